//
// Generated by NVIDIA NVVM Compiler
//
// Compiler Build ID: CL-36424714
// Cuda compilation tools, release 13.0, V13.0.88
// Based on NVVM 20.0.0
//

.version 9.0
.target sm_100
.address_size 64

	// .globl	_Z17ecm_stage1_kernelj4U256S_S_jPKjjjjjjjjPjS2_S2_S2_S2_S2_

.visible .entry _Z17ecm_stage1_kernelj4U256S_S_jPKjjjjjjjjPjS2_S2_S2_S2_S2_(
	.param .u32 _Z17ecm_stage1_kernelj4U256S_S_jPKjjjjjjjjPjS2_S2_S2_S2_S2__param_0,
	.param .align 4 .b8 _Z17ecm_stage1_kernelj4U256S_S_jPKjjjjjjjjPjS2_S2_S2_S2_S2__param_1[32],
	.param .align 4 .b8 _Z17ecm_stage1_kernelj4U256S_S_jPKjjjjjjjjPjS2_S2_S2_S2_S2__param_2[32],
	.param .align 4 .b8 _Z17ecm_stage1_kernelj4U256S_S_jPKjjjjjjjjPjS2_S2_S2_S2_S2__param_3[32],
	.param .u32 _Z17ecm_stage1_kernelj4U256S_S_jPKjjjjjjjjPjS2_S2_S2_S2_S2__param_4,
	.param .u64 .ptr .align 1 _Z17ecm_stage1_kernelj4U256S_S_jPKjjjjjjjjPjS2_S2_S2_S2_S2__param_5,
	.param .u32 _Z17ecm_stage1_kernelj4U256S_S_jPKjjjjjjjjPjS2_S2_S2_S2_S2__param_6,
	.param .u32 _Z17ecm_stage1_kernelj4U256S_S_jPKjjjjjjjjPjS2_S2_S2_S2_S2__param_7,
	.param .u32 _Z17ecm_stage1_kernelj4U256S_S_jPKjjjjjjjjPjS2_S2_S2_S2_S2__param_8,
	.param .u32 _Z17ecm_stage1_kernelj4U256S_S_jPKjjjjjjjjPjS2_S2_S2_S2_S2__param_9,
	.param .u32 _Z17ecm_stage1_kernelj4U256S_S_jPKjjjjjjjjPjS2_S2_S2_S2_S2__param_10,
	.param .u32 _Z17ecm_stage1_kernelj4U256S_S_jPKjjjjjjjjPjS2_S2_S2_S2_S2__param_11,
	.param .u32 _Z17ecm_stage1_kernelj4U256S_S_jPKjjjjjjjjPjS2_S2_S2_S2_S2__param_12,
	.param .u64 .ptr .align 1 _Z17ecm_stage1_kernelj4U256S_S_jPKjjjjjjjjPjS2_S2_S2_S2_S2__param_13,
	.param .u64 .ptr .align 1 _Z17ecm_stage1_kernelj4U256S_S_jPKjjjjjjjjPjS2_S2_S2_S2_S2__param_14,
	.param .u64 .ptr .align 1 _Z17ecm_stage1_kernelj4U256S_S_jPKjjjjjjjjPjS2_S2_S2_S2_S2__param_15,
	.param .u64 .ptr .align 1 _Z17ecm_stage1_kernelj4U256S_S_jPKjjjjjjjjPjS2_S2_S2_S2_S2__param_16,
	.param .u64 .ptr .align 1 _Z17ecm_stage1_kernelj4U256S_S_jPKjjjjjjjjPjS2_S2_S2_S2_S2__param_17,
	.param .u64 .ptr .align 1 _Z17ecm_stage1_kernelj4U256S_S_jPKjjjjjjjjPjS2_S2_S2_S2_S2__param_18
)
{
	.local .align 4 .b8 	__local_depot0[812];
	.reg .b64 	%SP;
	.reg .b64 	%SPL;
	.reg .pred 	%p<15647>;
	.reg .b16 	%rs<113>;
	.reg .b32 	%r<60859>;
	.reg .b64 	%rd<539>;

	mov.u64 	%SPL, __local_depot0;
	ld.param.u32 	%r11792, [_Z17ecm_stage1_kernelj4U256S_S_jPKjjjjjjjjPjS2_S2_S2_S2_S2__param_3+28];
	ld.param.u32 	%r11791, [_Z17ecm_stage1_kernelj4U256S_S_jPKjjjjjjjjPjS2_S2_S2_S2_S2__param_3+24];
	ld.param.u32 	%r11790, [_Z17ecm_stage1_kernelj4U256S_S_jPKjjjjjjjjPjS2_S2_S2_S2_S2__param_3+20];
	ld.param.u32 	%r11789, [_Z17ecm_stage1_kernelj4U256S_S_jPKjjjjjjjjPjS2_S2_S2_S2_S2__param_3+16];
	ld.param.u32 	%r11788, [_Z17ecm_stage1_kernelj4U256S_S_jPKjjjjjjjjPjS2_S2_S2_S2_S2__param_3+12];
	ld.param.u32 	%r11787, [_Z17ecm_stage1_kernelj4U256S_S_jPKjjjjjjjjPjS2_S2_S2_S2_S2__param_3+8];
	ld.param.u32 	%r11786, [_Z17ecm_stage1_kernelj4U256S_S_jPKjjjjjjjjPjS2_S2_S2_S2_S2__param_3+4];
	ld.param.u32 	%r11785, [_Z17ecm_stage1_kernelj4U256S_S_jPKjjjjjjjjPjS2_S2_S2_S2_S2__param_3];
	ld.param.u32 	%r11784, [_Z17ecm_stage1_kernelj4U256S_S_jPKjjjjjjjjPjS2_S2_S2_S2_S2__param_2+28];
	ld.param.u32 	%r11783, [_Z17ecm_stage1_kernelj4U256S_S_jPKjjjjjjjjPjS2_S2_S2_S2_S2__param_2+24];
	ld.param.u32 	%r11782, [_Z17ecm_stage1_kernelj4U256S_S_jPKjjjjjjjjPjS2_S2_S2_S2_S2__param_2+20];
	ld.param.u32 	%r11781, [_Z17ecm_stage1_kernelj4U256S_S_jPKjjjjjjjjPjS2_S2_S2_S2_S2__param_2+16];
	ld.param.u32 	%r11780, [_Z17ecm_stage1_kernelj4U256S_S_jPKjjjjjjjjPjS2_S2_S2_S2_S2__param_2+12];
	ld.param.u32 	%r11779, [_Z17ecm_stage1_kernelj4U256S_S_jPKjjjjjjjjPjS2_S2_S2_S2_S2__param_2+8];
	ld.param.u32 	%r11778, [_Z17ecm_stage1_kernelj4U256S_S_jPKjjjjjjjjPjS2_S2_S2_S2_S2__param_2+4];
	ld.param.u32 	%r11777, [_Z17ecm_stage1_kernelj4U256S_S_jPKjjjjjjjjPjS2_S2_S2_S2_S2__param_2];
	ld.param.u32 	%r11776, [_Z17ecm_stage1_kernelj4U256S_S_jPKjjjjjjjjPjS2_S2_S2_S2_S2__param_1+28];
	ld.param.u32 	%r11775, [_Z17ecm_stage1_kernelj4U256S_S_jPKjjjjjjjjPjS2_S2_S2_S2_S2__param_1+24];
	ld.param.u32 	%r11774, [_Z17ecm_stage1_kernelj4U256S_S_jPKjjjjjjjjPjS2_S2_S2_S2_S2__param_1+20];
	ld.param.u32 	%r11773, [_Z17ecm_stage1_kernelj4U256S_S_jPKjjjjjjjjPjS2_S2_S2_S2_S2__param_1+16];
	ld.param.u32 	%r11772, [_Z17ecm_stage1_kernelj4U256S_S_jPKjjjjjjjjPjS2_S2_S2_S2_S2__param_1+12];
	ld.param.u32 	%r11771, [_Z17ecm_stage1_kernelj4U256S_S_jPKjjjjjjjjPjS2_S2_S2_S2_S2__param_1+8];
	ld.param.u32 	%r11770, [_Z17ecm_stage1_kernelj4U256S_S_jPKjjjjjjjjPjS2_S2_S2_S2_S2__param_1+4];
	ld.param.u32 	%r11769, [_Z17ecm_stage1_kernelj4U256S_S_jPKjjjjjjjjPjS2_S2_S2_S2_S2__param_1];
	ld.param.u32 	%r11801, [_Z17ecm_stage1_kernelj4U256S_S_jPKjjjjjjjjPjS2_S2_S2_S2_S2__param_0];
	ld.param.u64 	%rd300, [_Z17ecm_stage1_kernelj4U256S_S_jPKjjjjjjjjPjS2_S2_S2_S2_S2__param_13];
	ld.param.u64 	%rd301, [_Z17ecm_stage1_kernelj4U256S_S_jPKjjjjjjjjPjS2_S2_S2_S2_S2__param_14];
	ld.param.u64 	%rd302, [_Z17ecm_stage1_kernelj4U256S_S_jPKjjjjjjjjPjS2_S2_S2_S2_S2__param_15];
	ld.param.u64 	%rd303, [_Z17ecm_stage1_kernelj4U256S_S_jPKjjjjjjjjPjS2_S2_S2_S2_S2__param_16];
	ld.param.u64 	%rd304, [_Z17ecm_stage1_kernelj4U256S_S_jPKjjjjjjjjPjS2_S2_S2_S2_S2__param_17];
	ld.param.u64 	%rd305, [_Z17ecm_stage1_kernelj4U256S_S_jPKjjjjjjjjPjS2_S2_S2_S2_S2__param_18];
	cvta.to.global.u64 	%rd1, %rd302;
	cvta.to.global.u64 	%rd2, %rd301;
	cvta.to.global.u64 	%rd3, %rd300;
	cvta.to.global.u64 	%rd4, %rd305;
	cvta.to.global.u64 	%rd5, %rd304;
	cvta.to.global.u64 	%rd6, %rd303;
	add.u64 	%rd7, %SPL, 384;
	add.u64 	%rd8, %SPL, 548;
	add.u64 	%rd9, %SPL, 648;
	add.u64 	%rd10, %SPL, 0;
	add.u64 	%rd11, %SPL, 384;
	add.u64 	%rd12, %SPL, 548;
	add.u64 	%rd13, %SPL, 648;
	add.u64 	%rd14, %SPL, 0;
	add.u64 	%rd15, %SPL, 32;
	add.u64 	%rd16, %SPL, 64;
	add.u64 	%rd17, %SPL, 0;
	add.u64 	%rd18, %SPL, 32;
	add.u64 	%rd19, %SPL, 64;
	add.u64 	%rd20, %SPL, 96;
	add.u64 	%rd21, %SPL, 128;
	add.u64 	%rd22, %SPL, 160;
	add.u64 	%rd23, %SPL, 192;
	add.u64 	%rd24, %SPL, 224;
	add.u64 	%rd25, %SPL, 256;
	add.u64 	%rd26, %SPL, 288;
	add.u64 	%rd27, %SPL, 320;
	add.u64 	%rd28, %SPL, 352;
	add.u64 	%rd29, %SPL, 384;
	add.u64 	%rd30, %SPL, 420;
	add.u64 	%rd31, %SPL, 452;
	add.u64 	%rd32, %SPL, 484;
	add.u64 	%rd33, %SPL, 516;
	add.u64 	%rd34, %SPL, 548;
	add.u64 	%rd35, %SPL, 584;
	add.u64 	%rd36, %SPL, 616;
	add.u64 	%rd37, %SPL, 648;
	add.u64 	%rd38, %SPL, 684;
	add.u64 	%rd39, %SPL, 748;
	add.u64 	%rd40, %SPL, 780;
	mov.u32 	%r11802, %ctaid.x;
	mov.u32 	%r11803, %ntid.x;
	mov.u32 	%r11804, %tid.x;
	mad.lo.s32 	%r9, %r11802, %r11803, %r11804;
	setp.ge.u32 	%p22, %r9, %r11801;
	@%p22 bra 	$L__BB0_4332;
	ld.param.u32 	%r55741, [_Z17ecm_stage1_kernelj4U256S_S_jPKjjjjjjjjPjS2_S2_S2_S2_S2__param_8];
	ld.param.u32 	%r55737, [_Z17ecm_stage1_kernelj4U256S_S_jPKjjjjjjjjPjS2_S2_S2_S2_S2__param_7];
	ld.param.u32 	%r55735, [_Z17ecm_stage1_kernelj4U256S_S_jPKjjjjjjjjPjS2_S2_S2_S2_S2__param_6];
	mul.lo.s32 	%r10, %r9, 12;
	add.s32 	%r11805, %r55741, %r55737;
	min.u32 	%r11, %r11805, %r55735;
	setp.ne.s32 	%p23, %r55737, 0;
	@%p23 bra 	$L__BB0_3894;
	ld.param.u32 	%r55745, [_Z17ecm_stage1_kernelj4U256S_S_jPKjjjjjjjjPjS2_S2_S2_S2_S2__param_11];
	ld.param.u32 	%r55744, [_Z17ecm_stage1_kernelj4U256S_S_jPKjjjjjjjjPjS2_S2_S2_S2_S2__param_10];
	ld.param.u32 	%r55743, [_Z17ecm_stage1_kernelj4U256S_S_jPKjjjjjjjjPjS2_S2_S2_S2_S2__param_9];
	add.s32 	%r11837, %r55745, %r9;
	xor.b32  	%r11838, %r11837, %r55743;
	xor.b32  	%r11839, %r11838, 305419896;
	mul.lo.s32 	%r11840, %r11837, -1640531527;
	xor.b32  	%r11841, %r11840, %r55744;
	setp.eq.s32 	%p25, %r11838, 305419896;
	setp.eq.s32 	%p26, %r11841, -2023406815;
	add.s32 	%r11842, %r11837, 305419896;
	selp.b32 	%r11843, %r11842, %r11839, %p26;
	selp.b32 	%r11844, %r11843, %r11839, %p25;
	mad.lo.s32 	%r11845, %r11844, 1103515245, 12345;
	mad.lo.s32 	%r11846, %r11844, -1029531031, -740551042;
	mad.lo.s32 	%r11847, %r11844, -2139243339, -1492899873;
	mad.lo.s32 	%r11848, %r11844, -301564143, -698016724;
	mad.lo.s32 	%r11849, %r11844, -341751747, 229283573;
	mad.lo.s32 	%r11850, %r11844, -740534279, -1038148470;
	mad.lo.s32 	%r11851, %r11844, -1691004155, 1051550459;
	mad.lo.s32 	%r12, %r11844, -807543007, -853684456;
	or.b32  	%r11852, %r11846, %r11845;
	or.b32  	%r11853, %r11847, %r11852;
	or.b32  	%r11854, %r11848, %r11853;
	or.b32  	%r11855, %r11849, %r11854;
	or.b32  	%r11856, %r11850, %r11855;
	or.b32  	%r11857, %r11851, %r11856;
	or.b32  	%r11858, %r12, %r11857;
	setp.eq.s32 	%p27, %r11858, 0;
	selp.b32 	%r60369, 6, %r11845, %p27;
	st.local.u32 	[%rd40], %r60369;
	st.local.u32 	[%rd40+4], %r11846;
	st.local.u32 	[%rd40+8], %r11847;
	st.local.u32 	[%rd40+12], %r11848;
	st.local.u32 	[%rd40+16], %r11849;
	st.local.u32 	[%rd40+20], %r11850;
	st.local.u32 	[%rd40+24], %r11851;
	st.local.u32 	[%rd40+28], %r12;
	and.b32  	%r14, %r11769, 65535;
	shr.u32 	%r15, %r11769, 16;
	and.b32  	%r16, %r11770, 65535;
	shr.u32 	%r17, %r11770, 16;
	and.b32  	%r18, %r11771, 65535;
	shr.u32 	%r19, %r11771, 16;
	and.b32  	%r20, %r11772, 65535;
	shr.u32 	%r21, %r11772, 16;
	and.b32  	%r22, %r11773, 65535;
	shr.u32 	%r23, %r11773, 16;
	and.b32  	%r24, %r11774, 65535;
	shr.u32 	%r25, %r11774, 16;
	and.b32  	%r26, %r11775, 65535;
	shr.u32 	%r27, %r11775, 16;
	and.b32  	%r28, %r11776, 65535;
	mov.b32 	%r55756, 0;
	mov.u64 	%rd413, %rd40;
	mov.u32 	%r55757, %r55756;
	mov.u32 	%r55758, %r55756;
	mov.u32 	%r55759, %r55756;
	mov.u32 	%r55760, %r55756;
	mov.u32 	%r55761, %r55756;
	mov.u32 	%r55762, %r55756;
	mov.u32 	%r55754, %r55756;
	mov.u32 	%r55755, %r55756;
$L__BB0_3:
	ld.param.u32 	%r55598, [_Z17ecm_stage1_kernelj4U256S_S_jPKjjjjjjjjPjS2_S2_S2_S2_S2__param_4];
	ld.local.u32 	%r11859, [%rd413];
	shr.u32 	%r11860, %r11859, 16;
	and.b32  	%r11861, %r11859, 65535;
	and.b32  	%r11862, %r11777, 65535;
	mul.lo.s32 	%r11863, %r11862, %r11861;
	shr.u32 	%r11864, %r11777, 16;
	mul.lo.s32 	%r11865, %r11862, %r11860;
	mad.lo.s32 	%r11866, %r11864, %r11861, %r11865;
	and.b32  	%r11867, %r11863, 65535;
	shl.b32 	%r11868, %r11866, 16;
	shr.u32 	%r11869, %r11863, 16;
	shr.u32 	%r11870, %r11866, 16;
	add.s32 	%r11871, %r11867, %r55754;
	add.s32 	%r11872, %r11871, %r11868;
	setp.lt.u32 	%p28, %r11872, %r55754;
	selp.u32 	%r11873, 1, 0, %p28;
	mad.lo.s32 	%r11874, %r11864, %r11860, %r11869;
	add.s32 	%r11875, %r11874, %r11870;
	add.s32 	%r11876, %r11875, %r11873;
	and.b32  	%r11877, %r11778, 65535;
	mul.lo.s32 	%r11878, %r11877, %r11861;
	shr.u32 	%r11879, %r11778, 16;
	mul.lo.s32 	%r11880, %r11877, %r11860;
	mad.lo.s32 	%r11881, %r11879, %r11861, %r11880;
	and.b32  	%r11882, %r11878, 65535;
	shl.b32 	%r11883, %r11881, 16;
	shr.u32 	%r11884, %r11878, 16;
	shr.u32 	%r11885, %r11881, 16;
	add.s32 	%r11886, %r11882, %r55762;
	add.s32 	%r11887, %r11886, %r11883;
	setp.lt.u32 	%p29, %r11887, %r55762;
	selp.u32 	%r11888, 1, 0, %p29;
	add.s32 	%r11889, %r11887, %r11876;
	setp.lt.u32 	%p30, %r11889, %r11887;
	selp.u32 	%r11890, 1, 0, %p30;
	mad.lo.s32 	%r11891, %r11879, %r11860, %r11884;
	add.s32 	%r11892, %r11891, %r11885;
	add.s32 	%r11893, %r11892, %r11888;
	add.s32 	%r11894, %r11893, %r11890;
	and.b32  	%r11895, %r11779, 65535;
	mul.lo.s32 	%r11896, %r11895, %r11861;
	shr.u32 	%r11897, %r11779, 16;
	mul.lo.s32 	%r11898, %r11895, %r11860;
	mad.lo.s32 	%r11899, %r11897, %r11861, %r11898;
	and.b32  	%r11900, %r11896, 65535;
	shl.b32 	%r11901, %r11899, 16;
	shr.u32 	%r11902, %r11896, 16;
	shr.u32 	%r11903, %r11899, 16;
	add.s32 	%r11904, %r11900, %r55761;
	add.s32 	%r11905, %r11904, %r11901;
	setp.lt.u32 	%p31, %r11905, %r55761;
	selp.u32 	%r11906, 1, 0, %p31;
	add.s32 	%r11907, %r11905, %r11894;
	setp.lt.u32 	%p32, %r11907, %r11905;
	selp.u32 	%r11908, 1, 0, %p32;
	mad.lo.s32 	%r11909, %r11897, %r11860, %r11902;
	add.s32 	%r11910, %r11909, %r11903;
	add.s32 	%r11911, %r11910, %r11906;
	add.s32 	%r11912, %r11911, %r11908;
	and.b32  	%r11913, %r11780, 65535;
	mul.lo.s32 	%r11914, %r11913, %r11861;
	shr.u32 	%r11915, %r11780, 16;
	mul.lo.s32 	%r11916, %r11913, %r11860;
	mad.lo.s32 	%r11917, %r11915, %r11861, %r11916;
	and.b32  	%r11918, %r11914, 65535;
	shl.b32 	%r11919, %r11917, 16;
	shr.u32 	%r11920, %r11914, 16;
	shr.u32 	%r11921, %r11917, 16;
	add.s32 	%r11922, %r11918, %r55760;
	add.s32 	%r11923, %r11922, %r11919;
	setp.lt.u32 	%p33, %r11923, %r55760;
	selp.u32 	%r11924, 1, 0, %p33;
	add.s32 	%r11925, %r11923, %r11912;
	setp.lt.u32 	%p34, %r11925, %r11923;
	selp.u32 	%r11926, 1, 0, %p34;
	mad.lo.s32 	%r11927, %r11915, %r11860, %r11920;
	add.s32 	%r11928, %r11927, %r11921;
	add.s32 	%r11929, %r11928, %r11924;
	add.s32 	%r11930, %r11929, %r11926;
	and.b32  	%r11931, %r11781, 65535;
	mul.lo.s32 	%r11932, %r11931, %r11861;
	shr.u32 	%r11933, %r11781, 16;
	mul.lo.s32 	%r11934, %r11931, %r11860;
	mad.lo.s32 	%r11935, %r11933, %r11861, %r11934;
	and.b32  	%r11936, %r11932, 65535;
	shl.b32 	%r11937, %r11935, 16;
	shr.u32 	%r11938, %r11932, 16;
	shr.u32 	%r11939, %r11935, 16;
	add.s32 	%r11940, %r11936, %r55759;
	add.s32 	%r11941, %r11940, %r11937;
	setp.lt.u32 	%p35, %r11941, %r55759;
	selp.u32 	%r11942, 1, 0, %p35;
	add.s32 	%r11943, %r11941, %r11930;
	setp.lt.u32 	%p36, %r11943, %r11941;
	selp.u32 	%r11944, 1, 0, %p36;
	mad.lo.s32 	%r11945, %r11933, %r11860, %r11938;
	add.s32 	%r11946, %r11945, %r11939;
	add.s32 	%r11947, %r11946, %r11942;
	add.s32 	%r11948, %r11947, %r11944;
	and.b32  	%r11949, %r11782, 65535;
	mul.lo.s32 	%r11950, %r11949, %r11861;
	shr.u32 	%r11951, %r11782, 16;
	mul.lo.s32 	%r11952, %r11949, %r11860;
	mad.lo.s32 	%r11953, %r11951, %r11861, %r11952;
	and.b32  	%r11954, %r11950, 65535;
	shl.b32 	%r11955, %r11953, 16;
	shr.u32 	%r11956, %r11950, 16;
	shr.u32 	%r11957, %r11953, 16;
	add.s32 	%r11958, %r11954, %r55758;
	add.s32 	%r11959, %r11958, %r11955;
	setp.lt.u32 	%p37, %r11959, %r55758;
	selp.u32 	%r11960, 1, 0, %p37;
	add.s32 	%r11961, %r11959, %r11948;
	setp.lt.u32 	%p38, %r11961, %r11959;
	selp.u32 	%r11962, 1, 0, %p38;
	mad.lo.s32 	%r11963, %r11951, %r11860, %r11956;
	add.s32 	%r11964, %r11963, %r11957;
	add.s32 	%r11965, %r11964, %r11960;
	add.s32 	%r11966, %r11965, %r11962;
	and.b32  	%r11967, %r11783, 65535;
	mul.lo.s32 	%r11968, %r11967, %r11861;
	shr.u32 	%r11969, %r11783, 16;
	mul.lo.s32 	%r11970, %r11967, %r11860;
	mad.lo.s32 	%r11971, %r11969, %r11861, %r11970;
	and.b32  	%r11972, %r11968, 65535;
	shl.b32 	%r11973, %r11971, 16;
	shr.u32 	%r11974, %r11968, 16;
	shr.u32 	%r11975, %r11971, 16;
	add.s32 	%r11976, %r11972, %r55757;
	add.s32 	%r11977, %r11976, %r11973;
	setp.lt.u32 	%p39, %r11977, %r55757;
	selp.u32 	%r11978, 1, 0, %p39;
	add.s32 	%r11979, %r11977, %r11966;
	setp.lt.u32 	%p40, %r11979, %r11977;
	selp.u32 	%r11980, 1, 0, %p40;
	mad.lo.s32 	%r11981, %r11969, %r11860, %r11974;
	add.s32 	%r11982, %r11981, %r11975;
	add.s32 	%r11983, %r11982, %r11978;
	add.s32 	%r11984, %r11983, %r11980;
	and.b32  	%r11985, %r11784, 65535;
	mul.lo.s32 	%r11986, %r11985, %r11861;
	shr.u32 	%r11987, %r11784, 16;
	mul.lo.s32 	%r11988, %r11985, %r11860;
	mad.lo.s32 	%r11989, %r11987, %r11861, %r11988;
	and.b32  	%r11990, %r11986, 65535;
	shl.b32 	%r11991, %r11989, 16;
	shr.u32 	%r11992, %r11986, 16;
	shr.u32 	%r11993, %r11989, 16;
	add.s32 	%r11994, %r11990, %r55756;
	add.s32 	%r11995, %r11994, %r11991;
	setp.lt.u32 	%p41, %r11995, %r55756;
	selp.u32 	%r11996, 1, 0, %p41;
	add.s32 	%r11997, %r11995, %r11984;
	setp.lt.u32 	%p42, %r11997, %r11995;
	selp.u32 	%r11998, 1, 0, %p42;
	mad.lo.s32 	%r11999, %r11987, %r11860, %r11992;
	add.s32 	%r12000, %r11999, %r11993;
	add.s32 	%r12001, %r12000, %r11996;
	add.s32 	%r12002, %r12001, %r11998;
	mul.lo.s32 	%r12003, %r11872, %r55598;
	shr.u32 	%r12004, %r12003, 16;
	and.b32  	%r12005, %r12003, 65535;
	mul.lo.s32 	%r12006, %r14, %r12005;
	mul.lo.s32 	%r12007, %r14, %r12004;
	mad.lo.s32 	%r12008, %r15, %r12005, %r12007;
	and.b32  	%r12009, %r12006, 65535;
	shl.b32 	%r12010, %r12008, 16;
	shr.u32 	%r12011, %r12006, 16;
	shr.u32 	%r12012, %r12008, 16;
	add.s32 	%r12013, %r12009, %r11872;
	add.s32 	%r12014, %r12013, %r12010;
	setp.lt.u32 	%p43, %r12014, %r11872;
	selp.u32 	%r12015, 1, 0, %p43;
	mad.lo.s32 	%r12016, %r15, %r12004, %r12011;
	add.s32 	%r12017, %r12016, %r12012;
	add.s32 	%r12018, %r12017, %r12015;
	mul.lo.s32 	%r12019, %r16, %r12005;
	mul.lo.s32 	%r12020, %r16, %r12004;
	mad.lo.s32 	%r12021, %r17, %r12005, %r12020;
	and.b32  	%r12022, %r12019, 65535;
	shl.b32 	%r12023, %r12021, 16;
	shr.u32 	%r12024, %r12019, 16;
	shr.u32 	%r12025, %r12021, 16;
	add.s32 	%r12026, %r12022, %r11889;
	add.s32 	%r12027, %r12026, %r12023;
	setp.lt.u32 	%p44, %r12027, %r11889;
	selp.u32 	%r12028, 1, 0, %p44;
	add.s32 	%r55754, %r12027, %r12018;
	setp.lt.u32 	%p45, %r55754, %r12027;
	selp.u32 	%r12029, 1, 0, %p45;
	mad.lo.s32 	%r12030, %r17, %r12004, %r12024;
	add.s32 	%r12031, %r12030, %r12025;
	add.s32 	%r12032, %r12031, %r12028;
	add.s32 	%r12033, %r12032, %r12029;
	mul.lo.s32 	%r12034, %r18, %r12005;
	mul.lo.s32 	%r12035, %r18, %r12004;
	mad.lo.s32 	%r12036, %r19, %r12005, %r12035;
	and.b32  	%r12037, %r12034, 65535;
	shl.b32 	%r12038, %r12036, 16;
	shr.u32 	%r12039, %r12034, 16;
	shr.u32 	%r12040, %r12036, 16;
	add.s32 	%r12041, %r12037, %r11907;
	add.s32 	%r12042, %r12041, %r12038;
	setp.lt.u32 	%p46, %r12042, %r11907;
	selp.u32 	%r12043, 1, 0, %p46;
	add.s32 	%r55762, %r12042, %r12033;
	setp.lt.u32 	%p47, %r55762, %r12042;
	selp.u32 	%r12044, 1, 0, %p47;
	mad.lo.s32 	%r12045, %r19, %r12004, %r12039;
	add.s32 	%r12046, %r12045, %r12040;
	add.s32 	%r12047, %r12046, %r12043;
	add.s32 	%r12048, %r12047, %r12044;
	mul.lo.s32 	%r12049, %r20, %r12005;
	mul.lo.s32 	%r12050, %r20, %r12004;
	mad.lo.s32 	%r12051, %r21, %r12005, %r12050;
	and.b32  	%r12052, %r12049, 65535;
	shl.b32 	%r12053, %r12051, 16;
	shr.u32 	%r12054, %r12049, 16;
	shr.u32 	%r12055, %r12051, 16;
	add.s32 	%r12056, %r12052, %r11925;
	add.s32 	%r12057, %r12056, %r12053;
	setp.lt.u32 	%p48, %r12057, %r11925;
	selp.u32 	%r12058, 1, 0, %p48;
	add.s32 	%r55761, %r12057, %r12048;
	setp.lt.u32 	%p49, %r55761, %r12057;
	selp.u32 	%r12059, 1, 0, %p49;
	mad.lo.s32 	%r12060, %r21, %r12004, %r12054;
	add.s32 	%r12061, %r12060, %r12055;
	add.s32 	%r12062, %r12061, %r12058;
	add.s32 	%r12063, %r12062, %r12059;
	mul.lo.s32 	%r12064, %r22, %r12005;
	mul.lo.s32 	%r12065, %r22, %r12004;
	mad.lo.s32 	%r12066, %r23, %r12005, %r12065;
	and.b32  	%r12067, %r12064, 65535;
	shl.b32 	%r12068, %r12066, 16;
	shr.u32 	%r12069, %r12064, 16;
	shr.u32 	%r12070, %r12066, 16;
	add.s32 	%r12071, %r12067, %r11943;
	add.s32 	%r12072, %r12071, %r12068;
	setp.lt.u32 	%p50, %r12072, %r11943;
	selp.u32 	%r12073, 1, 0, %p50;
	add.s32 	%r55760, %r12072, %r12063;
	setp.lt.u32 	%p51, %r55760, %r12072;
	selp.u32 	%r12074, 1, 0, %p51;
	mad.lo.s32 	%r12075, %r23, %r12004, %r12069;
	add.s32 	%r12076, %r12075, %r12070;
	add.s32 	%r12077, %r12076, %r12073;
	add.s32 	%r12078, %r12077, %r12074;
	mul.lo.s32 	%r12079, %r24, %r12005;
	mul.lo.s32 	%r12080, %r24, %r12004;
	mad.lo.s32 	%r12081, %r25, %r12005, %r12080;
	and.b32  	%r12082, %r12079, 65535;
	shl.b32 	%r12083, %r12081, 16;
	shr.u32 	%r12084, %r12079, 16;
	shr.u32 	%r12085, %r12081, 16;
	add.s32 	%r12086, %r12082, %r11961;
	add.s32 	%r12087, %r12086, %r12083;
	setp.lt.u32 	%p52, %r12087, %r11961;
	selp.u32 	%r12088, 1, 0, %p52;
	add.s32 	%r55759, %r12087, %r12078;
	setp.lt.u32 	%p53, %r55759, %r12087;
	selp.u32 	%r12089, 1, 0, %p53;
	mad.lo.s32 	%r12090, %r25, %r12004, %r12084;
	add.s32 	%r12091, %r12090, %r12085;
	add.s32 	%r12092, %r12091, %r12088;
	add.s32 	%r12093, %r12092, %r12089;
	mul.lo.s32 	%r12094, %r26, %r12005;
	mul.lo.s32 	%r12095, %r26, %r12004;
	mad.lo.s32 	%r12096, %r27, %r12005, %r12095;
	and.b32  	%r12097, %r12094, 65535;
	shl.b32 	%r12098, %r12096, 16;
	shr.u32 	%r12099, %r12094, 16;
	shr.u32 	%r12100, %r12096, 16;
	add.s32 	%r12101, %r12097, %r11979;
	add.s32 	%r12102, %r12101, %r12098;
	setp.lt.u32 	%p54, %r12102, %r11979;
	selp.u32 	%r12103, 1, 0, %p54;
	add.s32 	%r55758, %r12102, %r12093;
	setp.lt.u32 	%p55, %r55758, %r12102;
	selp.u32 	%r12104, 1, 0, %p55;
	mad.lo.s32 	%r12105, %r27, %r12004, %r12099;
	add.s32 	%r12106, %r12105, %r12100;
	add.s32 	%r12107, %r12106, %r12103;
	add.s32 	%r12108, %r12107, %r12104;
	mul.lo.s32 	%r12109, %r28, %r12005;
	shr.u32 	%r12110, %r11776, 16;
	mul.lo.s32 	%r12111, %r28, %r12004;
	mad.lo.s32 	%r12112, %r12110, %r12005, %r12111;
	and.b32  	%r12113, %r12109, 65535;
	shl.b32 	%r12114, %r12112, 16;
	shr.u32 	%r12115, %r12109, 16;
	shr.u32 	%r12116, %r12112, 16;
	add.s32 	%r12117, %r12113, %r11997;
	add.s32 	%r12118, %r12117, %r12114;
	setp.lt.u32 	%p56, %r12118, %r11997;
	selp.u32 	%r12119, 1, 0, %p56;
	add.s32 	%r55757, %r12118, %r12108;
	setp.lt.u32 	%p57, %r55757, %r12118;
	selp.u32 	%r12120, 1, 0, %p57;
	mad.lo.s32 	%r12121, %r12110, %r12004, %r12115;
	add.s32 	%r12122, %r12121, %r12116;
	add.s32 	%r12123, %r12122, %r12119;
	add.s32 	%r12124, %r12123, %r12120;
	add.s32 	%r55756, %r12002, %r12124;
	add.s32 	%r55755, %r55755, 1;
	add.s64 	%rd413, %rd413, 4;
	setp.ne.s32 	%p58, %r55755, 8;
	@%p58 bra 	$L__BB0_3;
	setp.lt.u32 	%p59, %r55756, %r11776;
	mov.u32 	%r55763, %r55754;
	@%p59 bra 	$L__BB0_19;
	setp.gt.u32 	%p60, %r55756, %r11776;
	@%p60 bra 	$L__BB0_18;
	setp.lt.u32 	%p61, %r55757, %r11775;
	mov.u32 	%r55763, %r55754;
	@%p61 bra 	$L__BB0_19;
	setp.gt.u32 	%p62, %r55757, %r11775;
	@%p62 bra 	$L__BB0_18;
	setp.lt.u32 	%p63, %r55758, %r11774;
	mov.u32 	%r55763, %r55754;
	@%p63 bra 	$L__BB0_19;
	setp.gt.u32 	%p64, %r55758, %r11774;
	@%p64 bra 	$L__BB0_18;
	setp.lt.u32 	%p65, %r55759, %r11773;
	mov.u32 	%r55763, %r55754;
	@%p65 bra 	$L__BB0_19;
	setp.gt.u32 	%p66, %r55759, %r11773;
	@%p66 bra 	$L__BB0_18;
	setp.lt.u32 	%p67, %r55760, %r11772;
	mov.u32 	%r55763, %r55754;
	@%p67 bra 	$L__BB0_19;
	setp.gt.u32 	%p68, %r55760, %r11772;
	@%p68 bra 	$L__BB0_18;
	setp.lt.u32 	%p69, %r55761, %r11771;
	mov.u32 	%r55763, %r55754;
	@%p69 bra 	$L__BB0_19;
	setp.gt.u32 	%p70, %r55761, %r11771;
	@%p70 bra 	$L__BB0_18;
	setp.lt.u32 	%p71, %r55762, %r11770;
	mov.u32 	%r55763, %r55754;
	@%p71 bra 	$L__BB0_19;
	setp.le.u32 	%p72, %r55762, %r11770;
	setp.lt.u32 	%p73, %r55754, %r11769;
	and.pred  	%p74, %p72, %p73;
	mov.u32 	%r55763, %r55754;
	@%p74 bra 	$L__BB0_19;
$L__BB0_18:
	sub.s32 	%r55763, %r55754, %r11769;
	setp.lt.u32 	%p75, %r55754, %r11769;
	selp.u32 	%r12125, 1, 0, %p75;
	sub.s32 	%r12126, %r55762, %r11770;
	setp.lt.u32 	%p76, %r55762, %r11770;
	selp.s32 	%r12127, -1, 0, %p75;
	add.s32 	%r55762, %r12126, %r12127;
	setp.lt.u32 	%p77, %r12126, %r12125;
	or.pred  	%p78, %p76, %p77;
	selp.u32 	%r12128, 1, 0, %p78;
	sub.s32 	%r12129, %r55761, %r11771;
	setp.lt.u32 	%p79, %r55761, %r11771;
	selp.s32 	%r12130, -1, 0, %p78;
	add.s32 	%r55761, %r12129, %r12130;
	setp.lt.u32 	%p80, %r12129, %r12128;
	or.pred  	%p81, %p79, %p80;
	selp.u32 	%r12131, 1, 0, %p81;
	sub.s32 	%r12132, %r55760, %r11772;
	setp.lt.u32 	%p82, %r55760, %r11772;
	selp.s32 	%r12133, -1, 0, %p81;
	add.s32 	%r55760, %r12132, %r12133;
	setp.lt.u32 	%p83, %r12132, %r12131;
	or.pred  	%p84, %p82, %p83;
	selp.u32 	%r12134, 1, 0, %p84;
	sub.s32 	%r12135, %r55759, %r11773;
	setp.lt.u32 	%p85, %r55759, %r11773;
	selp.s32 	%r12136, -1, 0, %p84;
	add.s32 	%r55759, %r12135, %r12136;
	setp.lt.u32 	%p86, %r12135, %r12134;
	or.pred  	%p87, %p85, %p86;
	selp.u32 	%r12137, 1, 0, %p87;
	sub.s32 	%r12138, %r55758, %r11774;
	setp.lt.u32 	%p88, %r55758, %r11774;
	selp.s32 	%r12139, -1, 0, %p87;
	add.s32 	%r55758, %r12138, %r12139;
	setp.lt.u32 	%p89, %r12138, %r12137;
	or.pred  	%p90, %p88, %p89;
	selp.u32 	%r12140, 1, 0, %p90;
	sub.s32 	%r12141, %r55757, %r11775;
	setp.lt.u32 	%p91, %r55757, %r11775;
	selp.s32 	%r12142, -1, 0, %p90;
	add.s32 	%r55757, %r12141, %r12142;
	setp.lt.u32 	%p92, %r12141, %r12140;
	or.pred  	%p93, %p91, %p92;
	selp.s32 	%r12143, -1, 0, %p93;
	sub.s32 	%r12144, %r55756, %r11776;
	add.s32 	%r55756, %r12144, %r12143;
$L__BB0_19:
	st.local.u32 	[%rd20], %r55763;
	st.local.u32 	[%rd20+4], %r55762;
	st.local.u32 	[%rd20+8], %r55761;
	st.local.u32 	[%rd20+12], %r55760;
	st.local.u32 	[%rd20+16], %r55759;
	st.local.u32 	[%rd20+20], %r55758;
	st.local.u32 	[%rd20+24], %r55757;
	st.local.u32 	[%rd20+28], %r55756;
	mov.b32 	%r12146, 5;
	st.local.u32 	[%rd17], %r12146;
	mov.b32 	%r55773, 0;
	st.local.u32 	[%rd17+4], %r55773;
	st.local.u32 	[%rd17+8], %r55773;
	st.local.u32 	[%rd17+12], %r55773;
	st.local.u32 	[%rd17+16], %r55773;
	st.local.u32 	[%rd17+20], %r55773;
	st.local.u32 	[%rd17+24], %r55773;
	st.local.u32 	[%rd17+28], %r55773;
	mov.u64 	%rd414, %rd17;
	mov.u32 	%r55774, %r55773;
	mov.u32 	%r55775, %r55773;
	mov.u32 	%r55776, %r55773;
	mov.u32 	%r55777, %r55773;
	mov.u32 	%r55778, %r55773;
	mov.u32 	%r55779, %r55773;
	mov.u32 	%r55771, %r55773;
	mov.u32 	%r55772, %r55773;
$L__BB0_20:
	ld.param.u32 	%r55599, [_Z17ecm_stage1_kernelj4U256S_S_jPKjjjjjjjjPjS2_S2_S2_S2_S2__param_4];
	ld.local.u32 	%r12147, [%rd414];
	shr.u32 	%r12148, %r12147, 16;
	and.b32  	%r12149, %r12147, 65535;
	and.b32  	%r12150, %r11777, 65535;
	mul.lo.s32 	%r12151, %r12150, %r12149;
	shr.u32 	%r12152, %r11777, 16;
	mul.lo.s32 	%r12153, %r12150, %r12148;
	mad.lo.s32 	%r12154, %r12152, %r12149, %r12153;
	and.b32  	%r12155, %r12151, 65535;
	shl.b32 	%r12156, %r12154, 16;
	shr.u32 	%r12157, %r12151, 16;
	shr.u32 	%r12158, %r12154, 16;
	add.s32 	%r12159, %r12155, %r55771;
	add.s32 	%r12160, %r12159, %r12156;
	setp.lt.u32 	%p94, %r12160, %r55771;
	selp.u32 	%r12161, 1, 0, %p94;
	mad.lo.s32 	%r12162, %r12152, %r12148, %r12157;
	add.s32 	%r12163, %r12162, %r12158;
	add.s32 	%r12164, %r12163, %r12161;
	and.b32  	%r12165, %r11778, 65535;
	mul.lo.s32 	%r12166, %r12165, %r12149;
	shr.u32 	%r12167, %r11778, 16;
	mul.lo.s32 	%r12168, %r12165, %r12148;
	mad.lo.s32 	%r12169, %r12167, %r12149, %r12168;
	and.b32  	%r12170, %r12166, 65535;
	shl.b32 	%r12171, %r12169, 16;
	shr.u32 	%r12172, %r12166, 16;
	shr.u32 	%r12173, %r12169, 16;
	add.s32 	%r12174, %r12170, %r55779;
	add.s32 	%r12175, %r12174, %r12171;
	setp.lt.u32 	%p95, %r12175, %r55779;
	selp.u32 	%r12176, 1, 0, %p95;
	add.s32 	%r12177, %r12175, %r12164;
	setp.lt.u32 	%p96, %r12177, %r12175;
	selp.u32 	%r12178, 1, 0, %p96;
	mad.lo.s32 	%r12179, %r12167, %r12148, %r12172;
	add.s32 	%r12180, %r12179, %r12173;
	add.s32 	%r12181, %r12180, %r12176;
	add.s32 	%r12182, %r12181, %r12178;
	and.b32  	%r12183, %r11779, 65535;
	mul.lo.s32 	%r12184, %r12183, %r12149;
	shr.u32 	%r12185, %r11779, 16;
	mul.lo.s32 	%r12186, %r12183, %r12148;
	mad.lo.s32 	%r12187, %r12185, %r12149, %r12186;
	and.b32  	%r12188, %r12184, 65535;
	shl.b32 	%r12189, %r12187, 16;
	shr.u32 	%r12190, %r12184, 16;
	shr.u32 	%r12191, %r12187, 16;
	add.s32 	%r12192, %r12188, %r55778;
	add.s32 	%r12193, %r12192, %r12189;
	setp.lt.u32 	%p97, %r12193, %r55778;
	selp.u32 	%r12194, 1, 0, %p97;
	add.s32 	%r12195, %r12193, %r12182;
	setp.lt.u32 	%p98, %r12195, %r12193;
	selp.u32 	%r12196, 1, 0, %p98;
	mad.lo.s32 	%r12197, %r12185, %r12148, %r12190;
	add.s32 	%r12198, %r12197, %r12191;
	add.s32 	%r12199, %r12198, %r12194;
	add.s32 	%r12200, %r12199, %r12196;
	and.b32  	%r12201, %r11780, 65535;
	mul.lo.s32 	%r12202, %r12201, %r12149;
	shr.u32 	%r12203, %r11780, 16;
	mul.lo.s32 	%r12204, %r12201, %r12148;
	mad.lo.s32 	%r12205, %r12203, %r12149, %r12204;
	and.b32  	%r12206, %r12202, 65535;
	shl.b32 	%r12207, %r12205, 16;
	shr.u32 	%r12208, %r12202, 16;
	shr.u32 	%r12209, %r12205, 16;
	add.s32 	%r12210, %r12206, %r55777;
	add.s32 	%r12211, %r12210, %r12207;
	setp.lt.u32 	%p99, %r12211, %r55777;
	selp.u32 	%r12212, 1, 0, %p99;
	add.s32 	%r12213, %r12211, %r12200;
	setp.lt.u32 	%p100, %r12213, %r12211;
	selp.u32 	%r12214, 1, 0, %p100;
	mad.lo.s32 	%r12215, %r12203, %r12148, %r12208;
	add.s32 	%r12216, %r12215, %r12209;
	add.s32 	%r12217, %r12216, %r12212;
	add.s32 	%r12218, %r12217, %r12214;
	and.b32  	%r12219, %r11781, 65535;
	mul.lo.s32 	%r12220, %r12219, %r12149;
	shr.u32 	%r12221, %r11781, 16;
	mul.lo.s32 	%r12222, %r12219, %r12148;
	mad.lo.s32 	%r12223, %r12221, %r12149, %r12222;
	and.b32  	%r12224, %r12220, 65535;
	shl.b32 	%r12225, %r12223, 16;
	shr.u32 	%r12226, %r12220, 16;
	shr.u32 	%r12227, %r12223, 16;
	add.s32 	%r12228, %r12224, %r55776;
	add.s32 	%r12229, %r12228, %r12225;
	setp.lt.u32 	%p101, %r12229, %r55776;
	selp.u32 	%r12230, 1, 0, %p101;
	add.s32 	%r12231, %r12229, %r12218;
	setp.lt.u32 	%p102, %r12231, %r12229;
	selp.u32 	%r12232, 1, 0, %p102;
	mad.lo.s32 	%r12233, %r12221, %r12148, %r12226;
	add.s32 	%r12234, %r12233, %r12227;
	add.s32 	%r12235, %r12234, %r12230;
	add.s32 	%r12236, %r12235, %r12232;
	and.b32  	%r12237, %r11782, 65535;
	mul.lo.s32 	%r12238, %r12237, %r12149;
	shr.u32 	%r12239, %r11782, 16;
	mul.lo.s32 	%r12240, %r12237, %r12148;
	mad.lo.s32 	%r12241, %r12239, %r12149, %r12240;
	and.b32  	%r12242, %r12238, 65535;
	shl.b32 	%r12243, %r12241, 16;
	shr.u32 	%r12244, %r12238, 16;
	shr.u32 	%r12245, %r12241, 16;
	add.s32 	%r12246, %r12242, %r55775;
	add.s32 	%r12247, %r12246, %r12243;
	setp.lt.u32 	%p103, %r12247, %r55775;
	selp.u32 	%r12248, 1, 0, %p103;
	add.s32 	%r12249, %r12247, %r12236;
	setp.lt.u32 	%p104, %r12249, %r12247;
	selp.u32 	%r12250, 1, 0, %p104;
	mad.lo.s32 	%r12251, %r12239, %r12148, %r12244;
	add.s32 	%r12252, %r12251, %r12245;
	add.s32 	%r12253, %r12252, %r12248;
	add.s32 	%r12254, %r12253, %r12250;
	and.b32  	%r12255, %r11783, 65535;
	mul.lo.s32 	%r12256, %r12255, %r12149;
	shr.u32 	%r12257, %r11783, 16;
	mul.lo.s32 	%r12258, %r12255, %r12148;
	mad.lo.s32 	%r12259, %r12257, %r12149, %r12258;
	and.b32  	%r12260, %r12256, 65535;
	shl.b32 	%r12261, %r12259, 16;
	shr.u32 	%r12262, %r12256, 16;
	shr.u32 	%r12263, %r12259, 16;
	add.s32 	%r12264, %r12260, %r55774;
	add.s32 	%r12265, %r12264, %r12261;
	setp.lt.u32 	%p105, %r12265, %r55774;
	selp.u32 	%r12266, 1, 0, %p105;
	add.s32 	%r12267, %r12265, %r12254;
	setp.lt.u32 	%p106, %r12267, %r12265;
	selp.u32 	%r12268, 1, 0, %p106;
	mad.lo.s32 	%r12269, %r12257, %r12148, %r12262;
	add.s32 	%r12270, %r12269, %r12263;
	add.s32 	%r12271, %r12270, %r12266;
	add.s32 	%r12272, %r12271, %r12268;
	and.b32  	%r12273, %r11784, 65535;
	mul.lo.s32 	%r12274, %r12273, %r12149;
	shr.u32 	%r12275, %r11784, 16;
	mul.lo.s32 	%r12276, %r12273, %r12148;
	mad.lo.s32 	%r12277, %r12275, %r12149, %r12276;
	and.b32  	%r12278, %r12274, 65535;
	shl.b32 	%r12279, %r12277, 16;
	shr.u32 	%r12280, %r12274, 16;
	shr.u32 	%r12281, %r12277, 16;
	add.s32 	%r12282, %r12278, %r55773;
	add.s32 	%r12283, %r12282, %r12279;
	setp.lt.u32 	%p107, %r12283, %r55773;
	selp.u32 	%r12284, 1, 0, %p107;
	add.s32 	%r12285, %r12283, %r12272;
	setp.lt.u32 	%p108, %r12285, %r12283;
	selp.u32 	%r12286, 1, 0, %p108;
	mad.lo.s32 	%r12287, %r12275, %r12148, %r12280;
	add.s32 	%r12288, %r12287, %r12281;
	add.s32 	%r12289, %r12288, %r12284;
	add.s32 	%r12290, %r12289, %r12286;
	mul.lo.s32 	%r12291, %r12160, %r55599;
	shr.u32 	%r12292, %r12291, 16;
	and.b32  	%r12293, %r12291, 65535;
	mul.lo.s32 	%r12294, %r14, %r12293;
	mul.lo.s32 	%r12295, %r14, %r12292;
	mad.lo.s32 	%r12296, %r15, %r12293, %r12295;
	and.b32  	%r12297, %r12294, 65535;
	shl.b32 	%r12298, %r12296, 16;
	shr.u32 	%r12299, %r12294, 16;
	shr.u32 	%r12300, %r12296, 16;
	add.s32 	%r12301, %r12297, %r12160;
	add.s32 	%r12302, %r12301, %r12298;
	setp.lt.u32 	%p109, %r12302, %r12160;
	selp.u32 	%r12303, 1, 0, %p109;
	mad.lo.s32 	%r12304, %r15, %r12292, %r12299;
	add.s32 	%r12305, %r12304, %r12300;
	add.s32 	%r12306, %r12305, %r12303;
	mul.lo.s32 	%r12307, %r16, %r12293;
	mul.lo.s32 	%r12308, %r16, %r12292;
	mad.lo.s32 	%r12309, %r17, %r12293, %r12308;
	and.b32  	%r12310, %r12307, 65535;
	shl.b32 	%r12311, %r12309, 16;
	shr.u32 	%r12312, %r12307, 16;
	shr.u32 	%r12313, %r12309, 16;
	add.s32 	%r12314, %r12310, %r12177;
	add.s32 	%r12315, %r12314, %r12311;
	setp.lt.u32 	%p110, %r12315, %r12177;
	selp.u32 	%r12316, 1, 0, %p110;
	add.s32 	%r55771, %r12315, %r12306;
	setp.lt.u32 	%p111, %r55771, %r12315;
	selp.u32 	%r12317, 1, 0, %p111;
	mad.lo.s32 	%r12318, %r17, %r12292, %r12312;
	add.s32 	%r12319, %r12318, %r12313;
	add.s32 	%r12320, %r12319, %r12316;
	add.s32 	%r12321, %r12320, %r12317;
	mul.lo.s32 	%r12322, %r18, %r12293;
	mul.lo.s32 	%r12323, %r18, %r12292;
	mad.lo.s32 	%r12324, %r19, %r12293, %r12323;
	and.b32  	%r12325, %r12322, 65535;
	shl.b32 	%r12326, %r12324, 16;
	shr.u32 	%r12327, %r12322, 16;
	shr.u32 	%r12328, %r12324, 16;
	add.s32 	%r12329, %r12325, %r12195;
	add.s32 	%r12330, %r12329, %r12326;
	setp.lt.u32 	%p112, %r12330, %r12195;
	selp.u32 	%r12331, 1, 0, %p112;
	add.s32 	%r55779, %r12330, %r12321;
	setp.lt.u32 	%p113, %r55779, %r12330;
	selp.u32 	%r12332, 1, 0, %p113;
	mad.lo.s32 	%r12333, %r19, %r12292, %r12327;
	add.s32 	%r12334, %r12333, %r12328;
	add.s32 	%r12335, %r12334, %r12331;
	add.s32 	%r12336, %r12335, %r12332;
	mul.lo.s32 	%r12337, %r20, %r12293;
	shr.u32 	%r12338, %r11772, 16;
	mul.lo.s32 	%r12339, %r20, %r12292;
	mad.lo.s32 	%r12340, %r12338, %r12293, %r12339;
	and.b32  	%r12341, %r12337, 65535;
	shl.b32 	%r12342, %r12340, 16;
	shr.u32 	%r12343, %r12337, 16;
	shr.u32 	%r12344, %r12340, 16;
	add.s32 	%r12345, %r12341, %r12213;
	add.s32 	%r12346, %r12345, %r12342;
	setp.lt.u32 	%p114, %r12346, %r12213;
	selp.u32 	%r12347, 1, 0, %p114;
	add.s32 	%r55778, %r12346, %r12336;
	setp.lt.u32 	%p115, %r55778, %r12346;
	selp.u32 	%r12348, 1, 0, %p115;
	mad.lo.s32 	%r12349, %r12338, %r12292, %r12343;
	add.s32 	%r12350, %r12349, %r12344;
	add.s32 	%r12351, %r12350, %r12347;
	add.s32 	%r12352, %r12351, %r12348;
	and.b32  	%r12353, %r11773, 65535;
	mul.lo.s32 	%r12354, %r12353, %r12293;
	shr.u32 	%r12355, %r11773, 16;
	mul.lo.s32 	%r12356, %r12353, %r12292;
	mad.lo.s32 	%r12357, %r12355, %r12293, %r12356;
	and.b32  	%r12358, %r12354, 65535;
	shl.b32 	%r12359, %r12357, 16;
	shr.u32 	%r12360, %r12354, 16;
	shr.u32 	%r12361, %r12357, 16;
	add.s32 	%r12362, %r12358, %r12231;
	add.s32 	%r12363, %r12362, %r12359;
	setp.lt.u32 	%p116, %r12363, %r12231;
	selp.u32 	%r12364, 1, 0, %p116;
	add.s32 	%r55777, %r12363, %r12352;
	setp.lt.u32 	%p117, %r55777, %r12363;
	selp.u32 	%r12365, 1, 0, %p117;
	mad.lo.s32 	%r12366, %r12355, %r12292, %r12360;
	add.s32 	%r12367, %r12366, %r12361;
	add.s32 	%r12368, %r12367, %r12364;
	add.s32 	%r12369, %r12368, %r12365;
	and.b32  	%r12370, %r11774, 65535;
	mul.lo.s32 	%r12371, %r12370, %r12293;
	shr.u32 	%r12372, %r11774, 16;
	mul.lo.s32 	%r12373, %r12370, %r12292;
	mad.lo.s32 	%r12374, %r12372, %r12293, %r12373;
	and.b32  	%r12375, %r12371, 65535;
	shl.b32 	%r12376, %r12374, 16;
	shr.u32 	%r12377, %r12371, 16;
	shr.u32 	%r12378, %r12374, 16;
	add.s32 	%r12379, %r12375, %r12249;
	add.s32 	%r12380, %r12379, %r12376;
	setp.lt.u32 	%p118, %r12380, %r12249;
	selp.u32 	%r12381, 1, 0, %p118;
	add.s32 	%r55776, %r12380, %r12369;
	setp.lt.u32 	%p119, %r55776, %r12380;
	selp.u32 	%r12382, 1, 0, %p119;
	mad.lo.s32 	%r12383, %r12372, %r12292, %r12377;
	add.s32 	%r12384, %r12383, %r12378;
	add.s32 	%r12385, %r12384, %r12381;
	add.s32 	%r12386, %r12385, %r12382;
	and.b32  	%r12387, %r11775, 65535;
	mul.lo.s32 	%r12388, %r12387, %r12293;
	shr.u32 	%r12389, %r11775, 16;
	mul.lo.s32 	%r12390, %r12387, %r12292;
	mad.lo.s32 	%r12391, %r12389, %r12293, %r12390;
	and.b32  	%r12392, %r12388, 65535;
	shl.b32 	%r12393, %r12391, 16;
	shr.u32 	%r12394, %r12388, 16;
	shr.u32 	%r12395, %r12391, 16;
	add.s32 	%r12396, %r12392, %r12267;
	add.s32 	%r12397, %r12396, %r12393;
	setp.lt.u32 	%p120, %r12397, %r12267;
	selp.u32 	%r12398, 1, 0, %p120;
	add.s32 	%r55775, %r12397, %r12386;
	setp.lt.u32 	%p121, %r55775, %r12397;
	selp.u32 	%r12399, 1, 0, %p121;
	mad.lo.s32 	%r12400, %r12389, %r12292, %r12394;
	add.s32 	%r12401, %r12400, %r12395;
	add.s32 	%r12402, %r12401, %r12398;
	add.s32 	%r12403, %r12402, %r12399;
	and.b32  	%r12404, %r11776, 65535;
	mul.lo.s32 	%r12405, %r12404, %r12293;
	shr.u32 	%r12406, %r11776, 16;
	mul.lo.s32 	%r12407, %r12404, %r12292;
	mad.lo.s32 	%r12408, %r12406, %r12293, %r12407;
	and.b32  	%r12409, %r12405, 65535;
	shl.b32 	%r12410, %r12408, 16;
	shr.u32 	%r12411, %r12405, 16;
	shr.u32 	%r12412, %r12408, 16;
	add.s32 	%r12413, %r12409, %r12285;
	add.s32 	%r12414, %r12413, %r12410;
	setp.lt.u32 	%p122, %r12414, %r12285;
	selp.u32 	%r12415, 1, 0, %p122;
	add.s32 	%r55774, %r12414, %r12403;
	setp.lt.u32 	%p123, %r55774, %r12414;
	selp.u32 	%r12416, 1, 0, %p123;
	mad.lo.s32 	%r12417, %r12406, %r12292, %r12411;
	add.s32 	%r12418, %r12417, %r12412;
	add.s32 	%r12419, %r12418, %r12415;
	add.s32 	%r12420, %r12419, %r12416;
	add.s32 	%r55773, %r12290, %r12420;
	add.s32 	%r55772, %r55772, 1;
	add.s64 	%rd414, %rd414, 4;
	setp.ne.s32 	%p124, %r55772, 8;
	@%p124 bra 	$L__BB0_20;
	setp.lt.u32 	%p125, %r55773, %r11776;
	mov.u32 	%r55780, %r55771;
	@%p125 bra 	$L__BB0_36;
	setp.gt.u32 	%p126, %r55773, %r11776;
	@%p126 bra 	$L__BB0_35;
	setp.lt.u32 	%p127, %r55774, %r11775;
	mov.u32 	%r55780, %r55771;
	@%p127 bra 	$L__BB0_36;
	setp.gt.u32 	%p128, %r55774, %r11775;
	@%p128 bra 	$L__BB0_35;
	setp.lt.u32 	%p129, %r55775, %r11774;
	mov.u32 	%r55780, %r55771;
	@%p129 bra 	$L__BB0_36;
	setp.gt.u32 	%p130, %r55775, %r11774;
	@%p130 bra 	$L__BB0_35;
	setp.lt.u32 	%p131, %r55776, %r11773;
	mov.u32 	%r55780, %r55771;
	@%p131 bra 	$L__BB0_36;
	setp.gt.u32 	%p132, %r55776, %r11773;
	@%p132 bra 	$L__BB0_35;
	setp.lt.u32 	%p133, %r55777, %r11772;
	mov.u32 	%r55780, %r55771;
	@%p133 bra 	$L__BB0_36;
	setp.gt.u32 	%p134, %r55777, %r11772;
	@%p134 bra 	$L__BB0_35;
	setp.lt.u32 	%p135, %r55778, %r11771;
	mov.u32 	%r55780, %r55771;
	@%p135 bra 	$L__BB0_36;
	setp.gt.u32 	%p136, %r55778, %r11771;
	@%p136 bra 	$L__BB0_35;
	setp.lt.u32 	%p137, %r55779, %r11770;
	mov.u32 	%r55780, %r55771;
	@%p137 bra 	$L__BB0_36;
	setp.le.u32 	%p138, %r55779, %r11770;
	setp.lt.u32 	%p139, %r55771, %r11769;
	and.pred  	%p140, %p138, %p139;
	mov.u32 	%r55780, %r55771;
	@%p140 bra 	$L__BB0_36;
$L__BB0_35:
	sub.s32 	%r55780, %r55771, %r11769;
	setp.lt.u32 	%p141, %r55771, %r11769;
	selp.u32 	%r12421, 1, 0, %p141;
	sub.s32 	%r12422, %r55779, %r11770;
	setp.lt.u32 	%p142, %r55779, %r11770;
	selp.s32 	%r12423, -1, 0, %p141;
	add.s32 	%r55779, %r12422, %r12423;
	setp.lt.u32 	%p143, %r12422, %r12421;
	or.pred  	%p144, %p142, %p143;
	selp.u32 	%r12424, 1, 0, %p144;
	sub.s32 	%r12425, %r55778, %r11771;
	setp.lt.u32 	%p145, %r55778, %r11771;
	selp.s32 	%r12426, -1, 0, %p144;
	add.s32 	%r55778, %r12425, %r12426;
	setp.lt.u32 	%p146, %r12425, %r12424;
	or.pred  	%p147, %p145, %p146;
	selp.u32 	%r12427, 1, 0, %p147;
	sub.s32 	%r12428, %r55777, %r11772;
	setp.lt.u32 	%p148, %r55777, %r11772;
	selp.s32 	%r12429, -1, 0, %p147;
	add.s32 	%r55777, %r12428, %r12429;
	setp.lt.u32 	%p149, %r12428, %r12427;
	or.pred  	%p150, %p148, %p149;
	selp.u32 	%r12430, 1, 0, %p150;
	sub.s32 	%r12431, %r55776, %r11773;
	setp.lt.u32 	%p151, %r55776, %r11773;
	selp.s32 	%r12432, -1, 0, %p150;
	add.s32 	%r55776, %r12431, %r12432;
	setp.lt.u32 	%p152, %r12431, %r12430;
	or.pred  	%p153, %p151, %p152;
	selp.u32 	%r12433, 1, 0, %p153;
	sub.s32 	%r12434, %r55775, %r11774;
	setp.lt.u32 	%p154, %r55775, %r11774;
	selp.s32 	%r12435, -1, 0, %p153;
	add.s32 	%r55775, %r12434, %r12435;
	setp.lt.u32 	%p155, %r12434, %r12433;
	or.pred  	%p156, %p154, %p155;
	selp.u32 	%r12436, 1, 0, %p156;
	sub.s32 	%r12437, %r55774, %r11775;
	setp.lt.u32 	%p157, %r55774, %r11775;
	selp.s32 	%r12438, -1, 0, %p156;
	add.s32 	%r55774, %r12437, %r12438;
	setp.lt.u32 	%p158, %r12437, %r12436;
	or.pred  	%p159, %p157, %p158;
	selp.s32 	%r12439, -1, 0, %p159;
	sub.s32 	%r12440, %r55773, %r11776;
	add.s32 	%r55773, %r12440, %r12439;
$L__BB0_36:
	mov.b32 	%r12442, 4;
	st.local.u32 	[%rd18], %r12442;
	mov.b32 	%r55790, 0;
	st.local.u32 	[%rd18+4], %r55790;
	st.local.u32 	[%rd18+8], %r55790;
	st.local.u32 	[%rd18+12], %r55790;
	st.local.u32 	[%rd18+16], %r55790;
	st.local.u32 	[%rd18+20], %r55790;
	st.local.u32 	[%rd18+24], %r55790;
	st.local.u32 	[%rd18+28], %r55790;
	mov.u64 	%rd415, %rd18;
	mov.u32 	%r55791, %r55790;
	mov.u32 	%r55792, %r55790;
	mov.u32 	%r55793, %r55790;
	mov.u32 	%r55794, %r55790;
	mov.u32 	%r55795, %r55790;
	mov.u32 	%r55796, %r55790;
	mov.u32 	%r55788, %r55790;
	mov.u32 	%r55789, %r55790;
$L__BB0_37:
	ld.param.u32 	%r55600, [_Z17ecm_stage1_kernelj4U256S_S_jPKjjjjjjjjPjS2_S2_S2_S2_S2__param_4];
	ld.local.u32 	%r12443, [%rd415];
	shr.u32 	%r12444, %r12443, 16;
	and.b32  	%r12445, %r12443, 65535;
	and.b32  	%r12446, %r11777, 65535;
	mul.lo.s32 	%r12447, %r12446, %r12445;
	shr.u32 	%r12448, %r11777, 16;
	mul.lo.s32 	%r12449, %r12446, %r12444;
	mad.lo.s32 	%r12450, %r12448, %r12445, %r12449;
	and.b32  	%r12451, %r12447, 65535;
	shl.b32 	%r12452, %r12450, 16;
	shr.u32 	%r12453, %r12447, 16;
	shr.u32 	%r12454, %r12450, 16;
	add.s32 	%r12455, %r12451, %r55788;
	add.s32 	%r12456, %r12455, %r12452;
	setp.lt.u32 	%p160, %r12456, %r55788;
	selp.u32 	%r12457, 1, 0, %p160;
	mad.lo.s32 	%r12458, %r12448, %r12444, %r12453;
	add.s32 	%r12459, %r12458, %r12454;
	add.s32 	%r12460, %r12459, %r12457;
	and.b32  	%r12461, %r11778, 65535;
	mul.lo.s32 	%r12462, %r12461, %r12445;
	shr.u32 	%r12463, %r11778, 16;
	mul.lo.s32 	%r12464, %r12461, %r12444;
	mad.lo.s32 	%r12465, %r12463, %r12445, %r12464;
	and.b32  	%r12466, %r12462, 65535;
	shl.b32 	%r12467, %r12465, 16;
	shr.u32 	%r12468, %r12462, 16;
	shr.u32 	%r12469, %r12465, 16;
	add.s32 	%r12470, %r12466, %r55796;
	add.s32 	%r12471, %r12470, %r12467;
	setp.lt.u32 	%p161, %r12471, %r55796;
	selp.u32 	%r12472, 1, 0, %p161;
	add.s32 	%r12473, %r12471, %r12460;
	setp.lt.u32 	%p162, %r12473, %r12471;
	selp.u32 	%r12474, 1, 0, %p162;
	mad.lo.s32 	%r12475, %r12463, %r12444, %r12468;
	add.s32 	%r12476, %r12475, %r12469;
	add.s32 	%r12477, %r12476, %r12472;
	add.s32 	%r12478, %r12477, %r12474;
	and.b32  	%r12479, %r11779, 65535;
	mul.lo.s32 	%r12480, %r12479, %r12445;
	shr.u32 	%r12481, %r11779, 16;
	mul.lo.s32 	%r12482, %r12479, %r12444;
	mad.lo.s32 	%r12483, %r12481, %r12445, %r12482;
	and.b32  	%r12484, %r12480, 65535;
	shl.b32 	%r12485, %r12483, 16;
	shr.u32 	%r12486, %r12480, 16;
	shr.u32 	%r12487, %r12483, 16;
	add.s32 	%r12488, %r12484, %r55795;
	add.s32 	%r12489, %r12488, %r12485;
	setp.lt.u32 	%p163, %r12489, %r55795;
	selp.u32 	%r12490, 1, 0, %p163;
	add.s32 	%r12491, %r12489, %r12478;
	setp.lt.u32 	%p164, %r12491, %r12489;
	selp.u32 	%r12492, 1, 0, %p164;
	mad.lo.s32 	%r12493, %r12481, %r12444, %r12486;
	add.s32 	%r12494, %r12493, %r12487;
	add.s32 	%r12495, %r12494, %r12490;
	add.s32 	%r12496, %r12495, %r12492;
	and.b32  	%r12497, %r11780, 65535;
	mul.lo.s32 	%r12498, %r12497, %r12445;
	shr.u32 	%r12499, %r11780, 16;
	mul.lo.s32 	%r12500, %r12497, %r12444;
	mad.lo.s32 	%r12501, %r12499, %r12445, %r12500;
	and.b32  	%r12502, %r12498, 65535;
	shl.b32 	%r12503, %r12501, 16;
	shr.u32 	%r12504, %r12498, 16;
	shr.u32 	%r12505, %r12501, 16;
	add.s32 	%r12506, %r12502, %r55794;
	add.s32 	%r12507, %r12506, %r12503;
	setp.lt.u32 	%p165, %r12507, %r55794;
	selp.u32 	%r12508, 1, 0, %p165;
	add.s32 	%r12509, %r12507, %r12496;
	setp.lt.u32 	%p166, %r12509, %r12507;
	selp.u32 	%r12510, 1, 0, %p166;
	mad.lo.s32 	%r12511, %r12499, %r12444, %r12504;
	add.s32 	%r12512, %r12511, %r12505;
	add.s32 	%r12513, %r12512, %r12508;
	add.s32 	%r12514, %r12513, %r12510;
	and.b32  	%r12515, %r11781, 65535;
	mul.lo.s32 	%r12516, %r12515, %r12445;
	shr.u32 	%r12517, %r11781, 16;
	mul.lo.s32 	%r12518, %r12515, %r12444;
	mad.lo.s32 	%r12519, %r12517, %r12445, %r12518;
	and.b32  	%r12520, %r12516, 65535;
	shl.b32 	%r12521, %r12519, 16;
	shr.u32 	%r12522, %r12516, 16;
	shr.u32 	%r12523, %r12519, 16;
	add.s32 	%r12524, %r12520, %r55793;
	add.s32 	%r12525, %r12524, %r12521;
	setp.lt.u32 	%p167, %r12525, %r55793;
	selp.u32 	%r12526, 1, 0, %p167;
	add.s32 	%r12527, %r12525, %r12514;
	setp.lt.u32 	%p168, %r12527, %r12525;
	selp.u32 	%r12528, 1, 0, %p168;
	mad.lo.s32 	%r12529, %r12517, %r12444, %r12522;
	add.s32 	%r12530, %r12529, %r12523;
	add.s32 	%r12531, %r12530, %r12526;
	add.s32 	%r12532, %r12531, %r12528;
	and.b32  	%r12533, %r11782, 65535;
	mul.lo.s32 	%r12534, %r12533, %r12445;
	shr.u32 	%r12535, %r11782, 16;
	mul.lo.s32 	%r12536, %r12533, %r12444;
	mad.lo.s32 	%r12537, %r12535, %r12445, %r12536;
	and.b32  	%r12538, %r12534, 65535;
	shl.b32 	%r12539, %r12537, 16;
	shr.u32 	%r12540, %r12534, 16;
	shr.u32 	%r12541, %r12537, 16;
	add.s32 	%r12542, %r12538, %r55792;
	add.s32 	%r12543, %r12542, %r12539;
	setp.lt.u32 	%p169, %r12543, %r55792;
	selp.u32 	%r12544, 1, 0, %p169;
	add.s32 	%r12545, %r12543, %r12532;
	setp.lt.u32 	%p170, %r12545, %r12543;
	selp.u32 	%r12546, 1, 0, %p170;
	mad.lo.s32 	%r12547, %r12535, %r12444, %r12540;
	add.s32 	%r12548, %r12547, %r12541;
	add.s32 	%r12549, %r12548, %r12544;
	add.s32 	%r12550, %r12549, %r12546;
	and.b32  	%r12551, %r11783, 65535;
	mul.lo.s32 	%r12552, %r12551, %r12445;
	shr.u32 	%r12553, %r11783, 16;
	mul.lo.s32 	%r12554, %r12551, %r12444;
	mad.lo.s32 	%r12555, %r12553, %r12445, %r12554;
	and.b32  	%r12556, %r12552, 65535;
	shl.b32 	%r12557, %r12555, 16;
	shr.u32 	%r12558, %r12552, 16;
	shr.u32 	%r12559, %r12555, 16;
	add.s32 	%r12560, %r12556, %r55791;
	add.s32 	%r12561, %r12560, %r12557;
	setp.lt.u32 	%p171, %r12561, %r55791;
	selp.u32 	%r12562, 1, 0, %p171;
	add.s32 	%r12563, %r12561, %r12550;
	setp.lt.u32 	%p172, %r12563, %r12561;
	selp.u32 	%r12564, 1, 0, %p172;
	mad.lo.s32 	%r12565, %r12553, %r12444, %r12558;
	add.s32 	%r12566, %r12565, %r12559;
	add.s32 	%r12567, %r12566, %r12562;
	add.s32 	%r12568, %r12567, %r12564;
	and.b32  	%r12569, %r11784, 65535;
	mul.lo.s32 	%r12570, %r12569, %r12445;
	shr.u32 	%r12571, %r11784, 16;
	mul.lo.s32 	%r12572, %r12569, %r12444;
	mad.lo.s32 	%r12573, %r12571, %r12445, %r12572;
	and.b32  	%r12574, %r12570, 65535;
	shl.b32 	%r12575, %r12573, 16;
	shr.u32 	%r12576, %r12570, 16;
	shr.u32 	%r12577, %r12573, 16;
	add.s32 	%r12578, %r12574, %r55790;
	add.s32 	%r12579, %r12578, %r12575;
	setp.lt.u32 	%p173, %r12579, %r55790;
	selp.u32 	%r12580, 1, 0, %p173;
	add.s32 	%r12581, %r12579, %r12568;
	setp.lt.u32 	%p174, %r12581, %r12579;
	selp.u32 	%r12582, 1, 0, %p174;
	mad.lo.s32 	%r12583, %r12571, %r12444, %r12576;
	add.s32 	%r12584, %r12583, %r12577;
	add.s32 	%r12585, %r12584, %r12580;
	add.s32 	%r12586, %r12585, %r12582;
	mul.lo.s32 	%r12587, %r12456, %r55600;
	shr.u32 	%r12588, %r12587, 16;
	and.b32  	%r12589, %r12587, 65535;
	and.b32  	%r12590, %r11769, 65535;
	mul.lo.s32 	%r12591, %r12590, %r12589;
	shr.u32 	%r12592, %r11769, 16;
	mul.lo.s32 	%r12593, %r12590, %r12588;
	mad.lo.s32 	%r12594, %r12592, %r12589, %r12593;
	and.b32  	%r12595, %r12591, 65535;
	shl.b32 	%r12596, %r12594, 16;
	shr.u32 	%r12597, %r12591, 16;
	shr.u32 	%r12598, %r12594, 16;
	add.s32 	%r12599, %r12595, %r12456;
	add.s32 	%r12600, %r12599, %r12596;
	setp.lt.u32 	%p175, %r12600, %r12456;
	selp.u32 	%r12601, 1, 0, %p175;
	mad.lo.s32 	%r12602, %r12592, %r12588, %r12597;
	add.s32 	%r12603, %r12602, %r12598;
	add.s32 	%r12604, %r12603, %r12601;
	and.b32  	%r12605, %r11770, 65535;
	mul.lo.s32 	%r12606, %r12605, %r12589;
	shr.u32 	%r12607, %r11770, 16;
	mul.lo.s32 	%r12608, %r12605, %r12588;
	mad.lo.s32 	%r12609, %r12607, %r12589, %r12608;
	and.b32  	%r12610, %r12606, 65535;
	shl.b32 	%r12611, %r12609, 16;
	shr.u32 	%r12612, %r12606, 16;
	shr.u32 	%r12613, %r12609, 16;
	add.s32 	%r12614, %r12610, %r12473;
	add.s32 	%r12615, %r12614, %r12611;
	setp.lt.u32 	%p176, %r12615, %r12473;
	selp.u32 	%r12616, 1, 0, %p176;
	add.s32 	%r55788, %r12615, %r12604;
	setp.lt.u32 	%p177, %r55788, %r12615;
	selp.u32 	%r12617, 1, 0, %p177;
	mad.lo.s32 	%r12618, %r12607, %r12588, %r12612;
	add.s32 	%r12619, %r12618, %r12613;
	add.s32 	%r12620, %r12619, %r12616;
	add.s32 	%r12621, %r12620, %r12617;
	and.b32  	%r12622, %r11771, 65535;
	mul.lo.s32 	%r12623, %r12622, %r12589;
	shr.u32 	%r12624, %r11771, 16;
	mul.lo.s32 	%r12625, %r12622, %r12588;
	mad.lo.s32 	%r12626, %r12624, %r12589, %r12625;
	and.b32  	%r12627, %r12623, 65535;
	shl.b32 	%r12628, %r12626, 16;
	shr.u32 	%r12629, %r12623, 16;
	shr.u32 	%r12630, %r12626, 16;
	add.s32 	%r12631, %r12627, %r12491;
	add.s32 	%r12632, %r12631, %r12628;
	setp.lt.u32 	%p178, %r12632, %r12491;
	selp.u32 	%r12633, 1, 0, %p178;
	add.s32 	%r55796, %r12632, %r12621;
	setp.lt.u32 	%p179, %r55796, %r12632;
	selp.u32 	%r12634, 1, 0, %p179;
	mad.lo.s32 	%r12635, %r12624, %r12588, %r12629;
	add.s32 	%r12636, %r12635, %r12630;
	add.s32 	%r12637, %r12636, %r12633;
	add.s32 	%r12638, %r12637, %r12634;
	and.b32  	%r12639, %r11772, 65535;
	mul.lo.s32 	%r12640, %r12639, %r12589;
	shr.u32 	%r12641, %r11772, 16;
	mul.lo.s32 	%r12642, %r12639, %r12588;
	mad.lo.s32 	%r12643, %r12641, %r12589, %r12642;
	and.b32  	%r12644, %r12640, 65535;
	shl.b32 	%r12645, %r12643, 16;
	shr.u32 	%r12646, %r12640, 16;
	shr.u32 	%r12647, %r12643, 16;
	add.s32 	%r12648, %r12644, %r12509;
	add.s32 	%r12649, %r12648, %r12645;
	setp.lt.u32 	%p180, %r12649, %r12509;
	selp.u32 	%r12650, 1, 0, %p180;
	add.s32 	%r55795, %r12649, %r12638;
	setp.lt.u32 	%p181, %r55795, %r12649;
	selp.u32 	%r12651, 1, 0, %p181;
	mad.lo.s32 	%r12652, %r12641, %r12588, %r12646;
	add.s32 	%r12653, %r12652, %r12647;
	add.s32 	%r12654, %r12653, %r12650;
	add.s32 	%r12655, %r12654, %r12651;
	and.b32  	%r12656, %r11773, 65535;
	mul.lo.s32 	%r12657, %r12656, %r12589;
	shr.u32 	%r12658, %r11773, 16;
	mul.lo.s32 	%r12659, %r12656, %r12588;
	mad.lo.s32 	%r12660, %r12658, %r12589, %r12659;
	and.b32  	%r12661, %r12657, 65535;
	shl.b32 	%r12662, %r12660, 16;
	shr.u32 	%r12663, %r12657, 16;
	shr.u32 	%r12664, %r12660, 16;
	add.s32 	%r12665, %r12661, %r12527;
	add.s32 	%r12666, %r12665, %r12662;
	setp.lt.u32 	%p182, %r12666, %r12527;
	selp.u32 	%r12667, 1, 0, %p182;
	add.s32 	%r55794, %r12666, %r12655;
	setp.lt.u32 	%p183, %r55794, %r12666;
	selp.u32 	%r12668, 1, 0, %p183;
	mad.lo.s32 	%r12669, %r12658, %r12588, %r12663;
	add.s32 	%r12670, %r12669, %r12664;
	add.s32 	%r12671, %r12670, %r12667;
	add.s32 	%r12672, %r12671, %r12668;
	and.b32  	%r12673, %r11774, 65535;
	mul.lo.s32 	%r12674, %r12673, %r12589;
	shr.u32 	%r12675, %r11774, 16;
	mul.lo.s32 	%r12676, %r12673, %r12588;
	mad.lo.s32 	%r12677, %r12675, %r12589, %r12676;
	and.b32  	%r12678, %r12674, 65535;
	shl.b32 	%r12679, %r12677, 16;
	shr.u32 	%r12680, %r12674, 16;
	shr.u32 	%r12681, %r12677, 16;
	add.s32 	%r12682, %r12678, %r12545;
	add.s32 	%r12683, %r12682, %r12679;
	setp.lt.u32 	%p184, %r12683, %r12545;
	selp.u32 	%r12684, 1, 0, %p184;
	add.s32 	%r55793, %r12683, %r12672;
	setp.lt.u32 	%p185, %r55793, %r12683;
	selp.u32 	%r12685, 1, 0, %p185;
	mad.lo.s32 	%r12686, %r12675, %r12588, %r12680;
	add.s32 	%r12687, %r12686, %r12681;
	add.s32 	%r12688, %r12687, %r12684;
	add.s32 	%r12689, %r12688, %r12685;
	and.b32  	%r12690, %r11775, 65535;
	mul.lo.s32 	%r12691, %r12690, %r12589;
	shr.u32 	%r12692, %r11775, 16;
	mul.lo.s32 	%r12693, %r12690, %r12588;
	mad.lo.s32 	%r12694, %r12692, %r12589, %r12693;
	and.b32  	%r12695, %r12691, 65535;
	shl.b32 	%r12696, %r12694, 16;
	shr.u32 	%r12697, %r12691, 16;
	shr.u32 	%r12698, %r12694, 16;
	add.s32 	%r12699, %r12695, %r12563;
	add.s32 	%r12700, %r12699, %r12696;
	setp.lt.u32 	%p186, %r12700, %r12563;
	selp.u32 	%r12701, 1, 0, %p186;
	add.s32 	%r55792, %r12700, %r12689;
	setp.lt.u32 	%p187, %r55792, %r12700;
	selp.u32 	%r12702, 1, 0, %p187;
	mad.lo.s32 	%r12703, %r12692, %r12588, %r12697;
	add.s32 	%r12704, %r12703, %r12698;
	add.s32 	%r12705, %r12704, %r12701;
	add.s32 	%r12706, %r12705, %r12702;
	and.b32  	%r12707, %r11776, 65535;
	mul.lo.s32 	%r12708, %r12707, %r12589;
	shr.u32 	%r12709, %r11776, 16;
	mul.lo.s32 	%r12710, %r12707, %r12588;
	mad.lo.s32 	%r12711, %r12709, %r12589, %r12710;
	and.b32  	%r12712, %r12708, 65535;
	shl.b32 	%r12713, %r12711, 16;
	shr.u32 	%r12714, %r12708, 16;
	shr.u32 	%r12715, %r12711, 16;
	add.s32 	%r12716, %r12712, %r12581;
	add.s32 	%r12717, %r12716, %r12713;
	setp.lt.u32 	%p188, %r12717, %r12581;
	selp.u32 	%r12718, 1, 0, %p188;
	add.s32 	%r55791, %r12717, %r12706;
	setp.lt.u32 	%p189, %r55791, %r12717;
	selp.u32 	%r12719, 1, 0, %p189;
	mad.lo.s32 	%r12720, %r12709, %r12588, %r12714;
	add.s32 	%r12721, %r12720, %r12715;
	add.s32 	%r12722, %r12721, %r12718;
	add.s32 	%r12723, %r12722, %r12719;
	add.s32 	%r55790, %r12586, %r12723;
	add.s32 	%r55789, %r55789, 1;
	add.s64 	%rd415, %rd415, 4;
	setp.ne.s32 	%p190, %r55789, 8;
	@%p190 bra 	$L__BB0_37;
	setp.lt.u32 	%p191, %r55790, %r11776;
	mov.u32 	%r55797, %r55788;
	@%p191 bra 	$L__BB0_53;
	setp.gt.u32 	%p192, %r55790, %r11776;
	@%p192 bra 	$L__BB0_52;
	setp.lt.u32 	%p193, %r55791, %r11775;
	mov.u32 	%r55797, %r55788;
	@%p193 bra 	$L__BB0_53;
	setp.gt.u32 	%p194, %r55791, %r11775;
	@%p194 bra 	$L__BB0_52;
	setp.lt.u32 	%p195, %r55792, %r11774;
	mov.u32 	%r55797, %r55788;
	@%p195 bra 	$L__BB0_53;
	setp.gt.u32 	%p196, %r55792, %r11774;
	@%p196 bra 	$L__BB0_52;
	setp.lt.u32 	%p197, %r55793, %r11773;
	mov.u32 	%r55797, %r55788;
	@%p197 bra 	$L__BB0_53;
	setp.gt.u32 	%p198, %r55793, %r11773;
	@%p198 bra 	$L__BB0_52;
	setp.lt.u32 	%p199, %r55794, %r11772;
	mov.u32 	%r55797, %r55788;
	@%p199 bra 	$L__BB0_53;
	setp.gt.u32 	%p200, %r55794, %r11772;
	@%p200 bra 	$L__BB0_52;
	setp.lt.u32 	%p201, %r55795, %r11771;
	mov.u32 	%r55797, %r55788;
	@%p201 bra 	$L__BB0_53;
	setp.gt.u32 	%p202, %r55795, %r11771;
	@%p202 bra 	$L__BB0_52;
	setp.lt.u32 	%p203, %r55796, %r11770;
	mov.u32 	%r55797, %r55788;
	@%p203 bra 	$L__BB0_53;
	setp.le.u32 	%p204, %r55796, %r11770;
	setp.lt.u32 	%p205, %r55788, %r11769;
	and.pred  	%p206, %p204, %p205;
	mov.u32 	%r55797, %r55788;
	@%p206 bra 	$L__BB0_53;
$L__BB0_52:
	sub.s32 	%r55797, %r55788, %r11769;
	setp.lt.u32 	%p207, %r55788, %r11769;
	selp.u32 	%r12724, 1, 0, %p207;
	sub.s32 	%r12725, %r55796, %r11770;
	setp.lt.u32 	%p208, %r55796, %r11770;
	selp.s32 	%r12726, -1, 0, %p207;
	add.s32 	%r55796, %r12725, %r12726;
	setp.lt.u32 	%p209, %r12725, %r12724;
	or.pred  	%p210, %p208, %p209;
	selp.u32 	%r12727, 1, 0, %p210;
	sub.s32 	%r12728, %r55795, %r11771;
	setp.lt.u32 	%p211, %r55795, %r11771;
	selp.s32 	%r12729, -1, 0, %p210;
	add.s32 	%r55795, %r12728, %r12729;
	setp.lt.u32 	%p212, %r12728, %r12727;
	or.pred  	%p213, %p211, %p212;
	selp.u32 	%r12730, 1, 0, %p213;
	sub.s32 	%r12731, %r55794, %r11772;
	setp.lt.u32 	%p214, %r55794, %r11772;
	selp.s32 	%r12732, -1, 0, %p213;
	add.s32 	%r55794, %r12731, %r12732;
	setp.lt.u32 	%p215, %r12731, %r12730;
	or.pred  	%p216, %p214, %p215;
	selp.u32 	%r12733, 1, 0, %p216;
	sub.s32 	%r12734, %r55793, %r11773;
	setp.lt.u32 	%p217, %r55793, %r11773;
	selp.s32 	%r12735, -1, 0, %p216;
	add.s32 	%r55793, %r12734, %r12735;
	setp.lt.u32 	%p218, %r12734, %r12733;
	or.pred  	%p219, %p217, %p218;
	selp.u32 	%r12736, 1, 0, %p219;
	sub.s32 	%r12737, %r55792, %r11774;
	setp.lt.u32 	%p220, %r55792, %r11774;
	selp.s32 	%r12738, -1, 0, %p219;
	add.s32 	%r55792, %r12737, %r12738;
	setp.lt.u32 	%p221, %r12737, %r12736;
	or.pred  	%p222, %p220, %p221;
	selp.u32 	%r12739, 1, 0, %p222;
	sub.s32 	%r12740, %r55791, %r11775;
	setp.lt.u32 	%p223, %r55791, %r11775;
	selp.s32 	%r12741, -1, 0, %p222;
	add.s32 	%r55791, %r12740, %r12741;
	setp.lt.u32 	%p224, %r12740, %r12739;
	or.pred  	%p225, %p223, %p224;
	selp.s32 	%r12742, -1, 0, %p225;
	sub.s32 	%r12743, %r55790, %r11776;
	add.s32 	%r55790, %r12743, %r12742;
$L__BB0_53:
	st.local.u32 	[%rd21], %r55797;
	st.local.u32 	[%rd21+4], %r55796;
	st.local.u32 	[%rd21+8], %r55795;
	st.local.u32 	[%rd21+12], %r55794;
	st.local.u32 	[%rd21+16], %r55793;
	st.local.u32 	[%rd21+20], %r55792;
	st.local.u32 	[%rd21+24], %r55791;
	st.local.u32 	[%rd21+28], %r55790;
	mov.b32 	%r12745, 3;
	st.local.u32 	[%rd19], %r12745;
	mov.b32 	%r55807, 0;
	st.local.u32 	[%rd19+4], %r55807;
	st.local.u32 	[%rd19+8], %r55807;
	st.local.u32 	[%rd19+12], %r55807;
	st.local.u32 	[%rd19+16], %r55807;
	st.local.u32 	[%rd19+20], %r55807;
	st.local.u32 	[%rd19+24], %r55807;
	st.local.u32 	[%rd19+28], %r55807;
	ld.param.u32 	%r55601, [_Z17ecm_stage1_kernelj4U256S_S_jPKjjjjjjjjPjS2_S2_S2_S2_S2__param_4];
	mov.u64 	%rd416, %rd19;
	mov.u32 	%r55808, %r55807;
	mov.u32 	%r55809, %r55807;
	mov.u32 	%r55810, %r55807;
	mov.u32 	%r55811, %r55807;
	mov.u32 	%r55812, %r55807;
	mov.u32 	%r55813, %r55807;
	mov.u32 	%r55805, %r55807;
	mov.u32 	%r55806, %r55807;
$L__BB0_54:
	ld.local.u32 	%r12746, [%rd416];
	shr.u32 	%r12747, %r12746, 16;
	and.b32  	%r12748, %r12746, 65535;
	mul.lo.s32 	%r12750, %r12446, %r12748;
	mul.lo.s32 	%r12752, %r12446, %r12747;
	mad.lo.s32 	%r12753, %r12448, %r12748, %r12752;
	and.b32  	%r12754, %r12750, 65535;
	shl.b32 	%r12755, %r12753, 16;
	shr.u32 	%r12756, %r12750, 16;
	shr.u32 	%r12757, %r12753, 16;
	add.s32 	%r12758, %r12754, %r55805;
	add.s32 	%r12759, %r12758, %r12755;
	setp.lt.u32 	%p226, %r12759, %r55805;
	selp.u32 	%r12760, 1, 0, %p226;
	mad.lo.s32 	%r12761, %r12448, %r12747, %r12756;
	add.s32 	%r12762, %r12761, %r12757;
	add.s32 	%r12763, %r12762, %r12760;
	mul.lo.s32 	%r12765, %r12461, %r12748;
	mul.lo.s32 	%r12767, %r12461, %r12747;
	mad.lo.s32 	%r12768, %r12463, %r12748, %r12767;
	and.b32  	%r12769, %r12765, 65535;
	shl.b32 	%r12770, %r12768, 16;
	shr.u32 	%r12771, %r12765, 16;
	shr.u32 	%r12772, %r12768, 16;
	add.s32 	%r12773, %r12769, %r55813;
	add.s32 	%r12774, %r12773, %r12770;
	setp.lt.u32 	%p227, %r12774, %r55813;
	selp.u32 	%r12775, 1, 0, %p227;
	add.s32 	%r12776, %r12774, %r12763;
	setp.lt.u32 	%p228, %r12776, %r12774;
	selp.u32 	%r12777, 1, 0, %p228;
	mad.lo.s32 	%r12778, %r12463, %r12747, %r12771;
	add.s32 	%r12779, %r12778, %r12772;
	add.s32 	%r12780, %r12779, %r12775;
	add.s32 	%r12781, %r12780, %r12777;
	and.b32  	%r12782, %r11779, 65535;
	mul.lo.s32 	%r12783, %r12782, %r12748;
	shr.u32 	%r12784, %r11779, 16;
	mul.lo.s32 	%r12785, %r12782, %r12747;
	mad.lo.s32 	%r12786, %r12784, %r12748, %r12785;
	and.b32  	%r12787, %r12783, 65535;
	shl.b32 	%r12788, %r12786, 16;
	shr.u32 	%r12789, %r12783, 16;
	shr.u32 	%r12790, %r12786, 16;
	add.s32 	%r12791, %r12787, %r55812;
	add.s32 	%r12792, %r12791, %r12788;
	setp.lt.u32 	%p229, %r12792, %r55812;
	selp.u32 	%r12793, 1, 0, %p229;
	add.s32 	%r12794, %r12792, %r12781;
	setp.lt.u32 	%p230, %r12794, %r12792;
	selp.u32 	%r12795, 1, 0, %p230;
	mad.lo.s32 	%r12796, %r12784, %r12747, %r12789;
	add.s32 	%r12797, %r12796, %r12790;
	add.s32 	%r12798, %r12797, %r12793;
	add.s32 	%r12799, %r12798, %r12795;
	and.b32  	%r12800, %r11780, 65535;
	mul.lo.s32 	%r12801, %r12800, %r12748;
	shr.u32 	%r12802, %r11780, 16;
	mul.lo.s32 	%r12803, %r12800, %r12747;
	mad.lo.s32 	%r12804, %r12802, %r12748, %r12803;
	and.b32  	%r12805, %r12801, 65535;
	shl.b32 	%r12806, %r12804, 16;
	shr.u32 	%r12807, %r12801, 16;
	shr.u32 	%r12808, %r12804, 16;
	add.s32 	%r12809, %r12805, %r55811;
	add.s32 	%r12810, %r12809, %r12806;
	setp.lt.u32 	%p231, %r12810, %r55811;
	selp.u32 	%r12811, 1, 0, %p231;
	add.s32 	%r12812, %r12810, %r12799;
	setp.lt.u32 	%p232, %r12812, %r12810;
	selp.u32 	%r12813, 1, 0, %p232;
	mad.lo.s32 	%r12814, %r12802, %r12747, %r12807;
	add.s32 	%r12815, %r12814, %r12808;
	add.s32 	%r12816, %r12815, %r12811;
	add.s32 	%r12817, %r12816, %r12813;
	and.b32  	%r12818, %r11781, 65535;
	mul.lo.s32 	%r12819, %r12818, %r12748;
	shr.u32 	%r12820, %r11781, 16;
	mul.lo.s32 	%r12821, %r12818, %r12747;
	mad.lo.s32 	%r12822, %r12820, %r12748, %r12821;
	and.b32  	%r12823, %r12819, 65535;
	shl.b32 	%r12824, %r12822, 16;
	shr.u32 	%r12825, %r12819, 16;
	shr.u32 	%r12826, %r12822, 16;
	add.s32 	%r12827, %r12823, %r55810;
	add.s32 	%r12828, %r12827, %r12824;
	setp.lt.u32 	%p233, %r12828, %r55810;
	selp.u32 	%r12829, 1, 0, %p233;
	add.s32 	%r12830, %r12828, %r12817;
	setp.lt.u32 	%p234, %r12830, %r12828;
	selp.u32 	%r12831, 1, 0, %p234;
	mad.lo.s32 	%r12832, %r12820, %r12747, %r12825;
	add.s32 	%r12833, %r12832, %r12826;
	add.s32 	%r12834, %r12833, %r12829;
	add.s32 	%r12835, %r12834, %r12831;
	and.b32  	%r12836, %r11782, 65535;
	mul.lo.s32 	%r12837, %r12836, %r12748;
	shr.u32 	%r12838, %r11782, 16;
	mul.lo.s32 	%r12839, %r12836, %r12747;
	mad.lo.s32 	%r12840, %r12838, %r12748, %r12839;
	and.b32  	%r12841, %r12837, 65535;
	shl.b32 	%r12842, %r12840, 16;
	shr.u32 	%r12843, %r12837, 16;
	shr.u32 	%r12844, %r12840, 16;
	add.s32 	%r12845, %r12841, %r55809;
	add.s32 	%r12846, %r12845, %r12842;
	setp.lt.u32 	%p235, %r12846, %r55809;
	selp.u32 	%r12847, 1, 0, %p235;
	add.s32 	%r12848, %r12846, %r12835;
	setp.lt.u32 	%p236, %r12848, %r12846;
	selp.u32 	%r12849, 1, 0, %p236;
	mad.lo.s32 	%r12850, %r12838, %r12747, %r12843;
	add.s32 	%r12851, %r12850, %r12844;
	add.s32 	%r12852, %r12851, %r12847;
	add.s32 	%r12853, %r12852, %r12849;
	and.b32  	%r12854, %r11783, 65535;
	mul.lo.s32 	%r12855, %r12854, %r12748;
	shr.u32 	%r12856, %r11783, 16;
	mul.lo.s32 	%r12857, %r12854, %r12747;
	mad.lo.s32 	%r12858, %r12856, %r12748, %r12857;
	and.b32  	%r12859, %r12855, 65535;
	shl.b32 	%r12860, %r12858, 16;
	shr.u32 	%r12861, %r12855, 16;
	shr.u32 	%r12862, %r12858, 16;
	add.s32 	%r12863, %r12859, %r55808;
	add.s32 	%r12864, %r12863, %r12860;
	setp.lt.u32 	%p237, %r12864, %r55808;
	selp.u32 	%r12865, 1, 0, %p237;
	add.s32 	%r12866, %r12864, %r12853;
	setp.lt.u32 	%p238, %r12866, %r12864;
	selp.u32 	%r12867, 1, 0, %p238;
	mad.lo.s32 	%r12868, %r12856, %r12747, %r12861;
	add.s32 	%r12869, %r12868, %r12862;
	add.s32 	%r12870, %r12869, %r12865;
	add.s32 	%r12871, %r12870, %r12867;
	and.b32  	%r12872, %r11784, 65535;
	mul.lo.s32 	%r12873, %r12872, %r12748;
	shr.u32 	%r12874, %r11784, 16;
	mul.lo.s32 	%r12875, %r12872, %r12747;
	mad.lo.s32 	%r12876, %r12874, %r12748, %r12875;
	and.b32  	%r12877, %r12873, 65535;
	shl.b32 	%r12878, %r12876, 16;
	shr.u32 	%r12879, %r12873, 16;
	shr.u32 	%r12880, %r12876, 16;
	add.s32 	%r12881, %r12877, %r55807;
	add.s32 	%r12882, %r12881, %r12878;
	setp.lt.u32 	%p239, %r12882, %r55807;
	selp.u32 	%r12883, 1, 0, %p239;
	add.s32 	%r12884, %r12882, %r12871;
	setp.lt.u32 	%p240, %r12884, %r12882;
	selp.u32 	%r12885, 1, 0, %p240;
	mad.lo.s32 	%r12886, %r12874, %r12747, %r12879;
	add.s32 	%r12887, %r12886, %r12880;
	add.s32 	%r12888, %r12887, %r12883;
	add.s32 	%r12889, %r12888, %r12885;
	mul.lo.s32 	%r12890, %r12759, %r55601;
	shr.u32 	%r12891, %r12890, 16;
	and.b32  	%r12892, %r12890, 65535;
	and.b32  	%r12893, %r11769, 65535;
	mul.lo.s32 	%r12894, %r12893, %r12892;
	shr.u32 	%r12895, %r11769, 16;
	mul.lo.s32 	%r12896, %r12893, %r12891;
	mad.lo.s32 	%r12897, %r12895, %r12892, %r12896;
	and.b32  	%r12898, %r12894, 65535;
	shl.b32 	%r12899, %r12897, 16;
	shr.u32 	%r12900, %r12894, 16;
	shr.u32 	%r12901, %r12897, 16;
	add.s32 	%r12902, %r12898, %r12759;
	add.s32 	%r12903, %r12902, %r12899;
	setp.lt.u32 	%p241, %r12903, %r12759;
	selp.u32 	%r12904, 1, 0, %p241;
	mad.lo.s32 	%r12905, %r12895, %r12891, %r12900;
	add.s32 	%r12906, %r12905, %r12901;
	add.s32 	%r12907, %r12906, %r12904;
	and.b32  	%r12908, %r11770, 65535;
	mul.lo.s32 	%r12909, %r12908, %r12892;
	shr.u32 	%r12910, %r11770, 16;
	mul.lo.s32 	%r12911, %r12908, %r12891;
	mad.lo.s32 	%r12912, %r12910, %r12892, %r12911;
	and.b32  	%r12913, %r12909, 65535;
	shl.b32 	%r12914, %r12912, 16;
	shr.u32 	%r12915, %r12909, 16;
	shr.u32 	%r12916, %r12912, 16;
	add.s32 	%r12917, %r12913, %r12776;
	add.s32 	%r12918, %r12917, %r12914;
	setp.lt.u32 	%p242, %r12918, %r12776;
	selp.u32 	%r12919, 1, 0, %p242;
	add.s32 	%r55805, %r12918, %r12907;
	setp.lt.u32 	%p243, %r55805, %r12918;
	selp.u32 	%r12920, 1, 0, %p243;
	mad.lo.s32 	%r12921, %r12910, %r12891, %r12915;
	add.s32 	%r12922, %r12921, %r12916;
	add.s32 	%r12923, %r12922, %r12919;
	add.s32 	%r12924, %r12923, %r12920;
	and.b32  	%r12925, %r11771, 65535;
	mul.lo.s32 	%r12926, %r12925, %r12892;
	shr.u32 	%r12927, %r11771, 16;
	mul.lo.s32 	%r12928, %r12925, %r12891;
	mad.lo.s32 	%r12929, %r12927, %r12892, %r12928;
	and.b32  	%r12930, %r12926, 65535;
	shl.b32 	%r12931, %r12929, 16;
	shr.u32 	%r12932, %r12926, 16;
	shr.u32 	%r12933, %r12929, 16;
	add.s32 	%r12934, %r12930, %r12794;
	add.s32 	%r12935, %r12934, %r12931;
	setp.lt.u32 	%p244, %r12935, %r12794;
	selp.u32 	%r12936, 1, 0, %p244;
	add.s32 	%r55813, %r12935, %r12924;
	setp.lt.u32 	%p245, %r55813, %r12935;
	selp.u32 	%r12937, 1, 0, %p245;
	mad.lo.s32 	%r12938, %r12927, %r12891, %r12932;
	add.s32 	%r12939, %r12938, %r12933;
	add.s32 	%r12940, %r12939, %r12936;
	add.s32 	%r12941, %r12940, %r12937;
	and.b32  	%r12942, %r11772, 65535;
	mul.lo.s32 	%r12943, %r12942, %r12892;
	shr.u32 	%r12944, %r11772, 16;
	mul.lo.s32 	%r12945, %r12942, %r12891;
	mad.lo.s32 	%r12946, %r12944, %r12892, %r12945;
	and.b32  	%r12947, %r12943, 65535;
	shl.b32 	%r12948, %r12946, 16;
	shr.u32 	%r12949, %r12943, 16;
	shr.u32 	%r12950, %r12946, 16;
	add.s32 	%r12951, %r12947, %r12812;
	add.s32 	%r12952, %r12951, %r12948;
	setp.lt.u32 	%p246, %r12952, %r12812;
	selp.u32 	%r12953, 1, 0, %p246;
	add.s32 	%r55812, %r12952, %r12941;
	setp.lt.u32 	%p247, %r55812, %r12952;
	selp.u32 	%r12954, 1, 0, %p247;
	mad.lo.s32 	%r12955, %r12944, %r12891, %r12949;
	add.s32 	%r12956, %r12955, %r12950;
	add.s32 	%r12957, %r12956, %r12953;
	add.s32 	%r12958, %r12957, %r12954;
	and.b32  	%r12959, %r11773, 65535;
	mul.lo.s32 	%r12960, %r12959, %r12892;
	shr.u32 	%r12961, %r11773, 16;
	mul.lo.s32 	%r12962, %r12959, %r12891;
	mad.lo.s32 	%r12963, %r12961, %r12892, %r12962;
	and.b32  	%r12964, %r12960, 65535;
	shl.b32 	%r12965, %r12963, 16;
	shr.u32 	%r12966, %r12960, 16;
	shr.u32 	%r12967, %r12963, 16;
	add.s32 	%r12968, %r12964, %r12830;
	add.s32 	%r12969, %r12968, %r12965;
	setp.lt.u32 	%p248, %r12969, %r12830;
	selp.u32 	%r12970, 1, 0, %p248;
	add.s32 	%r55811, %r12969, %r12958;
	setp.lt.u32 	%p249, %r55811, %r12969;
	selp.u32 	%r12971, 1, 0, %p249;
	mad.lo.s32 	%r12972, %r12961, %r12891, %r12966;
	add.s32 	%r12973, %r12972, %r12967;
	add.s32 	%r12974, %r12973, %r12970;
	add.s32 	%r12975, %r12974, %r12971;
	and.b32  	%r12976, %r11774, 65535;
	mul.lo.s32 	%r12977, %r12976, %r12892;
	shr.u32 	%r12978, %r11774, 16;
	mul.lo.s32 	%r12979, %r12976, %r12891;
	mad.lo.s32 	%r12980, %r12978, %r12892, %r12979;
	and.b32  	%r12981, %r12977, 65535;
	shl.b32 	%r12982, %r12980, 16;
	shr.u32 	%r12983, %r12977, 16;
	shr.u32 	%r12984, %r12980, 16;
	add.s32 	%r12985, %r12981, %r12848;
	add.s32 	%r12986, %r12985, %r12982;
	setp.lt.u32 	%p250, %r12986, %r12848;
	selp.u32 	%r12987, 1, 0, %p250;
	add.s32 	%r55810, %r12986, %r12975;
	setp.lt.u32 	%p251, %r55810, %r12986;
	selp.u32 	%r12988, 1, 0, %p251;
	mad.lo.s32 	%r12989, %r12978, %r12891, %r12983;
	add.s32 	%r12990, %r12989, %r12984;
	add.s32 	%r12991, %r12990, %r12987;
	add.s32 	%r12992, %r12991, %r12988;
	and.b32  	%r12993, %r11775, 65535;
	mul.lo.s32 	%r12994, %r12993, %r12892;
	shr.u32 	%r12995, %r11775, 16;
	mul.lo.s32 	%r12996, %r12993, %r12891;
	mad.lo.s32 	%r12997, %r12995, %r12892, %r12996;
	and.b32  	%r12998, %r12994, 65535;
	shl.b32 	%r12999, %r12997, 16;
	shr.u32 	%r13000, %r12994, 16;
	shr.u32 	%r13001, %r12997, 16;
	add.s32 	%r13002, %r12998, %r12866;
	add.s32 	%r13003, %r13002, %r12999;
	setp.lt.u32 	%p252, %r13003, %r12866;
	selp.u32 	%r13004, 1, 0, %p252;
	add.s32 	%r55809, %r13003, %r12992;
	setp.lt.u32 	%p253, %r55809, %r13003;
	selp.u32 	%r13005, 1, 0, %p253;
	mad.lo.s32 	%r13006, %r12995, %r12891, %r13000;
	add.s32 	%r13007, %r13006, %r13001;
	add.s32 	%r13008, %r13007, %r13004;
	add.s32 	%r13009, %r13008, %r13005;
	and.b32  	%r13010, %r11776, 65535;
	mul.lo.s32 	%r13011, %r13010, %r12892;
	shr.u32 	%r13012, %r11776, 16;
	mul.lo.s32 	%r13013, %r13010, %r12891;
	mad.lo.s32 	%r13014, %r13012, %r12892, %r13013;
	and.b32  	%r13015, %r13011, 65535;
	shl.b32 	%r13016, %r13014, 16;
	shr.u32 	%r13017, %r13011, 16;
	shr.u32 	%r13018, %r13014, 16;
	add.s32 	%r13019, %r13015, %r12884;
	add.s32 	%r13020, %r13019, %r13016;
	setp.lt.u32 	%p254, %r13020, %r12884;
	selp.u32 	%r13021, 1, 0, %p254;
	add.s32 	%r55808, %r13020, %r13009;
	setp.lt.u32 	%p255, %r55808, %r13020;
	selp.u32 	%r13022, 1, 0, %p255;
	mad.lo.s32 	%r13023, %r13012, %r12891, %r13017;
	add.s32 	%r13024, %r13023, %r13018;
	add.s32 	%r13025, %r13024, %r13021;
	add.s32 	%r13026, %r13025, %r13022;
	add.s32 	%r55807, %r12889, %r13026;
	add.s32 	%r55806, %r55806, 1;
	add.s64 	%rd416, %rd416, 4;
	setp.ne.s32 	%p256, %r55806, 8;
	@%p256 bra 	$L__BB0_54;
	setp.lt.u32 	%p257, %r55807, %r11776;
	mov.u32 	%r55814, %r55805;
	@%p257 bra 	$L__BB0_70;
	setp.gt.u32 	%p258, %r55807, %r11776;
	@%p258 bra 	$L__BB0_69;
	setp.lt.u32 	%p259, %r55808, %r11775;
	mov.u32 	%r55814, %r55805;
	@%p259 bra 	$L__BB0_70;
	setp.gt.u32 	%p260, %r55808, %r11775;
	@%p260 bra 	$L__BB0_69;
	setp.lt.u32 	%p261, %r55809, %r11774;
	mov.u32 	%r55814, %r55805;
	@%p261 bra 	$L__BB0_70;
	setp.gt.u32 	%p262, %r55809, %r11774;
	@%p262 bra 	$L__BB0_69;
	setp.lt.u32 	%p263, %r55810, %r11773;
	mov.u32 	%r55814, %r55805;
	@%p263 bra 	$L__BB0_70;
	setp.gt.u32 	%p264, %r55810, %r11773;
	@%p264 bra 	$L__BB0_69;
	setp.lt.u32 	%p265, %r55811, %r11772;
	mov.u32 	%r55814, %r55805;
	@%p265 bra 	$L__BB0_70;
	setp.gt.u32 	%p266, %r55811, %r11772;
	@%p266 bra 	$L__BB0_69;
	setp.lt.u32 	%p267, %r55812, %r11771;
	mov.u32 	%r55814, %r55805;
	@%p267 bra 	$L__BB0_70;
	setp.gt.u32 	%p268, %r55812, %r11771;
	@%p268 bra 	$L__BB0_69;
	setp.lt.u32 	%p269, %r55813, %r11770;
	mov.u32 	%r55814, %r55805;
	@%p269 bra 	$L__BB0_70;
	setp.le.u32 	%p270, %r55813, %r11770;
	setp.lt.u32 	%p271, %r55805, %r11769;
	and.pred  	%p272, %p270, %p271;
	mov.u32 	%r55814, %r55805;
	@%p272 bra 	$L__BB0_70;
$L__BB0_69:
	sub.s32 	%r55814, %r55805, %r11769;
	setp.lt.u32 	%p273, %r55805, %r11769;
	selp.u32 	%r13027, 1, 0, %p273;
	sub.s32 	%r13028, %r55813, %r11770;
	setp.lt.u32 	%p274, %r55813, %r11770;
	selp.s32 	%r13029, -1, 0, %p273;
	add.s32 	%r55813, %r13028, %r13029;
	setp.lt.u32 	%p275, %r13028, %r13027;
	or.pred  	%p276, %p274, %p275;
	selp.u32 	%r13030, 1, 0, %p276;
	sub.s32 	%r13031, %r55812, %r11771;
	setp.lt.u32 	%p277, %r55812, %r11771;
	selp.s32 	%r13032, -1, 0, %p276;
	add.s32 	%r55812, %r13031, %r13032;
	setp.lt.u32 	%p278, %r13031, %r13030;
	or.pred  	%p279, %p277, %p278;
	selp.u32 	%r13033, 1, 0, %p279;
	sub.s32 	%r13034, %r55811, %r11772;
	setp.lt.u32 	%p280, %r55811, %r11772;
	selp.s32 	%r13035, -1, 0, %p279;
	add.s32 	%r55811, %r13034, %r13035;
	setp.lt.u32 	%p281, %r13034, %r13033;
	or.pred  	%p282, %p280, %p281;
	selp.u32 	%r13036, 1, 0, %p282;
	sub.s32 	%r13037, %r55810, %r11773;
	setp.lt.u32 	%p283, %r55810, %r11773;
	selp.s32 	%r13038, -1, 0, %p282;
	add.s32 	%r55810, %r13037, %r13038;
	setp.lt.u32 	%p284, %r13037, %r13036;
	or.pred  	%p285, %p283, %p284;
	selp.u32 	%r13039, 1, 0, %p285;
	sub.s32 	%r13040, %r55809, %r11774;
	setp.lt.u32 	%p286, %r55809, %r11774;
	selp.s32 	%r13041, -1, 0, %p285;
	add.s32 	%r55809, %r13040, %r13041;
	setp.lt.u32 	%p287, %r13040, %r13039;
	or.pred  	%p288, %p286, %p287;
	selp.u32 	%r13042, 1, 0, %p288;
	sub.s32 	%r13043, %r55808, %r11775;
	setp.lt.u32 	%p289, %r55808, %r11775;
	selp.s32 	%r13044, -1, 0, %p288;
	add.s32 	%r55808, %r13043, %r13044;
	setp.lt.u32 	%p290, %r13043, %r13042;
	or.pred  	%p291, %p289, %p290;
	selp.s32 	%r13045, -1, 0, %p291;
	sub.s32 	%r13046, %r55807, %r11776;
	add.s32 	%r55807, %r13046, %r13045;
$L__BB0_70:
	st.local.u32 	[%rd22], %r55814;
	st.local.u32 	[%rd22+4], %r55813;
	st.local.u32 	[%rd22+8], %r55812;
	st.local.u32 	[%rd22+12], %r55811;
	st.local.u32 	[%rd22+16], %r55810;
	st.local.u32 	[%rd22+20], %r55809;
	st.local.u32 	[%rd22+24], %r55808;
	st.local.u32 	[%rd22+28], %r55807;
	and.b32  	%r167, %r55763, 65535;
	shr.u32 	%r168, %r55763, 16;
	and.b32  	%r169, %r55762, 65535;
	shr.u32 	%r170, %r55762, 16;
	and.b32  	%r171, %r55761, 65535;
	shr.u32 	%r172, %r55761, 16;
	and.b32  	%r173, %r55760, 65535;
	shr.u32 	%r174, %r55760, 16;
	and.b32  	%r175, %r55759, 65535;
	shr.u32 	%r176, %r55759, 16;
	and.b32  	%r177, %r55758, 65535;
	shr.u32 	%r178, %r55758, 16;
	and.b32  	%r179, %r55757, 65535;
	shr.u32 	%r180, %r55757, 16;
	and.b32  	%r181, %r55756, 65535;
	shr.u32 	%r182, %r55756, 16;
	mov.b32 	%r55824, 0;
	mov.u64 	%rd417, %rd20;
	mov.u32 	%r55825, %r55824;
	mov.u32 	%r55826, %r55824;
	mov.u32 	%r55827, %r55824;
	mov.u32 	%r55828, %r55824;
	mov.u32 	%r55829, %r55824;
	mov.u32 	%r55830, %r55824;
	mov.u32 	%r55822, %r55824;
	mov.u32 	%r55823, %r55824;
$L__BB0_71:
	ld.param.u32 	%r55602, [_Z17ecm_stage1_kernelj4U256S_S_jPKjjjjjjjjPjS2_S2_S2_S2_S2__param_4];
	ld.local.u32 	%r13048, [%rd417];
	shr.u32 	%r13049, %r13048, 16;
	and.b32  	%r13050, %r13048, 65535;
	mul.lo.s32 	%r13051, %r167, %r13050;
	mul.lo.s32 	%r13052, %r167, %r13049;
	mad.lo.s32 	%r13053, %r168, %r13050, %r13052;
	and.b32  	%r13054, %r13051, 65535;
	shl.b32 	%r13055, %r13053, 16;
	shr.u32 	%r13056, %r13051, 16;
	shr.u32 	%r13057, %r13053, 16;
	add.s32 	%r13058, %r13054, %r55822;
	add.s32 	%r13059, %r13058, %r13055;
	setp.lt.u32 	%p292, %r13059, %r55822;
	selp.u32 	%r13060, 1, 0, %p292;
	mad.lo.s32 	%r13061, %r168, %r13049, %r13056;
	add.s32 	%r13062, %r13061, %r13057;
	add.s32 	%r13063, %r13062, %r13060;
	mul.lo.s32 	%r13064, %r169, %r13050;
	mul.lo.s32 	%r13065, %r169, %r13049;
	mad.lo.s32 	%r13066, %r170, %r13050, %r13065;
	and.b32  	%r13067, %r13064, 65535;
	shl.b32 	%r13068, %r13066, 16;
	shr.u32 	%r13069, %r13064, 16;
	shr.u32 	%r13070, %r13066, 16;
	add.s32 	%r13071, %r13067, %r55830;
	add.s32 	%r13072, %r13071, %r13068;
	setp.lt.u32 	%p293, %r13072, %r55830;
	selp.u32 	%r13073, 1, 0, %p293;
	add.s32 	%r13074, %r13072, %r13063;
	setp.lt.u32 	%p294, %r13074, %r13072;
	selp.u32 	%r13075, 1, 0, %p294;
	mad.lo.s32 	%r13076, %r170, %r13049, %r13069;
	add.s32 	%r13077, %r13076, %r13070;
	add.s32 	%r13078, %r13077, %r13073;
	add.s32 	%r13079, %r13078, %r13075;
	mul.lo.s32 	%r13080, %r171, %r13050;
	mul.lo.s32 	%r13081, %r171, %r13049;
	mad.lo.s32 	%r13082, %r172, %r13050, %r13081;
	and.b32  	%r13083, %r13080, 65535;
	shl.b32 	%r13084, %r13082, 16;
	shr.u32 	%r13085, %r13080, 16;
	shr.u32 	%r13086, %r13082, 16;
	add.s32 	%r13087, %r13083, %r55829;
	add.s32 	%r13088, %r13087, %r13084;
	setp.lt.u32 	%p295, %r13088, %r55829;
	selp.u32 	%r13089, 1, 0, %p295;
	add.s32 	%r13090, %r13088, %r13079;
	setp.lt.u32 	%p296, %r13090, %r13088;
	selp.u32 	%r13091, 1, 0, %p296;
	mad.lo.s32 	%r13092, %r172, %r13049, %r13085;
	add.s32 	%r13093, %r13092, %r13086;
	add.s32 	%r13094, %r13093, %r13089;
	add.s32 	%r13095, %r13094, %r13091;
	mul.lo.s32 	%r13096, %r173, %r13050;
	mul.lo.s32 	%r13097, %r173, %r13049;
	mad.lo.s32 	%r13098, %r174, %r13050, %r13097;
	and.b32  	%r13099, %r13096, 65535;
	shl.b32 	%r13100, %r13098, 16;
	shr.u32 	%r13101, %r13096, 16;
	shr.u32 	%r13102, %r13098, 16;
	add.s32 	%r13103, %r13099, %r55828;
	add.s32 	%r13104, %r13103, %r13100;
	setp.lt.u32 	%p297, %r13104, %r55828;
	selp.u32 	%r13105, 1, 0, %p297;
	add.s32 	%r13106, %r13104, %r13095;
	setp.lt.u32 	%p298, %r13106, %r13104;
	selp.u32 	%r13107, 1, 0, %p298;
	mad.lo.s32 	%r13108, %r174, %r13049, %r13101;
	add.s32 	%r13109, %r13108, %r13102;
	add.s32 	%r13110, %r13109, %r13105;
	add.s32 	%r13111, %r13110, %r13107;
	mul.lo.s32 	%r13112, %r175, %r13050;
	mul.lo.s32 	%r13113, %r175, %r13049;
	mad.lo.s32 	%r13114, %r176, %r13050, %r13113;
	and.b32  	%r13115, %r13112, 65535;
	shl.b32 	%r13116, %r13114, 16;
	shr.u32 	%r13117, %r13112, 16;
	shr.u32 	%r13118, %r13114, 16;
	add.s32 	%r13119, %r13115, %r55827;
	add.s32 	%r13120, %r13119, %r13116;
	setp.lt.u32 	%p299, %r13120, %r55827;
	selp.u32 	%r13121, 1, 0, %p299;
	add.s32 	%r13122, %r13120, %r13111;
	setp.lt.u32 	%p300, %r13122, %r13120;
	selp.u32 	%r13123, 1, 0, %p300;
	mad.lo.s32 	%r13124, %r176, %r13049, %r13117;
	add.s32 	%r13125, %r13124, %r13118;
	add.s32 	%r13126, %r13125, %r13121;
	add.s32 	%r13127, %r13126, %r13123;
	mul.lo.s32 	%r13128, %r177, %r13050;
	mul.lo.s32 	%r13129, %r177, %r13049;
	mad.lo.s32 	%r13130, %r178, %r13050, %r13129;
	and.b32  	%r13131, %r13128, 65535;
	shl.b32 	%r13132, %r13130, 16;
	shr.u32 	%r13133, %r13128, 16;
	shr.u32 	%r13134, %r13130, 16;
	add.s32 	%r13135, %r13131, %r55826;
	add.s32 	%r13136, %r13135, %r13132;
	setp.lt.u32 	%p301, %r13136, %r55826;
	selp.u32 	%r13137, 1, 0, %p301;
	add.s32 	%r13138, %r13136, %r13127;
	setp.lt.u32 	%p302, %r13138, %r13136;
	selp.u32 	%r13139, 1, 0, %p302;
	mad.lo.s32 	%r13140, %r178, %r13049, %r13133;
	add.s32 	%r13141, %r13140, %r13134;
	add.s32 	%r13142, %r13141, %r13137;
	add.s32 	%r13143, %r13142, %r13139;
	mul.lo.s32 	%r13144, %r179, %r13050;
	mul.lo.s32 	%r13145, %r179, %r13049;
	mad.lo.s32 	%r13146, %r180, %r13050, %r13145;
	and.b32  	%r13147, %r13144, 65535;
	shl.b32 	%r13148, %r13146, 16;
	shr.u32 	%r13149, %r13144, 16;
	shr.u32 	%r13150, %r13146, 16;
	add.s32 	%r13151, %r13147, %r55825;
	add.s32 	%r13152, %r13151, %r13148;
	setp.lt.u32 	%p303, %r13152, %r55825;
	selp.u32 	%r13153, 1, 0, %p303;
	add.s32 	%r13154, %r13152, %r13143;
	setp.lt.u32 	%p304, %r13154, %r13152;
	selp.u32 	%r13155, 1, 0, %p304;
	mad.lo.s32 	%r13156, %r180, %r13049, %r13149;
	add.s32 	%r13157, %r13156, %r13150;
	add.s32 	%r13158, %r13157, %r13153;
	add.s32 	%r13159, %r13158, %r13155;
	mul.lo.s32 	%r13160, %r181, %r13050;
	mul.lo.s32 	%r13161, %r181, %r13049;
	mad.lo.s32 	%r13162, %r182, %r13050, %r13161;
	and.b32  	%r13163, %r13160, 65535;
	shl.b32 	%r13164, %r13162, 16;
	shr.u32 	%r13165, %r13160, 16;
	shr.u32 	%r13166, %r13162, 16;
	add.s32 	%r13167, %r13163, %r55824;
	add.s32 	%r13168, %r13167, %r13164;
	setp.lt.u32 	%p305, %r13168, %r55824;
	selp.u32 	%r13169, 1, 0, %p305;
	add.s32 	%r13170, %r13168, %r13159;
	setp.lt.u32 	%p306, %r13170, %r13168;
	selp.u32 	%r13171, 1, 0, %p306;
	mad.lo.s32 	%r13172, %r182, %r13049, %r13165;
	add.s32 	%r13173, %r13172, %r13166;
	add.s32 	%r13174, %r13173, %r13169;
	add.s32 	%r13175, %r13174, %r13171;
	mul.lo.s32 	%r13176, %r13059, %r55602;
	shr.u32 	%r13177, %r13176, 16;
	and.b32  	%r13178, %r13176, 65535;
	and.b32  	%r13179, %r11769, 65535;
	mul.lo.s32 	%r13180, %r13179, %r13178;
	shr.u32 	%r13181, %r11769, 16;
	mul.lo.s32 	%r13182, %r13179, %r13177;
	mad.lo.s32 	%r13183, %r13181, %r13178, %r13182;
	and.b32  	%r13184, %r13180, 65535;
	shl.b32 	%r13185, %r13183, 16;
	shr.u32 	%r13186, %r13180, 16;
	shr.u32 	%r13187, %r13183, 16;
	add.s32 	%r13188, %r13184, %r13059;
	add.s32 	%r13189, %r13188, %r13185;
	setp.lt.u32 	%p307, %r13189, %r13059;
	selp.u32 	%r13190, 1, 0, %p307;
	mad.lo.s32 	%r13191, %r13181, %r13177, %r13186;
	add.s32 	%r13192, %r13191, %r13187;
	add.s32 	%r13193, %r13192, %r13190;
	and.b32  	%r13194, %r11770, 65535;
	mul.lo.s32 	%r13195, %r13194, %r13178;
	shr.u32 	%r13196, %r11770, 16;
	mul.lo.s32 	%r13197, %r13194, %r13177;
	mad.lo.s32 	%r13198, %r13196, %r13178, %r13197;
	and.b32  	%r13199, %r13195, 65535;
	shl.b32 	%r13200, %r13198, 16;
	shr.u32 	%r13201, %r13195, 16;
	shr.u32 	%r13202, %r13198, 16;
	add.s32 	%r13203, %r13199, %r13074;
	add.s32 	%r13204, %r13203, %r13200;
	setp.lt.u32 	%p308, %r13204, %r13074;
	selp.u32 	%r13205, 1, 0, %p308;
	add.s32 	%r55822, %r13204, %r13193;
	setp.lt.u32 	%p309, %r55822, %r13204;
	selp.u32 	%r13206, 1, 0, %p309;
	mad.lo.s32 	%r13207, %r13196, %r13177, %r13201;
	add.s32 	%r13208, %r13207, %r13202;
	add.s32 	%r13209, %r13208, %r13205;
	add.s32 	%r13210, %r13209, %r13206;
	and.b32  	%r13211, %r11771, 65535;
	mul.lo.s32 	%r13212, %r13211, %r13178;
	shr.u32 	%r13213, %r11771, 16;
	mul.lo.s32 	%r13214, %r13211, %r13177;
	mad.lo.s32 	%r13215, %r13213, %r13178, %r13214;
	and.b32  	%r13216, %r13212, 65535;
	shl.b32 	%r13217, %r13215, 16;
	shr.u32 	%r13218, %r13212, 16;
	shr.u32 	%r13219, %r13215, 16;
	add.s32 	%r13220, %r13216, %r13090;
	add.s32 	%r13221, %r13220, %r13217;
	setp.lt.u32 	%p310, %r13221, %r13090;
	selp.u32 	%r13222, 1, 0, %p310;
	add.s32 	%r55830, %r13221, %r13210;
	setp.lt.u32 	%p311, %r55830, %r13221;
	selp.u32 	%r13223, 1, 0, %p311;
	mad.lo.s32 	%r13224, %r13213, %r13177, %r13218;
	add.s32 	%r13225, %r13224, %r13219;
	add.s32 	%r13226, %r13225, %r13222;
	add.s32 	%r13227, %r13226, %r13223;
	and.b32  	%r13228, %r11772, 65535;
	mul.lo.s32 	%r13229, %r13228, %r13178;
	shr.u32 	%r13230, %r11772, 16;
	mul.lo.s32 	%r13231, %r13228, %r13177;
	mad.lo.s32 	%r13232, %r13230, %r13178, %r13231;
	and.b32  	%r13233, %r13229, 65535;
	shl.b32 	%r13234, %r13232, 16;
	shr.u32 	%r13235, %r13229, 16;
	shr.u32 	%r13236, %r13232, 16;
	add.s32 	%r13237, %r13233, %r13106;
	add.s32 	%r13238, %r13237, %r13234;
	setp.lt.u32 	%p312, %r13238, %r13106;
	selp.u32 	%r13239, 1, 0, %p312;
	add.s32 	%r55829, %r13238, %r13227;
	setp.lt.u32 	%p313, %r55829, %r13238;
	selp.u32 	%r13240, 1, 0, %p313;
	mad.lo.s32 	%r13241, %r13230, %r13177, %r13235;
	add.s32 	%r13242, %r13241, %r13236;
	add.s32 	%r13243, %r13242, %r13239;
	add.s32 	%r13244, %r13243, %r13240;
	and.b32  	%r13245, %r11773, 65535;
	mul.lo.s32 	%r13246, %r13245, %r13178;
	shr.u32 	%r13247, %r11773, 16;
	mul.lo.s32 	%r13248, %r13245, %r13177;
	mad.lo.s32 	%r13249, %r13247, %r13178, %r13248;
	and.b32  	%r13250, %r13246, 65535;
	shl.b32 	%r13251, %r13249, 16;
	shr.u32 	%r13252, %r13246, 16;
	shr.u32 	%r13253, %r13249, 16;
	add.s32 	%r13254, %r13250, %r13122;
	add.s32 	%r13255, %r13254, %r13251;
	setp.lt.u32 	%p314, %r13255, %r13122;
	selp.u32 	%r13256, 1, 0, %p314;
	add.s32 	%r55828, %r13255, %r13244;
	setp.lt.u32 	%p315, %r55828, %r13255;
	selp.u32 	%r13257, 1, 0, %p315;
	mad.lo.s32 	%r13258, %r13247, %r13177, %r13252;
	add.s32 	%r13259, %r13258, %r13253;
	add.s32 	%r13260, %r13259, %r13256;
	add.s32 	%r13261, %r13260, %r13257;
	and.b32  	%r13262, %r11774, 65535;
	mul.lo.s32 	%r13263, %r13262, %r13178;
	shr.u32 	%r13264, %r11774, 16;
	mul.lo.s32 	%r13265, %r13262, %r13177;
	mad.lo.s32 	%r13266, %r13264, %r13178, %r13265;
	and.b32  	%r13267, %r13263, 65535;
	shl.b32 	%r13268, %r13266, 16;
	shr.u32 	%r13269, %r13263, 16;
	shr.u32 	%r13270, %r13266, 16;
	add.s32 	%r13271, %r13267, %r13138;
	add.s32 	%r13272, %r13271, %r13268;
	setp.lt.u32 	%p316, %r13272, %r13138;
	selp.u32 	%r13273, 1, 0, %p316;
	add.s32 	%r55827, %r13272, %r13261;
	setp.lt.u32 	%p317, %r55827, %r13272;
	selp.u32 	%r13274, 1, 0, %p317;
	mad.lo.s32 	%r13275, %r13264, %r13177, %r13269;
	add.s32 	%r13276, %r13275, %r13270;
	add.s32 	%r13277, %r13276, %r13273;
	add.s32 	%r13278, %r13277, %r13274;
	and.b32  	%r13279, %r11775, 65535;
	mul.lo.s32 	%r13280, %r13279, %r13178;
	shr.u32 	%r13281, %r11775, 16;
	mul.lo.s32 	%r13282, %r13279, %r13177;
	mad.lo.s32 	%r13283, %r13281, %r13178, %r13282;
	and.b32  	%r13284, %r13280, 65535;
	shl.b32 	%r13285, %r13283, 16;
	shr.u32 	%r13286, %r13280, 16;
	shr.u32 	%r13287, %r13283, 16;
	add.s32 	%r13288, %r13284, %r13154;
	add.s32 	%r13289, %r13288, %r13285;
	setp.lt.u32 	%p318, %r13289, %r13154;
	selp.u32 	%r13290, 1, 0, %p318;
	add.s32 	%r55826, %r13289, %r13278;
	setp.lt.u32 	%p319, %r55826, %r13289;
	selp.u32 	%r13291, 1, 0, %p319;
	mad.lo.s32 	%r13292, %r13281, %r13177, %r13286;
	add.s32 	%r13293, %r13292, %r13287;
	add.s32 	%r13294, %r13293, %r13290;
	add.s32 	%r13295, %r13294, %r13291;
	and.b32  	%r13296, %r11776, 65535;
	mul.lo.s32 	%r13297, %r13296, %r13178;
	shr.u32 	%r13298, %r11776, 16;
	mul.lo.s32 	%r13299, %r13296, %r13177;
	mad.lo.s32 	%r13300, %r13298, %r13178, %r13299;
	and.b32  	%r13301, %r13297, 65535;
	shl.b32 	%r13302, %r13300, 16;
	shr.u32 	%r13303, %r13297, 16;
	shr.u32 	%r13304, %r13300, 16;
	add.s32 	%r13305, %r13301, %r13170;
	add.s32 	%r13306, %r13305, %r13302;
	setp.lt.u32 	%p320, %r13306, %r13170;
	selp.u32 	%r13307, 1, 0, %p320;
	add.s32 	%r55825, %r13306, %r13295;
	setp.lt.u32 	%p321, %r55825, %r13306;
	selp.u32 	%r13308, 1, 0, %p321;
	mad.lo.s32 	%r13309, %r13298, %r13177, %r13303;
	add.s32 	%r13310, %r13309, %r13304;
	add.s32 	%r13311, %r13310, %r13307;
	add.s32 	%r13312, %r13311, %r13308;
	add.s32 	%r55824, %r13175, %r13312;
	add.s32 	%r55823, %r55823, 1;
	add.s64 	%rd417, %rd417, 4;
	setp.ne.s32 	%p322, %r55823, 8;
	@%p322 bra 	$L__BB0_71;
	setp.lt.u32 	%p323, %r55824, %r11776;
	mov.u32 	%r55831, %r55822;
	@%p323 bra 	$L__BB0_87;
	setp.gt.u32 	%p324, %r55824, %r11776;
	@%p324 bra 	$L__BB0_86;
	setp.lt.u32 	%p325, %r55825, %r11775;
	mov.u32 	%r55831, %r55822;
	@%p325 bra 	$L__BB0_87;
	setp.gt.u32 	%p326, %r55825, %r11775;
	@%p326 bra 	$L__BB0_86;
	setp.lt.u32 	%p327, %r55826, %r11774;
	mov.u32 	%r55831, %r55822;
	@%p327 bra 	$L__BB0_87;
	setp.gt.u32 	%p328, %r55826, %r11774;
	@%p328 bra 	$L__BB0_86;
	setp.lt.u32 	%p329, %r55827, %r11773;
	mov.u32 	%r55831, %r55822;
	@%p329 bra 	$L__BB0_87;
	setp.gt.u32 	%p330, %r55827, %r11773;
	@%p330 bra 	$L__BB0_86;
	setp.lt.u32 	%p331, %r55828, %r11772;
	mov.u32 	%r55831, %r55822;
	@%p331 bra 	$L__BB0_87;
	setp.gt.u32 	%p332, %r55828, %r11772;
	@%p332 bra 	$L__BB0_86;
	setp.lt.u32 	%p333, %r55829, %r11771;
	mov.u32 	%r55831, %r55822;
	@%p333 bra 	$L__BB0_87;
	setp.gt.u32 	%p334, %r55829, %r11771;
	@%p334 bra 	$L__BB0_86;
	setp.lt.u32 	%p335, %r55830, %r11770;
	mov.u32 	%r55831, %r55822;
	@%p335 bra 	$L__BB0_87;
	setp.le.u32 	%p336, %r55830, %r11770;
	setp.lt.u32 	%p337, %r55822, %r11769;
	and.pred  	%p338, %p336, %p337;
	mov.u32 	%r55831, %r55822;
	@%p338 bra 	$L__BB0_87;
$L__BB0_86:
	sub.s32 	%r55831, %r55822, %r11769;
	setp.lt.u32 	%p339, %r55822, %r11769;
	selp.u32 	%r13313, 1, 0, %p339;
	sub.s32 	%r13314, %r55830, %r11770;
	setp.lt.u32 	%p340, %r55830, %r11770;
	selp.s32 	%r13315, -1, 0, %p339;
	add.s32 	%r55830, %r13314, %r13315;
	setp.lt.u32 	%p341, %r13314, %r13313;
	or.pred  	%p342, %p340, %p341;
	selp.u32 	%r13316, 1, 0, %p342;
	sub.s32 	%r13317, %r55829, %r11771;
	setp.lt.u32 	%p343, %r55829, %r11771;
	selp.s32 	%r13318, -1, 0, %p342;
	add.s32 	%r55829, %r13317, %r13318;
	setp.lt.u32 	%p344, %r13317, %r13316;
	or.pred  	%p345, %p343, %p344;
	selp.u32 	%r13319, 1, 0, %p345;
	sub.s32 	%r13320, %r55828, %r11772;
	setp.lt.u32 	%p346, %r55828, %r11772;
	selp.s32 	%r13321, -1, 0, %p345;
	add.s32 	%r55828, %r13320, %r13321;
	setp.lt.u32 	%p347, %r13320, %r13319;
	or.pred  	%p348, %p346, %p347;
	selp.u32 	%r13322, 1, 0, %p348;
	sub.s32 	%r13323, %r55827, %r11773;
	setp.lt.u32 	%p349, %r55827, %r11773;
	selp.s32 	%r13324, -1, 0, %p348;
	add.s32 	%r55827, %r13323, %r13324;
	setp.lt.u32 	%p350, %r13323, %r13322;
	or.pred  	%p351, %p349, %p350;
	selp.u32 	%r13325, 1, 0, %p351;
	sub.s32 	%r13326, %r55826, %r11774;
	setp.lt.u32 	%p352, %r55826, %r11774;
	selp.s32 	%r13327, -1, 0, %p351;
	add.s32 	%r55826, %r13326, %r13327;
	setp.lt.u32 	%p353, %r13326, %r13325;
	or.pred  	%p354, %p352, %p353;
	selp.u32 	%r13328, 1, 0, %p354;
	sub.s32 	%r13329, %r55825, %r11775;
	setp.lt.u32 	%p355, %r55825, %r11775;
	selp.s32 	%r13330, -1, 0, %p354;
	add.s32 	%r55825, %r13329, %r13330;
	setp.lt.u32 	%p356, %r13329, %r13328;
	or.pred  	%p357, %p355, %p356;
	selp.s32 	%r13331, -1, 0, %p357;
	sub.s32 	%r13332, %r55824, %r11776;
	add.s32 	%r55824, %r13332, %r13331;
$L__BB0_87:
	setp.lt.u32 	%p358, %r55824, %r55773;
	@%p358 bra 	$L__BB0_102;
	setp.gt.u32 	%p359, %r55824, %r55773;
	@%p359 bra 	$L__BB0_101;
	setp.lt.u32 	%p360, %r55825, %r55774;
	@%p360 bra 	$L__BB0_102;
	setp.gt.u32 	%p361, %r55825, %r55774;
	@%p361 bra 	$L__BB0_101;
	setp.lt.u32 	%p362, %r55826, %r55775;
	@%p362 bra 	$L__BB0_102;
	setp.gt.u32 	%p363, %r55826, %r55775;
	@%p363 bra 	$L__BB0_101;
	setp.lt.u32 	%p364, %r55827, %r55776;
	@%p364 bra 	$L__BB0_102;
	setp.gt.u32 	%p365, %r55827, %r55776;
	@%p365 bra 	$L__BB0_101;
	setp.lt.u32 	%p366, %r55828, %r55777;
	@%p366 bra 	$L__BB0_102;
	setp.gt.u32 	%p367, %r55828, %r55777;
	@%p367 bra 	$L__BB0_101;
	setp.lt.u32 	%p368, %r55829, %r55778;
	@%p368 bra 	$L__BB0_102;
	setp.gt.u32 	%p369, %r55829, %r55778;
	@%p369 bra 	$L__BB0_101;
	setp.lt.u32 	%p370, %r55830, %r55779;
	@%p370 bra 	$L__BB0_102;
	setp.le.u32 	%p371, %r55830, %r55779;
	setp.lt.u32 	%p372, %r55831, %r55780;
	and.pred  	%p373, %p371, %p372;
	@%p373 bra 	$L__BB0_102;
$L__BB0_101:
	sub.s32 	%r55839, %r55831, %r55780;
	setp.lt.u32 	%p374, %r55831, %r55780;
	selp.u32 	%r13333, 1, 0, %p374;
	sub.s32 	%r13334, %r55830, %r55779;
	setp.lt.u32 	%p375, %r55830, %r55779;
	selp.s32 	%r13335, -1, 0, %p374;
	add.s32 	%r55838, %r13334, %r13335;
	setp.lt.u32 	%p376, %r13334, %r13333;
	or.pred  	%p377, %p375, %p376;
	selp.u32 	%r13336, 1, 0, %p377;
	sub.s32 	%r13337, %r55829, %r55778;
	setp.lt.u32 	%p378, %r55829, %r55778;
	selp.s32 	%r13338, -1, 0, %p377;
	add.s32 	%r55837, %r13337, %r13338;
	setp.lt.u32 	%p379, %r13337, %r13336;
	or.pred  	%p380, %p378, %p379;
	selp.u32 	%r13339, 1, 0, %p380;
	sub.s32 	%r13340, %r55828, %r55777;
	setp.lt.u32 	%p381, %r55828, %r55777;
	selp.s32 	%r13341, -1, 0, %p380;
	add.s32 	%r55836, %r13340, %r13341;
	setp.lt.u32 	%p382, %r13340, %r13339;
	or.pred  	%p383, %p381, %p382;
	selp.u32 	%r13342, 1, 0, %p383;
	sub.s32 	%r13343, %r55827, %r55776;
	setp.lt.u32 	%p384, %r55827, %r55776;
	selp.s32 	%r13344, -1, 0, %p383;
	add.s32 	%r55835, %r13343, %r13344;
	setp.lt.u32 	%p385, %r13343, %r13342;
	or.pred  	%p386, %p384, %p385;
	selp.u32 	%r13345, 1, 0, %p386;
	sub.s32 	%r13346, %r55826, %r55775;
	setp.lt.u32 	%p387, %r55826, %r55775;
	selp.s32 	%r13347, -1, 0, %p386;
	add.s32 	%r55834, %r13346, %r13347;
	setp.lt.u32 	%p388, %r13346, %r13345;
	or.pred  	%p389, %p387, %p388;
	selp.u32 	%r13348, 1, 0, %p389;
	sub.s32 	%r13349, %r55825, %r55774;
	setp.lt.u32 	%p390, %r55825, %r55774;
	selp.s32 	%r13350, -1, 0, %p389;
	add.s32 	%r55833, %r13349, %r13350;
	setp.lt.u32 	%p391, %r13349, %r13348;
	or.pred  	%p392, %p390, %p391;
	selp.s32 	%r13351, -1, 0, %p392;
	sub.s32 	%r13352, %r55824, %r55773;
	add.s32 	%r55832, %r13352, %r13351;
	bra.uni 	$L__BB0_103;
$L__BB0_102:
	sub.s32 	%r13353, %r55780, %r55831;
	setp.lt.u32 	%p393, %r55780, %r55831;
	selp.u32 	%r13354, 1, 0, %p393;
	sub.s32 	%r13355, %r55779, %r55830;
	setp.lt.u32 	%p394, %r55779, %r55830;
	selp.s32 	%r13356, -1, 0, %p393;
	add.s32 	%r13357, %r13355, %r13356;
	setp.lt.u32 	%p395, %r13355, %r13354;
	or.pred  	%p396, %p394, %p395;
	selp.u32 	%r13358, 1, 0, %p396;
	sub.s32 	%r13359, %r55778, %r55829;
	setp.lt.u32 	%p397, %r55778, %r55829;
	selp.s32 	%r13360, -1, 0, %p396;
	add.s32 	%r13361, %r13359, %r13360;
	setp.lt.u32 	%p398, %r13359, %r13358;
	or.pred  	%p399, %p397, %p398;
	selp.u32 	%r13362, 1, 0, %p399;
	sub.s32 	%r13363, %r55777, %r55828;
	setp.lt.u32 	%p400, %r55777, %r55828;
	selp.s32 	%r13364, -1, 0, %p399;
	add.s32 	%r13365, %r13363, %r13364;
	setp.lt.u32 	%p401, %r13363, %r13362;
	or.pred  	%p402, %p400, %p401;
	selp.u32 	%r13366, 1, 0, %p402;
	sub.s32 	%r13367, %r55776, %r55827;
	setp.lt.u32 	%p403, %r55776, %r55827;
	selp.s32 	%r13368, -1, 0, %p402;
	add.s32 	%r13369, %r13367, %r13368;
	setp.lt.u32 	%p404, %r13367, %r13366;
	or.pred  	%p405, %p403, %p404;
	selp.u32 	%r13370, 1, 0, %p405;
	sub.s32 	%r13371, %r55775, %r55826;
	setp.lt.u32 	%p406, %r55775, %r55826;
	selp.s32 	%r13372, -1, 0, %p405;
	add.s32 	%r13373, %r13371, %r13372;
	setp.lt.u32 	%p407, %r13371, %r13370;
	or.pred  	%p408, %p406, %p407;
	selp.u32 	%r13374, 1, 0, %p408;
	sub.s32 	%r13375, %r55774, %r55825;
	setp.lt.u32 	%p409, %r55774, %r55825;
	selp.s32 	%r13376, -1, 0, %p408;
	add.s32 	%r13377, %r13375, %r13376;
	setp.lt.u32 	%p410, %r13375, %r13374;
	or.pred  	%p411, %p409, %p410;
	selp.u32 	%r13378, 1, 0, %p411;
	sub.s32 	%r13379, %r55824, %r55773;
	add.s32 	%r13380, %r13379, %r13378;
	sub.s32 	%r55839, %r11769, %r13353;
	setp.lt.u32 	%p412, %r11769, %r13353;
	selp.u32 	%r13381, 1, 0, %p412;
	sub.s32 	%r13382, %r11770, %r13357;
	setp.lt.u32 	%p413, %r11770, %r13357;
	selp.s32 	%r13383, -1, 0, %p412;
	add.s32 	%r55838, %r13382, %r13383;
	setp.lt.u32 	%p414, %r13382, %r13381;
	or.pred  	%p415, %p413, %p414;
	selp.u32 	%r13384, 1, 0, %p415;
	sub.s32 	%r13385, %r11771, %r13361;
	setp.lt.u32 	%p416, %r11771, %r13361;
	selp.s32 	%r13386, -1, 0, %p415;
	add.s32 	%r55837, %r13385, %r13386;
	setp.lt.u32 	%p417, %r13385, %r13384;
	or.pred  	%p418, %p416, %p417;
	selp.u32 	%r13387, 1, 0, %p418;
	sub.s32 	%r13388, %r11772, %r13365;
	setp.lt.u32 	%p419, %r11772, %r13365;
	selp.s32 	%r13389, -1, 0, %p418;
	add.s32 	%r55836, %r13388, %r13389;
	setp.lt.u32 	%p420, %r13388, %r13387;
	or.pred  	%p421, %p419, %p420;
	selp.u32 	%r13390, 1, 0, %p421;
	sub.s32 	%r13391, %r11773, %r13369;
	setp.lt.u32 	%p422, %r11773, %r13369;
	selp.s32 	%r13392, -1, 0, %p421;
	add.s32 	%r55835, %r13391, %r13392;
	setp.lt.u32 	%p423, %r13391, %r13390;
	or.pred  	%p424, %p422, %p423;
	selp.u32 	%r13393, 1, 0, %p424;
	sub.s32 	%r13394, %r11774, %r13373;
	setp.lt.u32 	%p425, %r11774, %r13373;
	selp.s32 	%r13395, -1, 0, %p424;
	add.s32 	%r55834, %r13394, %r13395;
	setp.lt.u32 	%p426, %r13394, %r13393;
	or.pred  	%p427, %p425, %p426;
	selp.u32 	%r13396, 1, 0, %p427;
	sub.s32 	%r13397, %r11775, %r13377;
	setp.lt.u32 	%p428, %r11775, %r13377;
	selp.s32 	%r13398, -1, 0, %p427;
	add.s32 	%r55833, %r13397, %r13398;
	setp.lt.u32 	%p429, %r13397, %r13396;
	or.pred  	%p430, %p428, %p429;
	selp.s32 	%r13399, -1, 0, %p430;
	add.s32 	%r13400, %r13380, %r11776;
	add.s32 	%r55832, %r13400, %r13399;
$L__BB0_103:
	st.local.u32 	[%rd23], %r55839;
	st.local.u32 	[%rd23+4], %r55838;
	st.local.u32 	[%rd23+8], %r55837;
	st.local.u32 	[%rd23+12], %r55836;
	st.local.u32 	[%rd23+16], %r55835;
	st.local.u32 	[%rd23+20], %r55834;
	st.local.u32 	[%rd23+24], %r55833;
	st.local.u32 	[%rd23+28], %r55832;
	mov.b32 	%r55849, 0;
	mov.u64 	%rd418, %rd21;
	mov.u32 	%r55850, %r55849;
	mov.u32 	%r55851, %r55849;
	mov.u32 	%r55852, %r55849;
	mov.u32 	%r55853, %r55849;
	mov.u32 	%r55854, %r55849;
	mov.u32 	%r55855, %r55849;
	mov.u32 	%r55847, %r55849;
	mov.u32 	%r55848, %r55849;
$L__BB0_104:
	ld.param.u32 	%r55603, [_Z17ecm_stage1_kernelj4U256S_S_jPKjjjjjjjjPjS2_S2_S2_S2_S2__param_4];
	ld.local.u32 	%r13402, [%rd418];
	shr.u32 	%r13403, %r13402, 16;
	and.b32  	%r13404, %r13402, 65535;
	mul.lo.s32 	%r13405, %r167, %r13404;
	mul.lo.s32 	%r13406, %r167, %r13403;
	mad.lo.s32 	%r13407, %r168, %r13404, %r13406;
	and.b32  	%r13408, %r13405, 65535;
	shl.b32 	%r13409, %r13407, 16;
	shr.u32 	%r13410, %r13405, 16;
	shr.u32 	%r13411, %r13407, 16;
	add.s32 	%r13412, %r13408, %r55847;
	add.s32 	%r13413, %r13412, %r13409;
	setp.lt.u32 	%p431, %r13413, %r55847;
	selp.u32 	%r13414, 1, 0, %p431;
	mad.lo.s32 	%r13415, %r168, %r13403, %r13410;
	add.s32 	%r13416, %r13415, %r13411;
	add.s32 	%r13417, %r13416, %r13414;
	mul.lo.s32 	%r13418, %r169, %r13404;
	mul.lo.s32 	%r13419, %r169, %r13403;
	mad.lo.s32 	%r13420, %r170, %r13404, %r13419;
	and.b32  	%r13421, %r13418, 65535;
	shl.b32 	%r13422, %r13420, 16;
	shr.u32 	%r13423, %r13418, 16;
	shr.u32 	%r13424, %r13420, 16;
	add.s32 	%r13425, %r13421, %r55855;
	add.s32 	%r13426, %r13425, %r13422;
	setp.lt.u32 	%p432, %r13426, %r55855;
	selp.u32 	%r13427, 1, 0, %p432;
	add.s32 	%r13428, %r13426, %r13417;
	setp.lt.u32 	%p433, %r13428, %r13426;
	selp.u32 	%r13429, 1, 0, %p433;
	mad.lo.s32 	%r13430, %r170, %r13403, %r13423;
	add.s32 	%r13431, %r13430, %r13424;
	add.s32 	%r13432, %r13431, %r13427;
	add.s32 	%r13433, %r13432, %r13429;
	mul.lo.s32 	%r13434, %r171, %r13404;
	mul.lo.s32 	%r13435, %r171, %r13403;
	mad.lo.s32 	%r13436, %r172, %r13404, %r13435;
	and.b32  	%r13437, %r13434, 65535;
	shl.b32 	%r13438, %r13436, 16;
	shr.u32 	%r13439, %r13434, 16;
	shr.u32 	%r13440, %r13436, 16;
	add.s32 	%r13441, %r13437, %r55854;
	add.s32 	%r13442, %r13441, %r13438;
	setp.lt.u32 	%p434, %r13442, %r55854;
	selp.u32 	%r13443, 1, 0, %p434;
	add.s32 	%r13444, %r13442, %r13433;
	setp.lt.u32 	%p435, %r13444, %r13442;
	selp.u32 	%r13445, 1, 0, %p435;
	mad.lo.s32 	%r13446, %r172, %r13403, %r13439;
	add.s32 	%r13447, %r13446, %r13440;
	add.s32 	%r13448, %r13447, %r13443;
	add.s32 	%r13449, %r13448, %r13445;
	mul.lo.s32 	%r13450, %r173, %r13404;
	mul.lo.s32 	%r13451, %r173, %r13403;
	mad.lo.s32 	%r13452, %r174, %r13404, %r13451;
	and.b32  	%r13453, %r13450, 65535;
	shl.b32 	%r13454, %r13452, 16;
	shr.u32 	%r13455, %r13450, 16;
	shr.u32 	%r13456, %r13452, 16;
	add.s32 	%r13457, %r13453, %r55853;
	add.s32 	%r13458, %r13457, %r13454;
	setp.lt.u32 	%p436, %r13458, %r55853;
	selp.u32 	%r13459, 1, 0, %p436;
	add.s32 	%r13460, %r13458, %r13449;
	setp.lt.u32 	%p437, %r13460, %r13458;
	selp.u32 	%r13461, 1, 0, %p437;
	mad.lo.s32 	%r13462, %r174, %r13403, %r13455;
	add.s32 	%r13463, %r13462, %r13456;
	add.s32 	%r13464, %r13463, %r13459;
	add.s32 	%r13465, %r13464, %r13461;
	mul.lo.s32 	%r13466, %r175, %r13404;
	mul.lo.s32 	%r13467, %r175, %r13403;
	mad.lo.s32 	%r13468, %r176, %r13404, %r13467;
	and.b32  	%r13469, %r13466, 65535;
	shl.b32 	%r13470, %r13468, 16;
	shr.u32 	%r13471, %r13466, 16;
	shr.u32 	%r13472, %r13468, 16;
	add.s32 	%r13473, %r13469, %r55852;
	add.s32 	%r13474, %r13473, %r13470;
	setp.lt.u32 	%p438, %r13474, %r55852;
	selp.u32 	%r13475, 1, 0, %p438;
	add.s32 	%r13476, %r13474, %r13465;
	setp.lt.u32 	%p439, %r13476, %r13474;
	selp.u32 	%r13477, 1, 0, %p439;
	mad.lo.s32 	%r13478, %r176, %r13403, %r13471;
	add.s32 	%r13479, %r13478, %r13472;
	add.s32 	%r13480, %r13479, %r13475;
	add.s32 	%r13481, %r13480, %r13477;
	mul.lo.s32 	%r13482, %r177, %r13404;
	mul.lo.s32 	%r13483, %r177, %r13403;
	mad.lo.s32 	%r13484, %r178, %r13404, %r13483;
	and.b32  	%r13485, %r13482, 65535;
	shl.b32 	%r13486, %r13484, 16;
	shr.u32 	%r13487, %r13482, 16;
	shr.u32 	%r13488, %r13484, 16;
	add.s32 	%r13489, %r13485, %r55851;
	add.s32 	%r13490, %r13489, %r13486;
	setp.lt.u32 	%p440, %r13490, %r55851;
	selp.u32 	%r13491, 1, 0, %p440;
	add.s32 	%r13492, %r13490, %r13481;
	setp.lt.u32 	%p441, %r13492, %r13490;
	selp.u32 	%r13493, 1, 0, %p441;
	mad.lo.s32 	%r13494, %r178, %r13403, %r13487;
	add.s32 	%r13495, %r13494, %r13488;
	add.s32 	%r13496, %r13495, %r13491;
	add.s32 	%r13497, %r13496, %r13493;
	mul.lo.s32 	%r13498, %r179, %r13404;
	mul.lo.s32 	%r13499, %r179, %r13403;
	mad.lo.s32 	%r13500, %r180, %r13404, %r13499;
	and.b32  	%r13501, %r13498, 65535;
	shl.b32 	%r13502, %r13500, 16;
	shr.u32 	%r13503, %r13498, 16;
	shr.u32 	%r13504, %r13500, 16;
	add.s32 	%r13505, %r13501, %r55850;
	add.s32 	%r13506, %r13505, %r13502;
	setp.lt.u32 	%p442, %r13506, %r55850;
	selp.u32 	%r13507, 1, 0, %p442;
	add.s32 	%r13508, %r13506, %r13497;
	setp.lt.u32 	%p443, %r13508, %r13506;
	selp.u32 	%r13509, 1, 0, %p443;
	mad.lo.s32 	%r13510, %r180, %r13403, %r13503;
	add.s32 	%r13511, %r13510, %r13504;
	add.s32 	%r13512, %r13511, %r13507;
	add.s32 	%r13513, %r13512, %r13509;
	mul.lo.s32 	%r13514, %r181, %r13404;
	mul.lo.s32 	%r13515, %r181, %r13403;
	mad.lo.s32 	%r13516, %r182, %r13404, %r13515;
	and.b32  	%r13517, %r13514, 65535;
	shl.b32 	%r13518, %r13516, 16;
	shr.u32 	%r13519, %r13514, 16;
	shr.u32 	%r13520, %r13516, 16;
	add.s32 	%r13521, %r13517, %r55849;
	add.s32 	%r13522, %r13521, %r13518;
	setp.lt.u32 	%p444, %r13522, %r55849;
	selp.u32 	%r13523, 1, 0, %p444;
	add.s32 	%r13524, %r13522, %r13513;
	setp.lt.u32 	%p445, %r13524, %r13522;
	selp.u32 	%r13525, 1, 0, %p445;
	mad.lo.s32 	%r13526, %r182, %r13403, %r13519;
	add.s32 	%r13527, %r13526, %r13520;
	add.s32 	%r13528, %r13527, %r13523;
	add.s32 	%r13529, %r13528, %r13525;
	mul.lo.s32 	%r13530, %r13413, %r55603;
	shr.u32 	%r13531, %r13530, 16;
	and.b32  	%r13532, %r13530, 65535;
	and.b32  	%r13533, %r11769, 65535;
	mul.lo.s32 	%r13534, %r13533, %r13532;
	shr.u32 	%r13535, %r11769, 16;
	mul.lo.s32 	%r13536, %r13533, %r13531;
	mad.lo.s32 	%r13537, %r13535, %r13532, %r13536;
	and.b32  	%r13538, %r13534, 65535;
	shl.b32 	%r13539, %r13537, 16;
	shr.u32 	%r13540, %r13534, 16;
	shr.u32 	%r13541, %r13537, 16;
	add.s32 	%r13542, %r13538, %r13413;
	add.s32 	%r13543, %r13542, %r13539;
	setp.lt.u32 	%p446, %r13543, %r13413;
	selp.u32 	%r13544, 1, 0, %p446;
	mad.lo.s32 	%r13545, %r13535, %r13531, %r13540;
	add.s32 	%r13546, %r13545, %r13541;
	add.s32 	%r13547, %r13546, %r13544;
	and.b32  	%r13548, %r11770, 65535;
	mul.lo.s32 	%r13549, %r13548, %r13532;
	shr.u32 	%r13550, %r11770, 16;
	mul.lo.s32 	%r13551, %r13548, %r13531;
	mad.lo.s32 	%r13552, %r13550, %r13532, %r13551;
	and.b32  	%r13553, %r13549, 65535;
	shl.b32 	%r13554, %r13552, 16;
	shr.u32 	%r13555, %r13549, 16;
	shr.u32 	%r13556, %r13552, 16;
	add.s32 	%r13557, %r13553, %r13428;
	add.s32 	%r13558, %r13557, %r13554;
	setp.lt.u32 	%p447, %r13558, %r13428;
	selp.u32 	%r13559, 1, 0, %p447;
	add.s32 	%r55847, %r13558, %r13547;
	setp.lt.u32 	%p448, %r55847, %r13558;
	selp.u32 	%r13560, 1, 0, %p448;
	mad.lo.s32 	%r13561, %r13550, %r13531, %r13555;
	add.s32 	%r13562, %r13561, %r13556;
	add.s32 	%r13563, %r13562, %r13559;
	add.s32 	%r13564, %r13563, %r13560;
	and.b32  	%r13565, %r11771, 65535;
	mul.lo.s32 	%r13566, %r13565, %r13532;
	shr.u32 	%r13567, %r11771, 16;
	mul.lo.s32 	%r13568, %r13565, %r13531;
	mad.lo.s32 	%r13569, %r13567, %r13532, %r13568;
	and.b32  	%r13570, %r13566, 65535;
	shl.b32 	%r13571, %r13569, 16;
	shr.u32 	%r13572, %r13566, 16;
	shr.u32 	%r13573, %r13569, 16;
	add.s32 	%r13574, %r13570, %r13444;
	add.s32 	%r13575, %r13574, %r13571;
	setp.lt.u32 	%p449, %r13575, %r13444;
	selp.u32 	%r13576, 1, 0, %p449;
	add.s32 	%r55855, %r13575, %r13564;
	setp.lt.u32 	%p450, %r55855, %r13575;
	selp.u32 	%r13577, 1, 0, %p450;
	mad.lo.s32 	%r13578, %r13567, %r13531, %r13572;
	add.s32 	%r13579, %r13578, %r13573;
	add.s32 	%r13580, %r13579, %r13576;
	add.s32 	%r13581, %r13580, %r13577;
	and.b32  	%r13582, %r11772, 65535;
	mul.lo.s32 	%r13583, %r13582, %r13532;
	shr.u32 	%r13584, %r11772, 16;
	mul.lo.s32 	%r13585, %r13582, %r13531;
	mad.lo.s32 	%r13586, %r13584, %r13532, %r13585;
	and.b32  	%r13587, %r13583, 65535;
	shl.b32 	%r13588, %r13586, 16;
	shr.u32 	%r13589, %r13583, 16;
	shr.u32 	%r13590, %r13586, 16;
	add.s32 	%r13591, %r13587, %r13460;
	add.s32 	%r13592, %r13591, %r13588;
	setp.lt.u32 	%p451, %r13592, %r13460;
	selp.u32 	%r13593, 1, 0, %p451;
	add.s32 	%r55854, %r13592, %r13581;
	setp.lt.u32 	%p452, %r55854, %r13592;
	selp.u32 	%r13594, 1, 0, %p452;
	mad.lo.s32 	%r13595, %r13584, %r13531, %r13589;
	add.s32 	%r13596, %r13595, %r13590;
	add.s32 	%r13597, %r13596, %r13593;
	add.s32 	%r13598, %r13597, %r13594;
	and.b32  	%r13599, %r11773, 65535;
	mul.lo.s32 	%r13600, %r13599, %r13532;
	shr.u32 	%r13601, %r11773, 16;
	mul.lo.s32 	%r13602, %r13599, %r13531;
	mad.lo.s32 	%r13603, %r13601, %r13532, %r13602;
	and.b32  	%r13604, %r13600, 65535;
	shl.b32 	%r13605, %r13603, 16;
	shr.u32 	%r13606, %r13600, 16;
	shr.u32 	%r13607, %r13603, 16;
	add.s32 	%r13608, %r13604, %r13476;
	add.s32 	%r13609, %r13608, %r13605;
	setp.lt.u32 	%p453, %r13609, %r13476;
	selp.u32 	%r13610, 1, 0, %p453;
	add.s32 	%r55853, %r13609, %r13598;
	setp.lt.u32 	%p454, %r55853, %r13609;
	selp.u32 	%r13611, 1, 0, %p454;
	mad.lo.s32 	%r13612, %r13601, %r13531, %r13606;
	add.s32 	%r13613, %r13612, %r13607;
	add.s32 	%r13614, %r13613, %r13610;
	add.s32 	%r13615, %r13614, %r13611;
	and.b32  	%r13616, %r11774, 65535;
	mul.lo.s32 	%r13617, %r13616, %r13532;
	shr.u32 	%r13618, %r11774, 16;
	mul.lo.s32 	%r13619, %r13616, %r13531;
	mad.lo.s32 	%r13620, %r13618, %r13532, %r13619;
	and.b32  	%r13621, %r13617, 65535;
	shl.b32 	%r13622, %r13620, 16;
	shr.u32 	%r13623, %r13617, 16;
	shr.u32 	%r13624, %r13620, 16;
	add.s32 	%r13625, %r13621, %r13492;
	add.s32 	%r13626, %r13625, %r13622;
	setp.lt.u32 	%p455, %r13626, %r13492;
	selp.u32 	%r13627, 1, 0, %p455;
	add.s32 	%r55852, %r13626, %r13615;
	setp.lt.u32 	%p456, %r55852, %r13626;
	selp.u32 	%r13628, 1, 0, %p456;
	mad.lo.s32 	%r13629, %r13618, %r13531, %r13623;
	add.s32 	%r13630, %r13629, %r13624;
	add.s32 	%r13631, %r13630, %r13627;
	add.s32 	%r13632, %r13631, %r13628;
	and.b32  	%r13633, %r11775, 65535;
	mul.lo.s32 	%r13634, %r13633, %r13532;
	shr.u32 	%r13635, %r11775, 16;
	mul.lo.s32 	%r13636, %r13633, %r13531;
	mad.lo.s32 	%r13637, %r13635, %r13532, %r13636;
	and.b32  	%r13638, %r13634, 65535;
	shl.b32 	%r13639, %r13637, 16;
	shr.u32 	%r13640, %r13634, 16;
	shr.u32 	%r13641, %r13637, 16;
	add.s32 	%r13642, %r13638, %r13508;
	add.s32 	%r13643, %r13642, %r13639;
	setp.lt.u32 	%p457, %r13643, %r13508;
	selp.u32 	%r13644, 1, 0, %p457;
	add.s32 	%r55851, %r13643, %r13632;
	setp.lt.u32 	%p458, %r55851, %r13643;
	selp.u32 	%r13645, 1, 0, %p458;
	mad.lo.s32 	%r13646, %r13635, %r13531, %r13640;
	add.s32 	%r13647, %r13646, %r13641;
	add.s32 	%r13648, %r13647, %r13644;
	add.s32 	%r13649, %r13648, %r13645;
	and.b32  	%r13650, %r11776, 65535;
	mul.lo.s32 	%r13651, %r13650, %r13532;
	shr.u32 	%r13652, %r11776, 16;
	mul.lo.s32 	%r13653, %r13650, %r13531;
	mad.lo.s32 	%r13654, %r13652, %r13532, %r13653;
	and.b32  	%r13655, %r13651, 65535;
	shl.b32 	%r13656, %r13654, 16;
	shr.u32 	%r13657, %r13651, 16;
	shr.u32 	%r13658, %r13654, 16;
	add.s32 	%r13659, %r13655, %r13524;
	add.s32 	%r13660, %r13659, %r13656;
	setp.lt.u32 	%p459, %r13660, %r13524;
	selp.u32 	%r13661, 1, 0, %p459;
	add.s32 	%r55850, %r13660, %r13649;
	setp.lt.u32 	%p460, %r55850, %r13660;
	selp.u32 	%r13662, 1, 0, %p460;
	mad.lo.s32 	%r13663, %r13652, %r13531, %r13657;
	add.s32 	%r13664, %r13663, %r13658;
	add.s32 	%r13665, %r13664, %r13661;
	add.s32 	%r13666, %r13665, %r13662;
	add.s32 	%r55849, %r13529, %r13666;
	add.s32 	%r55848, %r55848, 1;
	add.s64 	%rd418, %rd418, 4;
	setp.ne.s32 	%p461, %r55848, 8;
	@%p461 bra 	$L__BB0_104;
	setp.lt.u32 	%p462, %r55849, %r11776;
	mov.u32 	%r55856, %r55847;
	@%p462 bra 	$L__BB0_120;
	setp.gt.u32 	%p463, %r55849, %r11776;
	@%p463 bra 	$L__BB0_119;
	setp.lt.u32 	%p464, %r55850, %r11775;
	mov.u32 	%r55856, %r55847;
	@%p464 bra 	$L__BB0_120;
	setp.gt.u32 	%p465, %r55850, %r11775;
	@%p465 bra 	$L__BB0_119;
	setp.lt.u32 	%p466, %r55851, %r11774;
	mov.u32 	%r55856, %r55847;
	@%p466 bra 	$L__BB0_120;
	setp.gt.u32 	%p467, %r55851, %r11774;
	@%p467 bra 	$L__BB0_119;
	setp.lt.u32 	%p468, %r55852, %r11773;
	mov.u32 	%r55856, %r55847;
	@%p468 bra 	$L__BB0_120;
	setp.gt.u32 	%p469, %r55852, %r11773;
	@%p469 bra 	$L__BB0_119;
	setp.lt.u32 	%p470, %r55853, %r11772;
	mov.u32 	%r55856, %r55847;
	@%p470 bra 	$L__BB0_120;
	setp.gt.u32 	%p471, %r55853, %r11772;
	@%p471 bra 	$L__BB0_119;
	setp.lt.u32 	%p472, %r55854, %r11771;
	mov.u32 	%r55856, %r55847;
	@%p472 bra 	$L__BB0_120;
	setp.gt.u32 	%p473, %r55854, %r11771;
	@%p473 bra 	$L__BB0_119;
	setp.lt.u32 	%p474, %r55855, %r11770;
	mov.u32 	%r55856, %r55847;
	@%p474 bra 	$L__BB0_120;
	setp.le.u32 	%p475, %r55855, %r11770;
	setp.lt.u32 	%p476, %r55847, %r11769;
	and.pred  	%p477, %p475, %p476;
	mov.u32 	%r55856, %r55847;
	@%p477 bra 	$L__BB0_120;
$L__BB0_119:
	sub.s32 	%r55856, %r55847, %r11769;
	setp.lt.u32 	%p478, %r55847, %r11769;
	selp.u32 	%r13667, 1, 0, %p478;
	sub.s32 	%r13668, %r55855, %r11770;
	setp.lt.u32 	%p479, %r55855, %r11770;
	selp.s32 	%r13669, -1, 0, %p478;
	add.s32 	%r55855, %r13668, %r13669;
	setp.lt.u32 	%p480, %r13668, %r13667;
	or.pred  	%p481, %p479, %p480;
	selp.u32 	%r13670, 1, 0, %p481;
	sub.s32 	%r13671, %r55854, %r11771;
	setp.lt.u32 	%p482, %r55854, %r11771;
	selp.s32 	%r13672, -1, 0, %p481;
	add.s32 	%r55854, %r13671, %r13672;
	setp.lt.u32 	%p483, %r13671, %r13670;
	or.pred  	%p484, %p482, %p483;
	selp.u32 	%r13673, 1, 0, %p484;
	sub.s32 	%r13674, %r55853, %r11772;
	setp.lt.u32 	%p485, %r55853, %r11772;
	selp.s32 	%r13675, -1, 0, %p484;
	add.s32 	%r55853, %r13674, %r13675;
	setp.lt.u32 	%p486, %r13674, %r13673;
	or.pred  	%p487, %p485, %p486;
	selp.u32 	%r13676, 1, 0, %p487;
	sub.s32 	%r13677, %r55852, %r11773;
	setp.lt.u32 	%p488, %r55852, %r11773;
	selp.s32 	%r13678, -1, 0, %p487;
	add.s32 	%r55852, %r13677, %r13678;
	setp.lt.u32 	%p489, %r13677, %r13676;
	or.pred  	%p490, %p488, %p489;
	selp.u32 	%r13679, 1, 0, %p490;
	sub.s32 	%r13680, %r55851, %r11774;
	setp.lt.u32 	%p491, %r55851, %r11774;
	selp.s32 	%r13681, -1, 0, %p490;
	add.s32 	%r55851, %r13680, %r13681;
	setp.lt.u32 	%p492, %r13680, %r13679;
	or.pred  	%p493, %p491, %p492;
	selp.u32 	%r13682, 1, 0, %p493;
	sub.s32 	%r13683, %r55850, %r11775;
	setp.lt.u32 	%p494, %r55850, %r11775;
	selp.s32 	%r13684, -1, 0, %p493;
	add.s32 	%r55850, %r13683, %r13684;
	setp.lt.u32 	%p495, %r13683, %r13682;
	or.pred  	%p496, %p494, %p495;
	selp.s32 	%r13685, -1, 0, %p496;
	sub.s32 	%r13686, %r55849, %r11776;
	add.s32 	%r55849, %r13686, %r13685;
$L__BB0_120:
	st.local.u32 	[%rd24], %r55856;
	st.local.u32 	[%rd24+4], %r55855;
	st.local.u32 	[%rd24+8], %r55854;
	st.local.u32 	[%rd24+12], %r55853;
	st.local.u32 	[%rd24+16], %r55852;
	st.local.u32 	[%rd24+20], %r55851;
	st.local.u32 	[%rd24+24], %r55850;
	st.local.u32 	[%rd24+28], %r55849;
	mov.b32 	%r55866, 0;
	mov.u64 	%rd419, %rd20;
	mov.u32 	%r55867, %r55866;
	mov.u32 	%r55868, %r55866;
	mov.u32 	%r55869, %r55866;
	mov.u32 	%r55870, %r55866;
	mov.u32 	%r55871, %r55866;
	mov.u32 	%r55872, %r55866;
	mov.u32 	%r55864, %r55866;
	mov.u32 	%r55865, %r55866;
$L__BB0_121:
	ld.param.u32 	%r55604, [_Z17ecm_stage1_kernelj4U256S_S_jPKjjjjjjjjPjS2_S2_S2_S2_S2__param_4];
	ld.local.u32 	%r13688, [%rd419];
	and.b32  	%r13689, %r13688, 65535;
	and.b32  	%r13690, %r13688, -65536;
	add.s32 	%r13691, %r13689, %r55864;
	add.s32 	%r13692, %r13691, %r13690;
	setp.lt.u32 	%p497, %r13692, %r55864;
	selp.u32 	%r13693, 1, 0, %p497;
	add.s32 	%r13694, %r55872, %r13693;
	setp.lt.u32 	%p498, %r13694, %r55872;
	selp.u32 	%r13695, 1, 0, %p498;
	add.s32 	%r13696, %r55871, %r13695;
	setp.lt.u32 	%p499, %r13696, %r55871;
	selp.u32 	%r13697, 1, 0, %p499;
	add.s32 	%r13698, %r55870, %r13697;
	setp.lt.u32 	%p500, %r13698, %r55870;
	selp.u32 	%r13699, 1, 0, %p500;
	add.s32 	%r13700, %r55869, %r13699;
	setp.lt.u32 	%p501, %r13700, %r55869;
	selp.u32 	%r13701, 1, 0, %p501;
	add.s32 	%r13702, %r55868, %r13701;
	setp.lt.u32 	%p502, %r13702, %r55868;
	selp.u32 	%r13703, 1, 0, %p502;
	add.s32 	%r13704, %r55867, %r13703;
	setp.lt.u32 	%p503, %r13704, %r55867;
	selp.u32 	%r13705, 1, 0, %p503;
	add.s32 	%r13706, %r55866, %r13705;
	setp.lt.u32 	%p504, %r13706, %r55866;
	selp.u32 	%r13707, 1, 0, %p504;
	mul.lo.s32 	%r13708, %r13692, %r55604;
	shr.u32 	%r13709, %r13708, 16;
	and.b32  	%r13710, %r13708, 65535;
	and.b32  	%r13711, %r11769, 65535;
	mul.lo.s32 	%r13712, %r13711, %r13710;
	shr.u32 	%r13713, %r11769, 16;
	mul.lo.s32 	%r13714, %r13711, %r13709;
	mad.lo.s32 	%r13715, %r13713, %r13710, %r13714;
	and.b32  	%r13716, %r13712, 65535;
	shl.b32 	%r13717, %r13715, 16;
	shr.u32 	%r13718, %r13712, 16;
	shr.u32 	%r13719, %r13715, 16;
	add.s32 	%r13720, %r13716, %r13692;
	add.s32 	%r13721, %r13720, %r13717;
	setp.lt.u32 	%p505, %r13721, %r13692;
	selp.u32 	%r13722, 1, 0, %p505;
	mad.lo.s32 	%r13723, %r13713, %r13709, %r13718;
	add.s32 	%r13724, %r13723, %r13719;
	add.s32 	%r13725, %r13724, %r13722;
	and.b32  	%r13726, %r11770, 65535;
	mul.lo.s32 	%r13727, %r13726, %r13710;
	shr.u32 	%r13728, %r11770, 16;
	mul.lo.s32 	%r13729, %r13726, %r13709;
	mad.lo.s32 	%r13730, %r13728, %r13710, %r13729;
	and.b32  	%r13731, %r13727, 65535;
	shl.b32 	%r13732, %r13730, 16;
	shr.u32 	%r13733, %r13727, 16;
	shr.u32 	%r13734, %r13730, 16;
	add.s32 	%r13735, %r13731, %r13694;
	add.s32 	%r13736, %r13735, %r13732;
	setp.lt.u32 	%p506, %r13736, %r13694;
	selp.u32 	%r13737, 1, 0, %p506;
	add.s32 	%r55864, %r13736, %r13725;
	setp.lt.u32 	%p507, %r55864, %r13736;
	selp.u32 	%r13738, 1, 0, %p507;
	mad.lo.s32 	%r13739, %r13728, %r13709, %r13733;
	add.s32 	%r13740, %r13739, %r13734;
	add.s32 	%r13741, %r13740, %r13737;
	add.s32 	%r13742, %r13741, %r13738;
	and.b32  	%r13743, %r11771, 65535;
	mul.lo.s32 	%r13744, %r13743, %r13710;
	shr.u32 	%r13745, %r11771, 16;
	mul.lo.s32 	%r13746, %r13743, %r13709;
	mad.lo.s32 	%r13747, %r13745, %r13710, %r13746;
	and.b32  	%r13748, %r13744, 65535;
	shl.b32 	%r13749, %r13747, 16;
	shr.u32 	%r13750, %r13744, 16;
	shr.u32 	%r13751, %r13747, 16;
	add.s32 	%r13752, %r13748, %r13696;
	add.s32 	%r13753, %r13752, %r13749;
	setp.lt.u32 	%p508, %r13753, %r13696;
	selp.u32 	%r13754, 1, 0, %p508;
	add.s32 	%r55872, %r13753, %r13742;
	setp.lt.u32 	%p509, %r55872, %r13753;
	selp.u32 	%r13755, 1, 0, %p509;
	mad.lo.s32 	%r13756, %r13745, %r13709, %r13750;
	add.s32 	%r13757, %r13756, %r13751;
	add.s32 	%r13758, %r13757, %r13754;
	add.s32 	%r13759, %r13758, %r13755;
	and.b32  	%r13760, %r11772, 65535;
	mul.lo.s32 	%r13761, %r13760, %r13710;
	shr.u32 	%r13762, %r11772, 16;
	mul.lo.s32 	%r13763, %r13760, %r13709;
	mad.lo.s32 	%r13764, %r13762, %r13710, %r13763;
	and.b32  	%r13765, %r13761, 65535;
	shl.b32 	%r13766, %r13764, 16;
	shr.u32 	%r13767, %r13761, 16;
	shr.u32 	%r13768, %r13764, 16;
	add.s32 	%r13769, %r13765, %r13698;
	add.s32 	%r13770, %r13769, %r13766;
	setp.lt.u32 	%p510, %r13770, %r13698;
	selp.u32 	%r13771, 1, 0, %p510;
	add.s32 	%r55871, %r13770, %r13759;
	setp.lt.u32 	%p511, %r55871, %r13770;
	selp.u32 	%r13772, 1, 0, %p511;
	mad.lo.s32 	%r13773, %r13762, %r13709, %r13767;
	add.s32 	%r13774, %r13773, %r13768;
	add.s32 	%r13775, %r13774, %r13771;
	add.s32 	%r13776, %r13775, %r13772;
	and.b32  	%r13777, %r11773, 65535;
	mul.lo.s32 	%r13778, %r13777, %r13710;
	shr.u32 	%r13779, %r11773, 16;
	mul.lo.s32 	%r13780, %r13777, %r13709;
	mad.lo.s32 	%r13781, %r13779, %r13710, %r13780;
	and.b32  	%r13782, %r13778, 65535;
	shl.b32 	%r13783, %r13781, 16;
	shr.u32 	%r13784, %r13778, 16;
	shr.u32 	%r13785, %r13781, 16;
	add.s32 	%r13786, %r13782, %r13700;
	add.s32 	%r13787, %r13786, %r13783;
	setp.lt.u32 	%p512, %r13787, %r13700;
	selp.u32 	%r13788, 1, 0, %p512;
	add.s32 	%r55870, %r13787, %r13776;
	setp.lt.u32 	%p513, %r55870, %r13787;
	selp.u32 	%r13789, 1, 0, %p513;
	mad.lo.s32 	%r13790, %r13779, %r13709, %r13784;
	add.s32 	%r13791, %r13790, %r13785;
	add.s32 	%r13792, %r13791, %r13788;
	add.s32 	%r13793, %r13792, %r13789;
	and.b32  	%r13794, %r11774, 65535;
	mul.lo.s32 	%r13795, %r13794, %r13710;
	shr.u32 	%r13796, %r11774, 16;
	mul.lo.s32 	%r13797, %r13794, %r13709;
	mad.lo.s32 	%r13798, %r13796, %r13710, %r13797;
	and.b32  	%r13799, %r13795, 65535;
	shl.b32 	%r13800, %r13798, 16;
	shr.u32 	%r13801, %r13795, 16;
	shr.u32 	%r13802, %r13798, 16;
	add.s32 	%r13803, %r13799, %r13702;
	add.s32 	%r13804, %r13803, %r13800;
	setp.lt.u32 	%p514, %r13804, %r13702;
	selp.u32 	%r13805, 1, 0, %p514;
	add.s32 	%r55869, %r13804, %r13793;
	setp.lt.u32 	%p515, %r55869, %r13804;
	selp.u32 	%r13806, 1, 0, %p515;
	mad.lo.s32 	%r13807, %r13796, %r13709, %r13801;
	add.s32 	%r13808, %r13807, %r13802;
	add.s32 	%r13809, %r13808, %r13805;
	add.s32 	%r13810, %r13809, %r13806;
	and.b32  	%r13811, %r11775, 65535;
	mul.lo.s32 	%r13812, %r13811, %r13710;
	shr.u32 	%r13813, %r11775, 16;
	mul.lo.s32 	%r13814, %r13811, %r13709;
	mad.lo.s32 	%r13815, %r13813, %r13710, %r13814;
	and.b32  	%r13816, %r13812, 65535;
	shl.b32 	%r13817, %r13815, 16;
	shr.u32 	%r13818, %r13812, 16;
	shr.u32 	%r13819, %r13815, 16;
	add.s32 	%r13820, %r13816, %r13704;
	add.s32 	%r13821, %r13820, %r13817;
	setp.lt.u32 	%p516, %r13821, %r13704;
	selp.u32 	%r13822, 1, 0, %p516;
	add.s32 	%r55868, %r13821, %r13810;
	setp.lt.u32 	%p517, %r55868, %r13821;
	selp.u32 	%r13823, 1, 0, %p517;
	mad.lo.s32 	%r13824, %r13813, %r13709, %r13818;
	add.s32 	%r13825, %r13824, %r13819;
	add.s32 	%r13826, %r13825, %r13822;
	add.s32 	%r13827, %r13826, %r13823;
	and.b32  	%r13828, %r11776, 65535;
	mul.lo.s32 	%r13829, %r13828, %r13710;
	shr.u32 	%r13830, %r11776, 16;
	mul.lo.s32 	%r13831, %r13828, %r13709;
	mad.lo.s32 	%r13832, %r13830, %r13710, %r13831;
	and.b32  	%r13833, %r13829, 65535;
	shl.b32 	%r13834, %r13832, 16;
	shr.u32 	%r13835, %r13829, 16;
	shr.u32 	%r13836, %r13832, 16;
	add.s32 	%r13837, %r13833, %r13706;
	add.s32 	%r13838, %r13837, %r13834;
	setp.lt.u32 	%p518, %r13838, %r13706;
	selp.u32 	%r13839, 1, 0, %p518;
	add.s32 	%r55867, %r13838, %r13827;
	setp.lt.u32 	%p519, %r55867, %r13838;
	selp.u32 	%r13840, 1, 0, %p519;
	mad.lo.s32 	%r13841, %r13830, %r13709, %r13835;
	add.s32 	%r13842, %r13841, %r13836;
	add.s32 	%r13843, %r13842, %r13839;
	add.s32 	%r13844, %r13843, %r13840;
	add.s32 	%r55866, %r13844, %r13707;
	add.s32 	%r55865, %r55865, 1;
	add.s64 	%rd419, %rd419, 4;
	setp.ne.s32 	%p520, %r55865, 8;
	@%p520 bra 	$L__BB0_121;
	setp.lt.u32 	%p521, %r55866, %r11776;
	mov.u32 	%r55873, %r55864;
	@%p521 bra 	$L__BB0_137;
	setp.gt.u32 	%p522, %r55866, %r11776;
	@%p522 bra 	$L__BB0_136;
	setp.lt.u32 	%p523, %r55867, %r11775;
	mov.u32 	%r55873, %r55864;
	@%p523 bra 	$L__BB0_137;
	setp.gt.u32 	%p524, %r55867, %r11775;
	@%p524 bra 	$L__BB0_136;
	setp.lt.u32 	%p525, %r55868, %r11774;
	mov.u32 	%r55873, %r55864;
	@%p525 bra 	$L__BB0_137;
	setp.gt.u32 	%p526, %r55868, %r11774;
	@%p526 bra 	$L__BB0_136;
	setp.lt.u32 	%p527, %r55869, %r11773;
	mov.u32 	%r55873, %r55864;
	@%p527 bra 	$L__BB0_137;
	setp.gt.u32 	%p528, %r55869, %r11773;
	@%p528 bra 	$L__BB0_136;
	setp.lt.u32 	%p529, %r55870, %r11772;
	mov.u32 	%r55873, %r55864;
	@%p529 bra 	$L__BB0_137;
	setp.gt.u32 	%p530, %r55870, %r11772;
	@%p530 bra 	$L__BB0_136;
	setp.lt.u32 	%p531, %r55871, %r11771;
	mov.u32 	%r55873, %r55864;
	@%p531 bra 	$L__BB0_137;
	setp.gt.u32 	%p532, %r55871, %r11771;
	@%p532 bra 	$L__BB0_136;
	setp.lt.u32 	%p533, %r55872, %r11770;
	mov.u32 	%r55873, %r55864;
	@%p533 bra 	$L__BB0_137;
	setp.le.u32 	%p534, %r55872, %r11770;
	setp.lt.u32 	%p535, %r55864, %r11769;
	and.pred  	%p536, %p534, %p535;
	mov.u32 	%r55873, %r55864;
	@%p536 bra 	$L__BB0_137;
$L__BB0_136:
	sub.s32 	%r55873, %r55864, %r11769;
	setp.lt.u32 	%p537, %r55864, %r11769;
	selp.u32 	%r13845, 1, 0, %p537;
	sub.s32 	%r13846, %r55872, %r11770;
	setp.lt.u32 	%p538, %r55872, %r11770;
	selp.s32 	%r13847, -1, 0, %p537;
	add.s32 	%r55872, %r13846, %r13847;
	setp.lt.u32 	%p539, %r13846, %r13845;
	or.pred  	%p540, %p538, %p539;
	selp.u32 	%r13848, 1, 0, %p540;
	sub.s32 	%r13849, %r55871, %r11771;
	setp.lt.u32 	%p541, %r55871, %r11771;
	selp.s32 	%r13850, -1, 0, %p540;
	add.s32 	%r55871, %r13849, %r13850;
	setp.lt.u32 	%p542, %r13849, %r13848;
	or.pred  	%p543, %p541, %p542;
	selp.u32 	%r13851, 1, 0, %p543;
	sub.s32 	%r13852, %r55870, %r11772;
	setp.lt.u32 	%p544, %r55870, %r11772;
	selp.s32 	%r13853, -1, 0, %p543;
	add.s32 	%r55870, %r13852, %r13853;
	setp.lt.u32 	%p545, %r13852, %r13851;
	or.pred  	%p546, %p544, %p545;
	selp.u32 	%r13854, 1, 0, %p546;
	sub.s32 	%r13855, %r55869, %r11773;
	setp.lt.u32 	%p547, %r55869, %r11773;
	selp.s32 	%r13856, -1, 0, %p546;
	add.s32 	%r55869, %r13855, %r13856;
	setp.lt.u32 	%p548, %r13855, %r13854;
	or.pred  	%p549, %p547, %p548;
	selp.u32 	%r13857, 1, 0, %p549;
	sub.s32 	%r13858, %r55868, %r11774;
	setp.lt.u32 	%p550, %r55868, %r11774;
	selp.s32 	%r13859, -1, 0, %p549;
	add.s32 	%r55868, %r13858, %r13859;
	setp.lt.u32 	%p551, %r13858, %r13857;
	or.pred  	%p552, %p550, %p551;
	selp.u32 	%r13860, 1, 0, %p552;
	sub.s32 	%r13861, %r55867, %r11775;
	setp.lt.u32 	%p553, %r55867, %r11775;
	selp.s32 	%r13862, -1, 0, %p552;
	add.s32 	%r55867, %r13861, %r13862;
	setp.lt.u32 	%p554, %r13861, %r13860;
	or.pred  	%p555, %p553, %p554;
	selp.s32 	%r13863, -1, 0, %p555;
	sub.s32 	%r13864, %r55866, %r11776;
	add.s32 	%r55866, %r13864, %r13863;
$L__BB0_137:
	mov.b32 	%r55949, 0;
	mov.u64 	%rd420, %rd23;
	mov.u32 	%r55950, %r55949;
	mov.u32 	%r55951, %r55949;
	mov.u32 	%r55952, %r55949;
	mov.u32 	%r55953, %r55949;
	mov.u32 	%r55954, %r55949;
	mov.u32 	%r55955, %r55949;
	mov.u32 	%r55881, %r55949;
	mov.u32 	%r55882, %r55949;
$L__BB0_138:
	ld.param.u32 	%r55605, [_Z17ecm_stage1_kernelj4U256S_S_jPKjjjjjjjjPjS2_S2_S2_S2_S2__param_4];
	ld.local.u32 	%r13866, [%rd420];
	and.b32  	%r13867, %r13866, 65535;
	and.b32  	%r13868, %r13866, -65536;
	add.s32 	%r13869, %r13867, %r55881;
	add.s32 	%r13870, %r13869, %r13868;
	setp.lt.u32 	%p556, %r13870, %r55881;
	selp.u32 	%r13871, 1, 0, %p556;
	add.s32 	%r13872, %r55955, %r13871;
	setp.lt.u32 	%p557, %r13872, %r55955;
	selp.u32 	%r13873, 1, 0, %p557;
	add.s32 	%r13874, %r55954, %r13873;
	setp.lt.u32 	%p558, %r13874, %r55954;
	selp.u32 	%r13875, 1, 0, %p558;
	add.s32 	%r13876, %r55953, %r13875;
	setp.lt.u32 	%p559, %r13876, %r55953;
	selp.u32 	%r13877, 1, 0, %p559;
	add.s32 	%r13878, %r55952, %r13877;
	setp.lt.u32 	%p560, %r13878, %r55952;
	selp.u32 	%r13879, 1, 0, %p560;
	add.s32 	%r13880, %r55951, %r13879;
	setp.lt.u32 	%p561, %r13880, %r55951;
	selp.u32 	%r13881, 1, 0, %p561;
	add.s32 	%r13882, %r55950, %r13881;
	setp.lt.u32 	%p562, %r13882, %r55950;
	selp.u32 	%r13883, 1, 0, %p562;
	add.s32 	%r13884, %r55949, %r13883;
	setp.lt.u32 	%p563, %r13884, %r55949;
	selp.u32 	%r13885, 1, 0, %p563;
	mul.lo.s32 	%r13886, %r13870, %r55605;
	shr.u32 	%r13887, %r13886, 16;
	and.b32  	%r13888, %r13886, 65535;
	and.b32  	%r13889, %r11769, 65535;
	mul.lo.s32 	%r13890, %r13889, %r13888;
	shr.u32 	%r13891, %r11769, 16;
	mul.lo.s32 	%r13892, %r13889, %r13887;
	mad.lo.s32 	%r13893, %r13891, %r13888, %r13892;
	and.b32  	%r13894, %r13890, 65535;
	shl.b32 	%r13895, %r13893, 16;
	shr.u32 	%r13896, %r13890, 16;
	shr.u32 	%r13897, %r13893, 16;
	add.s32 	%r13898, %r13894, %r13870;
	add.s32 	%r13899, %r13898, %r13895;
	setp.lt.u32 	%p564, %r13899, %r13870;
	selp.u32 	%r13900, 1, 0, %p564;
	mad.lo.s32 	%r13901, %r13891, %r13887, %r13896;
	add.s32 	%r13902, %r13901, %r13897;
	add.s32 	%r13903, %r13902, %r13900;
	and.b32  	%r13904, %r11770, 65535;
	mul.lo.s32 	%r13905, %r13904, %r13888;
	shr.u32 	%r13906, %r11770, 16;
	mul.lo.s32 	%r13907, %r13904, %r13887;
	mad.lo.s32 	%r13908, %r13906, %r13888, %r13907;
	and.b32  	%r13909, %r13905, 65535;
	shl.b32 	%r13910, %r13908, 16;
	shr.u32 	%r13911, %r13905, 16;
	shr.u32 	%r13912, %r13908, 16;
	add.s32 	%r13913, %r13909, %r13872;
	add.s32 	%r13914, %r13913, %r13910;
	setp.lt.u32 	%p565, %r13914, %r13872;
	selp.u32 	%r13915, 1, 0, %p565;
	add.s32 	%r55881, %r13914, %r13903;
	setp.lt.u32 	%p566, %r55881, %r13914;
	selp.u32 	%r13916, 1, 0, %p566;
	mad.lo.s32 	%r13917, %r13906, %r13887, %r13911;
	add.s32 	%r13918, %r13917, %r13912;
	add.s32 	%r13919, %r13918, %r13915;
	add.s32 	%r13920, %r13919, %r13916;
	and.b32  	%r13921, %r11771, 65535;
	mul.lo.s32 	%r13922, %r13921, %r13888;
	shr.u32 	%r13923, %r11771, 16;
	mul.lo.s32 	%r13924, %r13921, %r13887;
	mad.lo.s32 	%r13925, %r13923, %r13888, %r13924;
	and.b32  	%r13926, %r13922, 65535;
	shl.b32 	%r13927, %r13925, 16;
	shr.u32 	%r13928, %r13922, 16;
	shr.u32 	%r13929, %r13925, 16;
	add.s32 	%r13930, %r13926, %r13874;
	add.s32 	%r13931, %r13930, %r13927;
	setp.lt.u32 	%p567, %r13931, %r13874;
	selp.u32 	%r13932, 1, 0, %p567;
	add.s32 	%r55955, %r13931, %r13920;
	setp.lt.u32 	%p568, %r55955, %r13931;
	selp.u32 	%r13933, 1, 0, %p568;
	mad.lo.s32 	%r13934, %r13923, %r13887, %r13928;
	add.s32 	%r13935, %r13934, %r13929;
	add.s32 	%r13936, %r13935, %r13932;
	add.s32 	%r13937, %r13936, %r13933;
	and.b32  	%r13938, %r11772, 65535;
	mul.lo.s32 	%r13939, %r13938, %r13888;
	shr.u32 	%r13940, %r11772, 16;
	mul.lo.s32 	%r13941, %r13938, %r13887;
	mad.lo.s32 	%r13942, %r13940, %r13888, %r13941;
	and.b32  	%r13943, %r13939, 65535;
	shl.b32 	%r13944, %r13942, 16;
	shr.u32 	%r13945, %r13939, 16;
	shr.u32 	%r13946, %r13942, 16;
	add.s32 	%r13947, %r13943, %r13876;
	add.s32 	%r13948, %r13947, %r13944;
	setp.lt.u32 	%p569, %r13948, %r13876;
	selp.u32 	%r13949, 1, 0, %p569;
	add.s32 	%r55954, %r13948, %r13937;
	setp.lt.u32 	%p570, %r55954, %r13948;
	selp.u32 	%r13950, 1, 0, %p570;
	mad.lo.s32 	%r13951, %r13940, %r13887, %r13945;
	add.s32 	%r13952, %r13951, %r13946;
	add.s32 	%r13953, %r13952, %r13949;
	add.s32 	%r13954, %r13953, %r13950;
	and.b32  	%r13955, %r11773, 65535;
	mul.lo.s32 	%r13956, %r13955, %r13888;
	shr.u32 	%r13957, %r11773, 16;
	mul.lo.s32 	%r13958, %r13955, %r13887;
	mad.lo.s32 	%r13959, %r13957, %r13888, %r13958;
	and.b32  	%r13960, %r13956, 65535;
	shl.b32 	%r13961, %r13959, 16;
	shr.u32 	%r13962, %r13956, 16;
	shr.u32 	%r13963, %r13959, 16;
	add.s32 	%r13964, %r13960, %r13878;
	add.s32 	%r13965, %r13964, %r13961;
	setp.lt.u32 	%p571, %r13965, %r13878;
	selp.u32 	%r13966, 1, 0, %p571;
	add.s32 	%r55953, %r13965, %r13954;
	setp.lt.u32 	%p572, %r55953, %r13965;
	selp.u32 	%r13967, 1, 0, %p572;
	mad.lo.s32 	%r13968, %r13957, %r13887, %r13962;
	add.s32 	%r13969, %r13968, %r13963;
	add.s32 	%r13970, %r13969, %r13966;
	add.s32 	%r13971, %r13970, %r13967;
	and.b32  	%r13972, %r11774, 65535;
	mul.lo.s32 	%r13973, %r13972, %r13888;
	shr.u32 	%r13974, %r11774, 16;
	mul.lo.s32 	%r13975, %r13972, %r13887;
	mad.lo.s32 	%r13976, %r13974, %r13888, %r13975;
	and.b32  	%r13977, %r13973, 65535;
	shl.b32 	%r13978, %r13976, 16;
	shr.u32 	%r13979, %r13973, 16;
	shr.u32 	%r13980, %r13976, 16;
	add.s32 	%r13981, %r13977, %r13880;
	add.s32 	%r13982, %r13981, %r13978;
	setp.lt.u32 	%p573, %r13982, %r13880;
	selp.u32 	%r13983, 1, 0, %p573;
	add.s32 	%r55952, %r13982, %r13971;
	setp.lt.u32 	%p574, %r55952, %r13982;
	selp.u32 	%r13984, 1, 0, %p574;
	mad.lo.s32 	%r13985, %r13974, %r13887, %r13979;
	add.s32 	%r13986, %r13985, %r13980;
	add.s32 	%r13987, %r13986, %r13983;
	add.s32 	%r13988, %r13987, %r13984;
	and.b32  	%r13989, %r11775, 65535;
	mul.lo.s32 	%r13990, %r13989, %r13888;
	shr.u32 	%r13991, %r11775, 16;
	mul.lo.s32 	%r13992, %r13989, %r13887;
	mad.lo.s32 	%r13993, %r13991, %r13888, %r13992;
	and.b32  	%r13994, %r13990, 65535;
	shl.b32 	%r13995, %r13993, 16;
	shr.u32 	%r13996, %r13990, 16;
	shr.u32 	%r13997, %r13993, 16;
	add.s32 	%r13998, %r13994, %r13882;
	add.s32 	%r13999, %r13998, %r13995;
	setp.lt.u32 	%p575, %r13999, %r13882;
	selp.u32 	%r14000, 1, 0, %p575;
	add.s32 	%r55951, %r13999, %r13988;
	setp.lt.u32 	%p576, %r55951, %r13999;
	selp.u32 	%r14001, 1, 0, %p576;
	mad.lo.s32 	%r14002, %r13991, %r13887, %r13996;
	add.s32 	%r14003, %r14002, %r13997;
	add.s32 	%r14004, %r14003, %r14000;
	add.s32 	%r14005, %r14004, %r14001;
	and.b32  	%r14006, %r11776, 65535;
	mul.lo.s32 	%r14007, %r14006, %r13888;
	shr.u32 	%r14008, %r11776, 16;
	mul.lo.s32 	%r14009, %r14006, %r13887;
	mad.lo.s32 	%r14010, %r14008, %r13888, %r14009;
	and.b32  	%r14011, %r14007, 65535;
	shl.b32 	%r14012, %r14010, 16;
	shr.u32 	%r14013, %r14007, 16;
	shr.u32 	%r14014, %r14010, 16;
	add.s32 	%r14015, %r14011, %r13884;
	add.s32 	%r14016, %r14015, %r14012;
	setp.lt.u32 	%p577, %r14016, %r13884;
	selp.u32 	%r14017, 1, 0, %p577;
	add.s32 	%r55950, %r14016, %r14005;
	setp.lt.u32 	%p578, %r55950, %r14016;
	selp.u32 	%r14018, 1, 0, %p578;
	mad.lo.s32 	%r14019, %r14008, %r13887, %r14013;
	add.s32 	%r14020, %r14019, %r14014;
	add.s32 	%r14021, %r14020, %r14017;
	add.s32 	%r14022, %r14021, %r14018;
	add.s32 	%r55949, %r14022, %r13885;
	add.s32 	%r55882, %r55882, 1;
	add.s64 	%rd420, %rd420, 4;
	setp.ne.s32 	%p579, %r55882, 8;
	@%p579 bra 	$L__BB0_138;
	setp.lt.u32 	%p580, %r55949, %r11776;
	mov.u32 	%r55890, %r55881;
	@%p580 bra 	$L__BB0_154;
	setp.gt.u32 	%p581, %r55949, %r11776;
	@%p581 bra 	$L__BB0_153;
	setp.lt.u32 	%p582, %r55950, %r11775;
	mov.u32 	%r55890, %r55881;
	@%p582 bra 	$L__BB0_154;
	setp.gt.u32 	%p583, %r55950, %r11775;
	@%p583 bra 	$L__BB0_153;
	setp.lt.u32 	%p584, %r55951, %r11774;
	mov.u32 	%r55890, %r55881;
	@%p584 bra 	$L__BB0_154;
	setp.gt.u32 	%p585, %r55951, %r11774;
	@%p585 bra 	$L__BB0_153;
	setp.lt.u32 	%p586, %r55952, %r11773;
	mov.u32 	%r55890, %r55881;
	@%p586 bra 	$L__BB0_154;
	setp.gt.u32 	%p587, %r55952, %r11773;
	@%p587 bra 	$L__BB0_153;
	setp.lt.u32 	%p588, %r55953, %r11772;
	mov.u32 	%r55890, %r55881;
	@%p588 bra 	$L__BB0_154;
	setp.gt.u32 	%p589, %r55953, %r11772;
	@%p589 bra 	$L__BB0_153;
	setp.lt.u32 	%p590, %r55954, %r11771;
	mov.u32 	%r55890, %r55881;
	@%p590 bra 	$L__BB0_154;
	setp.gt.u32 	%p591, %r55954, %r11771;
	@%p591 bra 	$L__BB0_153;
	setp.lt.u32 	%p592, %r55955, %r11770;
	mov.u32 	%r55890, %r55881;
	@%p592 bra 	$L__BB0_154;
	setp.le.u32 	%p593, %r55955, %r11770;
	setp.lt.u32 	%p594, %r55881, %r11769;
	and.pred  	%p595, %p593, %p594;
	mov.u32 	%r55890, %r55881;
	@%p595 bra 	$L__BB0_154;
$L__BB0_153:
	sub.s32 	%r55890, %r55881, %r11769;
	setp.lt.u32 	%p596, %r55881, %r11769;
	selp.u32 	%r14023, 1, 0, %p596;
	sub.s32 	%r14024, %r55955, %r11770;
	setp.lt.u32 	%p597, %r55955, %r11770;
	selp.s32 	%r14025, -1, 0, %p596;
	add.s32 	%r55955, %r14024, %r14025;
	setp.lt.u32 	%p598, %r14024, %r14023;
	or.pred  	%p599, %p597, %p598;
	selp.u32 	%r14026, 1, 0, %p599;
	sub.s32 	%r14027, %r55954, %r11771;
	setp.lt.u32 	%p600, %r55954, %r11771;
	selp.s32 	%r14028, -1, 0, %p599;
	add.s32 	%r55954, %r14027, %r14028;
	setp.lt.u32 	%p601, %r14027, %r14026;
	or.pred  	%p602, %p600, %p601;
	selp.u32 	%r14029, 1, 0, %p602;
	sub.s32 	%r14030, %r55953, %r11772;
	setp.lt.u32 	%p603, %r55953, %r11772;
	selp.s32 	%r14031, -1, 0, %p602;
	add.s32 	%r55953, %r14030, %r14031;
	setp.lt.u32 	%p604, %r14030, %r14029;
	or.pred  	%p605, %p603, %p604;
	selp.u32 	%r14032, 1, 0, %p605;
	sub.s32 	%r14033, %r55952, %r11773;
	setp.lt.u32 	%p606, %r55952, %r11773;
	selp.s32 	%r14034, -1, 0, %p605;
	add.s32 	%r55952, %r14033, %r14034;
	setp.lt.u32 	%p607, %r14033, %r14032;
	or.pred  	%p608, %p606, %p607;
	selp.u32 	%r14035, 1, 0, %p608;
	sub.s32 	%r14036, %r55951, %r11774;
	setp.lt.u32 	%p609, %r55951, %r11774;
	selp.s32 	%r14037, -1, 0, %p608;
	add.s32 	%r55951, %r14036, %r14037;
	setp.lt.u32 	%p610, %r14036, %r14035;
	or.pred  	%p611, %p609, %p610;
	selp.u32 	%r14038, 1, 0, %p611;
	sub.s32 	%r14039, %r55950, %r11775;
	setp.lt.u32 	%p612, %r55950, %r11775;
	selp.s32 	%r14040, -1, 0, %p611;
	add.s32 	%r55950, %r14039, %r14040;
	setp.lt.u32 	%p613, %r14039, %r14038;
	or.pred  	%p614, %p612, %p613;
	selp.s32 	%r14041, -1, 0, %p614;
	sub.s32 	%r14042, %r55949, %r11776;
	add.s32 	%r55949, %r14042, %r14041;
$L__BB0_154:
	mov.b32 	%r56006, 0;
	mov.u64 	%rd421, %rd24;
	mov.u32 	%r56007, %r56006;
	mov.u32 	%r56008, %r56006;
	mov.u32 	%r56009, %r56006;
	mov.u32 	%r56010, %r56006;
	mov.u32 	%r56011, %r56006;
	mov.u32 	%r56012, %r56006;
	mov.u32 	%r55898, %r56006;
	mov.u32 	%r55899, %r56006;
$L__BB0_155:
	ld.param.u32 	%r55606, [_Z17ecm_stage1_kernelj4U256S_S_jPKjjjjjjjjPjS2_S2_S2_S2_S2__param_4];
	ld.local.u32 	%r14044, [%rd421];
	and.b32  	%r14045, %r14044, 65535;
	and.b32  	%r14046, %r14044, -65536;
	add.s32 	%r14047, %r14045, %r55898;
	add.s32 	%r14048, %r14047, %r14046;
	setp.lt.u32 	%p615, %r14048, %r55898;
	selp.u32 	%r14049, 1, 0, %p615;
	add.s32 	%r14050, %r56012, %r14049;
	setp.lt.u32 	%p616, %r14050, %r56012;
	selp.u32 	%r14051, 1, 0, %p616;
	add.s32 	%r14052, %r56011, %r14051;
	setp.lt.u32 	%p617, %r14052, %r56011;
	selp.u32 	%r14053, 1, 0, %p617;
	add.s32 	%r14054, %r56010, %r14053;
	setp.lt.u32 	%p618, %r14054, %r56010;
	selp.u32 	%r14055, 1, 0, %p618;
	add.s32 	%r14056, %r56009, %r14055;
	setp.lt.u32 	%p619, %r14056, %r56009;
	selp.u32 	%r14057, 1, 0, %p619;
	add.s32 	%r14058, %r56008, %r14057;
	setp.lt.u32 	%p620, %r14058, %r56008;
	selp.u32 	%r14059, 1, 0, %p620;
	add.s32 	%r14060, %r56007, %r14059;
	setp.lt.u32 	%p621, %r14060, %r56007;
	selp.u32 	%r14061, 1, 0, %p621;
	add.s32 	%r14062, %r56006, %r14061;
	setp.lt.u32 	%p622, %r14062, %r56006;
	selp.u32 	%r14063, 1, 0, %p622;
	mul.lo.s32 	%r14064, %r14048, %r55606;
	shr.u32 	%r14065, %r14064, 16;
	and.b32  	%r14066, %r14064, 65535;
	and.b32  	%r14067, %r11769, 65535;
	mul.lo.s32 	%r14068, %r14067, %r14066;
	shr.u32 	%r14069, %r11769, 16;
	mul.lo.s32 	%r14070, %r14067, %r14065;
	mad.lo.s32 	%r14071, %r14069, %r14066, %r14070;
	and.b32  	%r14072, %r14068, 65535;
	shl.b32 	%r14073, %r14071, 16;
	shr.u32 	%r14074, %r14068, 16;
	shr.u32 	%r14075, %r14071, 16;
	add.s32 	%r14076, %r14072, %r14048;
	add.s32 	%r14077, %r14076, %r14073;
	setp.lt.u32 	%p623, %r14077, %r14048;
	selp.u32 	%r14078, 1, 0, %p623;
	mad.lo.s32 	%r14079, %r14069, %r14065, %r14074;
	add.s32 	%r14080, %r14079, %r14075;
	add.s32 	%r14081, %r14080, %r14078;
	and.b32  	%r14082, %r11770, 65535;
	mul.lo.s32 	%r14083, %r14082, %r14066;
	shr.u32 	%r14084, %r11770, 16;
	mul.lo.s32 	%r14085, %r14082, %r14065;
	mad.lo.s32 	%r14086, %r14084, %r14066, %r14085;
	and.b32  	%r14087, %r14083, 65535;
	shl.b32 	%r14088, %r14086, 16;
	shr.u32 	%r14089, %r14083, 16;
	shr.u32 	%r14090, %r14086, 16;
	add.s32 	%r14091, %r14087, %r14050;
	add.s32 	%r14092, %r14091, %r14088;
	setp.lt.u32 	%p624, %r14092, %r14050;
	selp.u32 	%r14093, 1, 0, %p624;
	add.s32 	%r55898, %r14092, %r14081;
	setp.lt.u32 	%p625, %r55898, %r14092;
	selp.u32 	%r14094, 1, 0, %p625;
	mad.lo.s32 	%r14095, %r14084, %r14065, %r14089;
	add.s32 	%r14096, %r14095, %r14090;
	add.s32 	%r14097, %r14096, %r14093;
	add.s32 	%r14098, %r14097, %r14094;
	and.b32  	%r14099, %r11771, 65535;
	mul.lo.s32 	%r14100, %r14099, %r14066;
	shr.u32 	%r14101, %r11771, 16;
	mul.lo.s32 	%r14102, %r14099, %r14065;
	mad.lo.s32 	%r14103, %r14101, %r14066, %r14102;
	and.b32  	%r14104, %r14100, 65535;
	shl.b32 	%r14105, %r14103, 16;
	shr.u32 	%r14106, %r14100, 16;
	shr.u32 	%r14107, %r14103, 16;
	add.s32 	%r14108, %r14104, %r14052;
	add.s32 	%r14109, %r14108, %r14105;
	setp.lt.u32 	%p626, %r14109, %r14052;
	selp.u32 	%r14110, 1, 0, %p626;
	add.s32 	%r56012, %r14109, %r14098;
	setp.lt.u32 	%p627, %r56012, %r14109;
	selp.u32 	%r14111, 1, 0, %p627;
	mad.lo.s32 	%r14112, %r14101, %r14065, %r14106;
	add.s32 	%r14113, %r14112, %r14107;
	add.s32 	%r14114, %r14113, %r14110;
	add.s32 	%r14115, %r14114, %r14111;
	and.b32  	%r14116, %r11772, 65535;
	mul.lo.s32 	%r14117, %r14116, %r14066;
	shr.u32 	%r14118, %r11772, 16;
	mul.lo.s32 	%r14119, %r14116, %r14065;
	mad.lo.s32 	%r14120, %r14118, %r14066, %r14119;
	and.b32  	%r14121, %r14117, 65535;
	shl.b32 	%r14122, %r14120, 16;
	shr.u32 	%r14123, %r14117, 16;
	shr.u32 	%r14124, %r14120, 16;
	add.s32 	%r14125, %r14121, %r14054;
	add.s32 	%r14126, %r14125, %r14122;
	setp.lt.u32 	%p628, %r14126, %r14054;
	selp.u32 	%r14127, 1, 0, %p628;
	add.s32 	%r56011, %r14126, %r14115;
	setp.lt.u32 	%p629, %r56011, %r14126;
	selp.u32 	%r14128, 1, 0, %p629;
	mad.lo.s32 	%r14129, %r14118, %r14065, %r14123;
	add.s32 	%r14130, %r14129, %r14124;
	add.s32 	%r14131, %r14130, %r14127;
	add.s32 	%r14132, %r14131, %r14128;
	and.b32  	%r14133, %r11773, 65535;
	mul.lo.s32 	%r14134, %r14133, %r14066;
	shr.u32 	%r14135, %r11773, 16;
	mul.lo.s32 	%r14136, %r14133, %r14065;
	mad.lo.s32 	%r14137, %r14135, %r14066, %r14136;
	and.b32  	%r14138, %r14134, 65535;
	shl.b32 	%r14139, %r14137, 16;
	shr.u32 	%r14140, %r14134, 16;
	shr.u32 	%r14141, %r14137, 16;
	add.s32 	%r14142, %r14138, %r14056;
	add.s32 	%r14143, %r14142, %r14139;
	setp.lt.u32 	%p630, %r14143, %r14056;
	selp.u32 	%r14144, 1, 0, %p630;
	add.s32 	%r56010, %r14143, %r14132;
	setp.lt.u32 	%p631, %r56010, %r14143;
	selp.u32 	%r14145, 1, 0, %p631;
	mad.lo.s32 	%r14146, %r14135, %r14065, %r14140;
	add.s32 	%r14147, %r14146, %r14141;
	add.s32 	%r14148, %r14147, %r14144;
	add.s32 	%r14149, %r14148, %r14145;
	and.b32  	%r14150, %r11774, 65535;
	mul.lo.s32 	%r14151, %r14150, %r14066;
	shr.u32 	%r14152, %r11774, 16;
	mul.lo.s32 	%r14153, %r14150, %r14065;
	mad.lo.s32 	%r14154, %r14152, %r14066, %r14153;
	and.b32  	%r14155, %r14151, 65535;
	shl.b32 	%r14156, %r14154, 16;
	shr.u32 	%r14157, %r14151, 16;
	shr.u32 	%r14158, %r14154, 16;
	add.s32 	%r14159, %r14155, %r14058;
	add.s32 	%r14160, %r14159, %r14156;
	setp.lt.u32 	%p632, %r14160, %r14058;
	selp.u32 	%r14161, 1, 0, %p632;
	add.s32 	%r56009, %r14160, %r14149;
	setp.lt.u32 	%p633, %r56009, %r14160;
	selp.u32 	%r14162, 1, 0, %p633;
	mad.lo.s32 	%r14163, %r14152, %r14065, %r14157;
	add.s32 	%r14164, %r14163, %r14158;
	add.s32 	%r14165, %r14164, %r14161;
	add.s32 	%r14166, %r14165, %r14162;
	and.b32  	%r14167, %r11775, 65535;
	mul.lo.s32 	%r14168, %r14167, %r14066;
	shr.u32 	%r14169, %r11775, 16;
	mul.lo.s32 	%r14170, %r14167, %r14065;
	mad.lo.s32 	%r14171, %r14169, %r14066, %r14170;
	and.b32  	%r14172, %r14168, 65535;
	shl.b32 	%r14173, %r14171, 16;
	shr.u32 	%r14174, %r14168, 16;
	shr.u32 	%r14175, %r14171, 16;
	add.s32 	%r14176, %r14172, %r14060;
	add.s32 	%r14177, %r14176, %r14173;
	setp.lt.u32 	%p634, %r14177, %r14060;
	selp.u32 	%r14178, 1, 0, %p634;
	add.s32 	%r56008, %r14177, %r14166;
	setp.lt.u32 	%p635, %r56008, %r14177;
	selp.u32 	%r14179, 1, 0, %p635;
	mad.lo.s32 	%r14180, %r14169, %r14065, %r14174;
	add.s32 	%r14181, %r14180, %r14175;
	add.s32 	%r14182, %r14181, %r14178;
	add.s32 	%r14183, %r14182, %r14179;
	and.b32  	%r14184, %r11776, 65535;
	mul.lo.s32 	%r14185, %r14184, %r14066;
	shr.u32 	%r14186, %r11776, 16;
	mul.lo.s32 	%r14187, %r14184, %r14065;
	mad.lo.s32 	%r14188, %r14186, %r14066, %r14187;
	and.b32  	%r14189, %r14185, 65535;
	shl.b32 	%r14190, %r14188, 16;
	shr.u32 	%r14191, %r14185, 16;
	shr.u32 	%r14192, %r14188, 16;
	add.s32 	%r14193, %r14189, %r14062;
	add.s32 	%r14194, %r14193, %r14190;
	setp.lt.u32 	%p636, %r14194, %r14062;
	selp.u32 	%r14195, 1, 0, %p636;
	add.s32 	%r56007, %r14194, %r14183;
	setp.lt.u32 	%p637, %r56007, %r14194;
	selp.u32 	%r14196, 1, 0, %p637;
	mad.lo.s32 	%r14197, %r14186, %r14065, %r14191;
	add.s32 	%r14198, %r14197, %r14192;
	add.s32 	%r14199, %r14198, %r14195;
	add.s32 	%r14200, %r14199, %r14196;
	add.s32 	%r56006, %r14200, %r14063;
	add.s32 	%r55899, %r55899, 1;
	add.s64 	%rd421, %rd421, 4;
	setp.ne.s32 	%p638, %r55899, 8;
	@%p638 bra 	$L__BB0_155;
	setp.lt.u32 	%p639, %r56006, %r11776;
	mov.u32 	%r55907, %r55898;
	@%p639 bra 	$L__BB0_171;
	setp.gt.u32 	%p640, %r56006, %r11776;
	@%p640 bra 	$L__BB0_170;
	setp.lt.u32 	%p641, %r56007, %r11775;
	mov.u32 	%r55907, %r55898;
	@%p641 bra 	$L__BB0_171;
	setp.gt.u32 	%p642, %r56007, %r11775;
	@%p642 bra 	$L__BB0_170;
	setp.lt.u32 	%p643, %r56008, %r11774;
	mov.u32 	%r55907, %r55898;
	@%p643 bra 	$L__BB0_171;
	setp.gt.u32 	%p644, %r56008, %r11774;
	@%p644 bra 	$L__BB0_170;
	setp.lt.u32 	%p645, %r56009, %r11773;
	mov.u32 	%r55907, %r55898;
	@%p645 bra 	$L__BB0_171;
	setp.gt.u32 	%p646, %r56009, %r11773;
	@%p646 bra 	$L__BB0_170;
	setp.lt.u32 	%p647, %r56010, %r11772;
	mov.u32 	%r55907, %r55898;
	@%p647 bra 	$L__BB0_171;
	setp.gt.u32 	%p648, %r56010, %r11772;
	@%p648 bra 	$L__BB0_170;
	setp.lt.u32 	%p649, %r56011, %r11771;
	mov.u32 	%r55907, %r55898;
	@%p649 bra 	$L__BB0_171;
	setp.gt.u32 	%p650, %r56011, %r11771;
	@%p650 bra 	$L__BB0_170;
	setp.lt.u32 	%p651, %r56012, %r11770;
	mov.u32 	%r55907, %r55898;
	@%p651 bra 	$L__BB0_171;
	setp.le.u32 	%p652, %r56012, %r11770;
	setp.lt.u32 	%p653, %r55898, %r11769;
	and.pred  	%p654, %p652, %p653;
	mov.u32 	%r55907, %r55898;
	@%p654 bra 	$L__BB0_171;
$L__BB0_170:
	sub.s32 	%r55907, %r55898, %r11769;
	setp.lt.u32 	%p655, %r55898, %r11769;
	selp.u32 	%r14201, 1, 0, %p655;
	sub.s32 	%r14202, %r56012, %r11770;
	setp.lt.u32 	%p656, %r56012, %r11770;
	selp.s32 	%r14203, -1, 0, %p655;
	add.s32 	%r56012, %r14202, %r14203;
	setp.lt.u32 	%p657, %r14202, %r14201;
	or.pred  	%p658, %p656, %p657;
	selp.u32 	%r14204, 1, 0, %p658;
	sub.s32 	%r14205, %r56011, %r11771;
	setp.lt.u32 	%p659, %r56011, %r11771;
	selp.s32 	%r14206, -1, 0, %p658;
	add.s32 	%r56011, %r14205, %r14206;
	setp.lt.u32 	%p660, %r14205, %r14204;
	or.pred  	%p661, %p659, %p660;
	selp.u32 	%r14207, 1, 0, %p661;
	sub.s32 	%r14208, %r56010, %r11772;
	setp.lt.u32 	%p662, %r56010, %r11772;
	selp.s32 	%r14209, -1, 0, %p661;
	add.s32 	%r56010, %r14208, %r14209;
	setp.lt.u32 	%p663, %r14208, %r14207;
	or.pred  	%p664, %p662, %p663;
	selp.u32 	%r14210, 1, 0, %p664;
	sub.s32 	%r14211, %r56009, %r11773;
	setp.lt.u32 	%p665, %r56009, %r11773;
	selp.s32 	%r14212, -1, 0, %p664;
	add.s32 	%r56009, %r14211, %r14212;
	setp.lt.u32 	%p666, %r14211, %r14210;
	or.pred  	%p667, %p665, %p666;
	selp.u32 	%r14213, 1, 0, %p667;
	sub.s32 	%r14214, %r56008, %r11774;
	setp.lt.u32 	%p668, %r56008, %r11774;
	selp.s32 	%r14215, -1, 0, %p667;
	add.s32 	%r56008, %r14214, %r14215;
	setp.lt.u32 	%p669, %r14214, %r14213;
	or.pred  	%p670, %p668, %p669;
	selp.u32 	%r14216, 1, 0, %p670;
	sub.s32 	%r14217, %r56007, %r11775;
	setp.lt.u32 	%p671, %r56007, %r11775;
	selp.s32 	%r14218, -1, 0, %p670;
	add.s32 	%r56007, %r14217, %r14218;
	setp.lt.u32 	%p672, %r14217, %r14216;
	or.pred  	%p673, %p671, %p672;
	selp.s32 	%r14219, -1, 0, %p673;
	sub.s32 	%r14220, %r56006, %r11776;
	add.s32 	%r56006, %r14220, %r14219;
$L__BB0_171:
	add.s64 	%rd59, %rd29, 4;
	add.s64 	%rd60, %rd34, 4;
	add.s64 	%rd61, %rd37, 4;
	or.b32  	%r14221, %r55872, %r55873;
	or.b32  	%r14222, %r55871, %r14221;
	or.b32  	%r14223, %r55870, %r14222;
	or.b32  	%r14224, %r55869, %r14223;
	or.b32  	%r14225, %r55868, %r14224;
	or.b32  	%r14226, %r55867, %r14225;
	or.b32  	%r14227, %r55866, %r14226;
	setp.eq.s32 	%p674, %r14227, 0;
	@%p674 bra 	$L__BB0_290;
	or.b32  	%r14228, %r55866, %r55867;
	or.b32  	%r14229, %r14228, %r55868;
	or.b32  	%r14230, %r14229, %r55869;
	or.b32  	%r14231, %r14230, %r55870;
	or.b32  	%r14232, %r14231, %r55871;
	or.b32  	%r14233, %r14232, %r55872;
	setp.eq.s32 	%p1, %r14233, 0;
	setp.eq.s32 	%p675, %r55873, 1;
	and.pred  	%p676, %p1, %p675;
	@%p676 bra 	$L__BB0_290;
	setp.eq.s32 	%p677, %r11769, 0;
	selp.u32 	%r14234, 1, 0, %p677;
	setp.lt.u32 	%p678, %r11770, %r14234;
	selp.u32 	%r14235, 1, 0, %p678;
	setp.lt.u32 	%p679, %r11771, %r14235;
	selp.u32 	%r14236, 1, 0, %p679;
	setp.lt.u32 	%p680, %r11772, %r14236;
	selp.u32 	%r14237, 1, 0, %p680;
	setp.lt.u32 	%p681, %r11773, %r14237;
	selp.u32 	%r14238, 1, 0, %p681;
	setp.lt.u32 	%p682, %r11774, %r14238;
	selp.u32 	%r14239, 1, 0, %p682;
	setp.lt.u32 	%p683, %r11775, %r14239;
	selp.s32 	%r14240, -1, 0, %p683;
	add.s32 	%r14241, %r11776, %r14240;
	setp.eq.s32 	%p684, %r55866, %r14241;
	selp.s32 	%r14242, -1, 0, %p682;
	add.s32 	%r14243, %r11775, %r14242;
	setp.eq.s32 	%p685, %r55867, %r14243;
	and.pred  	%p686, %p684, %p685;
	selp.s32 	%r14244, -1, 0, %p681;
	add.s32 	%r14245, %r11774, %r14244;
	setp.eq.s32 	%p687, %r55868, %r14245;
	and.pred  	%p688, %p686, %p687;
	selp.s32 	%r14246, -1, 0, %p680;
	add.s32 	%r14247, %r11773, %r14246;
	setp.eq.s32 	%p689, %r55869, %r14247;
	and.pred  	%p690, %p688, %p689;
	selp.s32 	%r14248, -1, 0, %p679;
	add.s32 	%r14249, %r11772, %r14248;
	setp.eq.s32 	%p691, %r55870, %r14249;
	and.pred  	%p692, %p690, %p691;
	selp.s32 	%r14250, -1, 0, %p678;
	add.s32 	%r14251, %r11771, %r14250;
	setp.eq.s32 	%p693, %r55871, %r14251;
	and.pred  	%p694, %p692, %p693;
	selp.s32 	%r14252, -1, 0, %p677;
	add.s32 	%r14253, %r11770, %r14252;
	setp.eq.s32 	%p695, %r55872, %r14253;
	and.pred  	%p696, %p694, %p695;
	add.s32 	%r14254, %r11769, -1;
	setp.eq.s32 	%p697, %r55873, %r14254;
	and.pred  	%p698, %p696, %p697;
	@%p698 bra 	$L__BB0_290;
	setp.eq.s32 	%p699, %r55873, 2;
	and.pred  	%p700, %p1, %p699;
	@%p700 bra 	$L__BB0_290;
	setp.lt.u32 	%p701, %r11769, 2;
	selp.u32 	%r14255, 1, 0, %p701;
	setp.lt.u32 	%p702, %r11770, %r14255;
	selp.u32 	%r14256, 1, 0, %p702;
	setp.lt.u32 	%p703, %r11771, %r14256;
	selp.u32 	%r14257, 1, 0, %p703;
	setp.lt.u32 	%p704, %r11772, %r14257;
	selp.u32 	%r14258, 1, 0, %p704;
	setp.lt.u32 	%p705, %r11773, %r14258;
	selp.u32 	%r14259, 1, 0, %p705;
	setp.lt.u32 	%p706, %r11774, %r14259;
	selp.u32 	%r14260, 1, 0, %p706;
	setp.lt.u32 	%p707, %r11775, %r14260;
	selp.s32 	%r14261, -1, 0, %p707;
	add.s32 	%r14262, %r11776, %r14261;
	setp.eq.s32 	%p708, %r55866, %r14262;
	selp.s32 	%r14263, -1, 0, %p706;
	add.s32 	%r14264, %r11775, %r14263;
	setp.eq.s32 	%p709, %r55867, %r14264;
	and.pred  	%p710, %p708, %p709;
	selp.s32 	%r14265, -1, 0, %p705;
	add.s32 	%r14266, %r11774, %r14265;
	setp.eq.s32 	%p711, %r55868, %r14266;
	and.pred  	%p712, %p710, %p711;
	selp.s32 	%r14267, -1, 0, %p704;
	add.s32 	%r14268, %r11773, %r14267;
	setp.eq.s32 	%p713, %r55869, %r14268;
	and.pred  	%p714, %p712, %p713;
	selp.s32 	%r14269, -1, 0, %p703;
	add.s32 	%r14270, %r11772, %r14269;
	setp.eq.s32 	%p715, %r55870, %r14270;
	and.pred  	%p716, %p714, %p715;
	selp.s32 	%r14271, -1, 0, %p702;
	add.s32 	%r14272, %r11771, %r14271;
	setp.eq.s32 	%p717, %r55871, %r14272;
	and.pred  	%p718, %p716, %p717;
	selp.s32 	%r14273, -1, 0, %p701;
	add.s32 	%r14274, %r11770, %r14273;
	setp.eq.s32 	%p719, %r55872, %r14274;
	and.pred  	%p720, %p718, %p719;
	add.s32 	%r14275, %r11769, -2;
	setp.eq.s32 	%p721, %r55873, %r14275;
	and.pred  	%p722, %p720, %p721;
	@%p722 bra 	$L__BB0_290;
	or.b32  	%r14276, %r55955, %r55890;
	or.b32  	%r14277, %r55954, %r14276;
	or.b32  	%r14278, %r55953, %r14277;
	or.b32  	%r14279, %r55952, %r14278;
	or.b32  	%r14280, %r55951, %r14279;
	or.b32  	%r14281, %r55950, %r14280;
	or.b32  	%r14282, %r55949, %r14281;
	setp.eq.s32 	%p724, %r14282, 0;
	mov.pred 	%p723, -1;
	mov.pred 	%p15630, %p723;
	@%p724 bra 	$L__BB0_234;
	setp.lt.u32 	%p725, %r55949, %r11776;
	mov.u32 	%r55915, %r55890;
	@%p725 bra 	$L__BB0_206;
	setp.gt.u32 	%p726, %r55949, %r11776;
	@%p726 bra 	$L__BB0_191;
	setp.lt.u32 	%p727, %r55950, %r11775;
	mov.u32 	%r55915, %r55890;
	@%p727 bra 	$L__BB0_206;
	setp.gt.u32 	%p728, %r55950, %r11775;
	@%p728 bra 	$L__BB0_191;
	setp.lt.u32 	%p729, %r55951, %r11774;
	mov.u32 	%r55915, %r55890;
	@%p729 bra 	$L__BB0_206;
	setp.gt.u32 	%p730, %r55951, %r11774;
	@%p730 bra 	$L__BB0_191;
	setp.lt.u32 	%p731, %r55952, %r11773;
	mov.u32 	%r55915, %r55890;
	@%p731 bra 	$L__BB0_206;
	setp.gt.u32 	%p732, %r55952, %r11773;
	@%p732 bra 	$L__BB0_191;
	setp.lt.u32 	%p733, %r55953, %r11772;
	mov.u32 	%r55915, %r55890;
	@%p733 bra 	$L__BB0_206;
	setp.gt.u32 	%p734, %r55953, %r11772;
	@%p734 bra 	$L__BB0_191;
	setp.lt.u32 	%p735, %r55954, %r11771;
	mov.u32 	%r55915, %r55890;
	@%p735 bra 	$L__BB0_206;
	setp.gt.u32 	%p736, %r55954, %r11771;
	@%p736 bra 	$L__BB0_191;
	setp.lt.u32 	%p737, %r55955, %r11770;
	mov.u32 	%r55915, %r55890;
	@%p737 bra 	$L__BB0_206;
	setp.le.u32 	%p738, %r55955, %r11770;
	setp.lt.u32 	%p739, %r55890, %r11769;
	and.pred  	%p740, %p738, %p739;
	mov.u32 	%r55915, %r55890;
	@%p740 bra 	$L__BB0_206;
$L__BB0_191:
	sub.s32 	%r55915, %r55890, %r11769;
	setp.lt.u32 	%p741, %r55890, %r11769;
	selp.u32 	%r14283, 1, 0, %p741;
	sub.s32 	%r14284, %r55955, %r11770;
	setp.lt.u32 	%p742, %r55955, %r11770;
	selp.s32 	%r14285, -1, 0, %p741;
	add.s32 	%r55955, %r14284, %r14285;
	setp.lt.u32 	%p743, %r14284, %r14283;
	or.pred  	%p744, %p742, %p743;
	selp.u32 	%r14286, 1, 0, %p744;
	sub.s32 	%r14287, %r55954, %r11771;
	setp.lt.u32 	%p745, %r55954, %r11771;
	selp.s32 	%r14288, -1, 0, %p744;
	add.s32 	%r55954, %r14287, %r14288;
	setp.lt.u32 	%p746, %r14287, %r14286;
	or.pred  	%p747, %p745, %p746;
	selp.u32 	%r14289, 1, 0, %p747;
	sub.s32 	%r14290, %r55953, %r11772;
	setp.lt.u32 	%p748, %r55953, %r11772;
	selp.s32 	%r14291, -1, 0, %p747;
	add.s32 	%r55953, %r14290, %r14291;
	setp.lt.u32 	%p749, %r14290, %r14289;
	or.pred  	%p750, %p748, %p749;
	selp.u32 	%r14292, 1, 0, %p750;
	sub.s32 	%r14293, %r55952, %r11773;
	setp.lt.u32 	%p751, %r55952, %r11773;
	selp.s32 	%r14294, -1, 0, %p750;
	add.s32 	%r55952, %r14293, %r14294;
	setp.lt.u32 	%p752, %r14293, %r14292;
	or.pred  	%p753, %p751, %p752;
	selp.u32 	%r14295, 1, 0, %p753;
	sub.s32 	%r14296, %r55951, %r11774;
	setp.lt.u32 	%p754, %r55951, %r11774;
	selp.s32 	%r14297, -1, 0, %p753;
	add.s32 	%r55951, %r14296, %r14297;
	setp.lt.u32 	%p755, %r14296, %r14295;
	or.pred  	%p756, %p754, %p755;
	selp.u32 	%r14298, 1, 0, %p756;
	sub.s32 	%r14299, %r55950, %r11775;
	setp.lt.u32 	%p757, %r55950, %r11775;
	selp.s32 	%r14300, -1, 0, %p756;
	add.s32 	%r55950, %r14299, %r14300;
	setp.lt.u32 	%p758, %r14299, %r14298;
	or.pred  	%p759, %p757, %p758;
	selp.s32 	%r14301, -1, 0, %p759;
	sub.s32 	%r14302, %r55949, %r11776;
	add.s32 	%r55949, %r14302, %r14301;
	setp.lt.u32 	%p760, %r55949, %r11776;
	@%p760 bra 	$L__BB0_206;
	setp.gt.u32 	%p761, %r55949, %r11776;
	@%p761 bra 	$L__BB0_205;
	setp.lt.u32 	%p762, %r55950, %r11775;
	@%p762 bra 	$L__BB0_206;
	setp.gt.u32 	%p763, %r55950, %r11775;
	@%p763 bra 	$L__BB0_205;
	setp.lt.u32 	%p764, %r55951, %r11774;
	@%p764 bra 	$L__BB0_206;
	setp.gt.u32 	%p765, %r55951, %r11774;
	@%p765 bra 	$L__BB0_205;
	setp.lt.u32 	%p766, %r55952, %r11773;
	@%p766 bra 	$L__BB0_206;
	setp.gt.u32 	%p767, %r55952, %r11773;
	@%p767 bra 	$L__BB0_205;
	setp.lt.u32 	%p768, %r55953, %r11772;
	@%p768 bra 	$L__BB0_206;
	setp.gt.u32 	%p769, %r55953, %r11772;
	@%p769 bra 	$L__BB0_205;
	setp.lt.u32 	%p770, %r55954, %r11771;
	@%p770 bra 	$L__BB0_206;
	setp.gt.u32 	%p771, %r55954, %r11771;
	@%p771 bra 	$L__BB0_205;
	setp.lt.u32 	%p772, %r55955, %r11770;
	@%p772 bra 	$L__BB0_206;
	setp.le.u32 	%p773, %r55955, %r11770;
	setp.lt.u32 	%p774, %r55915, %r11769;
	and.pred  	%p775, %p773, %p774;
	@%p775 bra 	$L__BB0_206;
$L__BB0_205:
	sub.s32 	%r420, %r55915, %r11769;
	setp.lt.u32 	%p776, %r55915, %r11769;
	selp.u32 	%r14303, 1, 0, %p776;
	sub.s32 	%r14304, %r55955, %r11770;
	setp.lt.u32 	%p777, %r55955, %r11770;
	selp.s32 	%r14305, -1, 0, %p776;
	add.s32 	%r55955, %r14304, %r14305;
	setp.lt.u32 	%p778, %r14304, %r14303;
	or.pred  	%p779, %p777, %p778;
	selp.u32 	%r14306, 1, 0, %p779;
	sub.s32 	%r14307, %r55954, %r11771;
	setp.lt.u32 	%p780, %r55954, %r11771;
	selp.s32 	%r14308, -1, 0, %p779;
	add.s32 	%r55954, %r14307, %r14308;
	setp.lt.u32 	%p781, %r14307, %r14306;
	or.pred  	%p782, %p780, %p781;
	selp.u32 	%r14309, 1, 0, %p782;
	sub.s32 	%r14310, %r55953, %r11772;
	setp.lt.u32 	%p783, %r55953, %r11772;
	selp.s32 	%r14311, -1, 0, %p782;
	add.s32 	%r55953, %r14310, %r14311;
	setp.lt.u32 	%p784, %r14310, %r14309;
	or.pred  	%p785, %p783, %p784;
	selp.u32 	%r14312, 1, 0, %p785;
	sub.s32 	%r14313, %r55952, %r11773;
	setp.lt.u32 	%p786, %r55952, %r11773;
	selp.s32 	%r14314, -1, 0, %p785;
	add.s32 	%r55952, %r14313, %r14314;
	setp.lt.u32 	%p787, %r14313, %r14312;
	or.pred  	%p788, %p786, %p787;
	selp.u32 	%r14315, 1, 0, %p788;
	sub.s32 	%r14316, %r55951, %r11774;
	setp.lt.u32 	%p789, %r55951, %r11774;
	selp.s32 	%r14317, -1, 0, %p788;
	add.s32 	%r55951, %r14316, %r14317;
	setp.lt.u32 	%p790, %r14316, %r14315;
	or.pred  	%p791, %p789, %p790;
	selp.u32 	%r14318, 1, 0, %p791;
	sub.s32 	%r14319, %r55950, %r11775;
	setp.lt.u32 	%p792, %r55950, %r11775;
	selp.s32 	%r14320, -1, 0, %p791;
	add.s32 	%r55950, %r14319, %r14320;
	setp.lt.u32 	%p793, %r14319, %r14318;
	or.pred  	%p794, %p792, %p793;
	selp.s32 	%r14321, -1, 0, %p794;
	sub.s32 	%r14322, %r55949, %r11776;
	add.s32 	%r55949, %r14322, %r14321;
	mov.u32 	%r55915, %r420;
$L__BB0_206:
	or.b32  	%r14323, %r55955, %r55915;
	or.b32  	%r14324, %r55954, %r14323;
	or.b32  	%r14325, %r55953, %r14324;
	or.b32  	%r14326, %r55952, %r14325;
	or.b32  	%r14327, %r55951, %r14326;
	or.b32  	%r14328, %r55950, %r14327;
	or.b32  	%r14329, %r55949, %r14328;
	setp.eq.s32 	%p796, %r14329, 0;
	mov.pred 	%p15630, %p723;
	@%p796 bra 	$L__BB0_234;
	mov.b32 	%r55932, 0;
	mov.u32 	%r55941, %r11776;
	mov.u32 	%r55942, %r11775;
	mov.u32 	%r55943, %r11774;
	mov.u32 	%r55944, %r11773;
	mov.u32 	%r55945, %r11772;
	mov.u32 	%r55946, %r11771;
	mov.u32 	%r55947, %r11770;
	mov.u32 	%r55948, %r11769;
$L__BB0_208:
	or.b32  	%r14331, %r55949, %r55950;
	or.b32  	%r14332, %r14331, %r55951;
	or.b32  	%r14333, %r14332, %r55952;
	or.b32  	%r14334, %r14333, %r55953;
	or.b32  	%r14335, %r14334, %r55954;
	setp.ne.s32 	%p797, %r14335, 0;
	@%p797 bra 	$L__BB0_210;
	setp.eq.s32 	%p799, %r55955, 0;
	setp.eq.s32 	%p800, %r55915, 1;
	and.pred  	%p801, %p799, %p800;
	mov.pred 	%p15630, 0;
	@%p801 bra 	$L__BB0_234;
$L__BB0_210:
	or.b32  	%r14336, %r55941, %r55942;
	or.b32  	%r14337, %r14336, %r55943;
	or.b32  	%r14338, %r14337, %r55944;
	or.b32  	%r14339, %r14338, %r55945;
	or.b32  	%r14340, %r14339, %r55946;
	setp.ne.s32 	%p802, %r14340, 0;
	@%p802 bra 	$L__BB0_212;
	setp.eq.s32 	%p804, %r55947, 0;
	setp.eq.s32 	%p805, %r55948, 1;
	and.pred  	%p806, %p804, %p805;
	mov.pred 	%p15630, 0;
	@%p806 bra 	$L__BB0_234;
$L__BB0_212:
	or.b32  	%r14341, %r55955, %r55915;
	or.b32  	%r14342, %r55954, %r14341;
	or.b32  	%r14343, %r55953, %r14342;
	or.b32  	%r14344, %r55952, %r14343;
	or.b32  	%r14345, %r55951, %r14344;
	or.b32  	%r14346, %r55950, %r14345;
	or.b32  	%r14347, %r55949, %r14346;
	setp.eq.s32 	%p808, %r14347, 0;
	mov.pred 	%p15630, %p723;
	@%p808 bra 	$L__BB0_234;
	or.b32  	%r14348, %r55947, %r55948;
	or.b32  	%r14349, %r55946, %r14348;
	or.b32  	%r14350, %r55945, %r14349;
	or.b32  	%r14351, %r55944, %r14350;
	or.b32  	%r14352, %r55943, %r14351;
	or.b32  	%r14353, %r55942, %r14352;
	or.b32  	%r14354, %r55941, %r14353;
	setp.eq.s32 	%p810, %r14354, 0;
	mov.pred 	%p15630, %p723;
	@%p810 bra 	$L__BB0_234;
	and.b32  	%r14355, %r55915, 1;
	setp.eq.b32 	%p811, %r14355, 1;
	@%p811 bra 	$L__BB0_215;
	bra.uni 	$L__BB0_4333;
$L__BB0_215:
	and.b32  	%r14357, %r55948, 1;
	setp.eq.b32 	%p814, %r14357, 1;
	@%p814 bra 	$L__BB0_217;
$L__BB0_216:
	shr.u32 	%r490, %r55941, 1;
	shf.l.wrap.b32 	%r491, %r55942, %r55941, 31;
	shf.l.wrap.b32 	%r492, %r55943, %r55942, 31;
	shf.l.wrap.b32 	%r493, %r55944, %r55943, 31;
	shf.l.wrap.b32 	%r494, %r55945, %r55944, 31;
	shf.l.wrap.b32 	%r495, %r55946, %r55945, 31;
	shf.l.wrap.b32 	%r496, %r55947, %r55946, 31;
	shf.l.wrap.b32 	%r55948, %r55948, %r55947, 31;
	and.b32  	%r14358, %r55948, 1;
	setp.eq.b32 	%p815, %r14358, 1;
	not.pred 	%p816, %p815;
	mov.u32 	%r55941, %r490;
	mov.u32 	%r55942, %r491;
	mov.u32 	%r55943, %r492;
	mov.u32 	%r55944, %r493;
	mov.u32 	%r55945, %r494;
	mov.u32 	%r55946, %r495;
	mov.u32 	%r55947, %r496;
	@%p816 bra 	$L__BB0_216;
$L__BB0_217:
	setp.lt.u32 	%p817, %r55949, %r55941;
	@%p817 bra 	$L__BB0_232;
	setp.gt.u32 	%p818, %r55949, %r55941;
	@%p818 bra 	$L__BB0_231;
	setp.lt.u32 	%p819, %r55950, %r55942;
	@%p819 bra 	$L__BB0_232;
	setp.gt.u32 	%p820, %r55950, %r55942;
	@%p820 bra 	$L__BB0_231;
	setp.lt.u32 	%p821, %r55951, %r55943;
	@%p821 bra 	$L__BB0_232;
	setp.gt.u32 	%p822, %r55951, %r55943;
	@%p822 bra 	$L__BB0_231;
	setp.lt.u32 	%p823, %r55952, %r55944;
	@%p823 bra 	$L__BB0_232;
	setp.gt.u32 	%p824, %r55952, %r55944;
	@%p824 bra 	$L__BB0_231;
	setp.lt.u32 	%p825, %r55953, %r55945;
	@%p825 bra 	$L__BB0_232;
	setp.gt.u32 	%p826, %r55953, %r55945;
	@%p826 bra 	$L__BB0_231;
	setp.lt.u32 	%p827, %r55954, %r55946;
	@%p827 bra 	$L__BB0_232;
	setp.gt.u32 	%p828, %r55954, %r55946;
	@%p828 bra 	$L__BB0_231;
	setp.lt.u32 	%p829, %r55955, %r55947;
	@%p829 bra 	$L__BB0_232;
	setp.le.u32 	%p830, %r55955, %r55947;
	setp.lt.u32 	%p831, %r55915, %r55948;
	and.pred  	%p832, %p830, %p831;
	@%p832 bra 	$L__BB0_232;
$L__BB0_231:
	sub.s32 	%r506, %r55915, %r55948;
	setp.lt.u32 	%p833, %r55915, %r55948;
	selp.u32 	%r14359, 1, 0, %p833;
	sub.s32 	%r14360, %r55955, %r55947;
	setp.lt.u32 	%p834, %r55955, %r55947;
	selp.s32 	%r14361, -1, 0, %p833;
	add.s32 	%r55955, %r14360, %r14361;
	setp.lt.u32 	%p835, %r14360, %r14359;
	or.pred  	%p836, %p834, %p835;
	selp.u32 	%r14362, 1, 0, %p836;
	sub.s32 	%r14363, %r55954, %r55946;
	setp.lt.u32 	%p837, %r55954, %r55946;
	selp.s32 	%r14364, -1, 0, %p836;
	add.s32 	%r55954, %r14363, %r14364;
	setp.lt.u32 	%p838, %r14363, %r14362;
	or.pred  	%p839, %p837, %p838;
	selp.u32 	%r14365, 1, 0, %p839;
	sub.s32 	%r14366, %r55953, %r55945;
	setp.lt.u32 	%p840, %r55953, %r55945;
	selp.s32 	%r14367, -1, 0, %p839;
	add.s32 	%r55953, %r14366, %r14367;
	setp.lt.u32 	%p841, %r14366, %r14365;
	or.pred  	%p842, %p840, %p841;
	selp.u32 	%r14368, 1, 0, %p842;
	sub.s32 	%r14369, %r55952, %r55944;
	setp.lt.u32 	%p843, %r55952, %r55944;
	selp.s32 	%r14370, -1, 0, %p842;
	add.s32 	%r55952, %r14369, %r14370;
	setp.lt.u32 	%p844, %r14369, %r14368;
	or.pred  	%p845, %p843, %p844;
	selp.u32 	%r14371, 1, 0, %p845;
	sub.s32 	%r14372, %r55951, %r55943;
	setp.lt.u32 	%p846, %r55951, %r55943;
	selp.s32 	%r14373, -1, 0, %p845;
	add.s32 	%r55951, %r14372, %r14373;
	setp.lt.u32 	%p847, %r14372, %r14371;
	or.pred  	%p848, %p846, %p847;
	selp.u32 	%r14374, 1, 0, %p848;
	sub.s32 	%r14375, %r55950, %r55942;
	setp.lt.u32 	%p849, %r55950, %r55942;
	selp.s32 	%r14376, -1, 0, %p848;
	add.s32 	%r55950, %r14375, %r14376;
	setp.lt.u32 	%p850, %r14375, %r14374;
	or.pred  	%p851, %p849, %p850;
	selp.s32 	%r14377, -1, 0, %p851;
	sub.s32 	%r14378, %r55949, %r55941;
	add.s32 	%r55949, %r14378, %r14377;
	mov.u32 	%r55915, %r506;
	bra.uni 	$L__BB0_233;
$L__BB0_232:
	sub.s32 	%r60851, %r55948, %r55915;
	setp.lt.u32 	%p852, %r55948, %r55915;
	selp.u32 	%r14379, 1, 0, %p852;
	sub.s32 	%r14380, %r55947, %r55955;
	setp.lt.u32 	%p853, %r55947, %r55955;
	selp.s32 	%r14381, -1, 0, %p852;
	add.s32 	%r55947, %r14380, %r14381;
	setp.lt.u32 	%p854, %r14380, %r14379;
	or.pred  	%p855, %p853, %p854;
	selp.u32 	%r14382, 1, 0, %p855;
	sub.s32 	%r14383, %r55946, %r55954;
	setp.lt.u32 	%p856, %r55946, %r55954;
	selp.s32 	%r14384, -1, 0, %p855;
	add.s32 	%r55946, %r14383, %r14384;
	setp.lt.u32 	%p857, %r14383, %r14382;
	or.pred  	%p858, %p856, %p857;
	selp.u32 	%r14385, 1, 0, %p858;
	sub.s32 	%r14386, %r55945, %r55953;
	setp.lt.u32 	%p859, %r55945, %r55953;
	selp.s32 	%r14387, -1, 0, %p858;
	add.s32 	%r55945, %r14386, %r14387;
	setp.lt.u32 	%p860, %r14386, %r14385;
	or.pred  	%p861, %p859, %p860;
	selp.u32 	%r14388, 1, 0, %p861;
	sub.s32 	%r14389, %r55944, %r55952;
	setp.lt.u32 	%p862, %r55944, %r55952;
	selp.s32 	%r14390, -1, 0, %p861;
	add.s32 	%r55944, %r14389, %r14390;
	setp.lt.u32 	%p863, %r14389, %r14388;
	or.pred  	%p864, %p862, %p863;
	selp.u32 	%r14391, 1, 0, %p864;
	sub.s32 	%r14392, %r55943, %r55951;
	setp.lt.u32 	%p865, %r55943, %r55951;
	selp.s32 	%r14393, -1, 0, %p864;
	add.s32 	%r55943, %r14392, %r14393;
	setp.lt.u32 	%p866, %r14392, %r14391;
	or.pred  	%p867, %p865, %p866;
	selp.u32 	%r14394, 1, 0, %p867;
	sub.s32 	%r14395, %r55942, %r55950;
	setp.lt.u32 	%p868, %r55942, %r55950;
	selp.s32 	%r14396, -1, 0, %p867;
	add.s32 	%r55942, %r14395, %r14396;
	setp.lt.u32 	%p869, %r14395, %r14394;
	or.pred  	%p870, %p868, %p869;
	selp.s32 	%r14397, -1, 0, %p870;
	sub.s32 	%r14398, %r55941, %r55949;
	add.s32 	%r55941, %r14398, %r14397;
	mov.u32 	%r55948, %r60851;
$L__BB0_233:
	add.s32 	%r55932, %r55932, 1;
	setp.ne.s32 	%p872, %r55932, 20000;
	mov.pred 	%p15630, %p723;
	@%p872 bra 	$L__BB0_208;
$L__BB0_234:
	or.b32  	%r14399, %r56012, %r55907;
	or.b32  	%r14400, %r56011, %r14399;
	or.b32  	%r14401, %r56010, %r14400;
	or.b32  	%r14402, %r56009, %r14401;
	or.b32  	%r14403, %r56008, %r14402;
	or.b32  	%r14404, %r56007, %r14403;
	or.b32  	%r14405, %r56006, %r14404;
	setp.eq.s32 	%p873, %r14405, 0;
	@%p873 bra 	$L__BB0_290;
	setp.lt.u32 	%p874, %r56006, %r11776;
	mov.u32 	%r55972, %r55907;
	@%p874 bra 	$L__BB0_264;
	setp.gt.u32 	%p875, %r56006, %r11776;
	@%p875 bra 	$L__BB0_249;
	setp.lt.u32 	%p876, %r56007, %r11775;
	mov.u32 	%r55972, %r55907;
	@%p876 bra 	$L__BB0_264;
	setp.gt.u32 	%p877, %r56007, %r11775;
	@%p877 bra 	$L__BB0_249;
	setp.lt.u32 	%p878, %r56008, %r11774;
	mov.u32 	%r55972, %r55907;
	@%p878 bra 	$L__BB0_264;
	setp.gt.u32 	%p879, %r56008, %r11774;
	@%p879 bra 	$L__BB0_249;
	setp.lt.u32 	%p880, %r56009, %r11773;
	mov.u32 	%r55972, %r55907;
	@%p880 bra 	$L__BB0_264;
	setp.gt.u32 	%p881, %r56009, %r11773;
	@%p881 bra 	$L__BB0_249;
	setp.lt.u32 	%p882, %r56010, %r11772;
	mov.u32 	%r55972, %r55907;
	@%p882 bra 	$L__BB0_264;
	setp.gt.u32 	%p883, %r56010, %r11772;
	@%p883 bra 	$L__BB0_249;
	setp.lt.u32 	%p884, %r56011, %r11771;
	mov.u32 	%r55972, %r55907;
	@%p884 bra 	$L__BB0_264;
	setp.gt.u32 	%p885, %r56011, %r11771;
	@%p885 bra 	$L__BB0_249;
	setp.lt.u32 	%p886, %r56012, %r11770;
	mov.u32 	%r55972, %r55907;
	@%p886 bra 	$L__BB0_264;
	setp.le.u32 	%p887, %r56012, %r11770;
	setp.lt.u32 	%p888, %r55907, %r11769;
	and.pred  	%p889, %p887, %p888;
	mov.u32 	%r55972, %r55907;
	@%p889 bra 	$L__BB0_264;
$L__BB0_249:
	sub.s32 	%r55972, %r55907, %r11769;
	setp.lt.u32 	%p890, %r55907, %r11769;
	selp.u32 	%r14406, 1, 0, %p890;
	sub.s32 	%r14407, %r56012, %r11770;
	setp.lt.u32 	%p891, %r56012, %r11770;
	selp.s32 	%r14408, -1, 0, %p890;
	add.s32 	%r56012, %r14407, %r14408;
	setp.lt.u32 	%p892, %r14407, %r14406;
	or.pred  	%p893, %p891, %p892;
	selp.u32 	%r14409, 1, 0, %p893;
	sub.s32 	%r14410, %r56011, %r11771;
	setp.lt.u32 	%p894, %r56011, %r11771;
	selp.s32 	%r14411, -1, 0, %p893;
	add.s32 	%r56011, %r14410, %r14411;
	setp.lt.u32 	%p895, %r14410, %r14409;
	or.pred  	%p896, %p894, %p895;
	selp.u32 	%r14412, 1, 0, %p896;
	sub.s32 	%r14413, %r56010, %r11772;
	setp.lt.u32 	%p897, %r56010, %r11772;
	selp.s32 	%r14414, -1, 0, %p896;
	add.s32 	%r56010, %r14413, %r14414;
	setp.lt.u32 	%p898, %r14413, %r14412;
	or.pred  	%p899, %p897, %p898;
	selp.u32 	%r14415, 1, 0, %p899;
	sub.s32 	%r14416, %r56009, %r11773;
	setp.lt.u32 	%p900, %r56009, %r11773;
	selp.s32 	%r14417, -1, 0, %p899;
	add.s32 	%r56009, %r14416, %r14417;
	setp.lt.u32 	%p901, %r14416, %r14415;
	or.pred  	%p902, %p900, %p901;
	selp.u32 	%r14418, 1, 0, %p902;
	sub.s32 	%r14419, %r56008, %r11774;
	setp.lt.u32 	%p903, %r56008, %r11774;
	selp.s32 	%r14420, -1, 0, %p902;
	add.s32 	%r56008, %r14419, %r14420;
	setp.lt.u32 	%p904, %r14419, %r14418;
	or.pred  	%p905, %p903, %p904;
	selp.u32 	%r14421, 1, 0, %p905;
	sub.s32 	%r14422, %r56007, %r11775;
	setp.lt.u32 	%p906, %r56007, %r11775;
	selp.s32 	%r14423, -1, 0, %p905;
	add.s32 	%r56007, %r14422, %r14423;
	setp.lt.u32 	%p907, %r14422, %r14421;
	or.pred  	%p908, %p906, %p907;
	selp.s32 	%r14424, -1, 0, %p908;
	sub.s32 	%r14425, %r56006, %r11776;
	add.s32 	%r56006, %r14425, %r14424;
	setp.lt.u32 	%p909, %r56006, %r11776;
	@%p909 bra 	$L__BB0_264;
	setp.gt.u32 	%p910, %r56006, %r11776;
	@%p910 bra 	$L__BB0_263;
	setp.lt.u32 	%p911, %r56007, %r11775;
	@%p911 bra 	$L__BB0_264;
	setp.gt.u32 	%p912, %r56007, %r11775;
	@%p912 bra 	$L__BB0_263;
	setp.lt.u32 	%p913, %r56008, %r11774;
	@%p913 bra 	$L__BB0_264;
	setp.gt.u32 	%p914, %r56008, %r11774;
	@%p914 bra 	$L__BB0_263;
	setp.lt.u32 	%p915, %r56009, %r11773;
	@%p915 bra 	$L__BB0_264;
	setp.gt.u32 	%p916, %r56009, %r11773;
	@%p916 bra 	$L__BB0_263;
	setp.lt.u32 	%p917, %r56010, %r11772;
	@%p917 bra 	$L__BB0_264;
	setp.gt.u32 	%p918, %r56010, %r11772;
	@%p918 bra 	$L__BB0_263;
	setp.lt.u32 	%p919, %r56011, %r11771;
	@%p919 bra 	$L__BB0_264;
	setp.gt.u32 	%p920, %r56011, %r11771;
	@%p920 bra 	$L__BB0_263;
	setp.lt.u32 	%p921, %r56012, %r11770;
	@%p921 bra 	$L__BB0_264;
	setp.le.u32 	%p922, %r56012, %r11770;
	setp.lt.u32 	%p923, %r55972, %r11769;
	and.pred  	%p924, %p922, %p923;
	@%p924 bra 	$L__BB0_264;
$L__BB0_263:
	sub.s32 	%r555, %r55972, %r11769;
	setp.lt.u32 	%p925, %r55972, %r11769;
	selp.u32 	%r14426, 1, 0, %p925;
	sub.s32 	%r14427, %r56012, %r11770;
	setp.lt.u32 	%p926, %r56012, %r11770;
	selp.s32 	%r14428, -1, 0, %p925;
	add.s32 	%r56012, %r14427, %r14428;
	setp.lt.u32 	%p927, %r14427, %r14426;
	or.pred  	%p928, %p926, %p927;
	selp.u32 	%r14429, 1, 0, %p928;
	sub.s32 	%r14430, %r56011, %r11771;
	setp.lt.u32 	%p929, %r56011, %r11771;
	selp.s32 	%r14431, -1, 0, %p928;
	add.s32 	%r56011, %r14430, %r14431;
	setp.lt.u32 	%p930, %r14430, %r14429;
	or.pred  	%p931, %p929, %p930;
	selp.u32 	%r14432, 1, 0, %p931;
	sub.s32 	%r14433, %r56010, %r11772;
	setp.lt.u32 	%p932, %r56010, %r11772;
	selp.s32 	%r14434, -1, 0, %p931;
	add.s32 	%r56010, %r14433, %r14434;
	setp.lt.u32 	%p933, %r14433, %r14432;
	or.pred  	%p934, %p932, %p933;
	selp.u32 	%r14435, 1, 0, %p934;
	sub.s32 	%r14436, %r56009, %r11773;
	setp.lt.u32 	%p935, %r56009, %r11773;
	selp.s32 	%r14437, -1, 0, %p934;
	add.s32 	%r56009, %r14436, %r14437;
	setp.lt.u32 	%p936, %r14436, %r14435;
	or.pred  	%p937, %p935, %p936;
	selp.u32 	%r14438, 1, 0, %p937;
	sub.s32 	%r14439, %r56008, %r11774;
	setp.lt.u32 	%p938, %r56008, %r11774;
	selp.s32 	%r14440, -1, 0, %p937;
	add.s32 	%r56008, %r14439, %r14440;
	setp.lt.u32 	%p939, %r14439, %r14438;
	or.pred  	%p940, %p938, %p939;
	selp.u32 	%r14441, 1, 0, %p940;
	sub.s32 	%r14442, %r56007, %r11775;
	setp.lt.u32 	%p941, %r56007, %r11775;
	selp.s32 	%r14443, -1, 0, %p940;
	add.s32 	%r56007, %r14442, %r14443;
	setp.lt.u32 	%p942, %r14442, %r14441;
	or.pred  	%p943, %p941, %p942;
	selp.s32 	%r14444, -1, 0, %p943;
	sub.s32 	%r14445, %r56006, %r11776;
	add.s32 	%r56006, %r14445, %r14444;
	mov.u32 	%r55972, %r555;
$L__BB0_264:
	or.b32  	%r14446, %r56012, %r55972;
	or.b32  	%r14447, %r56011, %r14446;
	or.b32  	%r14448, %r56010, %r14447;
	or.b32  	%r14449, %r56009, %r14448;
	or.b32  	%r14450, %r56008, %r14449;
	or.b32  	%r14451, %r56007, %r14450;
	or.b32  	%r14452, %r56006, %r14451;
	setp.eq.s32 	%p944, %r14452, 0;
	@%p944 bra 	$L__BB0_290;
	mov.b32 	%r55989, 0;
	mov.u32 	%r55998, %r11776;
	mov.u32 	%r55999, %r11775;
	mov.u32 	%r56000, %r11774;
	mov.u32 	%r56001, %r11773;
	mov.u32 	%r56002, %r11772;
	mov.u32 	%r56003, %r11771;
	mov.u32 	%r56004, %r11770;
	mov.u32 	%r56005, %r11769;
$L__BB0_266:
	or.b32  	%r14454, %r56006, %r56007;
	or.b32  	%r14455, %r14454, %r56008;
	or.b32  	%r14456, %r14455, %r56009;
	or.b32  	%r14457, %r14456, %r56010;
	or.b32  	%r14458, %r14457, %r56011;
	or.b32  	%r14459, %r14458, %r56012;
	setp.eq.s32 	%p945, %r14459, 0;
	setp.eq.s32 	%p946, %r55972, 1;
	and.pred  	%p947, %p945, %p946;
	@%p947 bra 	$L__BB0_390;
	or.b32  	%r14460, %r55998, %r55999;
	or.b32  	%r14461, %r14460, %r56000;
	or.b32  	%r14462, %r14461, %r56001;
	or.b32  	%r14463, %r14462, %r56002;
	or.b32  	%r14464, %r14463, %r56003;
	or.b32  	%r14465, %r14464, %r56004;
	setp.eq.s32 	%p948, %r14465, 0;
	setp.eq.s32 	%p949, %r56005, 1;
	and.pred  	%p950, %p948, %p949;
	@%p950 bra 	$L__BB0_390;
	or.b32  	%r14466, %r56012, %r55972;
	or.b32  	%r14467, %r56011, %r14466;
	or.b32  	%r14468, %r56010, %r14467;
	or.b32  	%r14469, %r56009, %r14468;
	or.b32  	%r14470, %r56008, %r14469;
	or.b32  	%r14471, %r56007, %r14470;
	or.b32  	%r14472, %r56006, %r14471;
	setp.eq.s32 	%p951, %r14472, 0;
	@%p951 bra 	$L__BB0_290;
	or.b32  	%r14473, %r56004, %r56005;
	or.b32  	%r14474, %r56003, %r14473;
	or.b32  	%r14475, %r56002, %r14474;
	or.b32  	%r14476, %r56001, %r14475;
	or.b32  	%r14477, %r56000, %r14476;
	or.b32  	%r14478, %r55999, %r14477;
	or.b32  	%r14479, %r55998, %r14478;
	setp.eq.s32 	%p952, %r14479, 0;
	@%p952 bra 	$L__BB0_290;
	and.b32  	%r14480, %r55972, 1;
	setp.eq.b32 	%p953, %r14480, 1;
	@%p953 bra 	$L__BB0_271;
	bra.uni 	$L__BB0_4334;
$L__BB0_271:
	and.b32  	%r14482, %r56005, 1;
	setp.eq.b32 	%p956, %r14482, 1;
	@%p956 bra 	$L__BB0_273;
$L__BB0_272:
	shr.u32 	%r620, %r55998, 1;
	shf.l.wrap.b32 	%r621, %r55999, %r55998, 31;
	shf.l.wrap.b32 	%r622, %r56000, %r55999, 31;
	shf.l.wrap.b32 	%r623, %r56001, %r56000, 31;
	shf.l.wrap.b32 	%r624, %r56002, %r56001, 31;
	shf.l.wrap.b32 	%r625, %r56003, %r56002, 31;
	shf.l.wrap.b32 	%r626, %r56004, %r56003, 31;
	shf.l.wrap.b32 	%r56005, %r56005, %r56004, 31;
	and.b32  	%r14483, %r56005, 1;
	setp.eq.b32 	%p957, %r14483, 1;
	not.pred 	%p958, %p957;
	mov.u32 	%r55998, %r620;
	mov.u32 	%r55999, %r621;
	mov.u32 	%r56000, %r622;
	mov.u32 	%r56001, %r623;
	mov.u32 	%r56002, %r624;
	mov.u32 	%r56003, %r625;
	mov.u32 	%r56004, %r626;
	@%p958 bra 	$L__BB0_272;
$L__BB0_273:
	setp.lt.u32 	%p959, %r56006, %r55998;
	@%p959 bra 	$L__BB0_288;
	setp.gt.u32 	%p960, %r56006, %r55998;
	@%p960 bra 	$L__BB0_287;
	setp.lt.u32 	%p961, %r56007, %r55999;
	@%p961 bra 	$L__BB0_288;
	setp.gt.u32 	%p962, %r56007, %r55999;
	@%p962 bra 	$L__BB0_287;
	setp.lt.u32 	%p963, %r56008, %r56000;
	@%p963 bra 	$L__BB0_288;
	setp.gt.u32 	%p964, %r56008, %r56000;
	@%p964 bra 	$L__BB0_287;
	setp.lt.u32 	%p965, %r56009, %r56001;
	@%p965 bra 	$L__BB0_288;
	setp.gt.u32 	%p966, %r56009, %r56001;
	@%p966 bra 	$L__BB0_287;
	setp.lt.u32 	%p967, %r56010, %r56002;
	@%p967 bra 	$L__BB0_288;
	setp.gt.u32 	%p968, %r56010, %r56002;
	@%p968 bra 	$L__BB0_287;
	setp.lt.u32 	%p969, %r56011, %r56003;
	@%p969 bra 	$L__BB0_288;
	setp.gt.u32 	%p970, %r56011, %r56003;
	@%p970 bra 	$L__BB0_287;
	setp.lt.u32 	%p971, %r56012, %r56004;
	@%p971 bra 	$L__BB0_288;
	setp.le.u32 	%p972, %r56012, %r56004;
	setp.lt.u32 	%p973, %r55972, %r56005;
	and.pred  	%p974, %p972, %p973;
	@%p974 bra 	$L__BB0_288;
$L__BB0_287:
	sub.s32 	%r636, %r55972, %r56005;
	setp.lt.u32 	%p975, %r55972, %r56005;
	selp.u32 	%r14484, 1, 0, %p975;
	sub.s32 	%r14485, %r56012, %r56004;
	setp.lt.u32 	%p976, %r56012, %r56004;
	selp.s32 	%r14486, -1, 0, %p975;
	add.s32 	%r56012, %r14485, %r14486;
	setp.lt.u32 	%p977, %r14485, %r14484;
	or.pred  	%p978, %p976, %p977;
	selp.u32 	%r14487, 1, 0, %p978;
	sub.s32 	%r14488, %r56011, %r56003;
	setp.lt.u32 	%p979, %r56011, %r56003;
	selp.s32 	%r14489, -1, 0, %p978;
	add.s32 	%r56011, %r14488, %r14489;
	setp.lt.u32 	%p980, %r14488, %r14487;
	or.pred  	%p981, %p979, %p980;
	selp.u32 	%r14490, 1, 0, %p981;
	sub.s32 	%r14491, %r56010, %r56002;
	setp.lt.u32 	%p982, %r56010, %r56002;
	selp.s32 	%r14492, -1, 0, %p981;
	add.s32 	%r56010, %r14491, %r14492;
	setp.lt.u32 	%p983, %r14491, %r14490;
	or.pred  	%p984, %p982, %p983;
	selp.u32 	%r14493, 1, 0, %p984;
	sub.s32 	%r14494, %r56009, %r56001;
	setp.lt.u32 	%p985, %r56009, %r56001;
	selp.s32 	%r14495, -1, 0, %p984;
	add.s32 	%r56009, %r14494, %r14495;
	setp.lt.u32 	%p986, %r14494, %r14493;
	or.pred  	%p987, %p985, %p986;
	selp.u32 	%r14496, 1, 0, %p987;
	sub.s32 	%r14497, %r56008, %r56000;
	setp.lt.u32 	%p988, %r56008, %r56000;
	selp.s32 	%r14498, -1, 0, %p987;
	add.s32 	%r56008, %r14497, %r14498;
	setp.lt.u32 	%p989, %r14497, %r14496;
	or.pred  	%p990, %p988, %p989;
	selp.u32 	%r14499, 1, 0, %p990;
	sub.s32 	%r14500, %r56007, %r55999;
	setp.lt.u32 	%p991, %r56007, %r55999;
	selp.s32 	%r14501, -1, 0, %p990;
	add.s32 	%r56007, %r14500, %r14501;
	setp.lt.u32 	%p992, %r14500, %r14499;
	or.pred  	%p993, %p991, %p992;
	selp.s32 	%r14502, -1, 0, %p993;
	sub.s32 	%r14503, %r56006, %r55998;
	add.s32 	%r56006, %r14503, %r14502;
	mov.u32 	%r55972, %r636;
	bra.uni 	$L__BB0_289;
$L__BB0_288:
	sub.s32 	%r60852, %r56005, %r55972;
	setp.lt.u32 	%p994, %r56005, %r55972;
	selp.u32 	%r14504, 1, 0, %p994;
	sub.s32 	%r14505, %r56004, %r56012;
	setp.lt.u32 	%p995, %r56004, %r56012;
	selp.s32 	%r14506, -1, 0, %p994;
	add.s32 	%r56004, %r14505, %r14506;
	setp.lt.u32 	%p996, %r14505, %r14504;
	or.pred  	%p997, %p995, %p996;
	selp.u32 	%r14507, 1, 0, %p997;
	sub.s32 	%r14508, %r56003, %r56011;
	setp.lt.u32 	%p998, %r56003, %r56011;
	selp.s32 	%r14509, -1, 0, %p997;
	add.s32 	%r56003, %r14508, %r14509;
	setp.lt.u32 	%p999, %r14508, %r14507;
	or.pred  	%p1000, %p998, %p999;
	selp.u32 	%r14510, 1, 0, %p1000;
	sub.s32 	%r14511, %r56002, %r56010;
	setp.lt.u32 	%p1001, %r56002, %r56010;
	selp.s32 	%r14512, -1, 0, %p1000;
	add.s32 	%r56002, %r14511, %r14512;
	setp.lt.u32 	%p1002, %r14511, %r14510;
	or.pred  	%p1003, %p1001, %p1002;
	selp.u32 	%r14513, 1, 0, %p1003;
	sub.s32 	%r14514, %r56001, %r56009;
	setp.lt.u32 	%p1004, %r56001, %r56009;
	selp.s32 	%r14515, -1, 0, %p1003;
	add.s32 	%r56001, %r14514, %r14515;
	setp.lt.u32 	%p1005, %r14514, %r14513;
	or.pred  	%p1006, %p1004, %p1005;
	selp.u32 	%r14516, 1, 0, %p1006;
	sub.s32 	%r14517, %r56000, %r56008;
	setp.lt.u32 	%p1007, %r56000, %r56008;
	selp.s32 	%r14518, -1, 0, %p1006;
	add.s32 	%r56000, %r14517, %r14518;
	setp.lt.u32 	%p1008, %r14517, %r14516;
	or.pred  	%p1009, %p1007, %p1008;
	selp.u32 	%r14519, 1, 0, %p1009;
	sub.s32 	%r14520, %r55999, %r56007;
	setp.lt.u32 	%p1010, %r55999, %r56007;
	selp.s32 	%r14521, -1, 0, %p1009;
	add.s32 	%r55999, %r14520, %r14521;
	setp.lt.u32 	%p1011, %r14520, %r14519;
	or.pred  	%p1012, %p1010, %p1011;
	selp.s32 	%r14522, -1, 0, %p1012;
	sub.s32 	%r14523, %r55998, %r56006;
	add.s32 	%r55998, %r14523, %r14522;
	mov.u32 	%r56005, %r60852;
$L__BB0_289:
	add.s32 	%r55989, %r55989, 1;
	setp.eq.s32 	%p1013, %r55989, 20000;
	@%p1013 bra 	$L__BB0_290;
	bra.uni 	$L__BB0_266;
$L__BB0_290:
	mad.lo.s32 	%r21761, %r12, 1103515245, 12345;
	mad.lo.s32 	%r21762, %r12, -1029531031, -740551042;
	mad.lo.s32 	%r21763, %r12, -2139243339, -1492899873;
	mad.lo.s32 	%r21764, %r12, -301564143, -698016724;
	mad.lo.s32 	%r21765, %r12, -341751747, 229283573;
	mad.lo.s32 	%r21766, %r12, -740534279, -1038148470;
	mad.lo.s32 	%r21767, %r12, -1691004155, 1051550459;
	mad.lo.s32 	%r2637, %r12, -807543007, -853684456;
	or.b32  	%r21768, %r21762, %r21761;
	or.b32  	%r21769, %r21763, %r21768;
	or.b32  	%r21770, %r21764, %r21769;
	or.b32  	%r21771, %r21765, %r21770;
	or.b32  	%r21772, %r21766, %r21771;
	or.b32  	%r21773, %r21767, %r21772;
	or.b32  	%r21774, %r2637, %r21773;
	setp.eq.s32 	%p3544, %r21774, 0;
	selp.b32 	%r60369, 6, %r21761, %p3544;
	st.local.u32 	[%rd40], %r60369;
	st.local.u32 	[%rd40+4], %r21762;
	st.local.u32 	[%rd40+8], %r21763;
	st.local.u32 	[%rd40+12], %r21764;
	st.local.u32 	[%rd40+16], %r21765;
	st.local.u32 	[%rd40+20], %r21766;
	st.local.u32 	[%rd40+24], %r21767;
	st.local.u32 	[%rd40+28], %r2637;
	mov.b32 	%r56817, 0;
	mov.u64 	%rd444, %rd40;
	mov.u32 	%r56818, %r56817;
	mov.u32 	%r56819, %r56817;
	mov.u32 	%r56820, %r56817;
	mov.u32 	%r56821, %r56817;
	mov.u32 	%r56822, %r56817;
	mov.u32 	%r56823, %r56817;
	mov.u32 	%r56815, %r56817;
	mov.u32 	%r56816, %r56817;
$L__BB0_291:
	ld.param.u32 	%r55629, [_Z17ecm_stage1_kernelj4U256S_S_jPKjjjjjjjjPjS2_S2_S2_S2_S2__param_4];
	ld.local.u32 	%r21775, [%rd444];
	shr.u32 	%r21776, %r21775, 16;
	and.b32  	%r21777, %r21775, 65535;
	and.b32  	%r21778, %r11777, 65535;
	mul.lo.s32 	%r21779, %r21778, %r21777;
	shr.u32 	%r21780, %r11777, 16;
	mul.lo.s32 	%r21781, %r21778, %r21776;
	mad.lo.s32 	%r21782, %r21780, %r21777, %r21781;
	and.b32  	%r21783, %r21779, 65535;
	shl.b32 	%r21784, %r21782, 16;
	shr.u32 	%r21785, %r21779, 16;
	shr.u32 	%r21786, %r21782, 16;
	add.s32 	%r21787, %r21783, %r56815;
	add.s32 	%r21788, %r21787, %r21784;
	setp.lt.u32 	%p3545, %r21788, %r56815;
	selp.u32 	%r21789, 1, 0, %p3545;
	mad.lo.s32 	%r21790, %r21780, %r21776, %r21785;
	add.s32 	%r21791, %r21790, %r21786;
	add.s32 	%r21792, %r21791, %r21789;
	and.b32  	%r21793, %r11778, 65535;
	mul.lo.s32 	%r21794, %r21793, %r21777;
	shr.u32 	%r21795, %r11778, 16;
	mul.lo.s32 	%r21796, %r21793, %r21776;
	mad.lo.s32 	%r21797, %r21795, %r21777, %r21796;
	and.b32  	%r21798, %r21794, 65535;
	shl.b32 	%r21799, %r21797, 16;
	shr.u32 	%r21800, %r21794, 16;
	shr.u32 	%r21801, %r21797, 16;
	add.s32 	%r21802, %r21798, %r56823;
	add.s32 	%r21803, %r21802, %r21799;
	setp.lt.u32 	%p3546, %r21803, %r56823;
	selp.u32 	%r21804, 1, 0, %p3546;
	add.s32 	%r21805, %r21803, %r21792;
	setp.lt.u32 	%p3547, %r21805, %r21803;
	selp.u32 	%r21806, 1, 0, %p3547;
	mad.lo.s32 	%r21807, %r21795, %r21776, %r21800;
	add.s32 	%r21808, %r21807, %r21801;
	add.s32 	%r21809, %r21808, %r21804;
	add.s32 	%r21810, %r21809, %r21806;
	and.b32  	%r21811, %r11779, 65535;
	mul.lo.s32 	%r21812, %r21811, %r21777;
	shr.u32 	%r21813, %r11779, 16;
	mul.lo.s32 	%r21814, %r21811, %r21776;
	mad.lo.s32 	%r21815, %r21813, %r21777, %r21814;
	and.b32  	%r21816, %r21812, 65535;
	shl.b32 	%r21817, %r21815, 16;
	shr.u32 	%r21818, %r21812, 16;
	shr.u32 	%r21819, %r21815, 16;
	add.s32 	%r21820, %r21816, %r56822;
	add.s32 	%r21821, %r21820, %r21817;
	setp.lt.u32 	%p3548, %r21821, %r56822;
	selp.u32 	%r21822, 1, 0, %p3548;
	add.s32 	%r21823, %r21821, %r21810;
	setp.lt.u32 	%p3549, %r21823, %r21821;
	selp.u32 	%r21824, 1, 0, %p3549;
	mad.lo.s32 	%r21825, %r21813, %r21776, %r21818;
	add.s32 	%r21826, %r21825, %r21819;
	add.s32 	%r21827, %r21826, %r21822;
	add.s32 	%r21828, %r21827, %r21824;
	and.b32  	%r21829, %r11780, 65535;
	mul.lo.s32 	%r21830, %r21829, %r21777;
	shr.u32 	%r21831, %r11780, 16;
	mul.lo.s32 	%r21832, %r21829, %r21776;
	mad.lo.s32 	%r21833, %r21831, %r21777, %r21832;
	and.b32  	%r21834, %r21830, 65535;
	shl.b32 	%r21835, %r21833, 16;
	shr.u32 	%r21836, %r21830, 16;
	shr.u32 	%r21837, %r21833, 16;
	add.s32 	%r21838, %r21834, %r56821;
	add.s32 	%r21839, %r21838, %r21835;
	setp.lt.u32 	%p3550, %r21839, %r56821;
	selp.u32 	%r21840, 1, 0, %p3550;
	add.s32 	%r21841, %r21839, %r21828;
	setp.lt.u32 	%p3551, %r21841, %r21839;
	selp.u32 	%r21842, 1, 0, %p3551;
	mad.lo.s32 	%r21843, %r21831, %r21776, %r21836;
	add.s32 	%r21844, %r21843, %r21837;
	add.s32 	%r21845, %r21844, %r21840;
	add.s32 	%r21846, %r21845, %r21842;
	and.b32  	%r21847, %r11781, 65535;
	mul.lo.s32 	%r21848, %r21847, %r21777;
	shr.u32 	%r21849, %r11781, 16;
	mul.lo.s32 	%r21850, %r21847, %r21776;
	mad.lo.s32 	%r21851, %r21849, %r21777, %r21850;
	and.b32  	%r21852, %r21848, 65535;
	shl.b32 	%r21853, %r21851, 16;
	shr.u32 	%r21854, %r21848, 16;
	shr.u32 	%r21855, %r21851, 16;
	add.s32 	%r21856, %r21852, %r56820;
	add.s32 	%r21857, %r21856, %r21853;
	setp.lt.u32 	%p3552, %r21857, %r56820;
	selp.u32 	%r21858, 1, 0, %p3552;
	add.s32 	%r21859, %r21857, %r21846;
	setp.lt.u32 	%p3553, %r21859, %r21857;
	selp.u32 	%r21860, 1, 0, %p3553;
	mad.lo.s32 	%r21861, %r21849, %r21776, %r21854;
	add.s32 	%r21862, %r21861, %r21855;
	add.s32 	%r21863, %r21862, %r21858;
	add.s32 	%r21864, %r21863, %r21860;
	and.b32  	%r21865, %r11782, 65535;
	mul.lo.s32 	%r21866, %r21865, %r21777;
	shr.u32 	%r21867, %r11782, 16;
	mul.lo.s32 	%r21868, %r21865, %r21776;
	mad.lo.s32 	%r21869, %r21867, %r21777, %r21868;
	and.b32  	%r21870, %r21866, 65535;
	shl.b32 	%r21871, %r21869, 16;
	shr.u32 	%r21872, %r21866, 16;
	shr.u32 	%r21873, %r21869, 16;
	add.s32 	%r21874, %r21870, %r56819;
	add.s32 	%r21875, %r21874, %r21871;
	setp.lt.u32 	%p3554, %r21875, %r56819;
	selp.u32 	%r21876, 1, 0, %p3554;
	add.s32 	%r21877, %r21875, %r21864;
	setp.lt.u32 	%p3555, %r21877, %r21875;
	selp.u32 	%r21878, 1, 0, %p3555;
	mad.lo.s32 	%r21879, %r21867, %r21776, %r21872;
	add.s32 	%r21880, %r21879, %r21873;
	add.s32 	%r21881, %r21880, %r21876;
	add.s32 	%r21882, %r21881, %r21878;
	and.b32  	%r21883, %r11783, 65535;
	mul.lo.s32 	%r21884, %r21883, %r21777;
	shr.u32 	%r21885, %r11783, 16;
	mul.lo.s32 	%r21886, %r21883, %r21776;
	mad.lo.s32 	%r21887, %r21885, %r21777, %r21886;
	and.b32  	%r21888, %r21884, 65535;
	shl.b32 	%r21889, %r21887, 16;
	shr.u32 	%r21890, %r21884, 16;
	shr.u32 	%r21891, %r21887, 16;
	add.s32 	%r21892, %r21888, %r56818;
	add.s32 	%r21893, %r21892, %r21889;
	setp.lt.u32 	%p3556, %r21893, %r56818;
	selp.u32 	%r21894, 1, 0, %p3556;
	add.s32 	%r21895, %r21893, %r21882;
	setp.lt.u32 	%p3557, %r21895, %r21893;
	selp.u32 	%r21896, 1, 0, %p3557;
	mad.lo.s32 	%r21897, %r21885, %r21776, %r21890;
	add.s32 	%r21898, %r21897, %r21891;
	add.s32 	%r21899, %r21898, %r21894;
	add.s32 	%r21900, %r21899, %r21896;
	and.b32  	%r21901, %r11784, 65535;
	mul.lo.s32 	%r21902, %r21901, %r21777;
	shr.u32 	%r21903, %r11784, 16;
	mul.lo.s32 	%r21904, %r21901, %r21776;
	mad.lo.s32 	%r21905, %r21903, %r21777, %r21904;
	and.b32  	%r21906, %r21902, 65535;
	shl.b32 	%r21907, %r21905, 16;
	shr.u32 	%r21908, %r21902, 16;
	shr.u32 	%r21909, %r21905, 16;
	add.s32 	%r21910, %r21906, %r56817;
	add.s32 	%r21911, %r21910, %r21907;
	setp.lt.u32 	%p3558, %r21911, %r56817;
	selp.u32 	%r21912, 1, 0, %p3558;
	add.s32 	%r21913, %r21911, %r21900;
	setp.lt.u32 	%p3559, %r21913, %r21911;
	selp.u32 	%r21914, 1, 0, %p3559;
	mad.lo.s32 	%r21915, %r21903, %r21776, %r21908;
	add.s32 	%r21916, %r21915, %r21909;
	add.s32 	%r21917, %r21916, %r21912;
	add.s32 	%r21918, %r21917, %r21914;
	mul.lo.s32 	%r21919, %r21788, %r55629;
	shr.u32 	%r21920, %r21919, 16;
	and.b32  	%r21921, %r21919, 65535;
	and.b32  	%r21922, %r11769, 65535;
	mul.lo.s32 	%r21923, %r21922, %r21921;
	shr.u32 	%r2657, %r11769, 16;
	mul.lo.s32 	%r21924, %r21922, %r21920;
	mad.lo.s32 	%r21925, %r2657, %r21921, %r21924;
	and.b32  	%r21926, %r21923, 65535;
	shl.b32 	%r21927, %r21925, 16;
	shr.u32 	%r21928, %r21923, 16;
	shr.u32 	%r21929, %r21925, 16;
	add.s32 	%r21930, %r21926, %r21788;
	add.s32 	%r21931, %r21930, %r21927;
	setp.lt.u32 	%p3560, %r21931, %r21788;
	selp.u32 	%r21932, 1, 0, %p3560;
	mad.lo.s32 	%r21933, %r2657, %r21920, %r21928;
	add.s32 	%r21934, %r21933, %r21929;
	add.s32 	%r21935, %r21934, %r21932;
	and.b32  	%r21936, %r11770, 65535;
	mul.lo.s32 	%r21937, %r21936, %r21921;
	shr.u32 	%r21938, %r11770, 16;
	mul.lo.s32 	%r21939, %r21936, %r21920;
	mad.lo.s32 	%r21940, %r21938, %r21921, %r21939;
	and.b32  	%r21941, %r21937, 65535;
	shl.b32 	%r21942, %r21940, 16;
	shr.u32 	%r21943, %r21937, 16;
	shr.u32 	%r21944, %r21940, 16;
	add.s32 	%r21945, %r21941, %r21805;
	add.s32 	%r21946, %r21945, %r21942;
	setp.lt.u32 	%p3561, %r21946, %r21805;
	selp.u32 	%r21947, 1, 0, %p3561;
	add.s32 	%r56815, %r21946, %r21935;
	setp.lt.u32 	%p3562, %r56815, %r21946;
	selp.u32 	%r21948, 1, 0, %p3562;
	mad.lo.s32 	%r21949, %r21938, %r21920, %r21943;
	add.s32 	%r21950, %r21949, %r21944;
	add.s32 	%r21951, %r21950, %r21947;
	add.s32 	%r21952, %r21951, %r21948;
	and.b32  	%r21953, %r11771, 65535;
	mul.lo.s32 	%r21954, %r21953, %r21921;
	shr.u32 	%r21955, %r11771, 16;
	mul.lo.s32 	%r21956, %r21953, %r21920;
	mad.lo.s32 	%r21957, %r21955, %r21921, %r21956;
	and.b32  	%r21958, %r21954, 65535;
	shl.b32 	%r21959, %r21957, 16;
	shr.u32 	%r21960, %r21954, 16;
	shr.u32 	%r21961, %r21957, 16;
	add.s32 	%r21962, %r21958, %r21823;
	add.s32 	%r21963, %r21962, %r21959;
	setp.lt.u32 	%p3563, %r21963, %r21823;
	selp.u32 	%r21964, 1, 0, %p3563;
	add.s32 	%r56823, %r21963, %r21952;
	setp.lt.u32 	%p3564, %r56823, %r21963;
	selp.u32 	%r21965, 1, 0, %p3564;
	mad.lo.s32 	%r21966, %r21955, %r21920, %r21960;
	add.s32 	%r21967, %r21966, %r21961;
	add.s32 	%r21968, %r21967, %r21964;
	add.s32 	%r21969, %r21968, %r21965;
	and.b32  	%r21970, %r11772, 65535;
	mul.lo.s32 	%r21971, %r21970, %r21921;
	shr.u32 	%r21972, %r11772, 16;
	mul.lo.s32 	%r21973, %r21970, %r21920;
	mad.lo.s32 	%r21974, %r21972, %r21921, %r21973;
	and.b32  	%r21975, %r21971, 65535;
	shl.b32 	%r21976, %r21974, 16;
	shr.u32 	%r21977, %r21971, 16;
	shr.u32 	%r21978, %r21974, 16;
	add.s32 	%r21979, %r21975, %r21841;
	add.s32 	%r21980, %r21979, %r21976;
	setp.lt.u32 	%p3565, %r21980, %r21841;
	selp.u32 	%r21981, 1, 0, %p3565;
	add.s32 	%r56822, %r21980, %r21969;
	setp.lt.u32 	%p3566, %r56822, %r21980;
	selp.u32 	%r21982, 1, 0, %p3566;
	mad.lo.s32 	%r21983, %r21972, %r21920, %r21977;
	add.s32 	%r21984, %r21983, %r21978;
	add.s32 	%r21985, %r21984, %r21981;
	add.s32 	%r21986, %r21985, %r21982;
	and.b32  	%r21987, %r11773, 65535;
	mul.lo.s32 	%r21988, %r21987, %r21921;
	shr.u32 	%r21989, %r11773, 16;
	mul.lo.s32 	%r21990, %r21987, %r21920;
	mad.lo.s32 	%r21991, %r21989, %r21921, %r21990;
	and.b32  	%r21992, %r21988, 65535;
	shl.b32 	%r21993, %r21991, 16;
	shr.u32 	%r21994, %r21988, 16;
	shr.u32 	%r21995, %r21991, 16;
	add.s32 	%r21996, %r21992, %r21859;
	add.s32 	%r21997, %r21996, %r21993;
	setp.lt.u32 	%p3567, %r21997, %r21859;
	selp.u32 	%r21998, 1, 0, %p3567;
	add.s32 	%r56821, %r21997, %r21986;
	setp.lt.u32 	%p3568, %r56821, %r21997;
	selp.u32 	%r21999, 1, 0, %p3568;
	mad.lo.s32 	%r22000, %r21989, %r21920, %r21994;
	add.s32 	%r22001, %r22000, %r21995;
	add.s32 	%r22002, %r22001, %r21998;
	add.s32 	%r22003, %r22002, %r21999;
	and.b32  	%r22004, %r11774, 65535;
	mul.lo.s32 	%r22005, %r22004, %r21921;
	shr.u32 	%r22006, %r11774, 16;
	mul.lo.s32 	%r22007, %r22004, %r21920;
	mad.lo.s32 	%r22008, %r22006, %r21921, %r22007;
	and.b32  	%r22009, %r22005, 65535;
	shl.b32 	%r22010, %r22008, 16;
	shr.u32 	%r22011, %r22005, 16;
	shr.u32 	%r22012, %r22008, 16;
	add.s32 	%r22013, %r22009, %r21877;
	add.s32 	%r22014, %r22013, %r22010;
	setp.lt.u32 	%p3569, %r22014, %r21877;
	selp.u32 	%r22015, 1, 0, %p3569;
	add.s32 	%r56820, %r22014, %r22003;
	setp.lt.u32 	%p3570, %r56820, %r22014;
	selp.u32 	%r22016, 1, 0, %p3570;
	mad.lo.s32 	%r22017, %r22006, %r21920, %r22011;
	add.s32 	%r22018, %r22017, %r22012;
	add.s32 	%r22019, %r22018, %r22015;
	add.s32 	%r22020, %r22019, %r22016;
	and.b32  	%r22021, %r11775, 65535;
	mul.lo.s32 	%r22022, %r22021, %r21921;
	shr.u32 	%r22023, %r11775, 16;
	mul.lo.s32 	%r22024, %r22021, %r21920;
	mad.lo.s32 	%r22025, %r22023, %r21921, %r22024;
	and.b32  	%r22026, %r22022, 65535;
	shl.b32 	%r22027, %r22025, 16;
	shr.u32 	%r22028, %r22022, 16;
	shr.u32 	%r22029, %r22025, 16;
	add.s32 	%r22030, %r22026, %r21895;
	add.s32 	%r22031, %r22030, %r22027;
	setp.lt.u32 	%p3571, %r22031, %r21895;
	selp.u32 	%r22032, 1, 0, %p3571;
	add.s32 	%r56819, %r22031, %r22020;
	setp.lt.u32 	%p3572, %r56819, %r22031;
	selp.u32 	%r22033, 1, 0, %p3572;
	mad.lo.s32 	%r22034, %r22023, %r21920, %r22028;
	add.s32 	%r22035, %r22034, %r22029;
	add.s32 	%r22036, %r22035, %r22032;
	add.s32 	%r22037, %r22036, %r22033;
	and.b32  	%r22038, %r11776, 65535;
	mul.lo.s32 	%r22039, %r22038, %r21921;
	shr.u32 	%r22040, %r11776, 16;
	mul.lo.s32 	%r22041, %r22038, %r21920;
	mad.lo.s32 	%r22042, %r22040, %r21921, %r22041;
	and.b32  	%r22043, %r22039, 65535;
	shl.b32 	%r22044, %r22042, 16;
	shr.u32 	%r22045, %r22039, 16;
	shr.u32 	%r22046, %r22042, 16;
	add.s32 	%r22047, %r22043, %r21913;
	add.s32 	%r22048, %r22047, %r22044;
	setp.lt.u32 	%p3573, %r22048, %r21913;
	selp.u32 	%r22049, 1, 0, %p3573;
	add.s32 	%r56818, %r22048, %r22037;
	setp.lt.u32 	%p3574, %r56818, %r22048;
	selp.u32 	%r22050, 1, 0, %p3574;
	mad.lo.s32 	%r22051, %r22040, %r21920, %r22045;
	add.s32 	%r22052, %r22051, %r22046;
	add.s32 	%r22053, %r22052, %r22049;
	add.s32 	%r22054, %r22053, %r22050;
	add.s32 	%r56817, %r21918, %r22054;
	add.s32 	%r56816, %r56816, 1;
	add.s64 	%rd444, %rd444, 4;
	setp.ne.s32 	%p3575, %r56816, 8;
	@%p3575 bra 	$L__BB0_291;
	setp.lt.u32 	%p3576, %r56817, %r11776;
	mov.u32 	%r56824, %r56815;
	@%p3576 bra 	$L__BB0_307;
	setp.gt.u32 	%p3577, %r56817, %r11776;
	@%p3577 bra 	$L__BB0_306;
	setp.lt.u32 	%p3578, %r56818, %r11775;
	mov.u32 	%r56824, %r56815;
	@%p3578 bra 	$L__BB0_307;
	setp.gt.u32 	%p3579, %r56818, %r11775;
	@%p3579 bra 	$L__BB0_306;
	setp.lt.u32 	%p3580, %r56819, %r11774;
	mov.u32 	%r56824, %r56815;
	@%p3580 bra 	$L__BB0_307;
	setp.gt.u32 	%p3581, %r56819, %r11774;
	@%p3581 bra 	$L__BB0_306;
	setp.lt.u32 	%p3582, %r56820, %r11773;
	mov.u32 	%r56824, %r56815;
	@%p3582 bra 	$L__BB0_307;
	setp.gt.u32 	%p3583, %r56820, %r11773;
	@%p3583 bra 	$L__BB0_306;
	setp.lt.u32 	%p3584, %r56821, %r11772;
	mov.u32 	%r56824, %r56815;
	@%p3584 bra 	$L__BB0_307;
	setp.gt.u32 	%p3585, %r56821, %r11772;
	@%p3585 bra 	$L__BB0_306;
	setp.lt.u32 	%p3586, %r56822, %r11771;
	mov.u32 	%r56824, %r56815;
	@%p3586 bra 	$L__BB0_307;
	setp.gt.u32 	%p3587, %r56822, %r11771;
	@%p3587 bra 	$L__BB0_306;
	setp.lt.u32 	%p3588, %r56823, %r11770;
	mov.u32 	%r56824, %r56815;
	@%p3588 bra 	$L__BB0_307;
	setp.le.u32 	%p3589, %r56823, %r11770;
	setp.lt.u32 	%p3590, %r56815, %r11769;
	and.pred  	%p3591, %p3589, %p3590;
	mov.u32 	%r56824, %r56815;
	@%p3591 bra 	$L__BB0_307;
$L__BB0_306:
	sub.s32 	%r56824, %r56815, %r11769;
	setp.lt.u32 	%p3592, %r56815, %r11769;
	selp.u32 	%r22055, 1, 0, %p3592;
	sub.s32 	%r22056, %r56823, %r11770;
	setp.lt.u32 	%p3593, %r56823, %r11770;
	selp.s32 	%r22057, -1, 0, %p3592;
	add.s32 	%r56823, %r22056, %r22057;
	setp.lt.u32 	%p3594, %r22056, %r22055;
	or.pred  	%p3595, %p3593, %p3594;
	selp.u32 	%r22058, 1, 0, %p3595;
	sub.s32 	%r22059, %r56822, %r11771;
	setp.lt.u32 	%p3596, %r56822, %r11771;
	selp.s32 	%r22060, -1, 0, %p3595;
	add.s32 	%r56822, %r22059, %r22060;
	setp.lt.u32 	%p3597, %r22059, %r22058;
	or.pred  	%p3598, %p3596, %p3597;
	selp.u32 	%r22061, 1, 0, %p3598;
	sub.s32 	%r22062, %r56821, %r11772;
	setp.lt.u32 	%p3599, %r56821, %r11772;
	selp.s32 	%r22063, -1, 0, %p3598;
	add.s32 	%r56821, %r22062, %r22063;
	setp.lt.u32 	%p3600, %r22062, %r22061;
	or.pred  	%p3601, %p3599, %p3600;
	selp.u32 	%r22064, 1, 0, %p3601;
	sub.s32 	%r22065, %r56820, %r11773;
	setp.lt.u32 	%p3602, %r56820, %r11773;
	selp.s32 	%r22066, -1, 0, %p3601;
	add.s32 	%r56820, %r22065, %r22066;
	setp.lt.u32 	%p3603, %r22065, %r22064;
	or.pred  	%p3604, %p3602, %p3603;
	selp.u32 	%r22067, 1, 0, %p3604;
	sub.s32 	%r22068, %r56819, %r11774;
	setp.lt.u32 	%p3605, %r56819, %r11774;
	selp.s32 	%r22069, -1, 0, %p3604;
	add.s32 	%r56819, %r22068, %r22069;
	setp.lt.u32 	%p3606, %r22068, %r22067;
	or.pred  	%p3607, %p3605, %p3606;
	selp.u32 	%r22070, 1, 0, %p3607;
	sub.s32 	%r22071, %r56818, %r11775;
	setp.lt.u32 	%p3608, %r56818, %r11775;
	selp.s32 	%r22072, -1, 0, %p3607;
	add.s32 	%r56818, %r22071, %r22072;
	setp.lt.u32 	%p3609, %r22071, %r22070;
	or.pred  	%p3610, %p3608, %p3609;
	selp.s32 	%r22073, -1, 0, %p3610;
	sub.s32 	%r22074, %r56817, %r11776;
	add.s32 	%r56817, %r22074, %r22073;
$L__BB0_307:
	st.local.u32 	[%rd20], %r56824;
	st.local.u32 	[%rd20+4], %r56823;
	st.local.u32 	[%rd20+8], %r56822;
	st.local.u32 	[%rd20+12], %r56821;
	st.local.u32 	[%rd20+16], %r56820;
	st.local.u32 	[%rd20+20], %r56819;
	st.local.u32 	[%rd20+24], %r56818;
	st.local.u32 	[%rd20+28], %r56817;
	mov.b32 	%r22076, 5;
	st.local.u32 	[%rd17], %r22076;
	mov.b32 	%r56834, 0;
	st.local.u32 	[%rd17+4], %r56834;
	st.local.u32 	[%rd17+8], %r56834;
	st.local.u32 	[%rd17+12], %r56834;
	st.local.u32 	[%rd17+16], %r56834;
	st.local.u32 	[%rd17+20], %r56834;
	st.local.u32 	[%rd17+24], %r56834;
	st.local.u32 	[%rd17+28], %r56834;
	mov.u64 	%rd445, %rd17;
	mov.u32 	%r56835, %r56834;
	mov.u32 	%r56836, %r56834;
	mov.u32 	%r56837, %r56834;
	mov.u32 	%r56838, %r56834;
	mov.u32 	%r56839, %r56834;
	mov.u32 	%r56840, %r56834;
	mov.u32 	%r56832, %r56834;
	mov.u32 	%r56833, %r56834;
$L__BB0_308:
	ld.param.u32 	%r55630, [_Z17ecm_stage1_kernelj4U256S_S_jPKjjjjjjjjPjS2_S2_S2_S2_S2__param_4];
	ld.local.u32 	%r22077, [%rd445];
	shr.u32 	%r22078, %r22077, 16;
	and.b32  	%r22079, %r22077, 65535;
	and.b32  	%r22080, %r11777, 65535;
	mul.lo.s32 	%r22081, %r22080, %r22079;
	shr.u32 	%r22082, %r11777, 16;
	mul.lo.s32 	%r22083, %r22080, %r22078;
	mad.lo.s32 	%r22084, %r22082, %r22079, %r22083;
	and.b32  	%r22085, %r22081, 65535;
	shl.b32 	%r22086, %r22084, 16;
	shr.u32 	%r22087, %r22081, 16;
	shr.u32 	%r22088, %r22084, 16;
	add.s32 	%r22089, %r22085, %r56832;
	add.s32 	%r22090, %r22089, %r22086;
	setp.lt.u32 	%p3611, %r22090, %r56832;
	selp.u32 	%r22091, 1, 0, %p3611;
	mad.lo.s32 	%r22092, %r22082, %r22078, %r22087;
	add.s32 	%r22093, %r22092, %r22088;
	add.s32 	%r22094, %r22093, %r22091;
	and.b32  	%r22095, %r11778, 65535;
	mul.lo.s32 	%r22096, %r22095, %r22079;
	shr.u32 	%r22097, %r11778, 16;
	mul.lo.s32 	%r22098, %r22095, %r22078;
	mad.lo.s32 	%r22099, %r22097, %r22079, %r22098;
	and.b32  	%r22100, %r22096, 65535;
	shl.b32 	%r22101, %r22099, 16;
	shr.u32 	%r22102, %r22096, 16;
	shr.u32 	%r22103, %r22099, 16;
	add.s32 	%r22104, %r22100, %r56840;
	add.s32 	%r22105, %r22104, %r22101;
	setp.lt.u32 	%p3612, %r22105, %r56840;
	selp.u32 	%r22106, 1, 0, %p3612;
	add.s32 	%r22107, %r22105, %r22094;
	setp.lt.u32 	%p3613, %r22107, %r22105;
	selp.u32 	%r22108, 1, 0, %p3613;
	mad.lo.s32 	%r22109, %r22097, %r22078, %r22102;
	add.s32 	%r22110, %r22109, %r22103;
	add.s32 	%r22111, %r22110, %r22106;
	add.s32 	%r22112, %r22111, %r22108;
	and.b32  	%r22113, %r11779, 65535;
	mul.lo.s32 	%r22114, %r22113, %r22079;
	shr.u32 	%r22115, %r11779, 16;
	mul.lo.s32 	%r22116, %r22113, %r22078;
	mad.lo.s32 	%r22117, %r22115, %r22079, %r22116;
	and.b32  	%r22118, %r22114, 65535;
	shl.b32 	%r22119, %r22117, 16;
	shr.u32 	%r22120, %r22114, 16;
	shr.u32 	%r22121, %r22117, 16;
	add.s32 	%r22122, %r22118, %r56839;
	add.s32 	%r22123, %r22122, %r22119;
	setp.lt.u32 	%p3614, %r22123, %r56839;
	selp.u32 	%r22124, 1, 0, %p3614;
	add.s32 	%r22125, %r22123, %r22112;
	setp.lt.u32 	%p3615, %r22125, %r22123;
	selp.u32 	%r22126, 1, 0, %p3615;
	mad.lo.s32 	%r22127, %r22115, %r22078, %r22120;
	add.s32 	%r22128, %r22127, %r22121;
	add.s32 	%r22129, %r22128, %r22124;
	add.s32 	%r22130, %r22129, %r22126;
	and.b32  	%r22131, %r11780, 65535;
	mul.lo.s32 	%r22132, %r22131, %r22079;
	shr.u32 	%r22133, %r11780, 16;
	mul.lo.s32 	%r22134, %r22131, %r22078;
	mad.lo.s32 	%r22135, %r22133, %r22079, %r22134;
	and.b32  	%r22136, %r22132, 65535;
	shl.b32 	%r22137, %r22135, 16;
	shr.u32 	%r22138, %r22132, 16;
	shr.u32 	%r22139, %r22135, 16;
	add.s32 	%r22140, %r22136, %r56838;
	add.s32 	%r22141, %r22140, %r22137;
	setp.lt.u32 	%p3616, %r22141, %r56838;
	selp.u32 	%r22142, 1, 0, %p3616;
	add.s32 	%r22143, %r22141, %r22130;
	setp.lt.u32 	%p3617, %r22143, %r22141;
	selp.u32 	%r22144, 1, 0, %p3617;
	mad.lo.s32 	%r22145, %r22133, %r22078, %r22138;
	add.s32 	%r22146, %r22145, %r22139;
	add.s32 	%r22147, %r22146, %r22142;
	add.s32 	%r22148, %r22147, %r22144;
	and.b32  	%r22149, %r11781, 65535;
	mul.lo.s32 	%r22150, %r22149, %r22079;
	shr.u32 	%r22151, %r11781, 16;
	mul.lo.s32 	%r22152, %r22149, %r22078;
	mad.lo.s32 	%r22153, %r22151, %r22079, %r22152;
	and.b32  	%r22154, %r22150, 65535;
	shl.b32 	%r22155, %r22153, 16;
	shr.u32 	%r22156, %r22150, 16;
	shr.u32 	%r22157, %r22153, 16;
	add.s32 	%r22158, %r22154, %r56837;
	add.s32 	%r22159, %r22158, %r22155;
	setp.lt.u32 	%p3618, %r22159, %r56837;
	selp.u32 	%r22160, 1, 0, %p3618;
	add.s32 	%r22161, %r22159, %r22148;
	setp.lt.u32 	%p3619, %r22161, %r22159;
	selp.u32 	%r22162, 1, 0, %p3619;
	mad.lo.s32 	%r22163, %r22151, %r22078, %r22156;
	add.s32 	%r22164, %r22163, %r22157;
	add.s32 	%r22165, %r22164, %r22160;
	add.s32 	%r22166, %r22165, %r22162;
	and.b32  	%r22167, %r11782, 65535;
	mul.lo.s32 	%r22168, %r22167, %r22079;
	shr.u32 	%r22169, %r11782, 16;
	mul.lo.s32 	%r22170, %r22167, %r22078;
	mad.lo.s32 	%r22171, %r22169, %r22079, %r22170;
	and.b32  	%r22172, %r22168, 65535;
	shl.b32 	%r22173, %r22171, 16;
	shr.u32 	%r22174, %r22168, 16;
	shr.u32 	%r22175, %r22171, 16;
	add.s32 	%r22176, %r22172, %r56836;
	add.s32 	%r22177, %r22176, %r22173;
	setp.lt.u32 	%p3620, %r22177, %r56836;
	selp.u32 	%r22178, 1, 0, %p3620;
	add.s32 	%r22179, %r22177, %r22166;
	setp.lt.u32 	%p3621, %r22179, %r22177;
	selp.u32 	%r22180, 1, 0, %p3621;
	mad.lo.s32 	%r22181, %r22169, %r22078, %r22174;
	add.s32 	%r22182, %r22181, %r22175;
	add.s32 	%r22183, %r22182, %r22178;
	add.s32 	%r22184, %r22183, %r22180;
	and.b32  	%r22185, %r11783, 65535;
	mul.lo.s32 	%r22186, %r22185, %r22079;
	shr.u32 	%r22187, %r11783, 16;
	mul.lo.s32 	%r22188, %r22185, %r22078;
	mad.lo.s32 	%r22189, %r22187, %r22079, %r22188;
	and.b32  	%r22190, %r22186, 65535;
	shl.b32 	%r22191, %r22189, 16;
	shr.u32 	%r22192, %r22186, 16;
	shr.u32 	%r22193, %r22189, 16;
	add.s32 	%r22194, %r22190, %r56835;
	add.s32 	%r22195, %r22194, %r22191;
	setp.lt.u32 	%p3622, %r22195, %r56835;
	selp.u32 	%r22196, 1, 0, %p3622;
	add.s32 	%r22197, %r22195, %r22184;
	setp.lt.u32 	%p3623, %r22197, %r22195;
	selp.u32 	%r22198, 1, 0, %p3623;
	mad.lo.s32 	%r22199, %r22187, %r22078, %r22192;
	add.s32 	%r22200, %r22199, %r22193;
	add.s32 	%r22201, %r22200, %r22196;
	add.s32 	%r22202, %r22201, %r22198;
	and.b32  	%r22203, %r11784, 65535;
	mul.lo.s32 	%r22204, %r22203, %r22079;
	shr.u32 	%r22205, %r11784, 16;
	mul.lo.s32 	%r22206, %r22203, %r22078;
	mad.lo.s32 	%r22207, %r22205, %r22079, %r22206;
	and.b32  	%r22208, %r22204, 65535;
	shl.b32 	%r22209, %r22207, 16;
	shr.u32 	%r22210, %r22204, 16;
	shr.u32 	%r22211, %r22207, 16;
	add.s32 	%r22212, %r22208, %r56834;
	add.s32 	%r22213, %r22212, %r22209;
	setp.lt.u32 	%p3624, %r22213, %r56834;
	selp.u32 	%r22214, 1, 0, %p3624;
	add.s32 	%r22215, %r22213, %r22202;
	setp.lt.u32 	%p3625, %r22215, %r22213;
	selp.u32 	%r22216, 1, 0, %p3625;
	mad.lo.s32 	%r22217, %r22205, %r22078, %r22210;
	add.s32 	%r22218, %r22217, %r22211;
	add.s32 	%r22219, %r22218, %r22214;
	add.s32 	%r22220, %r22219, %r22216;
	mul.lo.s32 	%r22221, %r22090, %r55630;
	shr.u32 	%r22222, %r22221, 16;
	and.b32  	%r22223, %r22221, 65535;
	and.b32  	%r22224, %r11769, 65535;
	mul.lo.s32 	%r22225, %r22224, %r22223;
	mul.lo.s32 	%r22226, %r22224, %r22222;
	mad.lo.s32 	%r22227, %r2657, %r22223, %r22226;
	and.b32  	%r22228, %r22225, 65535;
	shl.b32 	%r22229, %r22227, 16;
	shr.u32 	%r22230, %r22225, 16;
	shr.u32 	%r22231, %r22227, 16;
	add.s32 	%r22232, %r22228, %r22090;
	add.s32 	%r22233, %r22232, %r22229;
	setp.lt.u32 	%p3626, %r22233, %r22090;
	selp.u32 	%r22234, 1, 0, %p3626;
	mad.lo.s32 	%r22235, %r2657, %r22222, %r22230;
	add.s32 	%r22236, %r22235, %r22231;
	add.s32 	%r22237, %r22236, %r22234;
	and.b32  	%r22238, %r11770, 65535;
	mul.lo.s32 	%r22239, %r22238, %r22223;
	shr.u32 	%r22240, %r11770, 16;
	mul.lo.s32 	%r22241, %r22238, %r22222;
	mad.lo.s32 	%r22242, %r22240, %r22223, %r22241;
	and.b32  	%r22243, %r22239, 65535;
	shl.b32 	%r22244, %r22242, 16;
	shr.u32 	%r22245, %r22239, 16;
	shr.u32 	%r22246, %r22242, 16;
	add.s32 	%r22247, %r22243, %r22107;
	add.s32 	%r22248, %r22247, %r22244;
	setp.lt.u32 	%p3627, %r22248, %r22107;
	selp.u32 	%r22249, 1, 0, %p3627;
	add.s32 	%r56832, %r22248, %r22237;
	setp.lt.u32 	%p3628, %r56832, %r22248;
	selp.u32 	%r22250, 1, 0, %p3628;
	mad.lo.s32 	%r22251, %r22240, %r22222, %r22245;
	add.s32 	%r22252, %r22251, %r22246;
	add.s32 	%r22253, %r22252, %r22249;
	add.s32 	%r22254, %r22253, %r22250;
	and.b32  	%r22255, %r11771, 65535;
	mul.lo.s32 	%r22256, %r22255, %r22223;
	shr.u32 	%r22257, %r11771, 16;
	mul.lo.s32 	%r22258, %r22255, %r22222;
	mad.lo.s32 	%r22259, %r22257, %r22223, %r22258;
	and.b32  	%r22260, %r22256, 65535;
	shl.b32 	%r22261, %r22259, 16;
	shr.u32 	%r22262, %r22256, 16;
	shr.u32 	%r22263, %r22259, 16;
	add.s32 	%r22264, %r22260, %r22125;
	add.s32 	%r22265, %r22264, %r22261;
	setp.lt.u32 	%p3629, %r22265, %r22125;
	selp.u32 	%r22266, 1, 0, %p3629;
	add.s32 	%r56840, %r22265, %r22254;
	setp.lt.u32 	%p3630, %r56840, %r22265;
	selp.u32 	%r22267, 1, 0, %p3630;
	mad.lo.s32 	%r22268, %r22257, %r22222, %r22262;
	add.s32 	%r22269, %r22268, %r22263;
	add.s32 	%r22270, %r22269, %r22266;
	add.s32 	%r22271, %r22270, %r22267;
	and.b32  	%r22272, %r11772, 65535;
	mul.lo.s32 	%r22273, %r22272, %r22223;
	shr.u32 	%r22274, %r11772, 16;
	mul.lo.s32 	%r22275, %r22272, %r22222;
	mad.lo.s32 	%r22276, %r22274, %r22223, %r22275;
	and.b32  	%r22277, %r22273, 65535;
	shl.b32 	%r22278, %r22276, 16;
	shr.u32 	%r22279, %r22273, 16;
	shr.u32 	%r22280, %r22276, 16;
	add.s32 	%r22281, %r22277, %r22143;
	add.s32 	%r22282, %r22281, %r22278;
	setp.lt.u32 	%p3631, %r22282, %r22143;
	selp.u32 	%r22283, 1, 0, %p3631;
	add.s32 	%r56839, %r22282, %r22271;
	setp.lt.u32 	%p3632, %r56839, %r22282;
	selp.u32 	%r22284, 1, 0, %p3632;
	mad.lo.s32 	%r22285, %r22274, %r22222, %r22279;
	add.s32 	%r22286, %r22285, %r22280;
	add.s32 	%r22287, %r22286, %r22283;
	add.s32 	%r22288, %r22287, %r22284;
	and.b32  	%r22289, %r11773, 65535;
	mul.lo.s32 	%r22290, %r22289, %r22223;
	shr.u32 	%r22291, %r11773, 16;
	mul.lo.s32 	%r22292, %r22289, %r22222;
	mad.lo.s32 	%r22293, %r22291, %r22223, %r22292;
	and.b32  	%r22294, %r22290, 65535;
	shl.b32 	%r22295, %r22293, 16;
	shr.u32 	%r22296, %r22290, 16;
	shr.u32 	%r22297, %r22293, 16;
	add.s32 	%r22298, %r22294, %r22161;
	add.s32 	%r22299, %r22298, %r22295;
	setp.lt.u32 	%p3633, %r22299, %r22161;
	selp.u32 	%r22300, 1, 0, %p3633;
	add.s32 	%r56838, %r22299, %r22288;
	setp.lt.u32 	%p3634, %r56838, %r22299;
	selp.u32 	%r22301, 1, 0, %p3634;
	mad.lo.s32 	%r22302, %r22291, %r22222, %r22296;
	add.s32 	%r22303, %r22302, %r22297;
	add.s32 	%r22304, %r22303, %r22300;
	add.s32 	%r22305, %r22304, %r22301;
	and.b32  	%r22306, %r11774, 65535;
	mul.lo.s32 	%r22307, %r22306, %r22223;
	shr.u32 	%r22308, %r11774, 16;
	mul.lo.s32 	%r22309, %r22306, %r22222;
	mad.lo.s32 	%r22310, %r22308, %r22223, %r22309;
	and.b32  	%r22311, %r22307, 65535;
	shl.b32 	%r22312, %r22310, 16;
	shr.u32 	%r22313, %r22307, 16;
	shr.u32 	%r22314, %r22310, 16;
	add.s32 	%r22315, %r22311, %r22179;
	add.s32 	%r22316, %r22315, %r22312;
	setp.lt.u32 	%p3635, %r22316, %r22179;
	selp.u32 	%r22317, 1, 0, %p3635;
	add.s32 	%r56837, %r22316, %r22305;
	setp.lt.u32 	%p3636, %r56837, %r22316;
	selp.u32 	%r22318, 1, 0, %p3636;
	mad.lo.s32 	%r22319, %r22308, %r22222, %r22313;
	add.s32 	%r22320, %r22319, %r22314;
	add.s32 	%r22321, %r22320, %r22317;
	add.s32 	%r22322, %r22321, %r22318;
	and.b32  	%r22323, %r11775, 65535;
	mul.lo.s32 	%r22324, %r22323, %r22223;
	shr.u32 	%r22325, %r11775, 16;
	mul.lo.s32 	%r22326, %r22323, %r22222;
	mad.lo.s32 	%r22327, %r22325, %r22223, %r22326;
	and.b32  	%r22328, %r22324, 65535;
	shl.b32 	%r22329, %r22327, 16;
	shr.u32 	%r22330, %r22324, 16;
	shr.u32 	%r22331, %r22327, 16;
	add.s32 	%r22332, %r22328, %r22197;
	add.s32 	%r22333, %r22332, %r22329;
	setp.lt.u32 	%p3637, %r22333, %r22197;
	selp.u32 	%r22334, 1, 0, %p3637;
	add.s32 	%r56836, %r22333, %r22322;
	setp.lt.u32 	%p3638, %r56836, %r22333;
	selp.u32 	%r22335, 1, 0, %p3638;
	mad.lo.s32 	%r22336, %r22325, %r22222, %r22330;
	add.s32 	%r22337, %r22336, %r22331;
	add.s32 	%r22338, %r22337, %r22334;
	add.s32 	%r22339, %r22338, %r22335;
	and.b32  	%r22340, %r11776, 65535;
	mul.lo.s32 	%r22341, %r22340, %r22223;
	shr.u32 	%r22342, %r11776, 16;
	mul.lo.s32 	%r22343, %r22340, %r22222;
	mad.lo.s32 	%r22344, %r22342, %r22223, %r22343;
	and.b32  	%r22345, %r22341, 65535;
	shl.b32 	%r22346, %r22344, 16;
	shr.u32 	%r22347, %r22341, 16;
	shr.u32 	%r22348, %r22344, 16;
	add.s32 	%r22349, %r22345, %r22215;
	add.s32 	%r22350, %r22349, %r22346;
	setp.lt.u32 	%p3639, %r22350, %r22215;
	selp.u32 	%r22351, 1, 0, %p3639;
	add.s32 	%r56835, %r22350, %r22339;
	setp.lt.u32 	%p3640, %r56835, %r22350;
	selp.u32 	%r22352, 1, 0, %p3640;
	mad.lo.s32 	%r22353, %r22342, %r22222, %r22347;
	add.s32 	%r22354, %r22353, %r22348;
	add.s32 	%r22355, %r22354, %r22351;
	add.s32 	%r22356, %r22355, %r22352;
	add.s32 	%r56834, %r22220, %r22356;
	add.s32 	%r56833, %r56833, 1;
	add.s64 	%rd445, %rd445, 4;
	setp.ne.s32 	%p3641, %r56833, 8;
	@%p3641 bra 	$L__BB0_308;
	setp.lt.u32 	%p3642, %r56834, %r11776;
	mov.u32 	%r56841, %r56832;
	@%p3642 bra 	$L__BB0_324;
	setp.gt.u32 	%p3643, %r56834, %r11776;
	@%p3643 bra 	$L__BB0_323;
	setp.lt.u32 	%p3644, %r56835, %r11775;
	mov.u32 	%r56841, %r56832;
	@%p3644 bra 	$L__BB0_324;
	setp.gt.u32 	%p3645, %r56835, %r11775;
	@%p3645 bra 	$L__BB0_323;
	setp.lt.u32 	%p3646, %r56836, %r11774;
	mov.u32 	%r56841, %r56832;
	@%p3646 bra 	$L__BB0_324;
	setp.gt.u32 	%p3647, %r56836, %r11774;
	@%p3647 bra 	$L__BB0_323;
	setp.lt.u32 	%p3648, %r56837, %r11773;
	mov.u32 	%r56841, %r56832;
	@%p3648 bra 	$L__BB0_324;
	setp.gt.u32 	%p3649, %r56837, %r11773;
	@%p3649 bra 	$L__BB0_323;
	setp.lt.u32 	%p3650, %r56838, %r11772;
	mov.u32 	%r56841, %r56832;
	@%p3650 bra 	$L__BB0_324;
	setp.gt.u32 	%p3651, %r56838, %r11772;
	@%p3651 bra 	$L__BB0_323;
	setp.lt.u32 	%p3652, %r56839, %r11771;
	mov.u32 	%r56841, %r56832;
	@%p3652 bra 	$L__BB0_324;
	setp.gt.u32 	%p3653, %r56839, %r11771;
	@%p3653 bra 	$L__BB0_323;
	setp.lt.u32 	%p3654, %r56840, %r11770;
	mov.u32 	%r56841, %r56832;
	@%p3654 bra 	$L__BB0_324;
	setp.le.u32 	%p3655, %r56840, %r11770;
	setp.lt.u32 	%p3656, %r56832, %r11769;
	and.pred  	%p3657, %p3655, %p3656;
	mov.u32 	%r56841, %r56832;
	@%p3657 bra 	$L__BB0_324;
$L__BB0_323:
	sub.s32 	%r56841, %r56832, %r11769;
	setp.lt.u32 	%p3658, %r56832, %r11769;
	selp.u32 	%r22357, 1, 0, %p3658;
	sub.s32 	%r22358, %r56840, %r11770;
	setp.lt.u32 	%p3659, %r56840, %r11770;
	selp.s32 	%r22359, -1, 0, %p3658;
	add.s32 	%r56840, %r22358, %r22359;
	setp.lt.u32 	%p3660, %r22358, %r22357;
	or.pred  	%p3661, %p3659, %p3660;
	selp.u32 	%r22360, 1, 0, %p3661;
	sub.s32 	%r22361, %r56839, %r11771;
	setp.lt.u32 	%p3662, %r56839, %r11771;
	selp.s32 	%r22362, -1, 0, %p3661;
	add.s32 	%r56839, %r22361, %r22362;
	setp.lt.u32 	%p3663, %r22361, %r22360;
	or.pred  	%p3664, %p3662, %p3663;
	selp.u32 	%r22363, 1, 0, %p3664;
	sub.s32 	%r22364, %r56838, %r11772;
	setp.lt.u32 	%p3665, %r56838, %r11772;
	selp.s32 	%r22365, -1, 0, %p3664;
	add.s32 	%r56838, %r22364, %r22365;
	setp.lt.u32 	%p3666, %r22364, %r22363;
	or.pred  	%p3667, %p3665, %p3666;
	selp.u32 	%r22366, 1, 0, %p3667;
	sub.s32 	%r22367, %r56837, %r11773;
	setp.lt.u32 	%p3668, %r56837, %r11773;
	selp.s32 	%r22368, -1, 0, %p3667;
	add.s32 	%r56837, %r22367, %r22368;
	setp.lt.u32 	%p3669, %r22367, %r22366;
	or.pred  	%p3670, %p3668, %p3669;
	selp.u32 	%r22369, 1, 0, %p3670;
	sub.s32 	%r22370, %r56836, %r11774;
	setp.lt.u32 	%p3671, %r56836, %r11774;
	selp.s32 	%r22371, -1, 0, %p3670;
	add.s32 	%r56836, %r22370, %r22371;
	setp.lt.u32 	%p3672, %r22370, %r22369;
	or.pred  	%p3673, %p3671, %p3672;
	selp.u32 	%r22372, 1, 0, %p3673;
	sub.s32 	%r22373, %r56835, %r11775;
	setp.lt.u32 	%p3674, %r56835, %r11775;
	selp.s32 	%r22374, -1, 0, %p3673;
	add.s32 	%r56835, %r22373, %r22374;
	setp.lt.u32 	%p3675, %r22373, %r22372;
	or.pred  	%p3676, %p3674, %p3675;
	selp.s32 	%r22375, -1, 0, %p3676;
	sub.s32 	%r22376, %r56834, %r11776;
	add.s32 	%r56834, %r22376, %r22375;
$L__BB0_324:
	mov.b32 	%r22378, 4;
	st.local.u32 	[%rd18], %r22378;
	mov.b32 	%r56851, 0;
	st.local.u32 	[%rd18+4], %r56851;
	st.local.u32 	[%rd18+8], %r56851;
	st.local.u32 	[%rd18+12], %r56851;
	st.local.u32 	[%rd18+16], %r56851;
	st.local.u32 	[%rd18+20], %r56851;
	st.local.u32 	[%rd18+24], %r56851;
	st.local.u32 	[%rd18+28], %r56851;
	mov.u64 	%rd446, %rd18;
	mov.u32 	%r56852, %r56851;
	mov.u32 	%r56853, %r56851;
	mov.u32 	%r56854, %r56851;
	mov.u32 	%r56855, %r56851;
	mov.u32 	%r56856, %r56851;
	mov.u32 	%r56857, %r56851;
	mov.u32 	%r56849, %r56851;
	mov.u32 	%r56850, %r56851;
$L__BB0_325:
	ld.param.u32 	%r55631, [_Z17ecm_stage1_kernelj4U256S_S_jPKjjjjjjjjPjS2_S2_S2_S2_S2__param_4];
	ld.local.u32 	%r22379, [%rd446];
	shr.u32 	%r22380, %r22379, 16;
	and.b32  	%r22381, %r22379, 65535;
	and.b32  	%r22382, %r11777, 65535;
	mul.lo.s32 	%r22383, %r22382, %r22381;
	shr.u32 	%r22384, %r11777, 16;
	mul.lo.s32 	%r22385, %r22382, %r22380;
	mad.lo.s32 	%r22386, %r22384, %r22381, %r22385;
	and.b32  	%r22387, %r22383, 65535;
	shl.b32 	%r22388, %r22386, 16;
	shr.u32 	%r22389, %r22383, 16;
	shr.u32 	%r22390, %r22386, 16;
	add.s32 	%r22391, %r22387, %r56849;
	add.s32 	%r22392, %r22391, %r22388;
	setp.lt.u32 	%p3677, %r22392, %r56849;
	selp.u32 	%r22393, 1, 0, %p3677;
	mad.lo.s32 	%r22394, %r22384, %r22380, %r22389;
	add.s32 	%r22395, %r22394, %r22390;
	add.s32 	%r22396, %r22395, %r22393;
	and.b32  	%r22397, %r11778, 65535;
	mul.lo.s32 	%r22398, %r22397, %r22381;
	shr.u32 	%r22399, %r11778, 16;
	mul.lo.s32 	%r22400, %r22397, %r22380;
	mad.lo.s32 	%r22401, %r22399, %r22381, %r22400;
	and.b32  	%r22402, %r22398, 65535;
	shl.b32 	%r22403, %r22401, 16;
	shr.u32 	%r22404, %r22398, 16;
	shr.u32 	%r22405, %r22401, 16;
	add.s32 	%r22406, %r22402, %r56857;
	add.s32 	%r22407, %r22406, %r22403;
	setp.lt.u32 	%p3678, %r22407, %r56857;
	selp.u32 	%r22408, 1, 0, %p3678;
	add.s32 	%r22409, %r22407, %r22396;
	setp.lt.u32 	%p3679, %r22409, %r22407;
	selp.u32 	%r22410, 1, 0, %p3679;
	mad.lo.s32 	%r22411, %r22399, %r22380, %r22404;
	add.s32 	%r22412, %r22411, %r22405;
	add.s32 	%r22413, %r22412, %r22408;
	add.s32 	%r22414, %r22413, %r22410;
	and.b32  	%r22415, %r11779, 65535;
	mul.lo.s32 	%r22416, %r22415, %r22381;
	shr.u32 	%r22417, %r11779, 16;
	mul.lo.s32 	%r22418, %r22415, %r22380;
	mad.lo.s32 	%r22419, %r22417, %r22381, %r22418;
	and.b32  	%r22420, %r22416, 65535;
	shl.b32 	%r22421, %r22419, 16;
	shr.u32 	%r22422, %r22416, 16;
	shr.u32 	%r22423, %r22419, 16;
	add.s32 	%r22424, %r22420, %r56856;
	add.s32 	%r22425, %r22424, %r22421;
	setp.lt.u32 	%p3680, %r22425, %r56856;
	selp.u32 	%r22426, 1, 0, %p3680;
	add.s32 	%r22427, %r22425, %r22414;
	setp.lt.u32 	%p3681, %r22427, %r22425;
	selp.u32 	%r22428, 1, 0, %p3681;
	mad.lo.s32 	%r22429, %r22417, %r22380, %r22422;
	add.s32 	%r22430, %r22429, %r22423;
	add.s32 	%r22431, %r22430, %r22426;
	add.s32 	%r22432, %r22431, %r22428;
	and.b32  	%r22433, %r11780, 65535;
	mul.lo.s32 	%r22434, %r22433, %r22381;
	shr.u32 	%r22435, %r11780, 16;
	mul.lo.s32 	%r22436, %r22433, %r22380;
	mad.lo.s32 	%r22437, %r22435, %r22381, %r22436;
	and.b32  	%r22438, %r22434, 65535;
	shl.b32 	%r22439, %r22437, 16;
	shr.u32 	%r22440, %r22434, 16;
	shr.u32 	%r22441, %r22437, 16;
	add.s32 	%r22442, %r22438, %r56855;
	add.s32 	%r22443, %r22442, %r22439;
	setp.lt.u32 	%p3682, %r22443, %r56855;
	selp.u32 	%r22444, 1, 0, %p3682;
	add.s32 	%r22445, %r22443, %r22432;
	setp.lt.u32 	%p3683, %r22445, %r22443;
	selp.u32 	%r22446, 1, 0, %p3683;
	mad.lo.s32 	%r22447, %r22435, %r22380, %r22440;
	add.s32 	%r22448, %r22447, %r22441;
	add.s32 	%r22449, %r22448, %r22444;
	add.s32 	%r22450, %r22449, %r22446;
	and.b32  	%r22451, %r11781, 65535;
	mul.lo.s32 	%r22452, %r22451, %r22381;
	shr.u32 	%r22453, %r11781, 16;
	mul.lo.s32 	%r22454, %r22451, %r22380;
	mad.lo.s32 	%r22455, %r22453, %r22381, %r22454;
	and.b32  	%r22456, %r22452, 65535;
	shl.b32 	%r22457, %r22455, 16;
	shr.u32 	%r22458, %r22452, 16;
	shr.u32 	%r22459, %r22455, 16;
	add.s32 	%r22460, %r22456, %r56854;
	add.s32 	%r22461, %r22460, %r22457;
	setp.lt.u32 	%p3684, %r22461, %r56854;
	selp.u32 	%r22462, 1, 0, %p3684;
	add.s32 	%r22463, %r22461, %r22450;
	setp.lt.u32 	%p3685, %r22463, %r22461;
	selp.u32 	%r22464, 1, 0, %p3685;
	mad.lo.s32 	%r22465, %r22453, %r22380, %r22458;
	add.s32 	%r22466, %r22465, %r22459;
	add.s32 	%r22467, %r22466, %r22462;
	add.s32 	%r22468, %r22467, %r22464;
	and.b32  	%r22469, %r11782, 65535;
	mul.lo.s32 	%r22470, %r22469, %r22381;
	shr.u32 	%r22471, %r11782, 16;
	mul.lo.s32 	%r22472, %r22469, %r22380;
	mad.lo.s32 	%r22473, %r22471, %r22381, %r22472;
	and.b32  	%r22474, %r22470, 65535;
	shl.b32 	%r22475, %r22473, 16;
	shr.u32 	%r22476, %r22470, 16;
	shr.u32 	%r22477, %r22473, 16;
	add.s32 	%r22478, %r22474, %r56853;
	add.s32 	%r22479, %r22478, %r22475;
	setp.lt.u32 	%p3686, %r22479, %r56853;
	selp.u32 	%r22480, 1, 0, %p3686;
	add.s32 	%r22481, %r22479, %r22468;
	setp.lt.u32 	%p3687, %r22481, %r22479;
	selp.u32 	%r22482, 1, 0, %p3687;
	mad.lo.s32 	%r22483, %r22471, %r22380, %r22476;
	add.s32 	%r22484, %r22483, %r22477;
	add.s32 	%r22485, %r22484, %r22480;
	add.s32 	%r22486, %r22485, %r22482;
	and.b32  	%r22487, %r11783, 65535;
	mul.lo.s32 	%r22488, %r22487, %r22381;
	shr.u32 	%r22489, %r11783, 16;
	mul.lo.s32 	%r22490, %r22487, %r22380;
	mad.lo.s32 	%r22491, %r22489, %r22381, %r22490;
	and.b32  	%r22492, %r22488, 65535;
	shl.b32 	%r22493, %r22491, 16;
	shr.u32 	%r22494, %r22488, 16;
	shr.u32 	%r22495, %r22491, 16;
	add.s32 	%r22496, %r22492, %r56852;
	add.s32 	%r22497, %r22496, %r22493;
	setp.lt.u32 	%p3688, %r22497, %r56852;
	selp.u32 	%r22498, 1, 0, %p3688;
	add.s32 	%r22499, %r22497, %r22486;
	setp.lt.u32 	%p3689, %r22499, %r22497;
	selp.u32 	%r22500, 1, 0, %p3689;
	mad.lo.s32 	%r22501, %r22489, %r22380, %r22494;
	add.s32 	%r22502, %r22501, %r22495;
	add.s32 	%r22503, %r22502, %r22498;
	add.s32 	%r22504, %r22503, %r22500;
	and.b32  	%r22505, %r11784, 65535;
	mul.lo.s32 	%r22506, %r22505, %r22381;
	shr.u32 	%r22507, %r11784, 16;
	mul.lo.s32 	%r22508, %r22505, %r22380;
	mad.lo.s32 	%r22509, %r22507, %r22381, %r22508;
	and.b32  	%r22510, %r22506, 65535;
	shl.b32 	%r22511, %r22509, 16;
	shr.u32 	%r22512, %r22506, 16;
	shr.u32 	%r22513, %r22509, 16;
	add.s32 	%r22514, %r22510, %r56851;
	add.s32 	%r22515, %r22514, %r22511;
	setp.lt.u32 	%p3690, %r22515, %r56851;
	selp.u32 	%r22516, 1, 0, %p3690;
	add.s32 	%r22517, %r22515, %r22504;
	setp.lt.u32 	%p3691, %r22517, %r22515;
	selp.u32 	%r22518, 1, 0, %p3691;
	mad.lo.s32 	%r22519, %r22507, %r22380, %r22512;
	add.s32 	%r22520, %r22519, %r22513;
	add.s32 	%r22521, %r22520, %r22516;
	add.s32 	%r22522, %r22521, %r22518;
	mul.lo.s32 	%r22523, %r22392, %r55631;
	shr.u32 	%r22524, %r22523, 16;
	and.b32  	%r22525, %r22523, 65535;
	and.b32  	%r22526, %r11769, 65535;
	mul.lo.s32 	%r22527, %r22526, %r22525;
	shr.u32 	%r22528, %r11769, 16;
	mul.lo.s32 	%r22529, %r22526, %r22524;
	mad.lo.s32 	%r22530, %r22528, %r22525, %r22529;
	and.b32  	%r22531, %r22527, 65535;
	shl.b32 	%r22532, %r22530, 16;
	shr.u32 	%r22533, %r22527, 16;
	shr.u32 	%r22534, %r22530, 16;
	add.s32 	%r22535, %r22531, %r22392;
	add.s32 	%r22536, %r22535, %r22532;
	setp.lt.u32 	%p3692, %r22536, %r22392;
	selp.u32 	%r22537, 1, 0, %p3692;
	mad.lo.s32 	%r22538, %r22528, %r22524, %r22533;
	add.s32 	%r22539, %r22538, %r22534;
	add.s32 	%r22540, %r22539, %r22537;
	and.b32  	%r22541, %r11770, 65535;
	mul.lo.s32 	%r22542, %r22541, %r22525;
	shr.u32 	%r22543, %r11770, 16;
	mul.lo.s32 	%r22544, %r22541, %r22524;
	mad.lo.s32 	%r22545, %r22543, %r22525, %r22544;
	and.b32  	%r22546, %r22542, 65535;
	shl.b32 	%r22547, %r22545, 16;
	shr.u32 	%r22548, %r22542, 16;
	shr.u32 	%r22549, %r22545, 16;
	add.s32 	%r22550, %r22546, %r22409;
	add.s32 	%r22551, %r22550, %r22547;
	setp.lt.u32 	%p3693, %r22551, %r22409;
	selp.u32 	%r22552, 1, 0, %p3693;
	add.s32 	%r56849, %r22551, %r22540;
	setp.lt.u32 	%p3694, %r56849, %r22551;
	selp.u32 	%r22553, 1, 0, %p3694;
	mad.lo.s32 	%r22554, %r22543, %r22524, %r22548;
	add.s32 	%r22555, %r22554, %r22549;
	add.s32 	%r22556, %r22555, %r22552;
	add.s32 	%r22557, %r22556, %r22553;
	and.b32  	%r22558, %r11771, 65535;
	mul.lo.s32 	%r22559, %r22558, %r22525;
	shr.u32 	%r22560, %r11771, 16;
	mul.lo.s32 	%r22561, %r22558, %r22524;
	mad.lo.s32 	%r22562, %r22560, %r22525, %r22561;
	and.b32  	%r22563, %r22559, 65535;
	shl.b32 	%r22564, %r22562, 16;
	shr.u32 	%r22565, %r22559, 16;
	shr.u32 	%r22566, %r22562, 16;
	add.s32 	%r22567, %r22563, %r22427;
	add.s32 	%r22568, %r22567, %r22564;
	setp.lt.u32 	%p3695, %r22568, %r22427;
	selp.u32 	%r22569, 1, 0, %p3695;
	add.s32 	%r56857, %r22568, %r22557;
	setp.lt.u32 	%p3696, %r56857, %r22568;
	selp.u32 	%r22570, 1, 0, %p3696;
	mad.lo.s32 	%r22571, %r22560, %r22524, %r22565;
	add.s32 	%r22572, %r22571, %r22566;
	add.s32 	%r22573, %r22572, %r22569;
	add.s32 	%r22574, %r22573, %r22570;
	and.b32  	%r22575, %r11772, 65535;
	mul.lo.s32 	%r22576, %r22575, %r22525;
	shr.u32 	%r22577, %r11772, 16;
	mul.lo.s32 	%r22578, %r22575, %r22524;
	mad.lo.s32 	%r22579, %r22577, %r22525, %r22578;
	and.b32  	%r22580, %r22576, 65535;
	shl.b32 	%r22581, %r22579, 16;
	shr.u32 	%r22582, %r22576, 16;
	shr.u32 	%r22583, %r22579, 16;
	add.s32 	%r22584, %r22580, %r22445;
	add.s32 	%r22585, %r22584, %r22581;
	setp.lt.u32 	%p3697, %r22585, %r22445;
	selp.u32 	%r22586, 1, 0, %p3697;
	add.s32 	%r56856, %r22585, %r22574;
	setp.lt.u32 	%p3698, %r56856, %r22585;
	selp.u32 	%r22587, 1, 0, %p3698;
	mad.lo.s32 	%r22588, %r22577, %r22524, %r22582;
	add.s32 	%r22589, %r22588, %r22583;
	add.s32 	%r22590, %r22589, %r22586;
	add.s32 	%r22591, %r22590, %r22587;
	and.b32  	%r22592, %r11773, 65535;
	mul.lo.s32 	%r22593, %r22592, %r22525;
	shr.u32 	%r22594, %r11773, 16;
	mul.lo.s32 	%r22595, %r22592, %r22524;
	mad.lo.s32 	%r22596, %r22594, %r22525, %r22595;
	and.b32  	%r22597, %r22593, 65535;
	shl.b32 	%r22598, %r22596, 16;
	shr.u32 	%r22599, %r22593, 16;
	shr.u32 	%r22600, %r22596, 16;
	add.s32 	%r22601, %r22597, %r22463;
	add.s32 	%r22602, %r22601, %r22598;
	setp.lt.u32 	%p3699, %r22602, %r22463;
	selp.u32 	%r22603, 1, 0, %p3699;
	add.s32 	%r56855, %r22602, %r22591;
	setp.lt.u32 	%p3700, %r56855, %r22602;
	selp.u32 	%r22604, 1, 0, %p3700;
	mad.lo.s32 	%r22605, %r22594, %r22524, %r22599;
	add.s32 	%r22606, %r22605, %r22600;
	add.s32 	%r22607, %r22606, %r22603;
	add.s32 	%r22608, %r22607, %r22604;
	and.b32  	%r22609, %r11774, 65535;
	mul.lo.s32 	%r22610, %r22609, %r22525;
	shr.u32 	%r22611, %r11774, 16;
	mul.lo.s32 	%r22612, %r22609, %r22524;
	mad.lo.s32 	%r22613, %r22611, %r22525, %r22612;
	and.b32  	%r22614, %r22610, 65535;
	shl.b32 	%r22615, %r22613, 16;
	shr.u32 	%r22616, %r22610, 16;
	shr.u32 	%r22617, %r22613, 16;
	add.s32 	%r22618, %r22614, %r22481;
	add.s32 	%r22619, %r22618, %r22615;
	setp.lt.u32 	%p3701, %r22619, %r22481;
	selp.u32 	%r22620, 1, 0, %p3701;
	add.s32 	%r56854, %r22619, %r22608;
	setp.lt.u32 	%p3702, %r56854, %r22619;
	selp.u32 	%r22621, 1, 0, %p3702;
	mad.lo.s32 	%r22622, %r22611, %r22524, %r22616;
	add.s32 	%r22623, %r22622, %r22617;
	add.s32 	%r22624, %r22623, %r22620;
	add.s32 	%r22625, %r22624, %r22621;
	and.b32  	%r22626, %r11775, 65535;
	mul.lo.s32 	%r22627, %r22626, %r22525;
	shr.u32 	%r22628, %r11775, 16;
	mul.lo.s32 	%r22629, %r22626, %r22524;
	mad.lo.s32 	%r22630, %r22628, %r22525, %r22629;
	and.b32  	%r22631, %r22627, 65535;
	shl.b32 	%r22632, %r22630, 16;
	shr.u32 	%r22633, %r22627, 16;
	shr.u32 	%r22634, %r22630, 16;
	add.s32 	%r22635, %r22631, %r22499;
	add.s32 	%r22636, %r22635, %r22632;
	setp.lt.u32 	%p3703, %r22636, %r22499;
	selp.u32 	%r22637, 1, 0, %p3703;
	add.s32 	%r56853, %r22636, %r22625;
	setp.lt.u32 	%p3704, %r56853, %r22636;
	selp.u32 	%r22638, 1, 0, %p3704;
	mad.lo.s32 	%r22639, %r22628, %r22524, %r22633;
	add.s32 	%r22640, %r22639, %r22634;
	add.s32 	%r22641, %r22640, %r22637;
	add.s32 	%r22642, %r22641, %r22638;
	and.b32  	%r22643, %r11776, 65535;
	mul.lo.s32 	%r22644, %r22643, %r22525;
	shr.u32 	%r22645, %r11776, 16;
	mul.lo.s32 	%r22646, %r22643, %r22524;
	mad.lo.s32 	%r22647, %r22645, %r22525, %r22646;
	and.b32  	%r22648, %r22644, 65535;
	shl.b32 	%r22649, %r22647, 16;
	shr.u32 	%r22650, %r22644, 16;
	shr.u32 	%r22651, %r22647, 16;
	add.s32 	%r22652, %r22648, %r22517;
	add.s32 	%r22653, %r22652, %r22649;
	setp.lt.u32 	%p3705, %r22653, %r22517;
	selp.u32 	%r22654, 1, 0, %p3705;
	add.s32 	%r56852, %r22653, %r22642;
	setp.lt.u32 	%p3706, %r56852, %r22653;
	selp.u32 	%r22655, 1, 0, %p3706;
	mad.lo.s32 	%r22656, %r22645, %r22524, %r22650;
	add.s32 	%r22657, %r22656, %r22651;
	add.s32 	%r22658, %r22657, %r22654;
	add.s32 	%r22659, %r22658, %r22655;
	add.s32 	%r56851, %r22522, %r22659;
	add.s32 	%r56850, %r56850, 1;
	add.s64 	%rd446, %rd446, 4;
	setp.ne.s32 	%p3707, %r56850, 8;
	@%p3707 bra 	$L__BB0_325;
	setp.lt.u32 	%p3708, %r56851, %r11776;
	mov.u32 	%r56858, %r56849;
	@%p3708 bra 	$L__BB0_341;
	setp.gt.u32 	%p3709, %r56851, %r11776;
	@%p3709 bra 	$L__BB0_340;
	setp.lt.u32 	%p3710, %r56852, %r11775;
	mov.u32 	%r56858, %r56849;
	@%p3710 bra 	$L__BB0_341;
	setp.gt.u32 	%p3711, %r56852, %r11775;
	@%p3711 bra 	$L__BB0_340;
	setp.lt.u32 	%p3712, %r56853, %r11774;
	mov.u32 	%r56858, %r56849;
	@%p3712 bra 	$L__BB0_341;
	setp.gt.u32 	%p3713, %r56853, %r11774;
	@%p3713 bra 	$L__BB0_340;
	setp.lt.u32 	%p3714, %r56854, %r11773;
	mov.u32 	%r56858, %r56849;
	@%p3714 bra 	$L__BB0_341;
	setp.gt.u32 	%p3715, %r56854, %r11773;
	@%p3715 bra 	$L__BB0_340;
	setp.lt.u32 	%p3716, %r56855, %r11772;
	mov.u32 	%r56858, %r56849;
	@%p3716 bra 	$L__BB0_341;
	setp.gt.u32 	%p3717, %r56855, %r11772;
	@%p3717 bra 	$L__BB0_340;
	setp.lt.u32 	%p3718, %r56856, %r11771;
	mov.u32 	%r56858, %r56849;
	@%p3718 bra 	$L__BB0_341;
	setp.gt.u32 	%p3719, %r56856, %r11771;
	@%p3719 bra 	$L__BB0_340;
	setp.lt.u32 	%p3720, %r56857, %r11770;
	mov.u32 	%r56858, %r56849;
	@%p3720 bra 	$L__BB0_341;
	setp.le.u32 	%p3721, %r56857, %r11770;
	setp.lt.u32 	%p3722, %r56849, %r11769;
	and.pred  	%p3723, %p3721, %p3722;
	mov.u32 	%r56858, %r56849;
	@%p3723 bra 	$L__BB0_341;
$L__BB0_340:
	sub.s32 	%r56858, %r56849, %r11769;
	setp.lt.u32 	%p3724, %r56849, %r11769;
	selp.u32 	%r22660, 1, 0, %p3724;
	sub.s32 	%r22661, %r56857, %r11770;
	setp.lt.u32 	%p3725, %r56857, %r11770;
	selp.s32 	%r22662, -1, 0, %p3724;
	add.s32 	%r56857, %r22661, %r22662;
	setp.lt.u32 	%p3726, %r22661, %r22660;
	or.pred  	%p3727, %p3725, %p3726;
	selp.u32 	%r22663, 1, 0, %p3727;
	sub.s32 	%r22664, %r56856, %r11771;
	setp.lt.u32 	%p3728, %r56856, %r11771;
	selp.s32 	%r22665, -1, 0, %p3727;
	add.s32 	%r56856, %r22664, %r22665;
	setp.lt.u32 	%p3729, %r22664, %r22663;
	or.pred  	%p3730, %p3728, %p3729;
	selp.u32 	%r22666, 1, 0, %p3730;
	sub.s32 	%r22667, %r56855, %r11772;
	setp.lt.u32 	%p3731, %r56855, %r11772;
	selp.s32 	%r22668, -1, 0, %p3730;
	add.s32 	%r56855, %r22667, %r22668;
	setp.lt.u32 	%p3732, %r22667, %r22666;
	or.pred  	%p3733, %p3731, %p3732;
	selp.u32 	%r22669, 1, 0, %p3733;
	sub.s32 	%r22670, %r56854, %r11773;
	setp.lt.u32 	%p3734, %r56854, %r11773;
	selp.s32 	%r22671, -1, 0, %p3733;
	add.s32 	%r56854, %r22670, %r22671;
	setp.lt.u32 	%p3735, %r22670, %r22669;
	or.pred  	%p3736, %p3734, %p3735;
	selp.u32 	%r22672, 1, 0, %p3736;
	sub.s32 	%r22673, %r56853, %r11774;
	setp.lt.u32 	%p3737, %r56853, %r11774;
	selp.s32 	%r22674, -1, 0, %p3736;
	add.s32 	%r56853, %r22673, %r22674;
	setp.lt.u32 	%p3738, %r22673, %r22672;
	or.pred  	%p3739, %p3737, %p3738;
	selp.u32 	%r22675, 1, 0, %p3739;
	sub.s32 	%r22676, %r56852, %r11775;
	setp.lt.u32 	%p3740, %r56852, %r11775;
	selp.s32 	%r22677, -1, 0, %p3739;
	add.s32 	%r56852, %r22676, %r22677;
	setp.lt.u32 	%p3741, %r22676, %r22675;
	or.pred  	%p3742, %p3740, %p3741;
	selp.s32 	%r22678, -1, 0, %p3742;
	sub.s32 	%r22679, %r56851, %r11776;
	add.s32 	%r56851, %r22679, %r22678;
$L__BB0_341:
	st.local.u32 	[%rd21], %r56858;
	st.local.u32 	[%rd21+4], %r56857;
	st.local.u32 	[%rd21+8], %r56856;
	st.local.u32 	[%rd21+12], %r56855;
	st.local.u32 	[%rd21+16], %r56854;
	st.local.u32 	[%rd21+20], %r56853;
	st.local.u32 	[%rd21+24], %r56852;
	st.local.u32 	[%rd21+28], %r56851;
	mov.b32 	%r22681, 3;
	st.local.u32 	[%rd19], %r22681;
	mov.b32 	%r56868, 0;
	st.local.u32 	[%rd19+4], %r56868;
	st.local.u32 	[%rd19+8], %r56868;
	st.local.u32 	[%rd19+12], %r56868;
	st.local.u32 	[%rd19+16], %r56868;
	st.local.u32 	[%rd19+20], %r56868;
	st.local.u32 	[%rd19+24], %r56868;
	st.local.u32 	[%rd19+28], %r56868;
	ld.param.u32 	%r55632, [_Z17ecm_stage1_kernelj4U256S_S_jPKjjjjjjjjPjS2_S2_S2_S2_S2__param_4];
	and.b32  	%r22685, %r11777, 65535;
	shr.u32 	%r22687, %r11777, 16;
	and.b32  	%r22700, %r11778, 65535;
	shr.u32 	%r22702, %r11778, 16;
	mov.u64 	%rd447, %rd19;
	mov.u32 	%r56869, %r56868;
	mov.u32 	%r56870, %r56868;
	mov.u32 	%r56871, %r56868;
	mov.u32 	%r56872, %r56868;
	mov.u32 	%r56873, %r56868;
	mov.u32 	%r56874, %r56868;
	mov.u32 	%r56866, %r56868;
	mov.u32 	%r56867, %r56868;
$L__BB0_342:
	ld.local.u32 	%r22682, [%rd447];
	shr.u32 	%r22683, %r22682, 16;
	and.b32  	%r22684, %r22682, 65535;
	mul.lo.s32 	%r22686, %r22685, %r22684;
	mul.lo.s32 	%r22688, %r22685, %r22683;
	mad.lo.s32 	%r22689, %r22687, %r22684, %r22688;
	and.b32  	%r22690, %r22686, 65535;
	shl.b32 	%r22691, %r22689, 16;
	shr.u32 	%r22692, %r22686, 16;
	shr.u32 	%r22693, %r22689, 16;
	add.s32 	%r22694, %r22690, %r56866;
	add.s32 	%r22695, %r22694, %r22691;
	setp.lt.u32 	%p3743, %r22695, %r56866;
	selp.u32 	%r22696, 1, 0, %p3743;
	mad.lo.s32 	%r22697, %r22687, %r22683, %r22692;
	add.s32 	%r22698, %r22697, %r22693;
	add.s32 	%r22699, %r22698, %r22696;
	mul.lo.s32 	%r22701, %r22700, %r22684;
	mul.lo.s32 	%r22703, %r22700, %r22683;
	mad.lo.s32 	%r22704, %r22702, %r22684, %r22703;
	and.b32  	%r22705, %r22701, 65535;
	shl.b32 	%r22706, %r22704, 16;
	shr.u32 	%r22707, %r22701, 16;
	shr.u32 	%r22708, %r22704, 16;
	add.s32 	%r22709, %r22705, %r56874;
	add.s32 	%r22710, %r22709, %r22706;
	setp.lt.u32 	%p3744, %r22710, %r56874;
	selp.u32 	%r22711, 1, 0, %p3744;
	add.s32 	%r22712, %r22710, %r22699;
	setp.lt.u32 	%p3745, %r22712, %r22710;
	selp.u32 	%r22713, 1, 0, %p3745;
	mad.lo.s32 	%r22714, %r22702, %r22683, %r22707;
	add.s32 	%r22715, %r22714, %r22708;
	add.s32 	%r22716, %r22715, %r22711;
	add.s32 	%r22717, %r22716, %r22713;
	and.b32  	%r22718, %r11779, 65535;
	mul.lo.s32 	%r22719, %r22718, %r22684;
	shr.u32 	%r22720, %r11779, 16;
	mul.lo.s32 	%r22721, %r22718, %r22683;
	mad.lo.s32 	%r22722, %r22720, %r22684, %r22721;
	and.b32  	%r22723, %r22719, 65535;
	shl.b32 	%r22724, %r22722, 16;
	shr.u32 	%r22725, %r22719, 16;
	shr.u32 	%r22726, %r22722, 16;
	add.s32 	%r22727, %r22723, %r56873;
	add.s32 	%r22728, %r22727, %r22724;
	setp.lt.u32 	%p3746, %r22728, %r56873;
	selp.u32 	%r22729, 1, 0, %p3746;
	add.s32 	%r22730, %r22728, %r22717;
	setp.lt.u32 	%p3747, %r22730, %r22728;
	selp.u32 	%r22731, 1, 0, %p3747;
	mad.lo.s32 	%r22732, %r22720, %r22683, %r22725;
	add.s32 	%r22733, %r22732, %r22726;
	add.s32 	%r22734, %r22733, %r22729;
	add.s32 	%r22735, %r22734, %r22731;
	and.b32  	%r22736, %r11780, 65535;
	mul.lo.s32 	%r22737, %r22736, %r22684;
	shr.u32 	%r22738, %r11780, 16;
	mul.lo.s32 	%r22739, %r22736, %r22683;
	mad.lo.s32 	%r22740, %r22738, %r22684, %r22739;
	and.b32  	%r22741, %r22737, 65535;
	shl.b32 	%r22742, %r22740, 16;
	shr.u32 	%r22743, %r22737, 16;
	shr.u32 	%r22744, %r22740, 16;
	add.s32 	%r22745, %r22741, %r56872;
	add.s32 	%r22746, %r22745, %r22742;
	setp.lt.u32 	%p3748, %r22746, %r56872;
	selp.u32 	%r22747, 1, 0, %p3748;
	add.s32 	%r22748, %r22746, %r22735;
	setp.lt.u32 	%p3749, %r22748, %r22746;
	selp.u32 	%r22749, 1, 0, %p3749;
	mad.lo.s32 	%r22750, %r22738, %r22683, %r22743;
	add.s32 	%r22751, %r22750, %r22744;
	add.s32 	%r22752, %r22751, %r22747;
	add.s32 	%r22753, %r22752, %r22749;
	and.b32  	%r22754, %r11781, 65535;
	mul.lo.s32 	%r22755, %r22754, %r22684;
	shr.u32 	%r22756, %r11781, 16;
	mul.lo.s32 	%r22757, %r22754, %r22683;
	mad.lo.s32 	%r22758, %r22756, %r22684, %r22757;
	and.b32  	%r22759, %r22755, 65535;
	shl.b32 	%r22760, %r22758, 16;
	shr.u32 	%r22761, %r22755, 16;
	shr.u32 	%r22762, %r22758, 16;
	add.s32 	%r22763, %r22759, %r56871;
	add.s32 	%r22764, %r22763, %r22760;
	setp.lt.u32 	%p3750, %r22764, %r56871;
	selp.u32 	%r22765, 1, 0, %p3750;
	add.s32 	%r22766, %r22764, %r22753;
	setp.lt.u32 	%p3751, %r22766, %r22764;
	selp.u32 	%r22767, 1, 0, %p3751;
	mad.lo.s32 	%r22768, %r22756, %r22683, %r22761;
	add.s32 	%r22769, %r22768, %r22762;
	add.s32 	%r22770, %r22769, %r22765;
	add.s32 	%r22771, %r22770, %r22767;
	and.b32  	%r22772, %r11782, 65535;
	mul.lo.s32 	%r22773, %r22772, %r22684;
	shr.u32 	%r22774, %r11782, 16;
	mul.lo.s32 	%r22775, %r22772, %r22683;
	mad.lo.s32 	%r22776, %r22774, %r22684, %r22775;
	and.b32  	%r22777, %r22773, 65535;
	shl.b32 	%r22778, %r22776, 16;
	shr.u32 	%r22779, %r22773, 16;
	shr.u32 	%r22780, %r22776, 16;
	add.s32 	%r22781, %r22777, %r56870;
	add.s32 	%r22782, %r22781, %r22778;
	setp.lt.u32 	%p3752, %r22782, %r56870;
	selp.u32 	%r22783, 1, 0, %p3752;
	add.s32 	%r22784, %r22782, %r22771;
	setp.lt.u32 	%p3753, %r22784, %r22782;
	selp.u32 	%r22785, 1, 0, %p3753;
	mad.lo.s32 	%r22786, %r22774, %r22683, %r22779;
	add.s32 	%r22787, %r22786, %r22780;
	add.s32 	%r22788, %r22787, %r22783;
	add.s32 	%r22789, %r22788, %r22785;
	and.b32  	%r22790, %r11783, 65535;
	mul.lo.s32 	%r22791, %r22790, %r22684;
	shr.u32 	%r22792, %r11783, 16;
	mul.lo.s32 	%r22793, %r22790, %r22683;
	mad.lo.s32 	%r22794, %r22792, %r22684, %r22793;
	and.b32  	%r22795, %r22791, 65535;
	shl.b32 	%r22796, %r22794, 16;
	shr.u32 	%r22797, %r22791, 16;
	shr.u32 	%r22798, %r22794, 16;
	add.s32 	%r22799, %r22795, %r56869;
	add.s32 	%r22800, %r22799, %r22796;
	setp.lt.u32 	%p3754, %r22800, %r56869;
	selp.u32 	%r22801, 1, 0, %p3754;
	add.s32 	%r22802, %r22800, %r22789;
	setp.lt.u32 	%p3755, %r22802, %r22800;
	selp.u32 	%r22803, 1, 0, %p3755;
	mad.lo.s32 	%r22804, %r22792, %r22683, %r22797;
	add.s32 	%r22805, %r22804, %r22798;
	add.s32 	%r22806, %r22805, %r22801;
	add.s32 	%r22807, %r22806, %r22803;
	and.b32  	%r22808, %r11784, 65535;
	mul.lo.s32 	%r22809, %r22808, %r22684;
	shr.u32 	%r22810, %r11784, 16;
	mul.lo.s32 	%r22811, %r22808, %r22683;
	mad.lo.s32 	%r22812, %r22810, %r22684, %r22811;
	and.b32  	%r22813, %r22809, 65535;
	shl.b32 	%r22814, %r22812, 16;
	shr.u32 	%r22815, %r22809, 16;
	shr.u32 	%r22816, %r22812, 16;
	add.s32 	%r22817, %r22813, %r56868;
	add.s32 	%r22818, %r22817, %r22814;
	setp.lt.u32 	%p3756, %r22818, %r56868;
	selp.u32 	%r22819, 1, 0, %p3756;
	add.s32 	%r22820, %r22818, %r22807;
	setp.lt.u32 	%p3757, %r22820, %r22818;
	selp.u32 	%r22821, 1, 0, %p3757;
	mad.lo.s32 	%r22822, %r22810, %r22683, %r22815;
	add.s32 	%r22823, %r22822, %r22816;
	add.s32 	%r22824, %r22823, %r22819;
	add.s32 	%r22825, %r22824, %r22821;
	mul.lo.s32 	%r22826, %r22695, %r55632;
	shr.u32 	%r22827, %r22826, 16;
	and.b32  	%r22828, %r22826, 65535;
	and.b32  	%r22829, %r11769, 65535;
	mul.lo.s32 	%r22830, %r22829, %r22828;
	shr.u32 	%r22831, %r11769, 16;
	mul.lo.s32 	%r22832, %r22829, %r22827;
	mad.lo.s32 	%r22833, %r22831, %r22828, %r22832;
	and.b32  	%r22834, %r22830, 65535;
	shl.b32 	%r22835, %r22833, 16;
	shr.u32 	%r22836, %r22830, 16;
	shr.u32 	%r22837, %r22833, 16;
	add.s32 	%r22838, %r22834, %r22695;
	add.s32 	%r22839, %r22838, %r22835;
	setp.lt.u32 	%p3758, %r22839, %r22695;
	selp.u32 	%r22840, 1, 0, %p3758;
	mad.lo.s32 	%r22841, %r22831, %r22827, %r22836;
	add.s32 	%r22842, %r22841, %r22837;
	add.s32 	%r22843, %r22842, %r22840;
	and.b32  	%r22844, %r11770, 65535;
	mul.lo.s32 	%r22845, %r22844, %r22828;
	shr.u32 	%r22846, %r11770, 16;
	mul.lo.s32 	%r22847, %r22844, %r22827;
	mad.lo.s32 	%r22848, %r22846, %r22828, %r22847;
	and.b32  	%r22849, %r22845, 65535;
	shl.b32 	%r22850, %r22848, 16;
	shr.u32 	%r22851, %r22845, 16;
	shr.u32 	%r22852, %r22848, 16;
	add.s32 	%r22853, %r22849, %r22712;
	add.s32 	%r22854, %r22853, %r22850;
	setp.lt.u32 	%p3759, %r22854, %r22712;
	selp.u32 	%r22855, 1, 0, %p3759;
	add.s32 	%r56866, %r22854, %r22843;
	setp.lt.u32 	%p3760, %r56866, %r22854;
	selp.u32 	%r22856, 1, 0, %p3760;
	mad.lo.s32 	%r22857, %r22846, %r22827, %r22851;
	add.s32 	%r22858, %r22857, %r22852;
	add.s32 	%r22859, %r22858, %r22855;
	add.s32 	%r22860, %r22859, %r22856;
	and.b32  	%r22861, %r11771, 65535;
	mul.lo.s32 	%r22862, %r22861, %r22828;
	shr.u32 	%r22863, %r11771, 16;
	mul.lo.s32 	%r22864, %r22861, %r22827;
	mad.lo.s32 	%r22865, %r22863, %r22828, %r22864;
	and.b32  	%r22866, %r22862, 65535;
	shl.b32 	%r22867, %r22865, 16;
	shr.u32 	%r22868, %r22862, 16;
	shr.u32 	%r22869, %r22865, 16;
	add.s32 	%r22870, %r22866, %r22730;
	add.s32 	%r22871, %r22870, %r22867;
	setp.lt.u32 	%p3761, %r22871, %r22730;
	selp.u32 	%r22872, 1, 0, %p3761;
	add.s32 	%r56874, %r22871, %r22860;
	setp.lt.u32 	%p3762, %r56874, %r22871;
	selp.u32 	%r22873, 1, 0, %p3762;
	mad.lo.s32 	%r22874, %r22863, %r22827, %r22868;
	add.s32 	%r22875, %r22874, %r22869;
	add.s32 	%r22876, %r22875, %r22872;
	add.s32 	%r22877, %r22876, %r22873;
	and.b32  	%r22878, %r11772, 65535;
	mul.lo.s32 	%r22879, %r22878, %r22828;
	shr.u32 	%r22880, %r11772, 16;
	mul.lo.s32 	%r22881, %r22878, %r22827;
	mad.lo.s32 	%r22882, %r22880, %r22828, %r22881;
	and.b32  	%r22883, %r22879, 65535;
	shl.b32 	%r22884, %r22882, 16;
	shr.u32 	%r22885, %r22879, 16;
	shr.u32 	%r22886, %r22882, 16;
	add.s32 	%r22887, %r22883, %r22748;
	add.s32 	%r22888, %r22887, %r22884;
	setp.lt.u32 	%p3763, %r22888, %r22748;
	selp.u32 	%r22889, 1, 0, %p3763;
	add.s32 	%r56873, %r22888, %r22877;
	setp.lt.u32 	%p3764, %r56873, %r22888;
	selp.u32 	%r22890, 1, 0, %p3764;
	mad.lo.s32 	%r22891, %r22880, %r22827, %r22885;
	add.s32 	%r22892, %r22891, %r22886;
	add.s32 	%r22893, %r22892, %r22889;
	add.s32 	%r22894, %r22893, %r22890;
	and.b32  	%r22895, %r11773, 65535;
	mul.lo.s32 	%r22896, %r22895, %r22828;
	shr.u32 	%r22897, %r11773, 16;
	mul.lo.s32 	%r22898, %r22895, %r22827;
	mad.lo.s32 	%r22899, %r22897, %r22828, %r22898;
	and.b32  	%r22900, %r22896, 65535;
	shl.b32 	%r22901, %r22899, 16;
	shr.u32 	%r22902, %r22896, 16;
	shr.u32 	%r22903, %r22899, 16;
	add.s32 	%r22904, %r22900, %r22766;
	add.s32 	%r22905, %r22904, %r22901;
	setp.lt.u32 	%p3765, %r22905, %r22766;
	selp.u32 	%r22906, 1, 0, %p3765;
	add.s32 	%r56872, %r22905, %r22894;
	setp.lt.u32 	%p3766, %r56872, %r22905;
	selp.u32 	%r22907, 1, 0, %p3766;
	mad.lo.s32 	%r22908, %r22897, %r22827, %r22902;
	add.s32 	%r22909, %r22908, %r22903;
	add.s32 	%r22910, %r22909, %r22906;
	add.s32 	%r22911, %r22910, %r22907;
	and.b32  	%r22912, %r11774, 65535;
	mul.lo.s32 	%r22913, %r22912, %r22828;
	shr.u32 	%r22914, %r11774, 16;
	mul.lo.s32 	%r22915, %r22912, %r22827;
	mad.lo.s32 	%r22916, %r22914, %r22828, %r22915;
	and.b32  	%r22917, %r22913, 65535;
	shl.b32 	%r22918, %r22916, 16;
	shr.u32 	%r22919, %r22913, 16;
	shr.u32 	%r22920, %r22916, 16;
	add.s32 	%r22921, %r22917, %r22784;
	add.s32 	%r22922, %r22921, %r22918;
	setp.lt.u32 	%p3767, %r22922, %r22784;
	selp.u32 	%r22923, 1, 0, %p3767;
	add.s32 	%r56871, %r22922, %r22911;
	setp.lt.u32 	%p3768, %r56871, %r22922;
	selp.u32 	%r22924, 1, 0, %p3768;
	mad.lo.s32 	%r22925, %r22914, %r22827, %r22919;
	add.s32 	%r22926, %r22925, %r22920;
	add.s32 	%r22927, %r22926, %r22923;
	add.s32 	%r22928, %r22927, %r22924;
	and.b32  	%r22929, %r11775, 65535;
	mul.lo.s32 	%r22930, %r22929, %r22828;
	shr.u32 	%r22931, %r11775, 16;
	mul.lo.s32 	%r22932, %r22929, %r22827;
	mad.lo.s32 	%r22933, %r22931, %r22828, %r22932;
	and.b32  	%r22934, %r22930, 65535;
	shl.b32 	%r22935, %r22933, 16;
	shr.u32 	%r22936, %r22930, 16;
	shr.u32 	%r22937, %r22933, 16;
	add.s32 	%r22938, %r22934, %r22802;
	add.s32 	%r22939, %r22938, %r22935;
	setp.lt.u32 	%p3769, %r22939, %r22802;
	selp.u32 	%r22940, 1, 0, %p3769;
	add.s32 	%r56870, %r22939, %r22928;
	setp.lt.u32 	%p3770, %r56870, %r22939;
	selp.u32 	%r22941, 1, 0, %p3770;
	mad.lo.s32 	%r22942, %r22931, %r22827, %r22936;
	add.s32 	%r22943, %r22942, %r22937;
	add.s32 	%r22944, %r22943, %r22940;
	add.s32 	%r22945, %r22944, %r22941;
	and.b32  	%r22946, %r11776, 65535;
	mul.lo.s32 	%r22947, %r22946, %r22828;
	shr.u32 	%r22948, %r11776, 16;
	mul.lo.s32 	%r22949, %r22946, %r22827;
	mad.lo.s32 	%r22950, %r22948, %r22828, %r22949;
	and.b32  	%r22951, %r22947, 65535;
	shl.b32 	%r22952, %r22950, 16;
	shr.u32 	%r22953, %r22947, 16;
	shr.u32 	%r22954, %r22950, 16;
	add.s32 	%r22955, %r22951, %r22820;
	add.s32 	%r22956, %r22955, %r22952;
	setp.lt.u32 	%p3771, %r22956, %r22820;
	selp.u32 	%r22957, 1, 0, %p3771;
	add.s32 	%r56869, %r22956, %r22945;
	setp.lt.u32 	%p3772, %r56869, %r22956;
	selp.u32 	%r22958, 1, 0, %p3772;
	mad.lo.s32 	%r22959, %r22948, %r22827, %r22953;
	add.s32 	%r22960, %r22959, %r22954;
	add.s32 	%r22961, %r22960, %r22957;
	add.s32 	%r22962, %r22961, %r22958;
	add.s32 	%r56868, %r22825, %r22962;
	add.s32 	%r56867, %r56867, 1;
	add.s64 	%rd447, %rd447, 4;
	setp.ne.s32 	%p3773, %r56867, 8;
	@%p3773 bra 	$L__BB0_342;
	setp.lt.u32 	%p3774, %r56868, %r11776;
	mov.u32 	%r56875, %r56866;
	@%p3774 bra 	$L__BB0_358;
	setp.gt.u32 	%p3775, %r56868, %r11776;
	@%p3775 bra 	$L__BB0_357;
	setp.lt.u32 	%p3776, %r56869, %r11775;
	mov.u32 	%r56875, %r56866;
	@%p3776 bra 	$L__BB0_358;
	setp.gt.u32 	%p3777, %r56869, %r11775;
	@%p3777 bra 	$L__BB0_357;
	setp.lt.u32 	%p3778, %r56870, %r11774;
	mov.u32 	%r56875, %r56866;
	@%p3778 bra 	$L__BB0_358;
	setp.gt.u32 	%p3779, %r56870, %r11774;
	@%p3779 bra 	$L__BB0_357;
	setp.lt.u32 	%p3780, %r56871, %r11773;
	mov.u32 	%r56875, %r56866;
	@%p3780 bra 	$L__BB0_358;
	setp.gt.u32 	%p3781, %r56871, %r11773;
	@%p3781 bra 	$L__BB0_357;
	setp.lt.u32 	%p3782, %r56872, %r11772;
	mov.u32 	%r56875, %r56866;
	@%p3782 bra 	$L__BB0_358;
	setp.gt.u32 	%p3783, %r56872, %r11772;
	@%p3783 bra 	$L__BB0_357;
	setp.lt.u32 	%p3784, %r56873, %r11771;
	mov.u32 	%r56875, %r56866;
	@%p3784 bra 	$L__BB0_358;
	setp.gt.u32 	%p3785, %r56873, %r11771;
	@%p3785 bra 	$L__BB0_357;
	setp.lt.u32 	%p3786, %r56874, %r11770;
	mov.u32 	%r56875, %r56866;
	@%p3786 bra 	$L__BB0_358;
	setp.le.u32 	%p3787, %r56874, %r11770;
	setp.lt.u32 	%p3788, %r56866, %r11769;
	and.pred  	%p3789, %p3787, %p3788;
	mov.u32 	%r56875, %r56866;
	@%p3789 bra 	$L__BB0_358;
$L__BB0_357:
	sub.s32 	%r56875, %r56866, %r11769;
	setp.lt.u32 	%p3790, %r56866, %r11769;
	selp.u32 	%r22963, 1, 0, %p3790;
	sub.s32 	%r22964, %r56874, %r11770;
	setp.lt.u32 	%p3791, %r56874, %r11770;
	selp.s32 	%r22965, -1, 0, %p3790;
	add.s32 	%r56874, %r22964, %r22965;
	setp.lt.u32 	%p3792, %r22964, %r22963;
	or.pred  	%p3793, %p3791, %p3792;
	selp.u32 	%r22966, 1, 0, %p3793;
	sub.s32 	%r22967, %r56873, %r11771;
	setp.lt.u32 	%p3794, %r56873, %r11771;
	selp.s32 	%r22968, -1, 0, %p3793;
	add.s32 	%r56873, %r22967, %r22968;
	setp.lt.u32 	%p3795, %r22967, %r22966;
	or.pred  	%p3796, %p3794, %p3795;
	selp.u32 	%r22969, 1, 0, %p3796;
	sub.s32 	%r22970, %r56872, %r11772;
	setp.lt.u32 	%p3797, %r56872, %r11772;
	selp.s32 	%r22971, -1, 0, %p3796;
	add.s32 	%r56872, %r22970, %r22971;
	setp.lt.u32 	%p3798, %r22970, %r22969;
	or.pred  	%p3799, %p3797, %p3798;
	selp.u32 	%r22972, 1, 0, %p3799;
	sub.s32 	%r22973, %r56871, %r11773;
	setp.lt.u32 	%p3800, %r56871, %r11773;
	selp.s32 	%r22974, -1, 0, %p3799;
	add.s32 	%r56871, %r22973, %r22974;
	setp.lt.u32 	%p3801, %r22973, %r22972;
	or.pred  	%p3802, %p3800, %p3801;
	selp.u32 	%r22975, 1, 0, %p3802;
	sub.s32 	%r22976, %r56870, %r11774;
	setp.lt.u32 	%p3803, %r56870, %r11774;
	selp.s32 	%r22977, -1, 0, %p3802;
	add.s32 	%r56870, %r22976, %r22977;
	setp.lt.u32 	%p3804, %r22976, %r22975;
	or.pred  	%p3805, %p3803, %p3804;
	selp.u32 	%r22978, 1, 0, %p3805;
	sub.s32 	%r22979, %r56869, %r11775;
	setp.lt.u32 	%p3806, %r56869, %r11775;
	selp.s32 	%r22980, -1, 0, %p3805;
	add.s32 	%r56869, %r22979, %r22980;
	setp.lt.u32 	%p3807, %r22979, %r22978;
	or.pred  	%p3808, %p3806, %p3807;
	selp.s32 	%r22981, -1, 0, %p3808;
	sub.s32 	%r22982, %r56868, %r11776;
	add.s32 	%r56868, %r22982, %r22981;
$L__BB0_358:
	st.local.u32 	[%rd22], %r56875;
	st.local.u32 	[%rd22+4], %r56874;
	st.local.u32 	[%rd22+8], %r56873;
	st.local.u32 	[%rd22+12], %r56872;
	st.local.u32 	[%rd22+16], %r56871;
	st.local.u32 	[%rd22+20], %r56870;
	st.local.u32 	[%rd22+24], %r56869;
	st.local.u32 	[%rd22+28], %r56868;
	and.b32  	%r2806, %r56824, 65535;
	shr.u32 	%r2807, %r56824, 16;
	and.b32  	%r2808, %r56823, 65535;
	shr.u32 	%r2809, %r56823, 16;
	and.b32  	%r2810, %r56822, 65535;
	shr.u32 	%r2811, %r56822, 16;
	and.b32  	%r2812, %r56821, 65535;
	shr.u32 	%r2813, %r56821, 16;
	and.b32  	%r2814, %r56820, 65535;
	shr.u32 	%r2815, %r56820, 16;
	and.b32  	%r2816, %r56819, 65535;
	shr.u32 	%r2817, %r56819, 16;
	and.b32  	%r2818, %r56818, 65535;
	shr.u32 	%r2819, %r56818, 16;
	and.b32  	%r2820, %r56817, 65535;
	shr.u32 	%r2821, %r56817, 16;
	mov.b32 	%r56885, 0;
	mov.u64 	%rd448, %rd20;
	mov.u32 	%r56886, %r56885;
	mov.u32 	%r56887, %r56885;
	mov.u32 	%r56888, %r56885;
	mov.u32 	%r56889, %r56885;
	mov.u32 	%r56890, %r56885;
	mov.u32 	%r56891, %r56885;
	mov.u32 	%r56883, %r56885;
	mov.u32 	%r56884, %r56885;
$L__BB0_359:
	ld.param.u32 	%r55633, [_Z17ecm_stage1_kernelj4U256S_S_jPKjjjjjjjjPjS2_S2_S2_S2_S2__param_4];
	ld.local.u32 	%r22984, [%rd448];
	shr.u32 	%r22985, %r22984, 16;
	and.b32  	%r22986, %r22984, 65535;
	mul.lo.s32 	%r22987, %r2806, %r22986;
	mul.lo.s32 	%r22988, %r2806, %r22985;
	mad.lo.s32 	%r22989, %r2807, %r22986, %r22988;
	and.b32  	%r22990, %r22987, 65535;
	shl.b32 	%r22991, %r22989, 16;
	shr.u32 	%r22992, %r22987, 16;
	shr.u32 	%r22993, %r22989, 16;
	add.s32 	%r22994, %r22990, %r56883;
	add.s32 	%r22995, %r22994, %r22991;
	setp.lt.u32 	%p3809, %r22995, %r56883;
	selp.u32 	%r22996, 1, 0, %p3809;
	mad.lo.s32 	%r22997, %r2807, %r22985, %r22992;
	add.s32 	%r22998, %r22997, %r22993;
	add.s32 	%r22999, %r22998, %r22996;
	mul.lo.s32 	%r23000, %r2808, %r22986;
	mul.lo.s32 	%r23001, %r2808, %r22985;
	mad.lo.s32 	%r23002, %r2809, %r22986, %r23001;
	and.b32  	%r23003, %r23000, 65535;
	shl.b32 	%r23004, %r23002, 16;
	shr.u32 	%r23005, %r23000, 16;
	shr.u32 	%r23006, %r23002, 16;
	add.s32 	%r23007, %r23003, %r56891;
	add.s32 	%r23008, %r23007, %r23004;
	setp.lt.u32 	%p3810, %r23008, %r56891;
	selp.u32 	%r23009, 1, 0, %p3810;
	add.s32 	%r23010, %r23008, %r22999;
	setp.lt.u32 	%p3811, %r23010, %r23008;
	selp.u32 	%r23011, 1, 0, %p3811;
	mad.lo.s32 	%r23012, %r2809, %r22985, %r23005;
	add.s32 	%r23013, %r23012, %r23006;
	add.s32 	%r23014, %r23013, %r23009;
	add.s32 	%r23015, %r23014, %r23011;
	mul.lo.s32 	%r23016, %r2810, %r22986;
	mul.lo.s32 	%r23017, %r2810, %r22985;
	mad.lo.s32 	%r23018, %r2811, %r22986, %r23017;
	and.b32  	%r23019, %r23016, 65535;
	shl.b32 	%r23020, %r23018, 16;
	shr.u32 	%r23021, %r23016, 16;
	shr.u32 	%r23022, %r23018, 16;
	add.s32 	%r23023, %r23019, %r56890;
	add.s32 	%r23024, %r23023, %r23020;
	setp.lt.u32 	%p3812, %r23024, %r56890;
	selp.u32 	%r23025, 1, 0, %p3812;
	add.s32 	%r23026, %r23024, %r23015;
	setp.lt.u32 	%p3813, %r23026, %r23024;
	selp.u32 	%r23027, 1, 0, %p3813;
	mad.lo.s32 	%r23028, %r2811, %r22985, %r23021;
	add.s32 	%r23029, %r23028, %r23022;
	add.s32 	%r23030, %r23029, %r23025;
	add.s32 	%r23031, %r23030, %r23027;
	mul.lo.s32 	%r23032, %r2812, %r22986;
	mul.lo.s32 	%r23033, %r2812, %r22985;
	mad.lo.s32 	%r23034, %r2813, %r22986, %r23033;
	and.b32  	%r23035, %r23032, 65535;
	shl.b32 	%r23036, %r23034, 16;
	shr.u32 	%r23037, %r23032, 16;
	shr.u32 	%r23038, %r23034, 16;
	add.s32 	%r23039, %r23035, %r56889;
	add.s32 	%r23040, %r23039, %r23036;
	setp.lt.u32 	%p3814, %r23040, %r56889;
	selp.u32 	%r23041, 1, 0, %p3814;
	add.s32 	%r23042, %r23040, %r23031;
	setp.lt.u32 	%p3815, %r23042, %r23040;
	selp.u32 	%r23043, 1, 0, %p3815;
	mad.lo.s32 	%r23044, %r2813, %r22985, %r23037;
	add.s32 	%r23045, %r23044, %r23038;
	add.s32 	%r23046, %r23045, %r23041;
	add.s32 	%r23047, %r23046, %r23043;
	mul.lo.s32 	%r23048, %r2814, %r22986;
	mul.lo.s32 	%r23049, %r2814, %r22985;
	mad.lo.s32 	%r23050, %r2815, %r22986, %r23049;
	and.b32  	%r23051, %r23048, 65535;
	shl.b32 	%r23052, %r23050, 16;
	shr.u32 	%r23053, %r23048, 16;
	shr.u32 	%r23054, %r23050, 16;
	add.s32 	%r23055, %r23051, %r56888;
	add.s32 	%r23056, %r23055, %r23052;
	setp.lt.u32 	%p3816, %r23056, %r56888;
	selp.u32 	%r23057, 1, 0, %p3816;
	add.s32 	%r23058, %r23056, %r23047;
	setp.lt.u32 	%p3817, %r23058, %r23056;
	selp.u32 	%r23059, 1, 0, %p3817;
	mad.lo.s32 	%r23060, %r2815, %r22985, %r23053;
	add.s32 	%r23061, %r23060, %r23054;
	add.s32 	%r23062, %r23061, %r23057;
	add.s32 	%r23063, %r23062, %r23059;
	mul.lo.s32 	%r23064, %r2816, %r22986;
	mul.lo.s32 	%r23065, %r2816, %r22985;
	mad.lo.s32 	%r23066, %r2817, %r22986, %r23065;
	and.b32  	%r23067, %r23064, 65535;
	shl.b32 	%r23068, %r23066, 16;
	shr.u32 	%r23069, %r23064, 16;
	shr.u32 	%r23070, %r23066, 16;
	add.s32 	%r23071, %r23067, %r56887;
	add.s32 	%r23072, %r23071, %r23068;
	setp.lt.u32 	%p3818, %r23072, %r56887;
	selp.u32 	%r23073, 1, 0, %p3818;
	add.s32 	%r23074, %r23072, %r23063;
	setp.lt.u32 	%p3819, %r23074, %r23072;
	selp.u32 	%r23075, 1, 0, %p3819;
	mad.lo.s32 	%r23076, %r2817, %r22985, %r23069;
	add.s32 	%r23077, %r23076, %r23070;
	add.s32 	%r23078, %r23077, %r23073;
	add.s32 	%r23079, %r23078, %r23075;
	mul.lo.s32 	%r23080, %r2818, %r22986;
	mul.lo.s32 	%r23081, %r2818, %r22985;
	mad.lo.s32 	%r23082, %r2819, %r22986, %r23081;
	and.b32  	%r23083, %r23080, 65535;
	shl.b32 	%r23084, %r23082, 16;
	shr.u32 	%r23085, %r23080, 16;
	shr.u32 	%r23086, %r23082, 16;
	add.s32 	%r23087, %r23083, %r56886;
	add.s32 	%r23088, %r23087, %r23084;
	setp.lt.u32 	%p3820, %r23088, %r56886;
	selp.u32 	%r23089, 1, 0, %p3820;
	add.s32 	%r23090, %r23088, %r23079;
	setp.lt.u32 	%p3821, %r23090, %r23088;
	selp.u32 	%r23091, 1, 0, %p3821;
	mad.lo.s32 	%r23092, %r2819, %r22985, %r23085;
	add.s32 	%r23093, %r23092, %r23086;
	add.s32 	%r23094, %r23093, %r23089;
	add.s32 	%r23095, %r23094, %r23091;
	mul.lo.s32 	%r23096, %r2820, %r22986;
	mul.lo.s32 	%r23097, %r2820, %r22985;
	mad.lo.s32 	%r23098, %r2821, %r22986, %r23097;
	and.b32  	%r23099, %r23096, 65535;
	shl.b32 	%r23100, %r23098, 16;
	shr.u32 	%r23101, %r23096, 16;
	shr.u32 	%r23102, %r23098, 16;
	add.s32 	%r23103, %r23099, %r56885;
	add.s32 	%r23104, %r23103, %r23100;
	setp.lt.u32 	%p3822, %r23104, %r56885;
	selp.u32 	%r23105, 1, 0, %p3822;
	add.s32 	%r23106, %r23104, %r23095;
	setp.lt.u32 	%p3823, %r23106, %r23104;
	selp.u32 	%r23107, 1, 0, %p3823;
	mad.lo.s32 	%r23108, %r2821, %r22985, %r23101;
	add.s32 	%r23109, %r23108, %r23102;
	add.s32 	%r23110, %r23109, %r23105;
	add.s32 	%r23111, %r23110, %r23107;
	mul.lo.s32 	%r23112, %r22995, %r55633;
	shr.u32 	%r23113, %r23112, 16;
	and.b32  	%r23114, %r23112, 65535;
	and.b32  	%r23115, %r11769, 65535;
	mul.lo.s32 	%r23116, %r23115, %r23114;
	shr.u32 	%r23117, %r11769, 16;
	mul.lo.s32 	%r23118, %r23115, %r23113;
	mad.lo.s32 	%r23119, %r23117, %r23114, %r23118;
	and.b32  	%r23120, %r23116, 65535;
	shl.b32 	%r23121, %r23119, 16;
	shr.u32 	%r23122, %r23116, 16;
	shr.u32 	%r23123, %r23119, 16;
	add.s32 	%r23124, %r23120, %r22995;
	add.s32 	%r23125, %r23124, %r23121;
	setp.lt.u32 	%p3824, %r23125, %r22995;
	selp.u32 	%r23126, 1, 0, %p3824;
	mad.lo.s32 	%r23127, %r23117, %r23113, %r23122;
	add.s32 	%r23128, %r23127, %r23123;
	add.s32 	%r23129, %r23128, %r23126;
	and.b32  	%r23130, %r11770, 65535;
	mul.lo.s32 	%r23131, %r23130, %r23114;
	shr.u32 	%r23132, %r11770, 16;
	mul.lo.s32 	%r23133, %r23130, %r23113;
	mad.lo.s32 	%r23134, %r23132, %r23114, %r23133;
	and.b32  	%r23135, %r23131, 65535;
	shl.b32 	%r23136, %r23134, 16;
	shr.u32 	%r23137, %r23131, 16;
	shr.u32 	%r23138, %r23134, 16;
	add.s32 	%r23139, %r23135, %r23010;
	add.s32 	%r23140, %r23139, %r23136;
	setp.lt.u32 	%p3825, %r23140, %r23010;
	selp.u32 	%r23141, 1, 0, %p3825;
	add.s32 	%r56883, %r23140, %r23129;
	setp.lt.u32 	%p3826, %r56883, %r23140;
	selp.u32 	%r23142, 1, 0, %p3826;
	mad.lo.s32 	%r23143, %r23132, %r23113, %r23137;
	add.s32 	%r23144, %r23143, %r23138;
	add.s32 	%r23145, %r23144, %r23141;
	add.s32 	%r23146, %r23145, %r23142;
	and.b32  	%r23147, %r11771, 65535;
	mul.lo.s32 	%r23148, %r23147, %r23114;
	shr.u32 	%r23149, %r11771, 16;
	mul.lo.s32 	%r23150, %r23147, %r23113;
	mad.lo.s32 	%r23151, %r23149, %r23114, %r23150;
	and.b32  	%r23152, %r23148, 65535;
	shl.b32 	%r23153, %r23151, 16;
	shr.u32 	%r23154, %r23148, 16;
	shr.u32 	%r23155, %r23151, 16;
	add.s32 	%r23156, %r23152, %r23026;
	add.s32 	%r23157, %r23156, %r23153;
	setp.lt.u32 	%p3827, %r23157, %r23026;
	selp.u32 	%r23158, 1, 0, %p3827;
	add.s32 	%r56891, %r23157, %r23146;
	setp.lt.u32 	%p3828, %r56891, %r23157;
	selp.u32 	%r23159, 1, 0, %p3828;
	mad.lo.s32 	%r23160, %r23149, %r23113, %r23154;
	add.s32 	%r23161, %r23160, %r23155;
	add.s32 	%r23162, %r23161, %r23158;
	add.s32 	%r23163, %r23162, %r23159;
	and.b32  	%r23164, %r11772, 65535;
	mul.lo.s32 	%r23165, %r23164, %r23114;
	shr.u32 	%r23166, %r11772, 16;
	mul.lo.s32 	%r23167, %r23164, %r23113;
	mad.lo.s32 	%r23168, %r23166, %r23114, %r23167;
	and.b32  	%r23169, %r23165, 65535;
	shl.b32 	%r23170, %r23168, 16;
	shr.u32 	%r23171, %r23165, 16;
	shr.u32 	%r23172, %r23168, 16;
	add.s32 	%r23173, %r23169, %r23042;
	add.s32 	%r23174, %r23173, %r23170;
	setp.lt.u32 	%p3829, %r23174, %r23042;
	selp.u32 	%r23175, 1, 0, %p3829;
	add.s32 	%r56890, %r23174, %r23163;
	setp.lt.u32 	%p3830, %r56890, %r23174;
	selp.u32 	%r23176, 1, 0, %p3830;
	mad.lo.s32 	%r23177, %r23166, %r23113, %r23171;
	add.s32 	%r23178, %r23177, %r23172;
	add.s32 	%r23179, %r23178, %r23175;
	add.s32 	%r23180, %r23179, %r23176;
	and.b32  	%r23181, %r11773, 65535;
	mul.lo.s32 	%r23182, %r23181, %r23114;
	shr.u32 	%r23183, %r11773, 16;
	mul.lo.s32 	%r23184, %r23181, %r23113;
	mad.lo.s32 	%r23185, %r23183, %r23114, %r23184;
	and.b32  	%r23186, %r23182, 65535;
	shl.b32 	%r23187, %r23185, 16;
	shr.u32 	%r23188, %r23182, 16;
	shr.u32 	%r23189, %r23185, 16;
	add.s32 	%r23190, %r23186, %r23058;
	add.s32 	%r23191, %r23190, %r23187;
	setp.lt.u32 	%p3831, %r23191, %r23058;
	selp.u32 	%r23192, 1, 0, %p3831;
	add.s32 	%r56889, %r23191, %r23180;
	setp.lt.u32 	%p3832, %r56889, %r23191;
	selp.u32 	%r23193, 1, 0, %p3832;
	mad.lo.s32 	%r23194, %r23183, %r23113, %r23188;
	add.s32 	%r23195, %r23194, %r23189;
	add.s32 	%r23196, %r23195, %r23192;
	add.s32 	%r23197, %r23196, %r23193;
	and.b32  	%r23198, %r11774, 65535;
	mul.lo.s32 	%r23199, %r23198, %r23114;
	shr.u32 	%r23200, %r11774, 16;
	mul.lo.s32 	%r23201, %r23198, %r23113;
	mad.lo.s32 	%r23202, %r23200, %r23114, %r23201;
	and.b32  	%r23203, %r23199, 65535;
	shl.b32 	%r23204, %r23202, 16;
	shr.u32 	%r23205, %r23199, 16;
	shr.u32 	%r23206, %r23202, 16;
	add.s32 	%r23207, %r23203, %r23074;
	add.s32 	%r23208, %r23207, %r23204;
	setp.lt.u32 	%p3833, %r23208, %r23074;
	selp.u32 	%r23209, 1, 0, %p3833;
	add.s32 	%r56888, %r23208, %r23197;
	setp.lt.u32 	%p3834, %r56888, %r23208;
	selp.u32 	%r23210, 1, 0, %p3834;
	mad.lo.s32 	%r23211, %r23200, %r23113, %r23205;
	add.s32 	%r23212, %r23211, %r23206;
	add.s32 	%r23213, %r23212, %r23209;
	add.s32 	%r23214, %r23213, %r23210;
	and.b32  	%r23215, %r11775, 65535;
	mul.lo.s32 	%r23216, %r23215, %r23114;
	shr.u32 	%r23217, %r11775, 16;
	mul.lo.s32 	%r23218, %r23215, %r23113;
	mad.lo.s32 	%r23219, %r23217, %r23114, %r23218;
	and.b32  	%r23220, %r23216, 65535;
	shl.b32 	%r23221, %r23219, 16;
	shr.u32 	%r23222, %r23216, 16;
	shr.u32 	%r23223, %r23219, 16;
	add.s32 	%r23224, %r23220, %r23090;
	add.s32 	%r23225, %r23224, %r23221;
	setp.lt.u32 	%p3835, %r23225, %r23090;
	selp.u32 	%r23226, 1, 0, %p3835;
	add.s32 	%r56887, %r23225, %r23214;
	setp.lt.u32 	%p3836, %r56887, %r23225;
	selp.u32 	%r23227, 1, 0, %p3836;
	mad.lo.s32 	%r23228, %r23217, %r23113, %r23222;
	add.s32 	%r23229, %r23228, %r23223;
	add.s32 	%r23230, %r23229, %r23226;
	add.s32 	%r23231, %r23230, %r23227;
	and.b32  	%r23232, %r11776, 65535;
	mul.lo.s32 	%r23233, %r23232, %r23114;
	shr.u32 	%r23234, %r11776, 16;
	mul.lo.s32 	%r23235, %r23232, %r23113;
	mad.lo.s32 	%r23236, %r23234, %r23114, %r23235;
	and.b32  	%r23237, %r23233, 65535;
	shl.b32 	%r23238, %r23236, 16;
	shr.u32 	%r23239, %r23233, 16;
	shr.u32 	%r23240, %r23236, 16;
	add.s32 	%r23241, %r23237, %r23106;
	add.s32 	%r23242, %r23241, %r23238;
	setp.lt.u32 	%p3837, %r23242, %r23106;
	selp.u32 	%r23243, 1, 0, %p3837;
	add.s32 	%r56886, %r23242, %r23231;
	setp.lt.u32 	%p3838, %r56886, %r23242;
	selp.u32 	%r23244, 1, 0, %p3838;
	mad.lo.s32 	%r23245, %r23234, %r23113, %r23239;
	add.s32 	%r23246, %r23245, %r23240;
	add.s32 	%r23247, %r23246, %r23243;
	add.s32 	%r23248, %r23247, %r23244;
	add.s32 	%r56885, %r23111, %r23248;
	add.s32 	%r56884, %r56884, 1;
	add.s64 	%rd448, %rd448, 4;
	setp.ne.s32 	%p3839, %r56884, 8;
	@%p3839 bra 	$L__BB0_359;
	setp.lt.u32 	%p3840, %r56885, %r11776;
	mov.u32 	%r56892, %r56883;
	@%p3840 bra 	$L__BB0_375;
	setp.gt.u32 	%p3841, %r56885, %r11776;
	@%p3841 bra 	$L__BB0_374;
	setp.lt.u32 	%p3842, %r56886, %r11775;
	mov.u32 	%r56892, %r56883;
	@%p3842 bra 	$L__BB0_375;
	setp.gt.u32 	%p3843, %r56886, %r11775;
	@%p3843 bra 	$L__BB0_374;
	setp.lt.u32 	%p3844, %r56887, %r11774;
	mov.u32 	%r56892, %r56883;
	@%p3844 bra 	$L__BB0_375;
	setp.gt.u32 	%p3845, %r56887, %r11774;
	@%p3845 bra 	$L__BB0_374;
	setp.lt.u32 	%p3846, %r56888, %r11773;
	mov.u32 	%r56892, %r56883;
	@%p3846 bra 	$L__BB0_375;
	setp.gt.u32 	%p3847, %r56888, %r11773;
	@%p3847 bra 	$L__BB0_374;
	setp.lt.u32 	%p3848, %r56889, %r11772;
	mov.u32 	%r56892, %r56883;
	@%p3848 bra 	$L__BB0_375;
	setp.gt.u32 	%p3849, %r56889, %r11772;
	@%p3849 bra 	$L__BB0_374;
	setp.lt.u32 	%p3850, %r56890, %r11771;
	mov.u32 	%r56892, %r56883;
	@%p3850 bra 	$L__BB0_375;
	setp.gt.u32 	%p3851, %r56890, %r11771;
	@%p3851 bra 	$L__BB0_374;
	setp.lt.u32 	%p3852, %r56891, %r11770;
	mov.u32 	%r56892, %r56883;
	@%p3852 bra 	$L__BB0_375;
	setp.le.u32 	%p3853, %r56891, %r11770;
	setp.lt.u32 	%p3854, %r56883, %r11769;
	and.pred  	%p3855, %p3853, %p3854;
	mov.u32 	%r56892, %r56883;
	@%p3855 bra 	$L__BB0_375;
$L__BB0_374:
	sub.s32 	%r56892, %r56883, %r11769;
	setp.lt.u32 	%p3856, %r56883, %r11769;
	selp.u32 	%r23249, 1, 0, %p3856;
	sub.s32 	%r23250, %r56891, %r11770;
	setp.lt.u32 	%p3857, %r56891, %r11770;
	selp.s32 	%r23251, -1, 0, %p3856;
	add.s32 	%r56891, %r23250, %r23251;
	setp.lt.u32 	%p3858, %r23250, %r23249;
	or.pred  	%p3859, %p3857, %p3858;
	selp.u32 	%r23252, 1, 0, %p3859;
	sub.s32 	%r23253, %r56890, %r11771;
	setp.lt.u32 	%p3860, %r56890, %r11771;
	selp.s32 	%r23254, -1, 0, %p3859;
	add.s32 	%r56890, %r23253, %r23254;
	setp.lt.u32 	%p3861, %r23253, %r23252;
	or.pred  	%p3862, %p3860, %p3861;
	selp.u32 	%r23255, 1, 0, %p3862;
	sub.s32 	%r23256, %r56889, %r11772;
	setp.lt.u32 	%p3863, %r56889, %r11772;
	selp.s32 	%r23257, -1, 0, %p3862;
	add.s32 	%r56889, %r23256, %r23257;
	setp.lt.u32 	%p3864, %r23256, %r23255;
	or.pred  	%p3865, %p3863, %p3864;
	selp.u32 	%r23258, 1, 0, %p3865;
	sub.s32 	%r23259, %r56888, %r11773;
	setp.lt.u32 	%p3866, %r56888, %r11773;
	selp.s32 	%r23260, -1, 0, %p3865;
	add.s32 	%r56888, %r23259, %r23260;
	setp.lt.u32 	%p3867, %r23259, %r23258;
	or.pred  	%p3868, %p3866, %p3867;
	selp.u32 	%r23261, 1, 0, %p3868;
	sub.s32 	%r23262, %r56887, %r11774;
	setp.lt.u32 	%p3869, %r56887, %r11774;
	selp.s32 	%r23263, -1, 0, %p3868;
	add.s32 	%r56887, %r23262, %r23263;
	setp.lt.u32 	%p3870, %r23262, %r23261;
	or.pred  	%p3871, %p3869, %p3870;
	selp.u32 	%r23264, 1, 0, %p3871;
	sub.s32 	%r23265, %r56886, %r11775;
	setp.lt.u32 	%p3872, %r56886, %r11775;
	selp.s32 	%r23266, -1, 0, %p3871;
	add.s32 	%r56886, %r23265, %r23266;
	setp.lt.u32 	%p3873, %r23265, %r23264;
	or.pred  	%p3874, %p3872, %p3873;
	selp.s32 	%r23267, -1, 0, %p3874;
	sub.s32 	%r23268, %r56885, %r11776;
	add.s32 	%r56885, %r23268, %r23267;
$L__BB0_375:
	setp.lt.u32 	%p3875, %r56885, %r56834;
	@%p3875 bra 	$L__BB0_1066;
	setp.gt.u32 	%p3876, %r56885, %r56834;
	@%p3876 bra 	$L__BB0_389;
	setp.lt.u32 	%p3877, %r56886, %r56835;
	@%p3877 bra 	$L__BB0_1066;
	setp.gt.u32 	%p3878, %r56886, %r56835;
	@%p3878 bra 	$L__BB0_389;
	setp.lt.u32 	%p3879, %r56887, %r56836;
	@%p3879 bra 	$L__BB0_1066;
	setp.gt.u32 	%p3880, %r56887, %r56836;
	@%p3880 bra 	$L__BB0_389;
	setp.lt.u32 	%p3881, %r56888, %r56837;
	@%p3881 bra 	$L__BB0_1066;
	setp.gt.u32 	%p3882, %r56888, %r56837;
	@%p3882 bra 	$L__BB0_389;
	setp.lt.u32 	%p3883, %r56889, %r56838;
	@%p3883 bra 	$L__BB0_1066;
	setp.gt.u32 	%p3884, %r56889, %r56838;
	@%p3884 bra 	$L__BB0_389;
	setp.lt.u32 	%p3885, %r56890, %r56839;
	@%p3885 bra 	$L__BB0_1066;
	setp.gt.u32 	%p3886, %r56890, %r56839;
	@%p3886 bra 	$L__BB0_389;
	setp.lt.u32 	%p3887, %r56891, %r56840;
	@%p3887 bra 	$L__BB0_1066;
	setp.le.u32 	%p3888, %r56891, %r56840;
	setp.lt.u32 	%p3889, %r56892, %r56841;
	and.pred  	%p3890, %p3888, %p3889;
	@%p3890 bra 	$L__BB0_1066;
$L__BB0_389:
	sub.s32 	%r56900, %r56892, %r56841;
	setp.lt.u32 	%p3891, %r56892, %r56841;
	selp.u32 	%r23269, 1, 0, %p3891;
	sub.s32 	%r23270, %r56891, %r56840;
	setp.lt.u32 	%p3892, %r56891, %r56840;
	selp.s32 	%r23271, -1, 0, %p3891;
	add.s32 	%r56899, %r23270, %r23271;
	setp.lt.u32 	%p3893, %r23270, %r23269;
	or.pred  	%p3894, %p3892, %p3893;
	selp.u32 	%r23272, 1, 0, %p3894;
	sub.s32 	%r23273, %r56890, %r56839;
	setp.lt.u32 	%p3895, %r56890, %r56839;
	selp.s32 	%r23274, -1, 0, %p3894;
	add.s32 	%r56898, %r23273, %r23274;
	setp.lt.u32 	%p3896, %r23273, %r23272;
	or.pred  	%p3897, %p3895, %p3896;
	selp.u32 	%r23275, 1, 0, %p3897;
	sub.s32 	%r23276, %r56889, %r56838;
	setp.lt.u32 	%p3898, %r56889, %r56838;
	selp.s32 	%r23277, -1, 0, %p3897;
	add.s32 	%r56897, %r23276, %r23277;
	setp.lt.u32 	%p3899, %r23276, %r23275;
	or.pred  	%p3900, %p3898, %p3899;
	selp.u32 	%r23278, 1, 0, %p3900;
	sub.s32 	%r23279, %r56888, %r56837;
	setp.lt.u32 	%p3901, %r56888, %r56837;
	selp.s32 	%r23280, -1, 0, %p3900;
	add.s32 	%r56896, %r23279, %r23280;
	setp.lt.u32 	%p3902, %r23279, %r23278;
	or.pred  	%p3903, %p3901, %p3902;
	selp.u32 	%r23281, 1, 0, %p3903;
	sub.s32 	%r23282, %r56887, %r56836;
	setp.lt.u32 	%p3904, %r56887, %r56836;
	selp.s32 	%r23283, -1, 0, %p3903;
	add.s32 	%r56895, %r23282, %r23283;
	setp.lt.u32 	%p3905, %r23282, %r23281;
	or.pred  	%p3906, %p3904, %p3905;
	selp.u32 	%r23284, 1, 0, %p3906;
	sub.s32 	%r23285, %r56886, %r56835;
	setp.lt.u32 	%p3907, %r56886, %r56835;
	selp.s32 	%r23286, -1, 0, %p3906;
	add.s32 	%r56894, %r23285, %r23286;
	setp.lt.u32 	%p3908, %r23285, %r23284;
	or.pred  	%p3909, %p3907, %p3908;
	selp.s32 	%r23287, -1, 0, %p3909;
	sub.s32 	%r23288, %r56885, %r56834;
	add.s32 	%r56893, %r23288, %r23287;
	bra.uni 	$L__BB0_1067;
$L__BB0_390:
	@%p15630 bra 	$L__BB0_290;
	and.b32  	%r669, %r55839, 65535;
	shr.u32 	%r670, %r55839, 16;
	and.b32  	%r671, %r55838, 65535;
	shr.u32 	%r672, %r55838, 16;
	and.b32  	%r673, %r55837, 65535;
	shr.u32 	%r674, %r55837, 16;
	and.b32  	%r675, %r55836, 65535;
	shr.u32 	%r676, %r55836, 16;
	and.b32  	%r677, %r55835, 65535;
	shr.u32 	%r678, %r55835, 16;
	and.b32  	%r679, %r55834, 65535;
	shr.u32 	%r680, %r55834, 16;
	and.b32  	%r681, %r55833, 65535;
	shr.u32 	%r682, %r55833, 16;
	and.b32  	%r683, %r55832, 65535;
	shr.u32 	%r684, %r55832, 16;
	mov.b32 	%r56038, 0;
	mov.u64 	%rd422, %rd23;
	mov.u32 	%r56037, %r56038;
	mov.u32 	%r56036, %r56038;
	mov.u32 	%r56035, %r56038;
	mov.u32 	%r56034, %r56038;
	mov.u32 	%r56033, %r56038;
	mov.u32 	%r56032, %r56038;
	mov.u32 	%r56029, %r56038;
	mov.u32 	%r56030, %r56038;
$L__BB0_392:
	ld.param.u32 	%r55607, [_Z17ecm_stage1_kernelj4U256S_S_jPKjjjjjjjjPjS2_S2_S2_S2_S2__param_4];
	ld.local.u32 	%r14525, [%rd422];
	shr.u32 	%r14526, %r14525, 16;
	and.b32  	%r14527, %r14525, 65535;
	mul.lo.s32 	%r14528, %r669, %r14527;
	mul.lo.s32 	%r14529, %r669, %r14526;
	mad.lo.s32 	%r14530, %r670, %r14527, %r14529;
	and.b32  	%r14531, %r14528, 65535;
	shl.b32 	%r14532, %r14530, 16;
	shr.u32 	%r14533, %r14528, 16;
	shr.u32 	%r14534, %r14530, 16;
	add.s32 	%r14535, %r14531, %r56029;
	add.s32 	%r14536, %r14535, %r14532;
	setp.lt.u32 	%p1014, %r14536, %r56029;
	selp.u32 	%r14537, 1, 0, %p1014;
	mad.lo.s32 	%r14538, %r670, %r14526, %r14533;
	add.s32 	%r14539, %r14538, %r14534;
	add.s32 	%r14540, %r14539, %r14537;
	mul.lo.s32 	%r14541, %r671, %r14527;
	mul.lo.s32 	%r14542, %r671, %r14526;
	mad.lo.s32 	%r14543, %r672, %r14527, %r14542;
	and.b32  	%r14544, %r14541, 65535;
	shl.b32 	%r14545, %r14543, 16;
	shr.u32 	%r14546, %r14541, 16;
	shr.u32 	%r14547, %r14543, 16;
	add.s32 	%r14548, %r14544, %r56032;
	add.s32 	%r14549, %r14548, %r14545;
	setp.lt.u32 	%p1015, %r14549, %r56032;
	selp.u32 	%r14550, 1, 0, %p1015;
	add.s32 	%r14551, %r14549, %r14540;
	setp.lt.u32 	%p1016, %r14551, %r14549;
	selp.u32 	%r14552, 1, 0, %p1016;
	mad.lo.s32 	%r14553, %r672, %r14526, %r14546;
	add.s32 	%r14554, %r14553, %r14547;
	add.s32 	%r14555, %r14554, %r14550;
	add.s32 	%r14556, %r14555, %r14552;
	mul.lo.s32 	%r14557, %r673, %r14527;
	mul.lo.s32 	%r14558, %r673, %r14526;
	mad.lo.s32 	%r14559, %r674, %r14527, %r14558;
	and.b32  	%r14560, %r14557, 65535;
	shl.b32 	%r14561, %r14559, 16;
	shr.u32 	%r14562, %r14557, 16;
	shr.u32 	%r14563, %r14559, 16;
	add.s32 	%r14564, %r14560, %r56033;
	add.s32 	%r14565, %r14564, %r14561;
	setp.lt.u32 	%p1017, %r14565, %r56033;
	selp.u32 	%r14566, 1, 0, %p1017;
	add.s32 	%r14567, %r14565, %r14556;
	setp.lt.u32 	%p1018, %r14567, %r14565;
	selp.u32 	%r14568, 1, 0, %p1018;
	mad.lo.s32 	%r14569, %r674, %r14526, %r14562;
	add.s32 	%r14570, %r14569, %r14563;
	add.s32 	%r14571, %r14570, %r14566;
	add.s32 	%r14572, %r14571, %r14568;
	mul.lo.s32 	%r14573, %r675, %r14527;
	mul.lo.s32 	%r14574, %r675, %r14526;
	mad.lo.s32 	%r14575, %r676, %r14527, %r14574;
	and.b32  	%r14576, %r14573, 65535;
	shl.b32 	%r14577, %r14575, 16;
	shr.u32 	%r14578, %r14573, 16;
	shr.u32 	%r14579, %r14575, 16;
	add.s32 	%r14580, %r14576, %r56034;
	add.s32 	%r14581, %r14580, %r14577;
	setp.lt.u32 	%p1019, %r14581, %r56034;
	selp.u32 	%r14582, 1, 0, %p1019;
	add.s32 	%r14583, %r14581, %r14572;
	setp.lt.u32 	%p1020, %r14583, %r14581;
	selp.u32 	%r14584, 1, 0, %p1020;
	mad.lo.s32 	%r14585, %r676, %r14526, %r14578;
	add.s32 	%r14586, %r14585, %r14579;
	add.s32 	%r14587, %r14586, %r14582;
	add.s32 	%r14588, %r14587, %r14584;
	mul.lo.s32 	%r14589, %r677, %r14527;
	mul.lo.s32 	%r14590, %r677, %r14526;
	mad.lo.s32 	%r14591, %r678, %r14527, %r14590;
	and.b32  	%r14592, %r14589, 65535;
	shl.b32 	%r14593, %r14591, 16;
	shr.u32 	%r14594, %r14589, 16;
	shr.u32 	%r14595, %r14591, 16;
	add.s32 	%r14596, %r14592, %r56035;
	add.s32 	%r14597, %r14596, %r14593;
	setp.lt.u32 	%p1021, %r14597, %r56035;
	selp.u32 	%r14598, 1, 0, %p1021;
	add.s32 	%r14599, %r14597, %r14588;
	setp.lt.u32 	%p1022, %r14599, %r14597;
	selp.u32 	%r14600, 1, 0, %p1022;
	mad.lo.s32 	%r14601, %r678, %r14526, %r14594;
	add.s32 	%r14602, %r14601, %r14595;
	add.s32 	%r14603, %r14602, %r14598;
	add.s32 	%r14604, %r14603, %r14600;
	mul.lo.s32 	%r14605, %r679, %r14527;
	mul.lo.s32 	%r14606, %r679, %r14526;
	mad.lo.s32 	%r14607, %r680, %r14527, %r14606;
	and.b32  	%r14608, %r14605, 65535;
	shl.b32 	%r14609, %r14607, 16;
	shr.u32 	%r14610, %r14605, 16;
	shr.u32 	%r14611, %r14607, 16;
	add.s32 	%r14612, %r14608, %r56036;
	add.s32 	%r14613, %r14612, %r14609;
	setp.lt.u32 	%p1023, %r14613, %r56036;
	selp.u32 	%r14614, 1, 0, %p1023;
	add.s32 	%r14615, %r14613, %r14604;
	setp.lt.u32 	%p1024, %r14615, %r14613;
	selp.u32 	%r14616, 1, 0, %p1024;
	mad.lo.s32 	%r14617, %r680, %r14526, %r14610;
	add.s32 	%r14618, %r14617, %r14611;
	add.s32 	%r14619, %r14618, %r14614;
	add.s32 	%r14620, %r14619, %r14616;
	mul.lo.s32 	%r14621, %r681, %r14527;
	mul.lo.s32 	%r14622, %r681, %r14526;
	mad.lo.s32 	%r14623, %r682, %r14527, %r14622;
	and.b32  	%r14624, %r14621, 65535;
	shl.b32 	%r14625, %r14623, 16;
	shr.u32 	%r14626, %r14621, 16;
	shr.u32 	%r14627, %r14623, 16;
	add.s32 	%r14628, %r14624, %r56037;
	add.s32 	%r14629, %r14628, %r14625;
	setp.lt.u32 	%p1025, %r14629, %r56037;
	selp.u32 	%r14630, 1, 0, %p1025;
	add.s32 	%r14631, %r14629, %r14620;
	setp.lt.u32 	%p1026, %r14631, %r14629;
	selp.u32 	%r14632, 1, 0, %p1026;
	mad.lo.s32 	%r14633, %r682, %r14526, %r14626;
	add.s32 	%r14634, %r14633, %r14627;
	add.s32 	%r14635, %r14634, %r14630;
	add.s32 	%r14636, %r14635, %r14632;
	mul.lo.s32 	%r14637, %r683, %r14527;
	mul.lo.s32 	%r14638, %r683, %r14526;
	mad.lo.s32 	%r14639, %r684, %r14527, %r14638;
	and.b32  	%r14640, %r14637, 65535;
	shl.b32 	%r14641, %r14639, 16;
	shr.u32 	%r14642, %r14637, 16;
	shr.u32 	%r14643, %r14639, 16;
	add.s32 	%r14644, %r14640, %r56038;
	add.s32 	%r14645, %r14644, %r14641;
	setp.lt.u32 	%p1027, %r14645, %r56038;
	selp.u32 	%r14646, 1, 0, %p1027;
	add.s32 	%r14647, %r14645, %r14636;
	setp.lt.u32 	%p1028, %r14647, %r14645;
	selp.u32 	%r14648, 1, 0, %p1028;
	mad.lo.s32 	%r14649, %r684, %r14526, %r14642;
	add.s32 	%r14650, %r14649, %r14643;
	add.s32 	%r14651, %r14650, %r14646;
	add.s32 	%r14652, %r14651, %r14648;
	mul.lo.s32 	%r14653, %r14536, %r55607;
	shr.u32 	%r14654, %r14653, 16;
	and.b32  	%r14655, %r14653, 65535;
	and.b32  	%r14656, %r11769, 65535;
	mul.lo.s32 	%r14657, %r14656, %r14655;
	shr.u32 	%r14658, %r11769, 16;
	mul.lo.s32 	%r14659, %r14656, %r14654;
	mad.lo.s32 	%r14660, %r14658, %r14655, %r14659;
	and.b32  	%r14661, %r14657, 65535;
	shl.b32 	%r14662, %r14660, 16;
	shr.u32 	%r14663, %r14657, 16;
	shr.u32 	%r14664, %r14660, 16;
	add.s32 	%r14665, %r14661, %r14536;
	add.s32 	%r14666, %r14665, %r14662;
	setp.lt.u32 	%p1029, %r14666, %r14536;
	selp.u32 	%r14667, 1, 0, %p1029;
	mad.lo.s32 	%r14668, %r14658, %r14654, %r14663;
	add.s32 	%r14669, %r14668, %r14664;
	add.s32 	%r14670, %r14669, %r14667;
	and.b32  	%r14671, %r11770, 65535;
	mul.lo.s32 	%r14672, %r14671, %r14655;
	shr.u32 	%r14673, %r11770, 16;
	mul.lo.s32 	%r14674, %r14671, %r14654;
	mad.lo.s32 	%r14675, %r14673, %r14655, %r14674;
	and.b32  	%r14676, %r14672, 65535;
	shl.b32 	%r14677, %r14675, 16;
	shr.u32 	%r14678, %r14672, 16;
	shr.u32 	%r14679, %r14675, 16;
	add.s32 	%r14680, %r14676, %r14551;
	add.s32 	%r14681, %r14680, %r14677;
	setp.lt.u32 	%p1030, %r14681, %r14551;
	selp.u32 	%r14682, 1, 0, %p1030;
	add.s32 	%r56029, %r14681, %r14670;
	setp.lt.u32 	%p1031, %r56029, %r14681;
	selp.u32 	%r14683, 1, 0, %p1031;
	mad.lo.s32 	%r14684, %r14673, %r14654, %r14678;
	add.s32 	%r14685, %r14684, %r14679;
	add.s32 	%r14686, %r14685, %r14682;
	add.s32 	%r14687, %r14686, %r14683;
	and.b32  	%r14688, %r11771, 65535;
	mul.lo.s32 	%r14689, %r14688, %r14655;
	shr.u32 	%r14690, %r11771, 16;
	mul.lo.s32 	%r14691, %r14688, %r14654;
	mad.lo.s32 	%r14692, %r14690, %r14655, %r14691;
	and.b32  	%r14693, %r14689, 65535;
	shl.b32 	%r14694, %r14692, 16;
	shr.u32 	%r14695, %r14689, 16;
	shr.u32 	%r14696, %r14692, 16;
	add.s32 	%r14697, %r14693, %r14567;
	add.s32 	%r14698, %r14697, %r14694;
	setp.lt.u32 	%p1032, %r14698, %r14567;
	selp.u32 	%r14699, 1, 0, %p1032;
	add.s32 	%r56032, %r14698, %r14687;
	setp.lt.u32 	%p1033, %r56032, %r14698;
	selp.u32 	%r14700, 1, 0, %p1033;
	mad.lo.s32 	%r14701, %r14690, %r14654, %r14695;
	add.s32 	%r14702, %r14701, %r14696;
	add.s32 	%r14703, %r14702, %r14699;
	add.s32 	%r14704, %r14703, %r14700;
	and.b32  	%r14705, %r11772, 65535;
	mul.lo.s32 	%r14706, %r14705, %r14655;
	shr.u32 	%r14707, %r11772, 16;
	mul.lo.s32 	%r14708, %r14705, %r14654;
	mad.lo.s32 	%r14709, %r14707, %r14655, %r14708;
	and.b32  	%r14710, %r14706, 65535;
	shl.b32 	%r14711, %r14709, 16;
	shr.u32 	%r14712, %r14706, 16;
	shr.u32 	%r14713, %r14709, 16;
	add.s32 	%r14714, %r14710, %r14583;
	add.s32 	%r14715, %r14714, %r14711;
	setp.lt.u32 	%p1034, %r14715, %r14583;
	selp.u32 	%r14716, 1, 0, %p1034;
	add.s32 	%r56033, %r14715, %r14704;
	setp.lt.u32 	%p1035, %r56033, %r14715;
	selp.u32 	%r14717, 1, 0, %p1035;
	mad.lo.s32 	%r14718, %r14707, %r14654, %r14712;
	add.s32 	%r14719, %r14718, %r14713;
	add.s32 	%r14720, %r14719, %r14716;
	add.s32 	%r14721, %r14720, %r14717;
	and.b32  	%r14722, %r11773, 65535;
	mul.lo.s32 	%r14723, %r14722, %r14655;
	shr.u32 	%r14724, %r11773, 16;
	mul.lo.s32 	%r14725, %r14722, %r14654;
	mad.lo.s32 	%r14726, %r14724, %r14655, %r14725;
	and.b32  	%r14727, %r14723, 65535;
	shl.b32 	%r14728, %r14726, 16;
	shr.u32 	%r14729, %r14723, 16;
	shr.u32 	%r14730, %r14726, 16;
	add.s32 	%r14731, %r14727, %r14599;
	add.s32 	%r14732, %r14731, %r14728;
	setp.lt.u32 	%p1036, %r14732, %r14599;
	selp.u32 	%r14733, 1, 0, %p1036;
	add.s32 	%r56034, %r14732, %r14721;
	setp.lt.u32 	%p1037, %r56034, %r14732;
	selp.u32 	%r14734, 1, 0, %p1037;
	mad.lo.s32 	%r14735, %r14724, %r14654, %r14729;
	add.s32 	%r14736, %r14735, %r14730;
	add.s32 	%r14737, %r14736, %r14733;
	add.s32 	%r14738, %r14737, %r14734;
	and.b32  	%r14739, %r11774, 65535;
	mul.lo.s32 	%r14740, %r14739, %r14655;
	shr.u32 	%r14741, %r11774, 16;
	mul.lo.s32 	%r14742, %r14739, %r14654;
	mad.lo.s32 	%r14743, %r14741, %r14655, %r14742;
	and.b32  	%r14744, %r14740, 65535;
	shl.b32 	%r14745, %r14743, 16;
	shr.u32 	%r14746, %r14740, 16;
	shr.u32 	%r14747, %r14743, 16;
	add.s32 	%r14748, %r14744, %r14615;
	add.s32 	%r14749, %r14748, %r14745;
	setp.lt.u32 	%p1038, %r14749, %r14615;
	selp.u32 	%r14750, 1, 0, %p1038;
	add.s32 	%r56035, %r14749, %r14738;
	setp.lt.u32 	%p1039, %r56035, %r14749;
	selp.u32 	%r14751, 1, 0, %p1039;
	mad.lo.s32 	%r14752, %r14741, %r14654, %r14746;
	add.s32 	%r14753, %r14752, %r14747;
	add.s32 	%r14754, %r14753, %r14750;
	add.s32 	%r14755, %r14754, %r14751;
	and.b32  	%r14756, %r11775, 65535;
	mul.lo.s32 	%r14757, %r14756, %r14655;
	shr.u32 	%r14758, %r11775, 16;
	mul.lo.s32 	%r14759, %r14756, %r14654;
	mad.lo.s32 	%r14760, %r14758, %r14655, %r14759;
	and.b32  	%r14761, %r14757, 65535;
	shl.b32 	%r14762, %r14760, 16;
	shr.u32 	%r14763, %r14757, 16;
	shr.u32 	%r14764, %r14760, 16;
	add.s32 	%r14765, %r14761, %r14631;
	add.s32 	%r14766, %r14765, %r14762;
	setp.lt.u32 	%p1040, %r14766, %r14631;
	selp.u32 	%r14767, 1, 0, %p1040;
	add.s32 	%r56036, %r14766, %r14755;
	setp.lt.u32 	%p1041, %r56036, %r14766;
	selp.u32 	%r14768, 1, 0, %p1041;
	mad.lo.s32 	%r14769, %r14758, %r14654, %r14763;
	add.s32 	%r14770, %r14769, %r14764;
	add.s32 	%r14771, %r14770, %r14767;
	add.s32 	%r14772, %r14771, %r14768;
	and.b32  	%r14773, %r11776, 65535;
	mul.lo.s32 	%r14774, %r14773, %r14655;
	shr.u32 	%r14775, %r11776, 16;
	mul.lo.s32 	%r14776, %r14773, %r14654;
	mad.lo.s32 	%r14777, %r14775, %r14655, %r14776;
	and.b32  	%r14778, %r14774, 65535;
	shl.b32 	%r14779, %r14777, 16;
	shr.u32 	%r14780, %r14774, 16;
	shr.u32 	%r14781, %r14777, 16;
	add.s32 	%r14782, %r14778, %r14647;
	add.s32 	%r14783, %r14782, %r14779;
	setp.lt.u32 	%p1042, %r14783, %r14647;
	selp.u32 	%r14784, 1, 0, %p1042;
	add.s32 	%r56037, %r14783, %r14772;
	setp.lt.u32 	%p1043, %r56037, %r14783;
	selp.u32 	%r14785, 1, 0, %p1043;
	mad.lo.s32 	%r14786, %r14775, %r14654, %r14780;
	add.s32 	%r14787, %r14786, %r14781;
	add.s32 	%r14788, %r14787, %r14784;
	add.s32 	%r14789, %r14788, %r14785;
	add.s32 	%r56038, %r14652, %r14789;
	add.s32 	%r56030, %r56030, 1;
	add.s64 	%rd422, %rd422, 4;
	setp.ne.s32 	%p1044, %r56030, 8;
	@%p1044 bra 	$L__BB0_392;
	setp.lt.u32 	%p1045, %r56038, %r11776;
	mov.u32 	%r56031, %r56029;
	@%p1045 bra 	$L__BB0_408;
	setp.gt.u32 	%p1046, %r56038, %r11776;
	@%p1046 bra 	$L__BB0_407;
	setp.lt.u32 	%p1047, %r56037, %r11775;
	mov.u32 	%r56031, %r56029;
	@%p1047 bra 	$L__BB0_408;
	setp.gt.u32 	%p1048, %r56037, %r11775;
	@%p1048 bra 	$L__BB0_407;
	setp.lt.u32 	%p1049, %r56036, %r11774;
	mov.u32 	%r56031, %r56029;
	@%p1049 bra 	$L__BB0_408;
	setp.gt.u32 	%p1050, %r56036, %r11774;
	@%p1050 bra 	$L__BB0_407;
	setp.lt.u32 	%p1051, %r56035, %r11773;
	mov.u32 	%r56031, %r56029;
	@%p1051 bra 	$L__BB0_408;
	setp.gt.u32 	%p1052, %r56035, %r11773;
	@%p1052 bra 	$L__BB0_407;
	setp.lt.u32 	%p1053, %r56034, %r11772;
	mov.u32 	%r56031, %r56029;
	@%p1053 bra 	$L__BB0_408;
	setp.gt.u32 	%p1054, %r56034, %r11772;
	@%p1054 bra 	$L__BB0_407;
	setp.lt.u32 	%p1055, %r56033, %r11771;
	mov.u32 	%r56031, %r56029;
	@%p1055 bra 	$L__BB0_408;
	setp.gt.u32 	%p1056, %r56033, %r11771;
	@%p1056 bra 	$L__BB0_407;
	setp.lt.u32 	%p1057, %r56032, %r11770;
	mov.u32 	%r56031, %r56029;
	@%p1057 bra 	$L__BB0_408;
	setp.le.u32 	%p1058, %r56032, %r11770;
	setp.lt.u32 	%p1059, %r56029, %r11769;
	and.pred  	%p1060, %p1058, %p1059;
	mov.u32 	%r56031, %r56029;
	@%p1060 bra 	$L__BB0_408;
$L__BB0_407:
	sub.s32 	%r56031, %r56029, %r11769;
	setp.lt.u32 	%p1061, %r56029, %r11769;
	selp.u32 	%r14790, 1, 0, %p1061;
	sub.s32 	%r14791, %r56032, %r11770;
	setp.lt.u32 	%p1062, %r56032, %r11770;
	selp.s32 	%r14792, -1, 0, %p1061;
	add.s32 	%r56032, %r14791, %r14792;
	setp.lt.u32 	%p1063, %r14791, %r14790;
	or.pred  	%p1064, %p1062, %p1063;
	selp.u32 	%r14793, 1, 0, %p1064;
	sub.s32 	%r14794, %r56033, %r11771;
	setp.lt.u32 	%p1065, %r56033, %r11771;
	selp.s32 	%r14795, -1, 0, %p1064;
	add.s32 	%r56033, %r14794, %r14795;
	setp.lt.u32 	%p1066, %r14794, %r14793;
	or.pred  	%p1067, %p1065, %p1066;
	selp.u32 	%r14796, 1, 0, %p1067;
	sub.s32 	%r14797, %r56034, %r11772;
	setp.lt.u32 	%p1068, %r56034, %r11772;
	selp.s32 	%r14798, -1, 0, %p1067;
	add.s32 	%r56034, %r14797, %r14798;
	setp.lt.u32 	%p1069, %r14797, %r14796;
	or.pred  	%p1070, %p1068, %p1069;
	selp.u32 	%r14799, 1, 0, %p1070;
	sub.s32 	%r14800, %r56035, %r11773;
	setp.lt.u32 	%p1071, %r56035, %r11773;
	selp.s32 	%r14801, -1, 0, %p1070;
	add.s32 	%r56035, %r14800, %r14801;
	setp.lt.u32 	%p1072, %r14800, %r14799;
	or.pred  	%p1073, %p1071, %p1072;
	selp.u32 	%r14802, 1, 0, %p1073;
	sub.s32 	%r14803, %r56036, %r11774;
	setp.lt.u32 	%p1074, %r56036, %r11774;
	selp.s32 	%r14804, -1, 0, %p1073;
	add.s32 	%r56036, %r14803, %r14804;
	setp.lt.u32 	%p1075, %r14803, %r14802;
	or.pred  	%p1076, %p1074, %p1075;
	selp.u32 	%r14805, 1, 0, %p1076;
	sub.s32 	%r14806, %r56037, %r11775;
	setp.lt.u32 	%p1077, %r56037, %r11775;
	selp.s32 	%r14807, -1, 0, %p1076;
	add.s32 	%r56037, %r14806, %r14807;
	setp.lt.u32 	%p1078, %r14806, %r14805;
	or.pred  	%p1079, %p1077, %p1078;
	selp.s32 	%r14808, -1, 0, %p1079;
	sub.s32 	%r14809, %r56038, %r11776;
	add.s32 	%r56038, %r14809, %r14808;
$L__BB0_408:
	and.b32  	%r727, %r55856, 65535;
	shr.u32 	%r728, %r55856, 16;
	and.b32  	%r729, %r55855, 65535;
	shr.u32 	%r730, %r55855, 16;
	and.b32  	%r731, %r55854, 65535;
	shr.u32 	%r732, %r55854, 16;
	and.b32  	%r733, %r55853, 65535;
	shr.u32 	%r734, %r55853, 16;
	and.b32  	%r735, %r55852, 65535;
	shr.u32 	%r736, %r55852, 16;
	and.b32  	%r737, %r55851, 65535;
	shr.u32 	%r738, %r55851, 16;
	and.b32  	%r739, %r55850, 65535;
	shr.u32 	%r740, %r55850, 16;
	and.b32  	%r741, %r55849, 65535;
	shr.u32 	%r742, %r55849, 16;
	mov.b32 	%r56055, 0;
	mov.u64 	%rd423, %rd24;
	mov.u32 	%r56054, %r56055;
	mov.u32 	%r56053, %r56055;
	mov.u32 	%r56052, %r56055;
	mov.u32 	%r56051, %r56055;
	mov.u32 	%r56050, %r56055;
	mov.u32 	%r56049, %r56055;
	mov.u32 	%r56046, %r56055;
	mov.u32 	%r56047, %r56055;
$L__BB0_409:
	ld.param.u32 	%r55608, [_Z17ecm_stage1_kernelj4U256S_S_jPKjjjjjjjjPjS2_S2_S2_S2_S2__param_4];
	ld.local.u32 	%r14811, [%rd423];
	shr.u32 	%r14812, %r14811, 16;
	and.b32  	%r14813, %r14811, 65535;
	mul.lo.s32 	%r14814, %r727, %r14813;
	mul.lo.s32 	%r14815, %r727, %r14812;
	mad.lo.s32 	%r14816, %r728, %r14813, %r14815;
	and.b32  	%r14817, %r14814, 65535;
	shl.b32 	%r14818, %r14816, 16;
	shr.u32 	%r14819, %r14814, 16;
	shr.u32 	%r14820, %r14816, 16;
	add.s32 	%r14821, %r14817, %r56046;
	add.s32 	%r14822, %r14821, %r14818;
	setp.lt.u32 	%p1080, %r14822, %r56046;
	selp.u32 	%r14823, 1, 0, %p1080;
	mad.lo.s32 	%r14824, %r728, %r14812, %r14819;
	add.s32 	%r14825, %r14824, %r14820;
	add.s32 	%r14826, %r14825, %r14823;
	mul.lo.s32 	%r14827, %r729, %r14813;
	mul.lo.s32 	%r14828, %r729, %r14812;
	mad.lo.s32 	%r14829, %r730, %r14813, %r14828;
	and.b32  	%r14830, %r14827, 65535;
	shl.b32 	%r14831, %r14829, 16;
	shr.u32 	%r14832, %r14827, 16;
	shr.u32 	%r14833, %r14829, 16;
	add.s32 	%r14834, %r14830, %r56049;
	add.s32 	%r14835, %r14834, %r14831;
	setp.lt.u32 	%p1081, %r14835, %r56049;
	selp.u32 	%r14836, 1, 0, %p1081;
	add.s32 	%r14837, %r14835, %r14826;
	setp.lt.u32 	%p1082, %r14837, %r14835;
	selp.u32 	%r14838, 1, 0, %p1082;
	mad.lo.s32 	%r14839, %r730, %r14812, %r14832;
	add.s32 	%r14840, %r14839, %r14833;
	add.s32 	%r14841, %r14840, %r14836;
	add.s32 	%r14842, %r14841, %r14838;
	mul.lo.s32 	%r14843, %r731, %r14813;
	mul.lo.s32 	%r14844, %r731, %r14812;
	mad.lo.s32 	%r14845, %r732, %r14813, %r14844;
	and.b32  	%r14846, %r14843, 65535;
	shl.b32 	%r14847, %r14845, 16;
	shr.u32 	%r14848, %r14843, 16;
	shr.u32 	%r14849, %r14845, 16;
	add.s32 	%r14850, %r14846, %r56050;
	add.s32 	%r14851, %r14850, %r14847;
	setp.lt.u32 	%p1083, %r14851, %r56050;
	selp.u32 	%r14852, 1, 0, %p1083;
	add.s32 	%r14853, %r14851, %r14842;
	setp.lt.u32 	%p1084, %r14853, %r14851;
	selp.u32 	%r14854, 1, 0, %p1084;
	mad.lo.s32 	%r14855, %r732, %r14812, %r14848;
	add.s32 	%r14856, %r14855, %r14849;
	add.s32 	%r14857, %r14856, %r14852;
	add.s32 	%r14858, %r14857, %r14854;
	mul.lo.s32 	%r14859, %r733, %r14813;
	mul.lo.s32 	%r14860, %r733, %r14812;
	mad.lo.s32 	%r14861, %r734, %r14813, %r14860;
	and.b32  	%r14862, %r14859, 65535;
	shl.b32 	%r14863, %r14861, 16;
	shr.u32 	%r14864, %r14859, 16;
	shr.u32 	%r14865, %r14861, 16;
	add.s32 	%r14866, %r14862, %r56051;
	add.s32 	%r14867, %r14866, %r14863;
	setp.lt.u32 	%p1085, %r14867, %r56051;
	selp.u32 	%r14868, 1, 0, %p1085;
	add.s32 	%r14869, %r14867, %r14858;
	setp.lt.u32 	%p1086, %r14869, %r14867;
	selp.u32 	%r14870, 1, 0, %p1086;
	mad.lo.s32 	%r14871, %r734, %r14812, %r14864;
	add.s32 	%r14872, %r14871, %r14865;
	add.s32 	%r14873, %r14872, %r14868;
	add.s32 	%r14874, %r14873, %r14870;
	mul.lo.s32 	%r14875, %r735, %r14813;
	mul.lo.s32 	%r14876, %r735, %r14812;
	mad.lo.s32 	%r14877, %r736, %r14813, %r14876;
	and.b32  	%r14878, %r14875, 65535;
	shl.b32 	%r14879, %r14877, 16;
	shr.u32 	%r14880, %r14875, 16;
	shr.u32 	%r14881, %r14877, 16;
	add.s32 	%r14882, %r14878, %r56052;
	add.s32 	%r14883, %r14882, %r14879;
	setp.lt.u32 	%p1087, %r14883, %r56052;
	selp.u32 	%r14884, 1, 0, %p1087;
	add.s32 	%r14885, %r14883, %r14874;
	setp.lt.u32 	%p1088, %r14885, %r14883;
	selp.u32 	%r14886, 1, 0, %p1088;
	mad.lo.s32 	%r14887, %r736, %r14812, %r14880;
	add.s32 	%r14888, %r14887, %r14881;
	add.s32 	%r14889, %r14888, %r14884;
	add.s32 	%r14890, %r14889, %r14886;
	mul.lo.s32 	%r14891, %r737, %r14813;
	mul.lo.s32 	%r14892, %r737, %r14812;
	mad.lo.s32 	%r14893, %r738, %r14813, %r14892;
	and.b32  	%r14894, %r14891, 65535;
	shl.b32 	%r14895, %r14893, 16;
	shr.u32 	%r14896, %r14891, 16;
	shr.u32 	%r14897, %r14893, 16;
	add.s32 	%r14898, %r14894, %r56053;
	add.s32 	%r14899, %r14898, %r14895;
	setp.lt.u32 	%p1089, %r14899, %r56053;
	selp.u32 	%r14900, 1, 0, %p1089;
	add.s32 	%r14901, %r14899, %r14890;
	setp.lt.u32 	%p1090, %r14901, %r14899;
	selp.u32 	%r14902, 1, 0, %p1090;
	mad.lo.s32 	%r14903, %r738, %r14812, %r14896;
	add.s32 	%r14904, %r14903, %r14897;
	add.s32 	%r14905, %r14904, %r14900;
	add.s32 	%r14906, %r14905, %r14902;
	mul.lo.s32 	%r14907, %r739, %r14813;
	mul.lo.s32 	%r14908, %r739, %r14812;
	mad.lo.s32 	%r14909, %r740, %r14813, %r14908;
	and.b32  	%r14910, %r14907, 65535;
	shl.b32 	%r14911, %r14909, 16;
	shr.u32 	%r14912, %r14907, 16;
	shr.u32 	%r14913, %r14909, 16;
	add.s32 	%r14914, %r14910, %r56054;
	add.s32 	%r14915, %r14914, %r14911;
	setp.lt.u32 	%p1091, %r14915, %r56054;
	selp.u32 	%r14916, 1, 0, %p1091;
	add.s32 	%r14917, %r14915, %r14906;
	setp.lt.u32 	%p1092, %r14917, %r14915;
	selp.u32 	%r14918, 1, 0, %p1092;
	mad.lo.s32 	%r14919, %r740, %r14812, %r14912;
	add.s32 	%r14920, %r14919, %r14913;
	add.s32 	%r14921, %r14920, %r14916;
	add.s32 	%r14922, %r14921, %r14918;
	mul.lo.s32 	%r14923, %r741, %r14813;
	mul.lo.s32 	%r14924, %r741, %r14812;
	mad.lo.s32 	%r14925, %r742, %r14813, %r14924;
	and.b32  	%r14926, %r14923, 65535;
	shl.b32 	%r14927, %r14925, 16;
	shr.u32 	%r14928, %r14923, 16;
	shr.u32 	%r14929, %r14925, 16;
	add.s32 	%r14930, %r14926, %r56055;
	add.s32 	%r14931, %r14930, %r14927;
	setp.lt.u32 	%p1093, %r14931, %r56055;
	selp.u32 	%r14932, 1, 0, %p1093;
	add.s32 	%r14933, %r14931, %r14922;
	setp.lt.u32 	%p1094, %r14933, %r14931;
	selp.u32 	%r14934, 1, 0, %p1094;
	mad.lo.s32 	%r14935, %r742, %r14812, %r14928;
	add.s32 	%r14936, %r14935, %r14929;
	add.s32 	%r14937, %r14936, %r14932;
	add.s32 	%r14938, %r14937, %r14934;
	mul.lo.s32 	%r14939, %r14822, %r55608;
	shr.u32 	%r14940, %r14939, 16;
	and.b32  	%r14941, %r14939, 65535;
	and.b32  	%r14942, %r11769, 65535;
	mul.lo.s32 	%r14943, %r14942, %r14941;
	shr.u32 	%r14944, %r11769, 16;
	mul.lo.s32 	%r14945, %r14942, %r14940;
	mad.lo.s32 	%r14946, %r14944, %r14941, %r14945;
	and.b32  	%r14947, %r14943, 65535;
	shl.b32 	%r14948, %r14946, 16;
	shr.u32 	%r14949, %r14943, 16;
	shr.u32 	%r14950, %r14946, 16;
	add.s32 	%r14951, %r14947, %r14822;
	add.s32 	%r14952, %r14951, %r14948;
	setp.lt.u32 	%p1095, %r14952, %r14822;
	selp.u32 	%r14953, 1, 0, %p1095;
	mad.lo.s32 	%r14954, %r14944, %r14940, %r14949;
	add.s32 	%r14955, %r14954, %r14950;
	add.s32 	%r14956, %r14955, %r14953;
	and.b32  	%r14957, %r11770, 65535;
	mul.lo.s32 	%r14958, %r14957, %r14941;
	shr.u32 	%r14959, %r11770, 16;
	mul.lo.s32 	%r14960, %r14957, %r14940;
	mad.lo.s32 	%r14961, %r14959, %r14941, %r14960;
	and.b32  	%r14962, %r14958, 65535;
	shl.b32 	%r14963, %r14961, 16;
	shr.u32 	%r14964, %r14958, 16;
	shr.u32 	%r14965, %r14961, 16;
	add.s32 	%r14966, %r14962, %r14837;
	add.s32 	%r14967, %r14966, %r14963;
	setp.lt.u32 	%p1096, %r14967, %r14837;
	selp.u32 	%r14968, 1, 0, %p1096;
	add.s32 	%r56046, %r14967, %r14956;
	setp.lt.u32 	%p1097, %r56046, %r14967;
	selp.u32 	%r14969, 1, 0, %p1097;
	mad.lo.s32 	%r14970, %r14959, %r14940, %r14964;
	add.s32 	%r14971, %r14970, %r14965;
	add.s32 	%r14972, %r14971, %r14968;
	add.s32 	%r14973, %r14972, %r14969;
	and.b32  	%r14974, %r11771, 65535;
	mul.lo.s32 	%r14975, %r14974, %r14941;
	shr.u32 	%r14976, %r11771, 16;
	mul.lo.s32 	%r14977, %r14974, %r14940;
	mad.lo.s32 	%r14978, %r14976, %r14941, %r14977;
	and.b32  	%r14979, %r14975, 65535;
	shl.b32 	%r14980, %r14978, 16;
	shr.u32 	%r14981, %r14975, 16;
	shr.u32 	%r14982, %r14978, 16;
	add.s32 	%r14983, %r14979, %r14853;
	add.s32 	%r14984, %r14983, %r14980;
	setp.lt.u32 	%p1098, %r14984, %r14853;
	selp.u32 	%r14985, 1, 0, %p1098;
	add.s32 	%r56049, %r14984, %r14973;
	setp.lt.u32 	%p1099, %r56049, %r14984;
	selp.u32 	%r14986, 1, 0, %p1099;
	mad.lo.s32 	%r14987, %r14976, %r14940, %r14981;
	add.s32 	%r14988, %r14987, %r14982;
	add.s32 	%r14989, %r14988, %r14985;
	add.s32 	%r14990, %r14989, %r14986;
	and.b32  	%r14991, %r11772, 65535;
	mul.lo.s32 	%r14992, %r14991, %r14941;
	shr.u32 	%r14993, %r11772, 16;
	mul.lo.s32 	%r14994, %r14991, %r14940;
	mad.lo.s32 	%r14995, %r14993, %r14941, %r14994;
	and.b32  	%r14996, %r14992, 65535;
	shl.b32 	%r14997, %r14995, 16;
	shr.u32 	%r14998, %r14992, 16;
	shr.u32 	%r14999, %r14995, 16;
	add.s32 	%r15000, %r14996, %r14869;
	add.s32 	%r15001, %r15000, %r14997;
	setp.lt.u32 	%p1100, %r15001, %r14869;
	selp.u32 	%r15002, 1, 0, %p1100;
	add.s32 	%r56050, %r15001, %r14990;
	setp.lt.u32 	%p1101, %r56050, %r15001;
	selp.u32 	%r15003, 1, 0, %p1101;
	mad.lo.s32 	%r15004, %r14993, %r14940, %r14998;
	add.s32 	%r15005, %r15004, %r14999;
	add.s32 	%r15006, %r15005, %r15002;
	add.s32 	%r15007, %r15006, %r15003;
	and.b32  	%r15008, %r11773, 65535;
	mul.lo.s32 	%r15009, %r15008, %r14941;
	shr.u32 	%r15010, %r11773, 16;
	mul.lo.s32 	%r15011, %r15008, %r14940;
	mad.lo.s32 	%r15012, %r15010, %r14941, %r15011;
	and.b32  	%r15013, %r15009, 65535;
	shl.b32 	%r15014, %r15012, 16;
	shr.u32 	%r15015, %r15009, 16;
	shr.u32 	%r15016, %r15012, 16;
	add.s32 	%r15017, %r15013, %r14885;
	add.s32 	%r15018, %r15017, %r15014;
	setp.lt.u32 	%p1102, %r15018, %r14885;
	selp.u32 	%r15019, 1, 0, %p1102;
	add.s32 	%r56051, %r15018, %r15007;
	setp.lt.u32 	%p1103, %r56051, %r15018;
	selp.u32 	%r15020, 1, 0, %p1103;
	mad.lo.s32 	%r15021, %r15010, %r14940, %r15015;
	add.s32 	%r15022, %r15021, %r15016;
	add.s32 	%r15023, %r15022, %r15019;
	add.s32 	%r15024, %r15023, %r15020;
	and.b32  	%r15025, %r11774, 65535;
	mul.lo.s32 	%r15026, %r15025, %r14941;
	shr.u32 	%r15027, %r11774, 16;
	mul.lo.s32 	%r15028, %r15025, %r14940;
	mad.lo.s32 	%r15029, %r15027, %r14941, %r15028;
	and.b32  	%r15030, %r15026, 65535;
	shl.b32 	%r15031, %r15029, 16;
	shr.u32 	%r15032, %r15026, 16;
	shr.u32 	%r15033, %r15029, 16;
	add.s32 	%r15034, %r15030, %r14901;
	add.s32 	%r15035, %r15034, %r15031;
	setp.lt.u32 	%p1104, %r15035, %r14901;
	selp.u32 	%r15036, 1, 0, %p1104;
	add.s32 	%r56052, %r15035, %r15024;
	setp.lt.u32 	%p1105, %r56052, %r15035;
	selp.u32 	%r15037, 1, 0, %p1105;
	mad.lo.s32 	%r15038, %r15027, %r14940, %r15032;
	add.s32 	%r15039, %r15038, %r15033;
	add.s32 	%r15040, %r15039, %r15036;
	add.s32 	%r15041, %r15040, %r15037;
	and.b32  	%r15042, %r11775, 65535;
	mul.lo.s32 	%r15043, %r15042, %r14941;
	shr.u32 	%r15044, %r11775, 16;
	mul.lo.s32 	%r15045, %r15042, %r14940;
	mad.lo.s32 	%r15046, %r15044, %r14941, %r15045;
	and.b32  	%r15047, %r15043, 65535;
	shl.b32 	%r15048, %r15046, 16;
	shr.u32 	%r15049, %r15043, 16;
	shr.u32 	%r15050, %r15046, 16;
	add.s32 	%r15051, %r15047, %r14917;
	add.s32 	%r15052, %r15051, %r15048;
	setp.lt.u32 	%p1106, %r15052, %r14917;
	selp.u32 	%r15053, 1, 0, %p1106;
	add.s32 	%r56053, %r15052, %r15041;
	setp.lt.u32 	%p1107, %r56053, %r15052;
	selp.u32 	%r15054, 1, 0, %p1107;
	mad.lo.s32 	%r15055, %r15044, %r14940, %r15049;
	add.s32 	%r15056, %r15055, %r15050;
	add.s32 	%r15057, %r15056, %r15053;
	add.s32 	%r15058, %r15057, %r15054;
	and.b32  	%r15059, %r11776, 65535;
	mul.lo.s32 	%r15060, %r15059, %r14941;
	shr.u32 	%r15061, %r11776, 16;
	mul.lo.s32 	%r15062, %r15059, %r14940;
	mad.lo.s32 	%r15063, %r15061, %r14941, %r15062;
	and.b32  	%r15064, %r15060, 65535;
	shl.b32 	%r15065, %r15063, 16;
	shr.u32 	%r15066, %r15060, 16;
	shr.u32 	%r15067, %r15063, 16;
	add.s32 	%r15068, %r15064, %r14933;
	add.s32 	%r15069, %r15068, %r15065;
	setp.lt.u32 	%p1108, %r15069, %r14933;
	selp.u32 	%r15070, 1, 0, %p1108;
	add.s32 	%r56054, %r15069, %r15058;
	setp.lt.u32 	%p1109, %r56054, %r15069;
	selp.u32 	%r15071, 1, 0, %p1109;
	mad.lo.s32 	%r15072, %r15061, %r14940, %r15066;
	add.s32 	%r15073, %r15072, %r15067;
	add.s32 	%r15074, %r15073, %r15070;
	add.s32 	%r15075, %r15074, %r15071;
	add.s32 	%r56055, %r14938, %r15075;
	add.s32 	%r56047, %r56047, 1;
	add.s64 	%rd423, %rd423, 4;
	setp.ne.s32 	%p1110, %r56047, 8;
	@%p1110 bra 	$L__BB0_409;
	setp.lt.u32 	%p1111, %r56055, %r11776;
	mov.u32 	%r56048, %r56046;
	@%p1111 bra 	$L__BB0_425;
	setp.gt.u32 	%p1112, %r56055, %r11776;
	@%p1112 bra 	$L__BB0_424;
	setp.lt.u32 	%p1113, %r56054, %r11775;
	mov.u32 	%r56048, %r56046;
	@%p1113 bra 	$L__BB0_425;
	setp.gt.u32 	%p1114, %r56054, %r11775;
	@%p1114 bra 	$L__BB0_424;
	setp.lt.u32 	%p1115, %r56053, %r11774;
	mov.u32 	%r56048, %r56046;
	@%p1115 bra 	$L__BB0_425;
	setp.gt.u32 	%p1116, %r56053, %r11774;
	@%p1116 bra 	$L__BB0_424;
	setp.lt.u32 	%p1117, %r56052, %r11773;
	mov.u32 	%r56048, %r56046;
	@%p1117 bra 	$L__BB0_425;
	setp.gt.u32 	%p1118, %r56052, %r11773;
	@%p1118 bra 	$L__BB0_424;
	setp.lt.u32 	%p1119, %r56051, %r11772;
	mov.u32 	%r56048, %r56046;
	@%p1119 bra 	$L__BB0_425;
	setp.gt.u32 	%p1120, %r56051, %r11772;
	@%p1120 bra 	$L__BB0_424;
	setp.lt.u32 	%p1121, %r56050, %r11771;
	mov.u32 	%r56048, %r56046;
	@%p1121 bra 	$L__BB0_425;
	setp.gt.u32 	%p1122, %r56050, %r11771;
	@%p1122 bra 	$L__BB0_424;
	setp.lt.u32 	%p1123, %r56049, %r11770;
	mov.u32 	%r56048, %r56046;
	@%p1123 bra 	$L__BB0_425;
	setp.le.u32 	%p1124, %r56049, %r11770;
	setp.lt.u32 	%p1125, %r56046, %r11769;
	and.pred  	%p1126, %p1124, %p1125;
	mov.u32 	%r56048, %r56046;
	@%p1126 bra 	$L__BB0_425;
$L__BB0_424:
	sub.s32 	%r56048, %r56046, %r11769;
	setp.lt.u32 	%p1127, %r56046, %r11769;
	selp.u32 	%r15076, 1, 0, %p1127;
	sub.s32 	%r15077, %r56049, %r11770;
	setp.lt.u32 	%p1128, %r56049, %r11770;
	selp.s32 	%r15078, -1, 0, %p1127;
	add.s32 	%r56049, %r15077, %r15078;
	setp.lt.u32 	%p1129, %r15077, %r15076;
	or.pred  	%p1130, %p1128, %p1129;
	selp.u32 	%r15079, 1, 0, %p1130;
	sub.s32 	%r15080, %r56050, %r11771;
	setp.lt.u32 	%p1131, %r56050, %r11771;
	selp.s32 	%r15081, -1, 0, %p1130;
	add.s32 	%r56050, %r15080, %r15081;
	setp.lt.u32 	%p1132, %r15080, %r15079;
	or.pred  	%p1133, %p1131, %p1132;
	selp.u32 	%r15082, 1, 0, %p1133;
	sub.s32 	%r15083, %r56051, %r11772;
	setp.lt.u32 	%p1134, %r56051, %r11772;
	selp.s32 	%r15084, -1, 0, %p1133;
	add.s32 	%r56051, %r15083, %r15084;
	setp.lt.u32 	%p1135, %r15083, %r15082;
	or.pred  	%p1136, %p1134, %p1135;
	selp.u32 	%r15085, 1, 0, %p1136;
	sub.s32 	%r15086, %r56052, %r11773;
	setp.lt.u32 	%p1137, %r56052, %r11773;
	selp.s32 	%r15087, -1, 0, %p1136;
	add.s32 	%r56052, %r15086, %r15087;
	setp.lt.u32 	%p1138, %r15086, %r15085;
	or.pred  	%p1139, %p1137, %p1138;
	selp.u32 	%r15088, 1, 0, %p1139;
	sub.s32 	%r15089, %r56053, %r11774;
	setp.lt.u32 	%p1140, %r56053, %r11774;
	selp.s32 	%r15090, -1, 0, %p1139;
	add.s32 	%r56053, %r15089, %r15090;
	setp.lt.u32 	%p1141, %r15089, %r15088;
	or.pred  	%p1142, %p1140, %p1141;
	selp.u32 	%r15091, 1, 0, %p1142;
	sub.s32 	%r15092, %r56054, %r11775;
	setp.lt.u32 	%p1143, %r56054, %r11775;
	selp.s32 	%r15093, -1, 0, %p1142;
	add.s32 	%r56054, %r15092, %r15093;
	setp.lt.u32 	%p1144, %r15092, %r15091;
	or.pred  	%p1145, %p1143, %p1144;
	selp.s32 	%r15094, -1, 0, %p1145;
	sub.s32 	%r15095, %r56055, %r11776;
	add.s32 	%r56055, %r15095, %r15094;
$L__BB0_425:
	setp.lt.u32 	%p1146, %r56038, %r56055;
	@%p1146 bra 	$L__BB0_440;
	setp.gt.u32 	%p1147, %r56038, %r56055;
	@%p1147 bra 	$L__BB0_439;
	setp.lt.u32 	%p1148, %r56037, %r56054;
	@%p1148 bra 	$L__BB0_440;
	setp.gt.u32 	%p1149, %r56037, %r56054;
	@%p1149 bra 	$L__BB0_439;
	setp.lt.u32 	%p1150, %r56036, %r56053;
	@%p1150 bra 	$L__BB0_440;
	setp.gt.u32 	%p1151, %r56036, %r56053;
	@%p1151 bra 	$L__BB0_439;
	setp.lt.u32 	%p1152, %r56035, %r56052;
	@%p1152 bra 	$L__BB0_440;
	setp.gt.u32 	%p1153, %r56035, %r56052;
	@%p1153 bra 	$L__BB0_439;
	setp.lt.u32 	%p1154, %r56034, %r56051;
	@%p1154 bra 	$L__BB0_440;
	setp.gt.u32 	%p1155, %r56034, %r56051;
	@%p1155 bra 	$L__BB0_439;
	setp.lt.u32 	%p1156, %r56033, %r56050;
	@%p1156 bra 	$L__BB0_440;
	setp.gt.u32 	%p1157, %r56033, %r56050;
	@%p1157 bra 	$L__BB0_439;
	setp.lt.u32 	%p1158, %r56032, %r56049;
	@%p1158 bra 	$L__BB0_440;
	setp.le.u32 	%p1159, %r56032, %r56049;
	setp.lt.u32 	%p1160, %r56031, %r56048;
	and.pred  	%p1161, %p1159, %p1160;
	@%p1161 bra 	$L__BB0_440;
$L__BB0_439:
	sub.s32 	%r56056, %r56031, %r56048;
	setp.lt.u32 	%p1162, %r56031, %r56048;
	selp.u32 	%r15096, 1, 0, %p1162;
	sub.s32 	%r15097, %r56032, %r56049;
	setp.lt.u32 	%p1163, %r56032, %r56049;
	selp.s32 	%r15098, -1, 0, %p1162;
	add.s32 	%r56057, %r15097, %r15098;
	setp.lt.u32 	%p1164, %r15097, %r15096;
	or.pred  	%p1165, %p1163, %p1164;
	selp.u32 	%r15099, 1, 0, %p1165;
	sub.s32 	%r15100, %r56033, %r56050;
	setp.lt.u32 	%p1166, %r56033, %r56050;
	selp.s32 	%r15101, -1, 0, %p1165;
	add.s32 	%r56058, %r15100, %r15101;
	setp.lt.u32 	%p1167, %r15100, %r15099;
	or.pred  	%p1168, %p1166, %p1167;
	selp.u32 	%r15102, 1, 0, %p1168;
	sub.s32 	%r15103, %r56034, %r56051;
	setp.lt.u32 	%p1169, %r56034, %r56051;
	selp.s32 	%r15104, -1, 0, %p1168;
	add.s32 	%r56059, %r15103, %r15104;
	setp.lt.u32 	%p1170, %r15103, %r15102;
	or.pred  	%p1171, %p1169, %p1170;
	selp.u32 	%r15105, 1, 0, %p1171;
	sub.s32 	%r15106, %r56035, %r56052;
	setp.lt.u32 	%p1172, %r56035, %r56052;
	selp.s32 	%r15107, -1, 0, %p1171;
	add.s32 	%r56060, %r15106, %r15107;
	setp.lt.u32 	%p1173, %r15106, %r15105;
	or.pred  	%p1174, %p1172, %p1173;
	selp.u32 	%r15108, 1, 0, %p1174;
	sub.s32 	%r15109, %r56036, %r56053;
	setp.lt.u32 	%p1175, %r56036, %r56053;
	selp.s32 	%r15110, -1, 0, %p1174;
	add.s32 	%r56061, %r15109, %r15110;
	setp.lt.u32 	%p1176, %r15109, %r15108;
	or.pred  	%p1177, %p1175, %p1176;
	selp.u32 	%r15111, 1, 0, %p1177;
	sub.s32 	%r15112, %r56037, %r56054;
	setp.lt.u32 	%p1178, %r56037, %r56054;
	selp.s32 	%r15113, -1, 0, %p1177;
	add.s32 	%r56062, %r15112, %r15113;
	setp.lt.u32 	%p1179, %r15112, %r15111;
	or.pred  	%p1180, %p1178, %p1179;
	selp.s32 	%r15114, -1, 0, %p1180;
	sub.s32 	%r15115, %r56038, %r56055;
	add.s32 	%r56063, %r15115, %r15114;
	bra.uni 	$L__BB0_441;
$L__BB0_440:
	sub.s32 	%r15116, %r56048, %r56031;
	setp.lt.u32 	%p1181, %r56048, %r56031;
	selp.u32 	%r15117, 1, 0, %p1181;
	sub.s32 	%r15118, %r56049, %r56032;
	setp.lt.u32 	%p1182, %r56049, %r56032;
	selp.s32 	%r15119, -1, 0, %p1181;
	add.s32 	%r15120, %r15118, %r15119;
	setp.lt.u32 	%p1183, %r15118, %r15117;
	or.pred  	%p1184, %p1182, %p1183;
	selp.u32 	%r15121, 1, 0, %p1184;
	sub.s32 	%r15122, %r56050, %r56033;
	setp.lt.u32 	%p1185, %r56050, %r56033;
	selp.s32 	%r15123, -1, 0, %p1184;
	add.s32 	%r15124, %r15122, %r15123;
	setp.lt.u32 	%p1186, %r15122, %r15121;
	or.pred  	%p1187, %p1185, %p1186;
	selp.u32 	%r15125, 1, 0, %p1187;
	sub.s32 	%r15126, %r56051, %r56034;
	setp.lt.u32 	%p1188, %r56051, %r56034;
	selp.s32 	%r15127, -1, 0, %p1187;
	add.s32 	%r15128, %r15126, %r15127;
	setp.lt.u32 	%p1189, %r15126, %r15125;
	or.pred  	%p1190, %p1188, %p1189;
	selp.u32 	%r15129, 1, 0, %p1190;
	sub.s32 	%r15130, %r56052, %r56035;
	setp.lt.u32 	%p1191, %r56052, %r56035;
	selp.s32 	%r15131, -1, 0, %p1190;
	add.s32 	%r15132, %r15130, %r15131;
	setp.lt.u32 	%p1192, %r15130, %r15129;
	or.pred  	%p1193, %p1191, %p1192;
	selp.u32 	%r15133, 1, 0, %p1193;
	sub.s32 	%r15134, %r56053, %r56036;
	setp.lt.u32 	%p1194, %r56053, %r56036;
	selp.s32 	%r15135, -1, 0, %p1193;
	add.s32 	%r15136, %r15134, %r15135;
	setp.lt.u32 	%p1195, %r15134, %r15133;
	or.pred  	%p1196, %p1194, %p1195;
	selp.u32 	%r15137, 1, 0, %p1196;
	sub.s32 	%r15138, %r56054, %r56037;
	setp.lt.u32 	%p1197, %r56054, %r56037;
	selp.s32 	%r15139, -1, 0, %p1196;
	add.s32 	%r15140, %r15138, %r15139;
	setp.lt.u32 	%p1198, %r15138, %r15137;
	or.pred  	%p1199, %p1197, %p1198;
	selp.u32 	%r15141, 1, 0, %p1199;
	sub.s32 	%r15142, %r56038, %r56055;
	add.s32 	%r15143, %r15142, %r15141;
	sub.s32 	%r56056, %r11769, %r15116;
	setp.lt.u32 	%p1200, %r11769, %r15116;
	selp.u32 	%r15144, 1, 0, %p1200;
	sub.s32 	%r15145, %r11770, %r15120;
	setp.lt.u32 	%p1201, %r11770, %r15120;
	selp.s32 	%r15146, -1, 0, %p1200;
	add.s32 	%r56057, %r15145, %r15146;
	setp.lt.u32 	%p1202, %r15145, %r15144;
	or.pred  	%p1203, %p1201, %p1202;
	selp.u32 	%r15147, 1, 0, %p1203;
	sub.s32 	%r15148, %r11771, %r15124;
	setp.lt.u32 	%p1204, %r11771, %r15124;
	selp.s32 	%r15149, -1, 0, %p1203;
	add.s32 	%r56058, %r15148, %r15149;
	setp.lt.u32 	%p1205, %r15148, %r15147;
	or.pred  	%p1206, %p1204, %p1205;
	selp.u32 	%r15150, 1, 0, %p1206;
	sub.s32 	%r15151, %r11772, %r15128;
	setp.lt.u32 	%p1207, %r11772, %r15128;
	selp.s32 	%r15152, -1, 0, %p1206;
	add.s32 	%r56059, %r15151, %r15152;
	setp.lt.u32 	%p1208, %r15151, %r15150;
	or.pred  	%p1209, %p1207, %p1208;
	selp.u32 	%r15153, 1, 0, %p1209;
	sub.s32 	%r15154, %r11773, %r15132;
	setp.lt.u32 	%p1210, %r11773, %r15132;
	selp.s32 	%r15155, -1, 0, %p1209;
	add.s32 	%r56060, %r15154, %r15155;
	setp.lt.u32 	%p1211, %r15154, %r15153;
	or.pred  	%p1212, %p1210, %p1211;
	selp.u32 	%r15156, 1, 0, %p1212;
	sub.s32 	%r15157, %r11774, %r15136;
	setp.lt.u32 	%p1213, %r11774, %r15136;
	selp.s32 	%r15158, -1, 0, %p1212;
	add.s32 	%r56061, %r15157, %r15158;
	setp.lt.u32 	%p1214, %r15157, %r15156;
	or.pred  	%p1215, %p1213, %p1214;
	selp.u32 	%r15159, 1, 0, %p1215;
	sub.s32 	%r15160, %r11775, %r15140;
	setp.lt.u32 	%p1216, %r11775, %r15140;
	selp.s32 	%r15161, -1, 0, %p1215;
	add.s32 	%r56062, %r15160, %r15161;
	setp.lt.u32 	%p1217, %r15160, %r15159;
	or.pred  	%p1218, %p1216, %p1217;
	selp.s32 	%r15162, -1, 0, %p1218;
	add.s32 	%r15163, %r15143, %r11776;
	add.s32 	%r56063, %r15163, %r15162;
$L__BB0_441:
	st.local.u32 	[%rd25], %r56056;
	st.local.u32 	[%rd25+4], %r56057;
	st.local.u32 	[%rd25+8], %r56058;
	st.local.u32 	[%rd25+12], %r56059;
	st.local.u32 	[%rd25+16], %r56060;
	st.local.u32 	[%rd25+20], %r56061;
	st.local.u32 	[%rd25+24], %r56062;
	st.local.u32 	[%rd25+28], %r56063;
	and.b32  	%r801, %r56056, 65535;
	shr.u32 	%r802, %r56056, 16;
	and.b32  	%r803, %r56057, 65535;
	shr.u32 	%r804, %r56057, 16;
	and.b32  	%r805, %r56058, 65535;
	shr.u32 	%r806, %r56058, 16;
	and.b32  	%r807, %r56059, 65535;
	shr.u32 	%r808, %r56059, 16;
	and.b32  	%r809, %r56060, 65535;
	shr.u32 	%r810, %r56060, 16;
	and.b32  	%r811, %r56061, 65535;
	shr.u32 	%r812, %r56061, 16;
	and.b32  	%r813, %r56062, 65535;
	shr.u32 	%r814, %r56062, 16;
	and.b32  	%r815, %r56063, 65535;
	shr.u32 	%r816, %r56063, 16;
	mov.b32 	%r56080, 0;
	mov.u64 	%rd424, %rd25;
	mov.u32 	%r56079, %r56080;
	mov.u32 	%r56078, %r56080;
	mov.u32 	%r56077, %r56080;
	mov.u32 	%r56076, %r56080;
	mov.u32 	%r56075, %r56080;
	mov.u32 	%r56074, %r56080;
	mov.u32 	%r56071, %r56080;
	mov.u32 	%r56072, %r56080;
$L__BB0_442:
	ld.param.u32 	%r55609, [_Z17ecm_stage1_kernelj4U256S_S_jPKjjjjjjjjPjS2_S2_S2_S2_S2__param_4];
	ld.local.u32 	%r15165, [%rd424];
	shr.u32 	%r15166, %r15165, 16;
	and.b32  	%r15167, %r15165, 65535;
	mul.lo.s32 	%r15168, %r801, %r15167;
	mul.lo.s32 	%r15169, %r801, %r15166;
	mad.lo.s32 	%r15170, %r802, %r15167, %r15169;
	and.b32  	%r15171, %r15168, 65535;
	shl.b32 	%r15172, %r15170, 16;
	shr.u32 	%r15173, %r15168, 16;
	shr.u32 	%r15174, %r15170, 16;
	add.s32 	%r15175, %r15171, %r56071;
	add.s32 	%r15176, %r15175, %r15172;
	setp.lt.u32 	%p1219, %r15176, %r56071;
	selp.u32 	%r15177, 1, 0, %p1219;
	mad.lo.s32 	%r15178, %r802, %r15166, %r15173;
	add.s32 	%r15179, %r15178, %r15174;
	add.s32 	%r15180, %r15179, %r15177;
	mul.lo.s32 	%r15181, %r803, %r15167;
	mul.lo.s32 	%r15182, %r803, %r15166;
	mad.lo.s32 	%r15183, %r804, %r15167, %r15182;
	and.b32  	%r15184, %r15181, 65535;
	shl.b32 	%r15185, %r15183, 16;
	shr.u32 	%r15186, %r15181, 16;
	shr.u32 	%r15187, %r15183, 16;
	add.s32 	%r15188, %r15184, %r56074;
	add.s32 	%r15189, %r15188, %r15185;
	setp.lt.u32 	%p1220, %r15189, %r56074;
	selp.u32 	%r15190, 1, 0, %p1220;
	add.s32 	%r15191, %r15189, %r15180;
	setp.lt.u32 	%p1221, %r15191, %r15189;
	selp.u32 	%r15192, 1, 0, %p1221;
	mad.lo.s32 	%r15193, %r804, %r15166, %r15186;
	add.s32 	%r15194, %r15193, %r15187;
	add.s32 	%r15195, %r15194, %r15190;
	add.s32 	%r15196, %r15195, %r15192;
	mul.lo.s32 	%r15197, %r805, %r15167;
	mul.lo.s32 	%r15198, %r805, %r15166;
	mad.lo.s32 	%r15199, %r806, %r15167, %r15198;
	and.b32  	%r15200, %r15197, 65535;
	shl.b32 	%r15201, %r15199, 16;
	shr.u32 	%r15202, %r15197, 16;
	shr.u32 	%r15203, %r15199, 16;
	add.s32 	%r15204, %r15200, %r56075;
	add.s32 	%r15205, %r15204, %r15201;
	setp.lt.u32 	%p1222, %r15205, %r56075;
	selp.u32 	%r15206, 1, 0, %p1222;
	add.s32 	%r15207, %r15205, %r15196;
	setp.lt.u32 	%p1223, %r15207, %r15205;
	selp.u32 	%r15208, 1, 0, %p1223;
	mad.lo.s32 	%r15209, %r806, %r15166, %r15202;
	add.s32 	%r15210, %r15209, %r15203;
	add.s32 	%r15211, %r15210, %r15206;
	add.s32 	%r15212, %r15211, %r15208;
	mul.lo.s32 	%r15213, %r807, %r15167;
	mul.lo.s32 	%r15214, %r807, %r15166;
	mad.lo.s32 	%r15215, %r808, %r15167, %r15214;
	and.b32  	%r15216, %r15213, 65535;
	shl.b32 	%r15217, %r15215, 16;
	shr.u32 	%r15218, %r15213, 16;
	shr.u32 	%r15219, %r15215, 16;
	add.s32 	%r15220, %r15216, %r56076;
	add.s32 	%r15221, %r15220, %r15217;
	setp.lt.u32 	%p1224, %r15221, %r56076;
	selp.u32 	%r15222, 1, 0, %p1224;
	add.s32 	%r15223, %r15221, %r15212;
	setp.lt.u32 	%p1225, %r15223, %r15221;
	selp.u32 	%r15224, 1, 0, %p1225;
	mad.lo.s32 	%r15225, %r808, %r15166, %r15218;
	add.s32 	%r15226, %r15225, %r15219;
	add.s32 	%r15227, %r15226, %r15222;
	add.s32 	%r15228, %r15227, %r15224;
	mul.lo.s32 	%r15229, %r809, %r15167;
	mul.lo.s32 	%r15230, %r809, %r15166;
	mad.lo.s32 	%r15231, %r810, %r15167, %r15230;
	and.b32  	%r15232, %r15229, 65535;
	shl.b32 	%r15233, %r15231, 16;
	shr.u32 	%r15234, %r15229, 16;
	shr.u32 	%r15235, %r15231, 16;
	add.s32 	%r15236, %r15232, %r56077;
	add.s32 	%r15237, %r15236, %r15233;
	setp.lt.u32 	%p1226, %r15237, %r56077;
	selp.u32 	%r15238, 1, 0, %p1226;
	add.s32 	%r15239, %r15237, %r15228;
	setp.lt.u32 	%p1227, %r15239, %r15237;
	selp.u32 	%r15240, 1, 0, %p1227;
	mad.lo.s32 	%r15241, %r810, %r15166, %r15234;
	add.s32 	%r15242, %r15241, %r15235;
	add.s32 	%r15243, %r15242, %r15238;
	add.s32 	%r15244, %r15243, %r15240;
	mul.lo.s32 	%r15245, %r811, %r15167;
	mul.lo.s32 	%r15246, %r811, %r15166;
	mad.lo.s32 	%r15247, %r812, %r15167, %r15246;
	and.b32  	%r15248, %r15245, 65535;
	shl.b32 	%r15249, %r15247, 16;
	shr.u32 	%r15250, %r15245, 16;
	shr.u32 	%r15251, %r15247, 16;
	add.s32 	%r15252, %r15248, %r56078;
	add.s32 	%r15253, %r15252, %r15249;
	setp.lt.u32 	%p1228, %r15253, %r56078;
	selp.u32 	%r15254, 1, 0, %p1228;
	add.s32 	%r15255, %r15253, %r15244;
	setp.lt.u32 	%p1229, %r15255, %r15253;
	selp.u32 	%r15256, 1, 0, %p1229;
	mad.lo.s32 	%r15257, %r812, %r15166, %r15250;
	add.s32 	%r15258, %r15257, %r15251;
	add.s32 	%r15259, %r15258, %r15254;
	add.s32 	%r15260, %r15259, %r15256;
	mul.lo.s32 	%r15261, %r813, %r15167;
	mul.lo.s32 	%r15262, %r813, %r15166;
	mad.lo.s32 	%r15263, %r814, %r15167, %r15262;
	and.b32  	%r15264, %r15261, 65535;
	shl.b32 	%r15265, %r15263, 16;
	shr.u32 	%r15266, %r15261, 16;
	shr.u32 	%r15267, %r15263, 16;
	add.s32 	%r15268, %r15264, %r56079;
	add.s32 	%r15269, %r15268, %r15265;
	setp.lt.u32 	%p1230, %r15269, %r56079;
	selp.u32 	%r15270, 1, 0, %p1230;
	add.s32 	%r15271, %r15269, %r15260;
	setp.lt.u32 	%p1231, %r15271, %r15269;
	selp.u32 	%r15272, 1, 0, %p1231;
	mad.lo.s32 	%r15273, %r814, %r15166, %r15266;
	add.s32 	%r15274, %r15273, %r15267;
	add.s32 	%r15275, %r15274, %r15270;
	add.s32 	%r15276, %r15275, %r15272;
	mul.lo.s32 	%r15277, %r815, %r15167;
	mul.lo.s32 	%r15278, %r815, %r15166;
	mad.lo.s32 	%r15279, %r816, %r15167, %r15278;
	and.b32  	%r15280, %r15277, 65535;
	shl.b32 	%r15281, %r15279, 16;
	shr.u32 	%r15282, %r15277, 16;
	shr.u32 	%r15283, %r15279, 16;
	add.s32 	%r15284, %r15280, %r56080;
	add.s32 	%r15285, %r15284, %r15281;
	setp.lt.u32 	%p1232, %r15285, %r56080;
	selp.u32 	%r15286, 1, 0, %p1232;
	add.s32 	%r15287, %r15285, %r15276;
	setp.lt.u32 	%p1233, %r15287, %r15285;
	selp.u32 	%r15288, 1, 0, %p1233;
	mad.lo.s32 	%r15289, %r816, %r15166, %r15282;
	add.s32 	%r15290, %r15289, %r15283;
	add.s32 	%r15291, %r15290, %r15286;
	add.s32 	%r15292, %r15291, %r15288;
	mul.lo.s32 	%r15293, %r15176, %r55609;
	shr.u32 	%r15294, %r15293, 16;
	and.b32  	%r15295, %r15293, 65535;
	and.b32  	%r15296, %r11769, 65535;
	mul.lo.s32 	%r15297, %r15296, %r15295;
	shr.u32 	%r15298, %r11769, 16;
	mul.lo.s32 	%r15299, %r15296, %r15294;
	mad.lo.s32 	%r15300, %r15298, %r15295, %r15299;
	and.b32  	%r15301, %r15297, 65535;
	shl.b32 	%r15302, %r15300, 16;
	shr.u32 	%r15303, %r15297, 16;
	shr.u32 	%r15304, %r15300, 16;
	add.s32 	%r15305, %r15301, %r15176;
	add.s32 	%r15306, %r15305, %r15302;
	setp.lt.u32 	%p1234, %r15306, %r15176;
	selp.u32 	%r15307, 1, 0, %p1234;
	mad.lo.s32 	%r15308, %r15298, %r15294, %r15303;
	add.s32 	%r15309, %r15308, %r15304;
	add.s32 	%r15310, %r15309, %r15307;
	and.b32  	%r15311, %r11770, 65535;
	mul.lo.s32 	%r15312, %r15311, %r15295;
	shr.u32 	%r15313, %r11770, 16;
	mul.lo.s32 	%r15314, %r15311, %r15294;
	mad.lo.s32 	%r15315, %r15313, %r15295, %r15314;
	and.b32  	%r15316, %r15312, 65535;
	shl.b32 	%r15317, %r15315, 16;
	shr.u32 	%r15318, %r15312, 16;
	shr.u32 	%r15319, %r15315, 16;
	add.s32 	%r15320, %r15316, %r15191;
	add.s32 	%r15321, %r15320, %r15317;
	setp.lt.u32 	%p1235, %r15321, %r15191;
	selp.u32 	%r15322, 1, 0, %p1235;
	add.s32 	%r56071, %r15321, %r15310;
	setp.lt.u32 	%p1236, %r56071, %r15321;
	selp.u32 	%r15323, 1, 0, %p1236;
	mad.lo.s32 	%r15324, %r15313, %r15294, %r15318;
	add.s32 	%r15325, %r15324, %r15319;
	add.s32 	%r15326, %r15325, %r15322;
	add.s32 	%r15327, %r15326, %r15323;
	and.b32  	%r15328, %r11771, 65535;
	mul.lo.s32 	%r15329, %r15328, %r15295;
	shr.u32 	%r15330, %r11771, 16;
	mul.lo.s32 	%r15331, %r15328, %r15294;
	mad.lo.s32 	%r15332, %r15330, %r15295, %r15331;
	and.b32  	%r15333, %r15329, 65535;
	shl.b32 	%r15334, %r15332, 16;
	shr.u32 	%r15335, %r15329, 16;
	shr.u32 	%r15336, %r15332, 16;
	add.s32 	%r15337, %r15333, %r15207;
	add.s32 	%r15338, %r15337, %r15334;
	setp.lt.u32 	%p1237, %r15338, %r15207;
	selp.u32 	%r15339, 1, 0, %p1237;
	add.s32 	%r56074, %r15338, %r15327;
	setp.lt.u32 	%p1238, %r56074, %r15338;
	selp.u32 	%r15340, 1, 0, %p1238;
	mad.lo.s32 	%r15341, %r15330, %r15294, %r15335;
	add.s32 	%r15342, %r15341, %r15336;
	add.s32 	%r15343, %r15342, %r15339;
	add.s32 	%r15344, %r15343, %r15340;
	and.b32  	%r15345, %r11772, 65535;
	mul.lo.s32 	%r15346, %r15345, %r15295;
	shr.u32 	%r15347, %r11772, 16;
	mul.lo.s32 	%r15348, %r15345, %r15294;
	mad.lo.s32 	%r15349, %r15347, %r15295, %r15348;
	and.b32  	%r15350, %r15346, 65535;
	shl.b32 	%r15351, %r15349, 16;
	shr.u32 	%r15352, %r15346, 16;
	shr.u32 	%r15353, %r15349, 16;
	add.s32 	%r15354, %r15350, %r15223;
	add.s32 	%r15355, %r15354, %r15351;
	setp.lt.u32 	%p1239, %r15355, %r15223;
	selp.u32 	%r15356, 1, 0, %p1239;
	add.s32 	%r56075, %r15355, %r15344;
	setp.lt.u32 	%p1240, %r56075, %r15355;
	selp.u32 	%r15357, 1, 0, %p1240;
	mad.lo.s32 	%r15358, %r15347, %r15294, %r15352;
	add.s32 	%r15359, %r15358, %r15353;
	add.s32 	%r15360, %r15359, %r15356;
	add.s32 	%r15361, %r15360, %r15357;
	and.b32  	%r15362, %r11773, 65535;
	mul.lo.s32 	%r15363, %r15362, %r15295;
	shr.u32 	%r15364, %r11773, 16;
	mul.lo.s32 	%r15365, %r15362, %r15294;
	mad.lo.s32 	%r15366, %r15364, %r15295, %r15365;
	and.b32  	%r15367, %r15363, 65535;
	shl.b32 	%r15368, %r15366, 16;
	shr.u32 	%r15369, %r15363, 16;
	shr.u32 	%r15370, %r15366, 16;
	add.s32 	%r15371, %r15367, %r15239;
	add.s32 	%r15372, %r15371, %r15368;
	setp.lt.u32 	%p1241, %r15372, %r15239;
	selp.u32 	%r15373, 1, 0, %p1241;
	add.s32 	%r56076, %r15372, %r15361;
	setp.lt.u32 	%p1242, %r56076, %r15372;
	selp.u32 	%r15374, 1, 0, %p1242;
	mad.lo.s32 	%r15375, %r15364, %r15294, %r15369;
	add.s32 	%r15376, %r15375, %r15370;
	add.s32 	%r15377, %r15376, %r15373;
	add.s32 	%r15378, %r15377, %r15374;
	and.b32  	%r15379, %r11774, 65535;
	mul.lo.s32 	%r15380, %r15379, %r15295;
	shr.u32 	%r15381, %r11774, 16;
	mul.lo.s32 	%r15382, %r15379, %r15294;
	mad.lo.s32 	%r15383, %r15381, %r15295, %r15382;
	and.b32  	%r15384, %r15380, 65535;
	shl.b32 	%r15385, %r15383, 16;
	shr.u32 	%r15386, %r15380, 16;
	shr.u32 	%r15387, %r15383, 16;
	add.s32 	%r15388, %r15384, %r15255;
	add.s32 	%r15389, %r15388, %r15385;
	setp.lt.u32 	%p1243, %r15389, %r15255;
	selp.u32 	%r15390, 1, 0, %p1243;
	add.s32 	%r56077, %r15389, %r15378;
	setp.lt.u32 	%p1244, %r56077, %r15389;
	selp.u32 	%r15391, 1, 0, %p1244;
	mad.lo.s32 	%r15392, %r15381, %r15294, %r15386;
	add.s32 	%r15393, %r15392, %r15387;
	add.s32 	%r15394, %r15393, %r15390;
	add.s32 	%r15395, %r15394, %r15391;
	and.b32  	%r15396, %r11775, 65535;
	mul.lo.s32 	%r15397, %r15396, %r15295;
	shr.u32 	%r15398, %r11775, 16;
	mul.lo.s32 	%r15399, %r15396, %r15294;
	mad.lo.s32 	%r15400, %r15398, %r15295, %r15399;
	and.b32  	%r15401, %r15397, 65535;
	shl.b32 	%r15402, %r15400, 16;
	shr.u32 	%r15403, %r15397, 16;
	shr.u32 	%r15404, %r15400, 16;
	add.s32 	%r15405, %r15401, %r15271;
	add.s32 	%r15406, %r15405, %r15402;
	setp.lt.u32 	%p1245, %r15406, %r15271;
	selp.u32 	%r15407, 1, 0, %p1245;
	add.s32 	%r56078, %r15406, %r15395;
	setp.lt.u32 	%p1246, %r56078, %r15406;
	selp.u32 	%r15408, 1, 0, %p1246;
	mad.lo.s32 	%r15409, %r15398, %r15294, %r15403;
	add.s32 	%r15410, %r15409, %r15404;
	add.s32 	%r15411, %r15410, %r15407;
	add.s32 	%r15412, %r15411, %r15408;
	and.b32  	%r15413, %r11776, 65535;
	mul.lo.s32 	%r15414, %r15413, %r15295;
	shr.u32 	%r15415, %r11776, 16;
	mul.lo.s32 	%r15416, %r15413, %r15294;
	mad.lo.s32 	%r15417, %r15415, %r15295, %r15416;
	and.b32  	%r15418, %r15414, 65535;
	shl.b32 	%r15419, %r15417, 16;
	shr.u32 	%r15420, %r15414, 16;
	shr.u32 	%r15421, %r15417, 16;
	add.s32 	%r15422, %r15418, %r15287;
	add.s32 	%r15423, %r15422, %r15419;
	setp.lt.u32 	%p1247, %r15423, %r15287;
	selp.u32 	%r15424, 1, 0, %p1247;
	add.s32 	%r56079, %r15423, %r15412;
	setp.lt.u32 	%p1248, %r56079, %r15423;
	selp.u32 	%r15425, 1, 0, %p1248;
	mad.lo.s32 	%r15426, %r15415, %r15294, %r15420;
	add.s32 	%r15427, %r15426, %r15421;
	add.s32 	%r15428, %r15427, %r15424;
	add.s32 	%r15429, %r15428, %r15425;
	add.s32 	%r56080, %r15292, %r15429;
	add.s32 	%r56072, %r56072, 1;
	add.s64 	%rd424, %rd424, 4;
	setp.ne.s32 	%p1249, %r56072, 8;
	@%p1249 bra 	$L__BB0_442;
	setp.lt.u32 	%p1250, %r56080, %r11776;
	mov.u32 	%r56073, %r56071;
	@%p1250 bra 	$L__BB0_458;
	setp.gt.u32 	%p1251, %r56080, %r11776;
	@%p1251 bra 	$L__BB0_457;
	setp.lt.u32 	%p1252, %r56079, %r11775;
	mov.u32 	%r56073, %r56071;
	@%p1252 bra 	$L__BB0_458;
	setp.gt.u32 	%p1253, %r56079, %r11775;
	@%p1253 bra 	$L__BB0_457;
	setp.lt.u32 	%p1254, %r56078, %r11774;
	mov.u32 	%r56073, %r56071;
	@%p1254 bra 	$L__BB0_458;
	setp.gt.u32 	%p1255, %r56078, %r11774;
	@%p1255 bra 	$L__BB0_457;
	setp.lt.u32 	%p1256, %r56077, %r11773;
	mov.u32 	%r56073, %r56071;
	@%p1256 bra 	$L__BB0_458;
	setp.gt.u32 	%p1257, %r56077, %r11773;
	@%p1257 bra 	$L__BB0_457;
	setp.lt.u32 	%p1258, %r56076, %r11772;
	mov.u32 	%r56073, %r56071;
	@%p1258 bra 	$L__BB0_458;
	setp.gt.u32 	%p1259, %r56076, %r11772;
	@%p1259 bra 	$L__BB0_457;
	setp.lt.u32 	%p1260, %r56075, %r11771;
	mov.u32 	%r56073, %r56071;
	@%p1260 bra 	$L__BB0_458;
	setp.gt.u32 	%p1261, %r56075, %r11771;
	@%p1261 bra 	$L__BB0_457;
	setp.lt.u32 	%p1262, %r56074, %r11770;
	mov.u32 	%r56073, %r56071;
	@%p1262 bra 	$L__BB0_458;
	setp.le.u32 	%p1263, %r56074, %r11770;
	setp.lt.u32 	%p1264, %r56071, %r11769;
	and.pred  	%p1265, %p1263, %p1264;
	mov.u32 	%r56073, %r56071;
	@%p1265 bra 	$L__BB0_458;
$L__BB0_457:
	sub.s32 	%r56073, %r56071, %r11769;
	setp.lt.u32 	%p1266, %r56071, %r11769;
	selp.u32 	%r15430, 1, 0, %p1266;
	sub.s32 	%r15431, %r56074, %r11770;
	setp.lt.u32 	%p1267, %r56074, %r11770;
	selp.s32 	%r15432, -1, 0, %p1266;
	add.s32 	%r56074, %r15431, %r15432;
	setp.lt.u32 	%p1268, %r15431, %r15430;
	or.pred  	%p1269, %p1267, %p1268;
	selp.u32 	%r15433, 1, 0, %p1269;
	sub.s32 	%r15434, %r56075, %r11771;
	setp.lt.u32 	%p1270, %r56075, %r11771;
	selp.s32 	%r15435, -1, 0, %p1269;
	add.s32 	%r56075, %r15434, %r15435;
	setp.lt.u32 	%p1271, %r15434, %r15433;
	or.pred  	%p1272, %p1270, %p1271;
	selp.u32 	%r15436, 1, 0, %p1272;
	sub.s32 	%r15437, %r56076, %r11772;
	setp.lt.u32 	%p1273, %r56076, %r11772;
	selp.s32 	%r15438, -1, 0, %p1272;
	add.s32 	%r56076, %r15437, %r15438;
	setp.lt.u32 	%p1274, %r15437, %r15436;
	or.pred  	%p1275, %p1273, %p1274;
	selp.u32 	%r15439, 1, 0, %p1275;
	sub.s32 	%r15440, %r56077, %r11773;
	setp.lt.u32 	%p1276, %r56077, %r11773;
	selp.s32 	%r15441, -1, 0, %p1275;
	add.s32 	%r56077, %r15440, %r15441;
	setp.lt.u32 	%p1277, %r15440, %r15439;
	or.pred  	%p1278, %p1276, %p1277;
	selp.u32 	%r15442, 1, 0, %p1278;
	sub.s32 	%r15443, %r56078, %r11774;
	setp.lt.u32 	%p1279, %r56078, %r11774;
	selp.s32 	%r15444, -1, 0, %p1278;
	add.s32 	%r56078, %r15443, %r15444;
	setp.lt.u32 	%p1280, %r15443, %r15442;
	or.pred  	%p1281, %p1279, %p1280;
	selp.u32 	%r15445, 1, 0, %p1281;
	sub.s32 	%r15446, %r56079, %r11775;
	setp.lt.u32 	%p1282, %r56079, %r11775;
	selp.s32 	%r15447, -1, 0, %p1281;
	add.s32 	%r56079, %r15446, %r15447;
	setp.lt.u32 	%p1283, %r15446, %r15445;
	or.pred  	%p1284, %p1282, %p1283;
	selp.s32 	%r15448, -1, 0, %p1284;
	sub.s32 	%r15449, %r56080, %r11776;
	add.s32 	%r56080, %r15449, %r15448;
$L__BB0_458:
	and.b32  	%r851, %r56073, 65535;
	shr.u32 	%r852, %r56073, 16;
	and.b32  	%r853, %r56074, 65535;
	shr.u32 	%r854, %r56074, 16;
	and.b32  	%r855, %r56075, 65535;
	shr.u32 	%r856, %r56075, 16;
	and.b32  	%r857, %r56076, 65535;
	shr.u32 	%r858, %r56076, 16;
	and.b32  	%r859, %r56077, 65535;
	shr.u32 	%r860, %r56077, 16;
	and.b32  	%r861, %r56078, 65535;
	shr.u32 	%r862, %r56078, 16;
	and.b32  	%r863, %r56079, 65535;
	shr.u32 	%r864, %r56079, 16;
	and.b32  	%r865, %r56080, 65535;
	shr.u32 	%r866, %r56080, 16;
	mov.b32 	%r56097, 0;
	mov.u64 	%rd425, %rd25;
	mov.u32 	%r56096, %r56097;
	mov.u32 	%r56095, %r56097;
	mov.u32 	%r56094, %r56097;
	mov.u32 	%r56093, %r56097;
	mov.u32 	%r56092, %r56097;
	mov.u32 	%r56091, %r56097;
	mov.u32 	%r56088, %r56097;
	mov.u32 	%r56089, %r56097;
$L__BB0_459:
	ld.param.u32 	%r55610, [_Z17ecm_stage1_kernelj4U256S_S_jPKjjjjjjjjPjS2_S2_S2_S2_S2__param_4];
	ld.local.u32 	%r15451, [%rd425];
	shr.u32 	%r15452, %r15451, 16;
	and.b32  	%r15453, %r15451, 65535;
	mul.lo.s32 	%r15454, %r851, %r15453;
	mul.lo.s32 	%r15455, %r851, %r15452;
	mad.lo.s32 	%r15456, %r852, %r15453, %r15455;
	and.b32  	%r15457, %r15454, 65535;
	shl.b32 	%r15458, %r15456, 16;
	shr.u32 	%r15459, %r15454, 16;
	shr.u32 	%r15460, %r15456, 16;
	add.s32 	%r15461, %r15457, %r56088;
	add.s32 	%r15462, %r15461, %r15458;
	setp.lt.u32 	%p1285, %r15462, %r56088;
	selp.u32 	%r15463, 1, 0, %p1285;
	mad.lo.s32 	%r15464, %r852, %r15452, %r15459;
	add.s32 	%r15465, %r15464, %r15460;
	add.s32 	%r15466, %r15465, %r15463;
	mul.lo.s32 	%r15467, %r853, %r15453;
	mul.lo.s32 	%r15468, %r853, %r15452;
	mad.lo.s32 	%r15469, %r854, %r15453, %r15468;
	and.b32  	%r15470, %r15467, 65535;
	shl.b32 	%r15471, %r15469, 16;
	shr.u32 	%r15472, %r15467, 16;
	shr.u32 	%r15473, %r15469, 16;
	add.s32 	%r15474, %r15470, %r56091;
	add.s32 	%r15475, %r15474, %r15471;
	setp.lt.u32 	%p1286, %r15475, %r56091;
	selp.u32 	%r15476, 1, 0, %p1286;
	add.s32 	%r15477, %r15475, %r15466;
	setp.lt.u32 	%p1287, %r15477, %r15475;
	selp.u32 	%r15478, 1, 0, %p1287;
	mad.lo.s32 	%r15479, %r854, %r15452, %r15472;
	add.s32 	%r15480, %r15479, %r15473;
	add.s32 	%r15481, %r15480, %r15476;
	add.s32 	%r15482, %r15481, %r15478;
	mul.lo.s32 	%r15483, %r855, %r15453;
	mul.lo.s32 	%r15484, %r855, %r15452;
	mad.lo.s32 	%r15485, %r856, %r15453, %r15484;
	and.b32  	%r15486, %r15483, 65535;
	shl.b32 	%r15487, %r15485, 16;
	shr.u32 	%r15488, %r15483, 16;
	shr.u32 	%r15489, %r15485, 16;
	add.s32 	%r15490, %r15486, %r56092;
	add.s32 	%r15491, %r15490, %r15487;
	setp.lt.u32 	%p1288, %r15491, %r56092;
	selp.u32 	%r15492, 1, 0, %p1288;
	add.s32 	%r15493, %r15491, %r15482;
	setp.lt.u32 	%p1289, %r15493, %r15491;
	selp.u32 	%r15494, 1, 0, %p1289;
	mad.lo.s32 	%r15495, %r856, %r15452, %r15488;
	add.s32 	%r15496, %r15495, %r15489;
	add.s32 	%r15497, %r15496, %r15492;
	add.s32 	%r15498, %r15497, %r15494;
	mul.lo.s32 	%r15499, %r857, %r15453;
	mul.lo.s32 	%r15500, %r857, %r15452;
	mad.lo.s32 	%r15501, %r858, %r15453, %r15500;
	and.b32  	%r15502, %r15499, 65535;
	shl.b32 	%r15503, %r15501, 16;
	shr.u32 	%r15504, %r15499, 16;
	shr.u32 	%r15505, %r15501, 16;
	add.s32 	%r15506, %r15502, %r56093;
	add.s32 	%r15507, %r15506, %r15503;
	setp.lt.u32 	%p1290, %r15507, %r56093;
	selp.u32 	%r15508, 1, 0, %p1290;
	add.s32 	%r15509, %r15507, %r15498;
	setp.lt.u32 	%p1291, %r15509, %r15507;
	selp.u32 	%r15510, 1, 0, %p1291;
	mad.lo.s32 	%r15511, %r858, %r15452, %r15504;
	add.s32 	%r15512, %r15511, %r15505;
	add.s32 	%r15513, %r15512, %r15508;
	add.s32 	%r15514, %r15513, %r15510;
	mul.lo.s32 	%r15515, %r859, %r15453;
	mul.lo.s32 	%r15516, %r859, %r15452;
	mad.lo.s32 	%r15517, %r860, %r15453, %r15516;
	and.b32  	%r15518, %r15515, 65535;
	shl.b32 	%r15519, %r15517, 16;
	shr.u32 	%r15520, %r15515, 16;
	shr.u32 	%r15521, %r15517, 16;
	add.s32 	%r15522, %r15518, %r56094;
	add.s32 	%r15523, %r15522, %r15519;
	setp.lt.u32 	%p1292, %r15523, %r56094;
	selp.u32 	%r15524, 1, 0, %p1292;
	add.s32 	%r15525, %r15523, %r15514;
	setp.lt.u32 	%p1293, %r15525, %r15523;
	selp.u32 	%r15526, 1, 0, %p1293;
	mad.lo.s32 	%r15527, %r860, %r15452, %r15520;
	add.s32 	%r15528, %r15527, %r15521;
	add.s32 	%r15529, %r15528, %r15524;
	add.s32 	%r15530, %r15529, %r15526;
	mul.lo.s32 	%r15531, %r861, %r15453;
	mul.lo.s32 	%r15532, %r861, %r15452;
	mad.lo.s32 	%r15533, %r862, %r15453, %r15532;
	and.b32  	%r15534, %r15531, 65535;
	shl.b32 	%r15535, %r15533, 16;
	shr.u32 	%r15536, %r15531, 16;
	shr.u32 	%r15537, %r15533, 16;
	add.s32 	%r15538, %r15534, %r56095;
	add.s32 	%r15539, %r15538, %r15535;
	setp.lt.u32 	%p1294, %r15539, %r56095;
	selp.u32 	%r15540, 1, 0, %p1294;
	add.s32 	%r15541, %r15539, %r15530;
	setp.lt.u32 	%p1295, %r15541, %r15539;
	selp.u32 	%r15542, 1, 0, %p1295;
	mad.lo.s32 	%r15543, %r862, %r15452, %r15536;
	add.s32 	%r15544, %r15543, %r15537;
	add.s32 	%r15545, %r15544, %r15540;
	add.s32 	%r15546, %r15545, %r15542;
	mul.lo.s32 	%r15547, %r863, %r15453;
	mul.lo.s32 	%r15548, %r863, %r15452;
	mad.lo.s32 	%r15549, %r864, %r15453, %r15548;
	and.b32  	%r15550, %r15547, 65535;
	shl.b32 	%r15551, %r15549, 16;
	shr.u32 	%r15552, %r15547, 16;
	shr.u32 	%r15553, %r15549, 16;
	add.s32 	%r15554, %r15550, %r56096;
	add.s32 	%r15555, %r15554, %r15551;
	setp.lt.u32 	%p1296, %r15555, %r56096;
	selp.u32 	%r15556, 1, 0, %p1296;
	add.s32 	%r15557, %r15555, %r15546;
	setp.lt.u32 	%p1297, %r15557, %r15555;
	selp.u32 	%r15558, 1, 0, %p1297;
	mad.lo.s32 	%r15559, %r864, %r15452, %r15552;
	add.s32 	%r15560, %r15559, %r15553;
	add.s32 	%r15561, %r15560, %r15556;
	add.s32 	%r15562, %r15561, %r15558;
	mul.lo.s32 	%r15563, %r865, %r15453;
	mul.lo.s32 	%r15564, %r865, %r15452;
	mad.lo.s32 	%r15565, %r866, %r15453, %r15564;
	and.b32  	%r15566, %r15563, 65535;
	shl.b32 	%r15567, %r15565, 16;
	shr.u32 	%r15568, %r15563, 16;
	shr.u32 	%r15569, %r15565, 16;
	add.s32 	%r15570, %r15566, %r56097;
	add.s32 	%r15571, %r15570, %r15567;
	setp.lt.u32 	%p1298, %r15571, %r56097;
	selp.u32 	%r15572, 1, 0, %p1298;
	add.s32 	%r15573, %r15571, %r15562;
	setp.lt.u32 	%p1299, %r15573, %r15571;
	selp.u32 	%r15574, 1, 0, %p1299;
	mad.lo.s32 	%r15575, %r866, %r15452, %r15568;
	add.s32 	%r15576, %r15575, %r15569;
	add.s32 	%r15577, %r15576, %r15572;
	add.s32 	%r15578, %r15577, %r15574;
	mul.lo.s32 	%r15579, %r15462, %r55610;
	shr.u32 	%r15580, %r15579, 16;
	and.b32  	%r15581, %r15579, 65535;
	and.b32  	%r15582, %r11769, 65535;
	mul.lo.s32 	%r15583, %r15582, %r15581;
	shr.u32 	%r15584, %r11769, 16;
	mul.lo.s32 	%r15585, %r15582, %r15580;
	mad.lo.s32 	%r15586, %r15584, %r15581, %r15585;
	and.b32  	%r15587, %r15583, 65535;
	shl.b32 	%r15588, %r15586, 16;
	shr.u32 	%r15589, %r15583, 16;
	shr.u32 	%r15590, %r15586, 16;
	add.s32 	%r15591, %r15587, %r15462;
	add.s32 	%r15592, %r15591, %r15588;
	setp.lt.u32 	%p1300, %r15592, %r15462;
	selp.u32 	%r15593, 1, 0, %p1300;
	mad.lo.s32 	%r15594, %r15584, %r15580, %r15589;
	add.s32 	%r15595, %r15594, %r15590;
	add.s32 	%r15596, %r15595, %r15593;
	and.b32  	%r15597, %r11770, 65535;
	mul.lo.s32 	%r15598, %r15597, %r15581;
	shr.u32 	%r15599, %r11770, 16;
	mul.lo.s32 	%r15600, %r15597, %r15580;
	mad.lo.s32 	%r15601, %r15599, %r15581, %r15600;
	and.b32  	%r15602, %r15598, 65535;
	shl.b32 	%r15603, %r15601, 16;
	shr.u32 	%r15604, %r15598, 16;
	shr.u32 	%r15605, %r15601, 16;
	add.s32 	%r15606, %r15602, %r15477;
	add.s32 	%r15607, %r15606, %r15603;
	setp.lt.u32 	%p1301, %r15607, %r15477;
	selp.u32 	%r15608, 1, 0, %p1301;
	add.s32 	%r56088, %r15607, %r15596;
	setp.lt.u32 	%p1302, %r56088, %r15607;
	selp.u32 	%r15609, 1, 0, %p1302;
	mad.lo.s32 	%r15610, %r15599, %r15580, %r15604;
	add.s32 	%r15611, %r15610, %r15605;
	add.s32 	%r15612, %r15611, %r15608;
	add.s32 	%r15613, %r15612, %r15609;
	and.b32  	%r15614, %r11771, 65535;
	mul.lo.s32 	%r15615, %r15614, %r15581;
	shr.u32 	%r15616, %r11771, 16;
	mul.lo.s32 	%r15617, %r15614, %r15580;
	mad.lo.s32 	%r15618, %r15616, %r15581, %r15617;
	and.b32  	%r15619, %r15615, 65535;
	shl.b32 	%r15620, %r15618, 16;
	shr.u32 	%r15621, %r15615, 16;
	shr.u32 	%r15622, %r15618, 16;
	add.s32 	%r15623, %r15619, %r15493;
	add.s32 	%r15624, %r15623, %r15620;
	setp.lt.u32 	%p1303, %r15624, %r15493;
	selp.u32 	%r15625, 1, 0, %p1303;
	add.s32 	%r56091, %r15624, %r15613;
	setp.lt.u32 	%p1304, %r56091, %r15624;
	selp.u32 	%r15626, 1, 0, %p1304;
	mad.lo.s32 	%r15627, %r15616, %r15580, %r15621;
	add.s32 	%r15628, %r15627, %r15622;
	add.s32 	%r15629, %r15628, %r15625;
	add.s32 	%r15630, %r15629, %r15626;
	and.b32  	%r15631, %r11772, 65535;
	mul.lo.s32 	%r15632, %r15631, %r15581;
	shr.u32 	%r15633, %r11772, 16;
	mul.lo.s32 	%r15634, %r15631, %r15580;
	mad.lo.s32 	%r15635, %r15633, %r15581, %r15634;
	and.b32  	%r15636, %r15632, 65535;
	shl.b32 	%r15637, %r15635, 16;
	shr.u32 	%r15638, %r15632, 16;
	shr.u32 	%r15639, %r15635, 16;
	add.s32 	%r15640, %r15636, %r15509;
	add.s32 	%r15641, %r15640, %r15637;
	setp.lt.u32 	%p1305, %r15641, %r15509;
	selp.u32 	%r15642, 1, 0, %p1305;
	add.s32 	%r56092, %r15641, %r15630;
	setp.lt.u32 	%p1306, %r56092, %r15641;
	selp.u32 	%r15643, 1, 0, %p1306;
	mad.lo.s32 	%r15644, %r15633, %r15580, %r15638;
	add.s32 	%r15645, %r15644, %r15639;
	add.s32 	%r15646, %r15645, %r15642;
	add.s32 	%r15647, %r15646, %r15643;
	and.b32  	%r15648, %r11773, 65535;
	mul.lo.s32 	%r15649, %r15648, %r15581;
	shr.u32 	%r15650, %r11773, 16;
	mul.lo.s32 	%r15651, %r15648, %r15580;
	mad.lo.s32 	%r15652, %r15650, %r15581, %r15651;
	and.b32  	%r15653, %r15649, 65535;
	shl.b32 	%r15654, %r15652, 16;
	shr.u32 	%r15655, %r15649, 16;
	shr.u32 	%r15656, %r15652, 16;
	add.s32 	%r15657, %r15653, %r15525;
	add.s32 	%r15658, %r15657, %r15654;
	setp.lt.u32 	%p1307, %r15658, %r15525;
	selp.u32 	%r15659, 1, 0, %p1307;
	add.s32 	%r56093, %r15658, %r15647;
	setp.lt.u32 	%p1308, %r56093, %r15658;
	selp.u32 	%r15660, 1, 0, %p1308;
	mad.lo.s32 	%r15661, %r15650, %r15580, %r15655;
	add.s32 	%r15662, %r15661, %r15656;
	add.s32 	%r15663, %r15662, %r15659;
	add.s32 	%r15664, %r15663, %r15660;
	and.b32  	%r15665, %r11774, 65535;
	mul.lo.s32 	%r15666, %r15665, %r15581;
	shr.u32 	%r15667, %r11774, 16;
	mul.lo.s32 	%r15668, %r15665, %r15580;
	mad.lo.s32 	%r15669, %r15667, %r15581, %r15668;
	and.b32  	%r15670, %r15666, 65535;
	shl.b32 	%r15671, %r15669, 16;
	shr.u32 	%r15672, %r15666, 16;
	shr.u32 	%r15673, %r15669, 16;
	add.s32 	%r15674, %r15670, %r15541;
	add.s32 	%r15675, %r15674, %r15671;
	setp.lt.u32 	%p1309, %r15675, %r15541;
	selp.u32 	%r15676, 1, 0, %p1309;
	add.s32 	%r56094, %r15675, %r15664;
	setp.lt.u32 	%p1310, %r56094, %r15675;
	selp.u32 	%r15677, 1, 0, %p1310;
	mad.lo.s32 	%r15678, %r15667, %r15580, %r15672;
	add.s32 	%r15679, %r15678, %r15673;
	add.s32 	%r15680, %r15679, %r15676;
	add.s32 	%r15681, %r15680, %r15677;
	and.b32  	%r15682, %r11775, 65535;
	mul.lo.s32 	%r15683, %r15682, %r15581;
	shr.u32 	%r15684, %r11775, 16;
	mul.lo.s32 	%r15685, %r15682, %r15580;
	mad.lo.s32 	%r15686, %r15684, %r15581, %r15685;
	and.b32  	%r15687, %r15683, 65535;
	shl.b32 	%r15688, %r15686, 16;
	shr.u32 	%r15689, %r15683, 16;
	shr.u32 	%r15690, %r15686, 16;
	add.s32 	%r15691, %r15687, %r15557;
	add.s32 	%r15692, %r15691, %r15688;
	setp.lt.u32 	%p1311, %r15692, %r15557;
	selp.u32 	%r15693, 1, 0, %p1311;
	add.s32 	%r56095, %r15692, %r15681;
	setp.lt.u32 	%p1312, %r56095, %r15692;
	selp.u32 	%r15694, 1, 0, %p1312;
	mad.lo.s32 	%r15695, %r15684, %r15580, %r15689;
	add.s32 	%r15696, %r15695, %r15690;
	add.s32 	%r15697, %r15696, %r15693;
	add.s32 	%r15698, %r15697, %r15694;
	and.b32  	%r15699, %r11776, 65535;
	mul.lo.s32 	%r15700, %r15699, %r15581;
	shr.u32 	%r15701, %r11776, 16;
	mul.lo.s32 	%r15702, %r15699, %r15580;
	mad.lo.s32 	%r15703, %r15701, %r15581, %r15702;
	and.b32  	%r15704, %r15700, 65535;
	shl.b32 	%r15705, %r15703, 16;
	shr.u32 	%r15706, %r15700, 16;
	shr.u32 	%r15707, %r15703, 16;
	add.s32 	%r15708, %r15704, %r15573;
	add.s32 	%r15709, %r15708, %r15705;
	setp.lt.u32 	%p1313, %r15709, %r15573;
	selp.u32 	%r15710, 1, 0, %p1313;
	add.s32 	%r56096, %r15709, %r15698;
	setp.lt.u32 	%p1314, %r56096, %r15709;
	selp.u32 	%r15711, 1, 0, %p1314;
	mad.lo.s32 	%r15712, %r15701, %r15580, %r15706;
	add.s32 	%r15713, %r15712, %r15707;
	add.s32 	%r15714, %r15713, %r15710;
	add.s32 	%r15715, %r15714, %r15711;
	add.s32 	%r56097, %r15578, %r15715;
	add.s32 	%r56089, %r56089, 1;
	add.s64 	%rd425, %rd425, 4;
	setp.ne.s32 	%p1315, %r56089, 8;
	@%p1315 bra 	$L__BB0_459;
	setp.lt.u32 	%p1316, %r56097, %r11776;
	mov.u32 	%r56090, %r56088;
	@%p1316 bra 	$L__BB0_475;
	setp.gt.u32 	%p1317, %r56097, %r11776;
	@%p1317 bra 	$L__BB0_474;
	setp.lt.u32 	%p1318, %r56096, %r11775;
	mov.u32 	%r56090, %r56088;
	@%p1318 bra 	$L__BB0_475;
	setp.gt.u32 	%p1319, %r56096, %r11775;
	@%p1319 bra 	$L__BB0_474;
	setp.lt.u32 	%p1320, %r56095, %r11774;
	mov.u32 	%r56090, %r56088;
	@%p1320 bra 	$L__BB0_475;
	setp.gt.u32 	%p1321, %r56095, %r11774;
	@%p1321 bra 	$L__BB0_474;
	setp.lt.u32 	%p1322, %r56094, %r11773;
	mov.u32 	%r56090, %r56088;
	@%p1322 bra 	$L__BB0_475;
	setp.gt.u32 	%p1323, %r56094, %r11773;
	@%p1323 bra 	$L__BB0_474;
	setp.lt.u32 	%p1324, %r56093, %r11772;
	mov.u32 	%r56090, %r56088;
	@%p1324 bra 	$L__BB0_475;
	setp.gt.u32 	%p1325, %r56093, %r11772;
	@%p1325 bra 	$L__BB0_474;
	setp.lt.u32 	%p1326, %r56092, %r11771;
	mov.u32 	%r56090, %r56088;
	@%p1326 bra 	$L__BB0_475;
	setp.gt.u32 	%p1327, %r56092, %r11771;
	@%p1327 bra 	$L__BB0_474;
	setp.lt.u32 	%p1328, %r56091, %r11770;
	mov.u32 	%r56090, %r56088;
	@%p1328 bra 	$L__BB0_475;
	setp.le.u32 	%p1329, %r56091, %r11770;
	setp.lt.u32 	%p1330, %r56088, %r11769;
	and.pred  	%p1331, %p1329, %p1330;
	mov.u32 	%r56090, %r56088;
	@%p1331 bra 	$L__BB0_475;
$L__BB0_474:
	sub.s32 	%r56090, %r56088, %r11769;
	setp.lt.u32 	%p1332, %r56088, %r11769;
	selp.u32 	%r15716, 1, 0, %p1332;
	sub.s32 	%r15717, %r56091, %r11770;
	setp.lt.u32 	%p1333, %r56091, %r11770;
	selp.s32 	%r15718, -1, 0, %p1332;
	add.s32 	%r56091, %r15717, %r15718;
	setp.lt.u32 	%p1334, %r15717, %r15716;
	or.pred  	%p1335, %p1333, %p1334;
	selp.u32 	%r15719, 1, 0, %p1335;
	sub.s32 	%r15720, %r56092, %r11771;
	setp.lt.u32 	%p1336, %r56092, %r11771;
	selp.s32 	%r15721, -1, 0, %p1335;
	add.s32 	%r56092, %r15720, %r15721;
	setp.lt.u32 	%p1337, %r15720, %r15719;
	or.pred  	%p1338, %p1336, %p1337;
	selp.u32 	%r15722, 1, 0, %p1338;
	sub.s32 	%r15723, %r56093, %r11772;
	setp.lt.u32 	%p1339, %r56093, %r11772;
	selp.s32 	%r15724, -1, 0, %p1338;
	add.s32 	%r56093, %r15723, %r15724;
	setp.lt.u32 	%p1340, %r15723, %r15722;
	or.pred  	%p1341, %p1339, %p1340;
	selp.u32 	%r15725, 1, 0, %p1341;
	sub.s32 	%r15726, %r56094, %r11773;
	setp.lt.u32 	%p1342, %r56094, %r11773;
	selp.s32 	%r15727, -1, 0, %p1341;
	add.s32 	%r56094, %r15726, %r15727;
	setp.lt.u32 	%p1343, %r15726, %r15725;
	or.pred  	%p1344, %p1342, %p1343;
	selp.u32 	%r15728, 1, 0, %p1344;
	sub.s32 	%r15729, %r56095, %r11774;
	setp.lt.u32 	%p1345, %r56095, %r11774;
	selp.s32 	%r15730, -1, 0, %p1344;
	add.s32 	%r56095, %r15729, %r15730;
	setp.lt.u32 	%p1346, %r15729, %r15728;
	or.pred  	%p1347, %p1345, %p1346;
	selp.u32 	%r15731, 1, 0, %p1347;
	sub.s32 	%r15732, %r56096, %r11775;
	setp.lt.u32 	%p1348, %r56096, %r11775;
	selp.s32 	%r15733, -1, 0, %p1347;
	add.s32 	%r56096, %r15732, %r15733;
	setp.lt.u32 	%p1349, %r15732, %r15731;
	or.pred  	%p1350, %p1348, %p1349;
	selp.s32 	%r15734, -1, 0, %p1350;
	sub.s32 	%r15735, %r56097, %r11776;
	add.s32 	%r56097, %r15735, %r15734;
$L__BB0_475:
	st.local.u32 	[%rd26], %r56090;
	st.local.u32 	[%rd26+4], %r56091;
	st.local.u32 	[%rd26+8], %r56092;
	st.local.u32 	[%rd26+12], %r56093;
	st.local.u32 	[%rd26+16], %r56094;
	st.local.u32 	[%rd26+20], %r56095;
	st.local.u32 	[%rd26+24], %r56096;
	st.local.u32 	[%rd26+28], %r56097;
	mov.b32 	%r56114, 0;
	ld.param.u32 	%r55611, [_Z17ecm_stage1_kernelj4U256S_S_jPKjjjjjjjjPjS2_S2_S2_S2_S2__param_4];
	and.b32  	%r15868, %r11769, 65535;
	shr.u32 	%r15870, %r11769, 16;
	and.b32  	%r15883, %r11770, 65535;
	shr.u32 	%r15885, %r11770, 16;
	mov.u64 	%rd426, %rd23;
	mov.u32 	%r56113, %r56114;
	mov.u32 	%r56112, %r56114;
	mov.u32 	%r56111, %r56114;
	mov.u32 	%r56110, %r56114;
	mov.u32 	%r56109, %r56114;
	mov.u32 	%r56108, %r56114;
	mov.u32 	%r56105, %r56114;
	mov.u32 	%r56106, %r56114;
$L__BB0_476:
	ld.local.u32 	%r15737, [%rd426];
	shr.u32 	%r15738, %r15737, 16;
	and.b32  	%r15739, %r15737, 65535;
	mul.lo.s32 	%r15740, %r727, %r15739;
	mul.lo.s32 	%r15741, %r727, %r15738;
	mad.lo.s32 	%r15742, %r728, %r15739, %r15741;
	and.b32  	%r15743, %r15740, 65535;
	shl.b32 	%r15744, %r15742, 16;
	shr.u32 	%r15745, %r15740, 16;
	shr.u32 	%r15746, %r15742, 16;
	add.s32 	%r15747, %r15743, %r56105;
	add.s32 	%r15748, %r15747, %r15744;
	setp.lt.u32 	%p1351, %r15748, %r56105;
	selp.u32 	%r15749, 1, 0, %p1351;
	mad.lo.s32 	%r15750, %r728, %r15738, %r15745;
	add.s32 	%r15751, %r15750, %r15746;
	add.s32 	%r15752, %r15751, %r15749;
	mul.lo.s32 	%r15753, %r729, %r15739;
	mul.lo.s32 	%r15754, %r729, %r15738;
	mad.lo.s32 	%r15755, %r730, %r15739, %r15754;
	and.b32  	%r15756, %r15753, 65535;
	shl.b32 	%r15757, %r15755, 16;
	shr.u32 	%r15758, %r15753, 16;
	shr.u32 	%r15759, %r15755, 16;
	add.s32 	%r15760, %r15756, %r56108;
	add.s32 	%r15761, %r15760, %r15757;
	setp.lt.u32 	%p1352, %r15761, %r56108;
	selp.u32 	%r15762, 1, 0, %p1352;
	add.s32 	%r15763, %r15761, %r15752;
	setp.lt.u32 	%p1353, %r15763, %r15761;
	selp.u32 	%r15764, 1, 0, %p1353;
	mad.lo.s32 	%r15765, %r730, %r15738, %r15758;
	add.s32 	%r15766, %r15765, %r15759;
	add.s32 	%r15767, %r15766, %r15762;
	add.s32 	%r15768, %r15767, %r15764;
	mul.lo.s32 	%r15769, %r731, %r15739;
	mul.lo.s32 	%r15770, %r731, %r15738;
	mad.lo.s32 	%r15771, %r732, %r15739, %r15770;
	and.b32  	%r15772, %r15769, 65535;
	shl.b32 	%r15773, %r15771, 16;
	shr.u32 	%r15774, %r15769, 16;
	shr.u32 	%r15775, %r15771, 16;
	add.s32 	%r15776, %r15772, %r56109;
	add.s32 	%r15777, %r15776, %r15773;
	setp.lt.u32 	%p1354, %r15777, %r56109;
	selp.u32 	%r15778, 1, 0, %p1354;
	add.s32 	%r15779, %r15777, %r15768;
	setp.lt.u32 	%p1355, %r15779, %r15777;
	selp.u32 	%r15780, 1, 0, %p1355;
	mad.lo.s32 	%r15781, %r732, %r15738, %r15774;
	add.s32 	%r15782, %r15781, %r15775;
	add.s32 	%r15783, %r15782, %r15778;
	add.s32 	%r15784, %r15783, %r15780;
	mul.lo.s32 	%r15785, %r733, %r15739;
	mul.lo.s32 	%r15786, %r733, %r15738;
	mad.lo.s32 	%r15787, %r734, %r15739, %r15786;
	and.b32  	%r15788, %r15785, 65535;
	shl.b32 	%r15789, %r15787, 16;
	shr.u32 	%r15790, %r15785, 16;
	shr.u32 	%r15791, %r15787, 16;
	add.s32 	%r15792, %r15788, %r56110;
	add.s32 	%r15793, %r15792, %r15789;
	setp.lt.u32 	%p1356, %r15793, %r56110;
	selp.u32 	%r15794, 1, 0, %p1356;
	add.s32 	%r15795, %r15793, %r15784;
	setp.lt.u32 	%p1357, %r15795, %r15793;
	selp.u32 	%r15796, 1, 0, %p1357;
	mad.lo.s32 	%r15797, %r734, %r15738, %r15790;
	add.s32 	%r15798, %r15797, %r15791;
	add.s32 	%r15799, %r15798, %r15794;
	add.s32 	%r15800, %r15799, %r15796;
	mul.lo.s32 	%r15801, %r735, %r15739;
	mul.lo.s32 	%r15802, %r735, %r15738;
	mad.lo.s32 	%r15803, %r736, %r15739, %r15802;
	and.b32  	%r15804, %r15801, 65535;
	shl.b32 	%r15805, %r15803, 16;
	shr.u32 	%r15806, %r15801, 16;
	shr.u32 	%r15807, %r15803, 16;
	add.s32 	%r15808, %r15804, %r56111;
	add.s32 	%r15809, %r15808, %r15805;
	setp.lt.u32 	%p1358, %r15809, %r56111;
	selp.u32 	%r15810, 1, 0, %p1358;
	add.s32 	%r15811, %r15809, %r15800;
	setp.lt.u32 	%p1359, %r15811, %r15809;
	selp.u32 	%r15812, 1, 0, %p1359;
	mad.lo.s32 	%r15813, %r736, %r15738, %r15806;
	add.s32 	%r15814, %r15813, %r15807;
	add.s32 	%r15815, %r15814, %r15810;
	add.s32 	%r15816, %r15815, %r15812;
	mul.lo.s32 	%r15817, %r737, %r15739;
	mul.lo.s32 	%r15818, %r737, %r15738;
	mad.lo.s32 	%r15819, %r738, %r15739, %r15818;
	and.b32  	%r15820, %r15817, 65535;
	shl.b32 	%r15821, %r15819, 16;
	shr.u32 	%r15822, %r15817, 16;
	shr.u32 	%r15823, %r15819, 16;
	add.s32 	%r15824, %r15820, %r56112;
	add.s32 	%r15825, %r15824, %r15821;
	setp.lt.u32 	%p1360, %r15825, %r56112;
	selp.u32 	%r15826, 1, 0, %p1360;
	add.s32 	%r15827, %r15825, %r15816;
	setp.lt.u32 	%p1361, %r15827, %r15825;
	selp.u32 	%r15828, 1, 0, %p1361;
	mad.lo.s32 	%r15829, %r738, %r15738, %r15822;
	add.s32 	%r15830, %r15829, %r15823;
	add.s32 	%r15831, %r15830, %r15826;
	add.s32 	%r15832, %r15831, %r15828;
	mul.lo.s32 	%r15833, %r739, %r15739;
	mul.lo.s32 	%r15834, %r739, %r15738;
	mad.lo.s32 	%r15835, %r740, %r15739, %r15834;
	and.b32  	%r15836, %r15833, 65535;
	shl.b32 	%r15837, %r15835, 16;
	shr.u32 	%r15838, %r15833, 16;
	shr.u32 	%r15839, %r15835, 16;
	add.s32 	%r15840, %r15836, %r56113;
	add.s32 	%r15841, %r15840, %r15837;
	setp.lt.u32 	%p1362, %r15841, %r56113;
	selp.u32 	%r15842, 1, 0, %p1362;
	add.s32 	%r15843, %r15841, %r15832;
	setp.lt.u32 	%p1363, %r15843, %r15841;
	selp.u32 	%r15844, 1, 0, %p1363;
	mad.lo.s32 	%r15845, %r740, %r15738, %r15838;
	add.s32 	%r15846, %r15845, %r15839;
	add.s32 	%r15847, %r15846, %r15842;
	add.s32 	%r15848, %r15847, %r15844;
	mul.lo.s32 	%r15849, %r741, %r15739;
	mul.lo.s32 	%r15850, %r741, %r15738;
	mad.lo.s32 	%r15851, %r742, %r15739, %r15850;
	and.b32  	%r15852, %r15849, 65535;
	shl.b32 	%r15853, %r15851, 16;
	shr.u32 	%r15854, %r15849, 16;
	shr.u32 	%r15855, %r15851, 16;
	add.s32 	%r15856, %r15852, %r56114;
	add.s32 	%r15857, %r15856, %r15853;
	setp.lt.u32 	%p1364, %r15857, %r56114;
	selp.u32 	%r15858, 1, 0, %p1364;
	add.s32 	%r15859, %r15857, %r15848;
	setp.lt.u32 	%p1365, %r15859, %r15857;
	selp.u32 	%r15860, 1, 0, %p1365;
	mad.lo.s32 	%r15861, %r742, %r15738, %r15854;
	add.s32 	%r15862, %r15861, %r15855;
	add.s32 	%r15863, %r15862, %r15858;
	add.s32 	%r15864, %r15863, %r15860;
	mul.lo.s32 	%r15865, %r15748, %r55611;
	shr.u32 	%r15866, %r15865, 16;
	and.b32  	%r15867, %r15865, 65535;
	mul.lo.s32 	%r15869, %r15868, %r15867;
	mul.lo.s32 	%r15871, %r15868, %r15866;
	mad.lo.s32 	%r15872, %r15870, %r15867, %r15871;
	and.b32  	%r15873, %r15869, 65535;
	shl.b32 	%r15874, %r15872, 16;
	shr.u32 	%r15875, %r15869, 16;
	shr.u32 	%r15876, %r15872, 16;
	add.s32 	%r15877, %r15873, %r15748;
	add.s32 	%r15878, %r15877, %r15874;
	setp.lt.u32 	%p1366, %r15878, %r15748;
	selp.u32 	%r15879, 1, 0, %p1366;
	mad.lo.s32 	%r15880, %r15870, %r15866, %r15875;
	add.s32 	%r15881, %r15880, %r15876;
	add.s32 	%r15882, %r15881, %r15879;
	mul.lo.s32 	%r15884, %r15883, %r15867;
	mul.lo.s32 	%r15886, %r15883, %r15866;
	mad.lo.s32 	%r15887, %r15885, %r15867, %r15886;
	and.b32  	%r15888, %r15884, 65535;
	shl.b32 	%r15889, %r15887, 16;
	shr.u32 	%r15890, %r15884, 16;
	shr.u32 	%r15891, %r15887, 16;
	add.s32 	%r15892, %r15888, %r15763;
	add.s32 	%r15893, %r15892, %r15889;
	setp.lt.u32 	%p1367, %r15893, %r15763;
	selp.u32 	%r15894, 1, 0, %p1367;
	add.s32 	%r56105, %r15893, %r15882;
	setp.lt.u32 	%p1368, %r56105, %r15893;
	selp.u32 	%r15895, 1, 0, %p1368;
	mad.lo.s32 	%r15896, %r15885, %r15866, %r15890;
	add.s32 	%r15897, %r15896, %r15891;
	add.s32 	%r15898, %r15897, %r15894;
	add.s32 	%r15899, %r15898, %r15895;
	and.b32  	%r15900, %r11771, 65535;
	mul.lo.s32 	%r15901, %r15900, %r15867;
	shr.u32 	%r15902, %r11771, 16;
	mul.lo.s32 	%r15903, %r15900, %r15866;
	mad.lo.s32 	%r15904, %r15902, %r15867, %r15903;
	and.b32  	%r15905, %r15901, 65535;
	shl.b32 	%r15906, %r15904, 16;
	shr.u32 	%r15907, %r15901, 16;
	shr.u32 	%r15908, %r15904, 16;
	add.s32 	%r15909, %r15905, %r15779;
	add.s32 	%r15910, %r15909, %r15906;
	setp.lt.u32 	%p1369, %r15910, %r15779;
	selp.u32 	%r15911, 1, 0, %p1369;
	add.s32 	%r56108, %r15910, %r15899;
	setp.lt.u32 	%p1370, %r56108, %r15910;
	selp.u32 	%r15912, 1, 0, %p1370;
	mad.lo.s32 	%r15913, %r15902, %r15866, %r15907;
	add.s32 	%r15914, %r15913, %r15908;
	add.s32 	%r15915, %r15914, %r15911;
	add.s32 	%r15916, %r15915, %r15912;
	and.b32  	%r15917, %r11772, 65535;
	mul.lo.s32 	%r15918, %r15917, %r15867;
	shr.u32 	%r15919, %r11772, 16;
	mul.lo.s32 	%r15920, %r15917, %r15866;
	mad.lo.s32 	%r15921, %r15919, %r15867, %r15920;
	and.b32  	%r15922, %r15918, 65535;
	shl.b32 	%r15923, %r15921, 16;
	shr.u32 	%r15924, %r15918, 16;
	shr.u32 	%r15925, %r15921, 16;
	add.s32 	%r15926, %r15922, %r15795;
	add.s32 	%r15927, %r15926, %r15923;
	setp.lt.u32 	%p1371, %r15927, %r15795;
	selp.u32 	%r15928, 1, 0, %p1371;
	add.s32 	%r56109, %r15927, %r15916;
	setp.lt.u32 	%p1372, %r56109, %r15927;
	selp.u32 	%r15929, 1, 0, %p1372;
	mad.lo.s32 	%r15930, %r15919, %r15866, %r15924;
	add.s32 	%r15931, %r15930, %r15925;
	add.s32 	%r15932, %r15931, %r15928;
	add.s32 	%r15933, %r15932, %r15929;
	and.b32  	%r15934, %r11773, 65535;
	mul.lo.s32 	%r15935, %r15934, %r15867;
	shr.u32 	%r15936, %r11773, 16;
	mul.lo.s32 	%r15937, %r15934, %r15866;
	mad.lo.s32 	%r15938, %r15936, %r15867, %r15937;
	and.b32  	%r15939, %r15935, 65535;
	shl.b32 	%r15940, %r15938, 16;
	shr.u32 	%r15941, %r15935, 16;
	shr.u32 	%r15942, %r15938, 16;
	add.s32 	%r15943, %r15939, %r15811;
	add.s32 	%r15944, %r15943, %r15940;
	setp.lt.u32 	%p1373, %r15944, %r15811;
	selp.u32 	%r15945, 1, 0, %p1373;
	add.s32 	%r56110, %r15944, %r15933;
	setp.lt.u32 	%p1374, %r56110, %r15944;
	selp.u32 	%r15946, 1, 0, %p1374;
	mad.lo.s32 	%r15947, %r15936, %r15866, %r15941;
	add.s32 	%r15948, %r15947, %r15942;
	add.s32 	%r15949, %r15948, %r15945;
	add.s32 	%r15950, %r15949, %r15946;
	and.b32  	%r15951, %r11774, 65535;
	mul.lo.s32 	%r15952, %r15951, %r15867;
	shr.u32 	%r15953, %r11774, 16;
	mul.lo.s32 	%r15954, %r15951, %r15866;
	mad.lo.s32 	%r15955, %r15953, %r15867, %r15954;
	and.b32  	%r15956, %r15952, 65535;
	shl.b32 	%r15957, %r15955, 16;
	shr.u32 	%r15958, %r15952, 16;
	shr.u32 	%r15959, %r15955, 16;
	add.s32 	%r15960, %r15956, %r15827;
	add.s32 	%r15961, %r15960, %r15957;
	setp.lt.u32 	%p1375, %r15961, %r15827;
	selp.u32 	%r15962, 1, 0, %p1375;
	add.s32 	%r56111, %r15961, %r15950;
	setp.lt.u32 	%p1376, %r56111, %r15961;
	selp.u32 	%r15963, 1, 0, %p1376;
	mad.lo.s32 	%r15964, %r15953, %r15866, %r15958;
	add.s32 	%r15965, %r15964, %r15959;
	add.s32 	%r15966, %r15965, %r15962;
	add.s32 	%r15967, %r15966, %r15963;
	and.b32  	%r15968, %r11775, 65535;
	mul.lo.s32 	%r15969, %r15968, %r15867;
	shr.u32 	%r15970, %r11775, 16;
	mul.lo.s32 	%r15971, %r15968, %r15866;
	mad.lo.s32 	%r15972, %r15970, %r15867, %r15971;
	and.b32  	%r15973, %r15969, 65535;
	shl.b32 	%r15974, %r15972, 16;
	shr.u32 	%r15975, %r15969, 16;
	shr.u32 	%r15976, %r15972, 16;
	add.s32 	%r15977, %r15973, %r15843;
	add.s32 	%r15978, %r15977, %r15974;
	setp.lt.u32 	%p1377, %r15978, %r15843;
	selp.u32 	%r15979, 1, 0, %p1377;
	add.s32 	%r56112, %r15978, %r15967;
	setp.lt.u32 	%p1378, %r56112, %r15978;
	selp.u32 	%r15980, 1, 0, %p1378;
	mad.lo.s32 	%r15981, %r15970, %r15866, %r15975;
	add.s32 	%r15982, %r15981, %r15976;
	add.s32 	%r15983, %r15982, %r15979;
	add.s32 	%r15984, %r15983, %r15980;
	and.b32  	%r15985, %r11776, 65535;
	mul.lo.s32 	%r15986, %r15985, %r15867;
	shr.u32 	%r15987, %r11776, 16;
	mul.lo.s32 	%r15988, %r15985, %r15866;
	mad.lo.s32 	%r15989, %r15987, %r15867, %r15988;
	and.b32  	%r15990, %r15986, 65535;
	shl.b32 	%r15991, %r15989, 16;
	shr.u32 	%r15992, %r15986, 16;
	shr.u32 	%r15993, %r15989, 16;
	add.s32 	%r15994, %r15990, %r15859;
	add.s32 	%r15995, %r15994, %r15991;
	setp.lt.u32 	%p1379, %r15995, %r15859;
	selp.u32 	%r15996, 1, 0, %p1379;
	add.s32 	%r56113, %r15995, %r15984;
	setp.lt.u32 	%p1380, %r56113, %r15995;
	selp.u32 	%r15997, 1, 0, %p1380;
	mad.lo.s32 	%r15998, %r15987, %r15866, %r15992;
	add.s32 	%r15999, %r15998, %r15993;
	add.s32 	%r16000, %r15999, %r15996;
	add.s32 	%r16001, %r16000, %r15997;
	add.s32 	%r56114, %r15864, %r16001;
	add.s32 	%r56106, %r56106, 1;
	add.s64 	%rd426, %rd426, 4;
	setp.ne.s32 	%p1381, %r56106, 8;
	@%p1381 bra 	$L__BB0_476;
	setp.lt.u32 	%p1382, %r56114, %r11776;
	mov.u32 	%r56107, %r56105;
	@%p1382 bra 	$L__BB0_492;
	setp.gt.u32 	%p1383, %r56114, %r11776;
	@%p1383 bra 	$L__BB0_491;
	setp.lt.u32 	%p1384, %r56113, %r11775;
	mov.u32 	%r56107, %r56105;
	@%p1384 bra 	$L__BB0_492;
	setp.gt.u32 	%p1385, %r56113, %r11775;
	@%p1385 bra 	$L__BB0_491;
	setp.lt.u32 	%p1386, %r56112, %r11774;
	mov.u32 	%r56107, %r56105;
	@%p1386 bra 	$L__BB0_492;
	setp.gt.u32 	%p1387, %r56112, %r11774;
	@%p1387 bra 	$L__BB0_491;
	setp.lt.u32 	%p1388, %r56111, %r11773;
	mov.u32 	%r56107, %r56105;
	@%p1388 bra 	$L__BB0_492;
	setp.gt.u32 	%p1389, %r56111, %r11773;
	@%p1389 bra 	$L__BB0_491;
	setp.lt.u32 	%p1390, %r56110, %r11772;
	mov.u32 	%r56107, %r56105;
	@%p1390 bra 	$L__BB0_492;
	setp.gt.u32 	%p1391, %r56110, %r11772;
	@%p1391 bra 	$L__BB0_491;
	setp.lt.u32 	%p1392, %r56109, %r11771;
	mov.u32 	%r56107, %r56105;
	@%p1392 bra 	$L__BB0_492;
	setp.gt.u32 	%p1393, %r56109, %r11771;
	@%p1393 bra 	$L__BB0_491;
	setp.lt.u32 	%p1394, %r56108, %r11770;
	mov.u32 	%r56107, %r56105;
	@%p1394 bra 	$L__BB0_492;
	setp.le.u32 	%p1395, %r56108, %r11770;
	setp.lt.u32 	%p1396, %r56105, %r11769;
	and.pred  	%p1397, %p1395, %p1396;
	mov.u32 	%r56107, %r56105;
	@%p1397 bra 	$L__BB0_492;
$L__BB0_491:
	sub.s32 	%r56107, %r56105, %r11769;
	setp.lt.u32 	%p1398, %r56105, %r11769;
	selp.u32 	%r16002, 1, 0, %p1398;
	sub.s32 	%r16003, %r56108, %r11770;
	setp.lt.u32 	%p1399, %r56108, %r11770;
	selp.s32 	%r16004, -1, 0, %p1398;
	add.s32 	%r56108, %r16003, %r16004;
	setp.lt.u32 	%p1400, %r16003, %r16002;
	or.pred  	%p1401, %p1399, %p1400;
	selp.u32 	%r16005, 1, 0, %p1401;
	sub.s32 	%r16006, %r56109, %r11771;
	setp.lt.u32 	%p1402, %r56109, %r11771;
	selp.s32 	%r16007, -1, 0, %p1401;
	add.s32 	%r56109, %r16006, %r16007;
	setp.lt.u32 	%p1403, %r16006, %r16005;
	or.pred  	%p1404, %p1402, %p1403;
	selp.u32 	%r16008, 1, 0, %p1404;
	sub.s32 	%r16009, %r56110, %r11772;
	setp.lt.u32 	%p1405, %r56110, %r11772;
	selp.s32 	%r16010, -1, 0, %p1404;
	add.s32 	%r56110, %r16009, %r16010;
	setp.lt.u32 	%p1406, %r16009, %r16008;
	or.pred  	%p1407, %p1405, %p1406;
	selp.u32 	%r16011, 1, 0, %p1407;
	sub.s32 	%r16012, %r56111, %r11773;
	setp.lt.u32 	%p1408, %r56111, %r11773;
	selp.s32 	%r16013, -1, 0, %p1407;
	add.s32 	%r56111, %r16012, %r16013;
	setp.lt.u32 	%p1409, %r16012, %r16011;
	or.pred  	%p1410, %p1408, %p1409;
	selp.u32 	%r16014, 1, 0, %p1410;
	sub.s32 	%r16015, %r56112, %r11774;
	setp.lt.u32 	%p1411, %r56112, %r11774;
	selp.s32 	%r16016, -1, 0, %p1410;
	add.s32 	%r56112, %r16015, %r16016;
	setp.lt.u32 	%p1412, %r16015, %r16014;
	or.pred  	%p1413, %p1411, %p1412;
	selp.u32 	%r16017, 1, 0, %p1413;
	sub.s32 	%r16018, %r56113, %r11775;
	setp.lt.u32 	%p1414, %r56113, %r11775;
	selp.s32 	%r16019, -1, 0, %p1413;
	add.s32 	%r56113, %r16018, %r16019;
	setp.lt.u32 	%p1415, %r16018, %r16017;
	or.pred  	%p1416, %p1414, %p1415;
	selp.s32 	%r16020, -1, 0, %p1416;
	sub.s32 	%r16021, %r56114, %r11776;
	add.s32 	%r56114, %r16021, %r16020;
$L__BB0_492:
	and.b32  	%r935, %r56107, 65535;
	shr.u32 	%r936, %r56107, 16;
	and.b32  	%r937, %r56108, 65535;
	shr.u32 	%r938, %r56108, 16;
	and.b32  	%r939, %r56109, 65535;
	shr.u32 	%r940, %r56109, 16;
	and.b32  	%r941, %r56110, 65535;
	shr.u32 	%r942, %r56110, 16;
	and.b32  	%r943, %r56111, 65535;
	shr.u32 	%r944, %r56111, 16;
	and.b32  	%r945, %r56112, 65535;
	shr.u32 	%r946, %r56112, 16;
	and.b32  	%r947, %r56113, 65535;
	shr.u32 	%r948, %r56113, 16;
	and.b32  	%r949, %r56114, 65535;
	shr.u32 	%r950, %r56114, 16;
	mov.b32 	%r56131, 0;
	mov.u64 	%rd427, %rd21;
	mov.u32 	%r56130, %r56131;
	mov.u32 	%r56129, %r56131;
	mov.u32 	%r56128, %r56131;
	mov.u32 	%r56127, %r56131;
	mov.u32 	%r56126, %r56131;
	mov.u32 	%r56125, %r56131;
	mov.u32 	%r56122, %r56131;
	mov.u32 	%r56123, %r56131;
$L__BB0_493:
	ld.param.u32 	%r55612, [_Z17ecm_stage1_kernelj4U256S_S_jPKjjjjjjjjPjS2_S2_S2_S2_S2__param_4];
	ld.local.u32 	%r16023, [%rd427];
	shr.u32 	%r16024, %r16023, 16;
	and.b32  	%r16025, %r16023, 65535;
	mul.lo.s32 	%r16026, %r935, %r16025;
	mul.lo.s32 	%r16027, %r935, %r16024;
	mad.lo.s32 	%r16028, %r936, %r16025, %r16027;
	and.b32  	%r16029, %r16026, 65535;
	shl.b32 	%r16030, %r16028, 16;
	shr.u32 	%r16031, %r16026, 16;
	shr.u32 	%r16032, %r16028, 16;
	add.s32 	%r16033, %r16029, %r56122;
	add.s32 	%r16034, %r16033, %r16030;
	setp.lt.u32 	%p1417, %r16034, %r56122;
	selp.u32 	%r16035, 1, 0, %p1417;
	mad.lo.s32 	%r16036, %r936, %r16024, %r16031;
	add.s32 	%r16037, %r16036, %r16032;
	add.s32 	%r16038, %r16037, %r16035;
	mul.lo.s32 	%r16039, %r937, %r16025;
	mul.lo.s32 	%r16040, %r937, %r16024;
	mad.lo.s32 	%r16041, %r938, %r16025, %r16040;
	and.b32  	%r16042, %r16039, 65535;
	shl.b32 	%r16043, %r16041, 16;
	shr.u32 	%r16044, %r16039, 16;
	shr.u32 	%r16045, %r16041, 16;
	add.s32 	%r16046, %r16042, %r56125;
	add.s32 	%r16047, %r16046, %r16043;
	setp.lt.u32 	%p1418, %r16047, %r56125;
	selp.u32 	%r16048, 1, 0, %p1418;
	add.s32 	%r16049, %r16047, %r16038;
	setp.lt.u32 	%p1419, %r16049, %r16047;
	selp.u32 	%r16050, 1, 0, %p1419;
	mad.lo.s32 	%r16051, %r938, %r16024, %r16044;
	add.s32 	%r16052, %r16051, %r16045;
	add.s32 	%r16053, %r16052, %r16048;
	add.s32 	%r16054, %r16053, %r16050;
	mul.lo.s32 	%r16055, %r939, %r16025;
	mul.lo.s32 	%r16056, %r939, %r16024;
	mad.lo.s32 	%r16057, %r940, %r16025, %r16056;
	and.b32  	%r16058, %r16055, 65535;
	shl.b32 	%r16059, %r16057, 16;
	shr.u32 	%r16060, %r16055, 16;
	shr.u32 	%r16061, %r16057, 16;
	add.s32 	%r16062, %r16058, %r56126;
	add.s32 	%r16063, %r16062, %r16059;
	setp.lt.u32 	%p1420, %r16063, %r56126;
	selp.u32 	%r16064, 1, 0, %p1420;
	add.s32 	%r16065, %r16063, %r16054;
	setp.lt.u32 	%p1421, %r16065, %r16063;
	selp.u32 	%r16066, 1, 0, %p1421;
	mad.lo.s32 	%r16067, %r940, %r16024, %r16060;
	add.s32 	%r16068, %r16067, %r16061;
	add.s32 	%r16069, %r16068, %r16064;
	add.s32 	%r16070, %r16069, %r16066;
	mul.lo.s32 	%r16071, %r941, %r16025;
	mul.lo.s32 	%r16072, %r941, %r16024;
	mad.lo.s32 	%r16073, %r942, %r16025, %r16072;
	and.b32  	%r16074, %r16071, 65535;
	shl.b32 	%r16075, %r16073, 16;
	shr.u32 	%r16076, %r16071, 16;
	shr.u32 	%r16077, %r16073, 16;
	add.s32 	%r16078, %r16074, %r56127;
	add.s32 	%r16079, %r16078, %r16075;
	setp.lt.u32 	%p1422, %r16079, %r56127;
	selp.u32 	%r16080, 1, 0, %p1422;
	add.s32 	%r16081, %r16079, %r16070;
	setp.lt.u32 	%p1423, %r16081, %r16079;
	selp.u32 	%r16082, 1, 0, %p1423;
	mad.lo.s32 	%r16083, %r942, %r16024, %r16076;
	add.s32 	%r16084, %r16083, %r16077;
	add.s32 	%r16085, %r16084, %r16080;
	add.s32 	%r16086, %r16085, %r16082;
	mul.lo.s32 	%r16087, %r943, %r16025;
	mul.lo.s32 	%r16088, %r943, %r16024;
	mad.lo.s32 	%r16089, %r944, %r16025, %r16088;
	and.b32  	%r16090, %r16087, 65535;
	shl.b32 	%r16091, %r16089, 16;
	shr.u32 	%r16092, %r16087, 16;
	shr.u32 	%r16093, %r16089, 16;
	add.s32 	%r16094, %r16090, %r56128;
	add.s32 	%r16095, %r16094, %r16091;
	setp.lt.u32 	%p1424, %r16095, %r56128;
	selp.u32 	%r16096, 1, 0, %p1424;
	add.s32 	%r16097, %r16095, %r16086;
	setp.lt.u32 	%p1425, %r16097, %r16095;
	selp.u32 	%r16098, 1, 0, %p1425;
	mad.lo.s32 	%r16099, %r944, %r16024, %r16092;
	add.s32 	%r16100, %r16099, %r16093;
	add.s32 	%r16101, %r16100, %r16096;
	add.s32 	%r16102, %r16101, %r16098;
	mul.lo.s32 	%r16103, %r945, %r16025;
	mul.lo.s32 	%r16104, %r945, %r16024;
	mad.lo.s32 	%r16105, %r946, %r16025, %r16104;
	and.b32  	%r16106, %r16103, 65535;
	shl.b32 	%r16107, %r16105, 16;
	shr.u32 	%r16108, %r16103, 16;
	shr.u32 	%r16109, %r16105, 16;
	add.s32 	%r16110, %r16106, %r56129;
	add.s32 	%r16111, %r16110, %r16107;
	setp.lt.u32 	%p1426, %r16111, %r56129;
	selp.u32 	%r16112, 1, 0, %p1426;
	add.s32 	%r16113, %r16111, %r16102;
	setp.lt.u32 	%p1427, %r16113, %r16111;
	selp.u32 	%r16114, 1, 0, %p1427;
	mad.lo.s32 	%r16115, %r946, %r16024, %r16108;
	add.s32 	%r16116, %r16115, %r16109;
	add.s32 	%r16117, %r16116, %r16112;
	add.s32 	%r16118, %r16117, %r16114;
	mul.lo.s32 	%r16119, %r947, %r16025;
	mul.lo.s32 	%r16120, %r947, %r16024;
	mad.lo.s32 	%r16121, %r948, %r16025, %r16120;
	and.b32  	%r16122, %r16119, 65535;
	shl.b32 	%r16123, %r16121, 16;
	shr.u32 	%r16124, %r16119, 16;
	shr.u32 	%r16125, %r16121, 16;
	add.s32 	%r16126, %r16122, %r56130;
	add.s32 	%r16127, %r16126, %r16123;
	setp.lt.u32 	%p1428, %r16127, %r56130;
	selp.u32 	%r16128, 1, 0, %p1428;
	add.s32 	%r16129, %r16127, %r16118;
	setp.lt.u32 	%p1429, %r16129, %r16127;
	selp.u32 	%r16130, 1, 0, %p1429;
	mad.lo.s32 	%r16131, %r948, %r16024, %r16124;
	add.s32 	%r16132, %r16131, %r16125;
	add.s32 	%r16133, %r16132, %r16128;
	add.s32 	%r16134, %r16133, %r16130;
	mul.lo.s32 	%r16135, %r949, %r16025;
	mul.lo.s32 	%r16136, %r949, %r16024;
	mad.lo.s32 	%r16137, %r950, %r16025, %r16136;
	and.b32  	%r16138, %r16135, 65535;
	shl.b32 	%r16139, %r16137, 16;
	shr.u32 	%r16140, %r16135, 16;
	shr.u32 	%r16141, %r16137, 16;
	add.s32 	%r16142, %r16138, %r56131;
	add.s32 	%r16143, %r16142, %r16139;
	setp.lt.u32 	%p1430, %r16143, %r56131;
	selp.u32 	%r16144, 1, 0, %p1430;
	add.s32 	%r16145, %r16143, %r16134;
	setp.lt.u32 	%p1431, %r16145, %r16143;
	selp.u32 	%r16146, 1, 0, %p1431;
	mad.lo.s32 	%r16147, %r950, %r16024, %r16140;
	add.s32 	%r16148, %r16147, %r16141;
	add.s32 	%r16149, %r16148, %r16144;
	add.s32 	%r16150, %r16149, %r16146;
	mul.lo.s32 	%r16151, %r16034, %r55612;
	shr.u32 	%r16152, %r16151, 16;
	and.b32  	%r16153, %r16151, 65535;
	and.b32  	%r16154, %r11769, 65535;
	mul.lo.s32 	%r16155, %r16154, %r16153;
	shr.u32 	%r16156, %r11769, 16;
	mul.lo.s32 	%r16157, %r16154, %r16152;
	mad.lo.s32 	%r16158, %r16156, %r16153, %r16157;
	and.b32  	%r16159, %r16155, 65535;
	shl.b32 	%r16160, %r16158, 16;
	shr.u32 	%r16161, %r16155, 16;
	shr.u32 	%r16162, %r16158, 16;
	add.s32 	%r16163, %r16159, %r16034;
	add.s32 	%r16164, %r16163, %r16160;
	setp.lt.u32 	%p1432, %r16164, %r16034;
	selp.u32 	%r16165, 1, 0, %p1432;
	mad.lo.s32 	%r16166, %r16156, %r16152, %r16161;
	add.s32 	%r16167, %r16166, %r16162;
	add.s32 	%r16168, %r16167, %r16165;
	and.b32  	%r16169, %r11770, 65535;
	mul.lo.s32 	%r16170, %r16169, %r16153;
	shr.u32 	%r16171, %r11770, 16;
	mul.lo.s32 	%r16172, %r16169, %r16152;
	mad.lo.s32 	%r16173, %r16171, %r16153, %r16172;
	and.b32  	%r16174, %r16170, 65535;
	shl.b32 	%r16175, %r16173, 16;
	shr.u32 	%r16176, %r16170, 16;
	shr.u32 	%r16177, %r16173, 16;
	add.s32 	%r16178, %r16174, %r16049;
	add.s32 	%r16179, %r16178, %r16175;
	setp.lt.u32 	%p1433, %r16179, %r16049;
	selp.u32 	%r16180, 1, 0, %p1433;
	add.s32 	%r56122, %r16179, %r16168;
	setp.lt.u32 	%p1434, %r56122, %r16179;
	selp.u32 	%r16181, 1, 0, %p1434;
	mad.lo.s32 	%r16182, %r16171, %r16152, %r16176;
	add.s32 	%r16183, %r16182, %r16177;
	add.s32 	%r16184, %r16183, %r16180;
	add.s32 	%r16185, %r16184, %r16181;
	and.b32  	%r16186, %r11771, 65535;
	mul.lo.s32 	%r16187, %r16186, %r16153;
	shr.u32 	%r16188, %r11771, 16;
	mul.lo.s32 	%r16189, %r16186, %r16152;
	mad.lo.s32 	%r16190, %r16188, %r16153, %r16189;
	and.b32  	%r16191, %r16187, 65535;
	shl.b32 	%r16192, %r16190, 16;
	shr.u32 	%r16193, %r16187, 16;
	shr.u32 	%r16194, %r16190, 16;
	add.s32 	%r16195, %r16191, %r16065;
	add.s32 	%r16196, %r16195, %r16192;
	setp.lt.u32 	%p1435, %r16196, %r16065;
	selp.u32 	%r16197, 1, 0, %p1435;
	add.s32 	%r56125, %r16196, %r16185;
	setp.lt.u32 	%p1436, %r56125, %r16196;
	selp.u32 	%r16198, 1, 0, %p1436;
	mad.lo.s32 	%r16199, %r16188, %r16152, %r16193;
	add.s32 	%r16200, %r16199, %r16194;
	add.s32 	%r16201, %r16200, %r16197;
	add.s32 	%r16202, %r16201, %r16198;
	and.b32  	%r16203, %r11772, 65535;
	mul.lo.s32 	%r16204, %r16203, %r16153;
	shr.u32 	%r16205, %r11772, 16;
	mul.lo.s32 	%r16206, %r16203, %r16152;
	mad.lo.s32 	%r16207, %r16205, %r16153, %r16206;
	and.b32  	%r16208, %r16204, 65535;
	shl.b32 	%r16209, %r16207, 16;
	shr.u32 	%r16210, %r16204, 16;
	shr.u32 	%r16211, %r16207, 16;
	add.s32 	%r16212, %r16208, %r16081;
	add.s32 	%r16213, %r16212, %r16209;
	setp.lt.u32 	%p1437, %r16213, %r16081;
	selp.u32 	%r16214, 1, 0, %p1437;
	add.s32 	%r56126, %r16213, %r16202;
	setp.lt.u32 	%p1438, %r56126, %r16213;
	selp.u32 	%r16215, 1, 0, %p1438;
	mad.lo.s32 	%r16216, %r16205, %r16152, %r16210;
	add.s32 	%r16217, %r16216, %r16211;
	add.s32 	%r16218, %r16217, %r16214;
	add.s32 	%r16219, %r16218, %r16215;
	and.b32  	%r16220, %r11773, 65535;
	mul.lo.s32 	%r16221, %r16220, %r16153;
	shr.u32 	%r16222, %r11773, 16;
	mul.lo.s32 	%r16223, %r16220, %r16152;
	mad.lo.s32 	%r16224, %r16222, %r16153, %r16223;
	and.b32  	%r16225, %r16221, 65535;
	shl.b32 	%r16226, %r16224, 16;
	shr.u32 	%r16227, %r16221, 16;
	shr.u32 	%r16228, %r16224, 16;
	add.s32 	%r16229, %r16225, %r16097;
	add.s32 	%r16230, %r16229, %r16226;
	setp.lt.u32 	%p1439, %r16230, %r16097;
	selp.u32 	%r16231, 1, 0, %p1439;
	add.s32 	%r56127, %r16230, %r16219;
	setp.lt.u32 	%p1440, %r56127, %r16230;
	selp.u32 	%r16232, 1, 0, %p1440;
	mad.lo.s32 	%r16233, %r16222, %r16152, %r16227;
	add.s32 	%r16234, %r16233, %r16228;
	add.s32 	%r16235, %r16234, %r16231;
	add.s32 	%r16236, %r16235, %r16232;
	and.b32  	%r16237, %r11774, 65535;
	mul.lo.s32 	%r16238, %r16237, %r16153;
	shr.u32 	%r16239, %r11774, 16;
	mul.lo.s32 	%r16240, %r16237, %r16152;
	mad.lo.s32 	%r16241, %r16239, %r16153, %r16240;
	and.b32  	%r16242, %r16238, 65535;
	shl.b32 	%r16243, %r16241, 16;
	shr.u32 	%r16244, %r16238, 16;
	shr.u32 	%r16245, %r16241, 16;
	add.s32 	%r16246, %r16242, %r16113;
	add.s32 	%r16247, %r16246, %r16243;
	setp.lt.u32 	%p1441, %r16247, %r16113;
	selp.u32 	%r16248, 1, 0, %p1441;
	add.s32 	%r56128, %r16247, %r16236;
	setp.lt.u32 	%p1442, %r56128, %r16247;
	selp.u32 	%r16249, 1, 0, %p1442;
	mad.lo.s32 	%r16250, %r16239, %r16152, %r16244;
	add.s32 	%r16251, %r16250, %r16245;
	add.s32 	%r16252, %r16251, %r16248;
	add.s32 	%r16253, %r16252, %r16249;
	and.b32  	%r16254, %r11775, 65535;
	mul.lo.s32 	%r16255, %r16254, %r16153;
	shr.u32 	%r16256, %r11775, 16;
	mul.lo.s32 	%r16257, %r16254, %r16152;
	mad.lo.s32 	%r16258, %r16256, %r16153, %r16257;
	and.b32  	%r16259, %r16255, 65535;
	shl.b32 	%r16260, %r16258, 16;
	shr.u32 	%r16261, %r16255, 16;
	shr.u32 	%r16262, %r16258, 16;
	add.s32 	%r16263, %r16259, %r16129;
	add.s32 	%r16264, %r16263, %r16260;
	setp.lt.u32 	%p1443, %r16264, %r16129;
	selp.u32 	%r16265, 1, 0, %p1443;
	add.s32 	%r56129, %r16264, %r16253;
	setp.lt.u32 	%p1444, %r56129, %r16264;
	selp.u32 	%r16266, 1, 0, %p1444;
	mad.lo.s32 	%r16267, %r16256, %r16152, %r16261;
	add.s32 	%r16268, %r16267, %r16262;
	add.s32 	%r16269, %r16268, %r16265;
	add.s32 	%r16270, %r16269, %r16266;
	and.b32  	%r16271, %r11776, 65535;
	mul.lo.s32 	%r16272, %r16271, %r16153;
	shr.u32 	%r16273, %r11776, 16;
	mul.lo.s32 	%r16274, %r16271, %r16152;
	mad.lo.s32 	%r16275, %r16273, %r16153, %r16274;
	and.b32  	%r16276, %r16272, 65535;
	shl.b32 	%r16277, %r16275, 16;
	shr.u32 	%r16278, %r16272, 16;
	shr.u32 	%r16279, %r16275, 16;
	add.s32 	%r16280, %r16276, %r16145;
	add.s32 	%r16281, %r16280, %r16277;
	setp.lt.u32 	%p1445, %r16281, %r16145;
	selp.u32 	%r16282, 1, 0, %p1445;
	add.s32 	%r56130, %r16281, %r16270;
	setp.lt.u32 	%p1446, %r56130, %r16281;
	selp.u32 	%r16283, 1, 0, %p1446;
	mad.lo.s32 	%r16284, %r16273, %r16152, %r16278;
	add.s32 	%r16285, %r16284, %r16279;
	add.s32 	%r16286, %r16285, %r16282;
	add.s32 	%r16287, %r16286, %r16283;
	add.s32 	%r56131, %r16150, %r16287;
	add.s32 	%r56123, %r56123, 1;
	add.s64 	%rd427, %rd427, 4;
	setp.ne.s32 	%p1447, %r56123, 8;
	@%p1447 bra 	$L__BB0_493;
	setp.lt.u32 	%p1448, %r56131, %r11776;
	mov.u32 	%r56124, %r56122;
	@%p1448 bra 	$L__BB0_509;
	setp.gt.u32 	%p1449, %r56131, %r11776;
	@%p1449 bra 	$L__BB0_508;
	setp.lt.u32 	%p1450, %r56130, %r11775;
	mov.u32 	%r56124, %r56122;
	@%p1450 bra 	$L__BB0_509;
	setp.gt.u32 	%p1451, %r56130, %r11775;
	@%p1451 bra 	$L__BB0_508;
	setp.lt.u32 	%p1452, %r56129, %r11774;
	mov.u32 	%r56124, %r56122;
	@%p1452 bra 	$L__BB0_509;
	setp.gt.u32 	%p1453, %r56129, %r11774;
	@%p1453 bra 	$L__BB0_508;
	setp.lt.u32 	%p1454, %r56128, %r11773;
	mov.u32 	%r56124, %r56122;
	@%p1454 bra 	$L__BB0_509;
	setp.gt.u32 	%p1455, %r56128, %r11773;
	@%p1455 bra 	$L__BB0_508;
	setp.lt.u32 	%p1456, %r56127, %r11772;
	mov.u32 	%r56124, %r56122;
	@%p1456 bra 	$L__BB0_509;
	setp.gt.u32 	%p1457, %r56127, %r11772;
	@%p1457 bra 	$L__BB0_508;
	setp.lt.u32 	%p1458, %r56126, %r11771;
	mov.u32 	%r56124, %r56122;
	@%p1458 bra 	$L__BB0_509;
	setp.gt.u32 	%p1459, %r56126, %r11771;
	@%p1459 bra 	$L__BB0_508;
	setp.lt.u32 	%p1460, %r56125, %r11770;
	mov.u32 	%r56124, %r56122;
	@%p1460 bra 	$L__BB0_509;
	setp.le.u32 	%p1461, %r56125, %r11770;
	setp.lt.u32 	%p1462, %r56122, %r11769;
	and.pred  	%p1463, %p1461, %p1462;
	mov.u32 	%r56124, %r56122;
	@%p1463 bra 	$L__BB0_509;
$L__BB0_508:
	sub.s32 	%r56124, %r56122, %r11769;
	setp.lt.u32 	%p1464, %r56122, %r11769;
	selp.u32 	%r16288, 1, 0, %p1464;
	sub.s32 	%r16289, %r56125, %r11770;
	setp.lt.u32 	%p1465, %r56125, %r11770;
	selp.s32 	%r16290, -1, 0, %p1464;
	add.s32 	%r56125, %r16289, %r16290;
	setp.lt.u32 	%p1466, %r16289, %r16288;
	or.pred  	%p1467, %p1465, %p1466;
	selp.u32 	%r16291, 1, 0, %p1467;
	sub.s32 	%r16292, %r56126, %r11771;
	setp.lt.u32 	%p1468, %r56126, %r11771;
	selp.s32 	%r16293, -1, 0, %p1467;
	add.s32 	%r56126, %r16292, %r16293;
	setp.lt.u32 	%p1469, %r16292, %r16291;
	or.pred  	%p1470, %p1468, %p1469;
	selp.u32 	%r16294, 1, 0, %p1470;
	sub.s32 	%r16295, %r56127, %r11772;
	setp.lt.u32 	%p1471, %r56127, %r11772;
	selp.s32 	%r16296, -1, 0, %p1470;
	add.s32 	%r56127, %r16295, %r16296;
	setp.lt.u32 	%p1472, %r16295, %r16294;
	or.pred  	%p1473, %p1471, %p1472;
	selp.u32 	%r16297, 1, 0, %p1473;
	sub.s32 	%r16298, %r56128, %r11773;
	setp.lt.u32 	%p1474, %r56128, %r11773;
	selp.s32 	%r16299, -1, 0, %p1473;
	add.s32 	%r56128, %r16298, %r16299;
	setp.lt.u32 	%p1475, %r16298, %r16297;
	or.pred  	%p1476, %p1474, %p1475;
	selp.u32 	%r16300, 1, 0, %p1476;
	sub.s32 	%r16301, %r56129, %r11774;
	setp.lt.u32 	%p1477, %r56129, %r11774;
	selp.s32 	%r16302, -1, 0, %p1476;
	add.s32 	%r56129, %r16301, %r16302;
	setp.lt.u32 	%p1478, %r16301, %r16300;
	or.pred  	%p1479, %p1477, %p1478;
	selp.u32 	%r16303, 1, 0, %p1479;
	sub.s32 	%r16304, %r56130, %r11775;
	setp.lt.u32 	%p1480, %r56130, %r11775;
	selp.s32 	%r16305, -1, 0, %p1479;
	add.s32 	%r56130, %r16304, %r16305;
	setp.lt.u32 	%p1481, %r16304, %r16303;
	or.pred  	%p1482, %p1480, %p1481;
	selp.s32 	%r16306, -1, 0, %p1482;
	sub.s32 	%r16307, %r56131, %r11776;
	add.s32 	%r56131, %r16307, %r16306;
$L__BB0_509:
	st.local.u32 	[%rd27], %r56124;
	st.local.u32 	[%rd27+4], %r56125;
	st.local.u32 	[%rd27+8], %r56126;
	st.local.u32 	[%rd27+12], %r56127;
	st.local.u32 	[%rd27+16], %r56128;
	st.local.u32 	[%rd27+20], %r56129;
	st.local.u32 	[%rd27+24], %r56130;
	st.local.u32 	[%rd27+28], %r56131;
	and.b32  	%r985, %r56124, 65535;
	shr.u32 	%r986, %r56124, 16;
	and.b32  	%r987, %r56125, 65535;
	shr.u32 	%r988, %r56125, 16;
	and.b32  	%r989, %r56126, 65535;
	shr.u32 	%r990, %r56126, 16;
	and.b32  	%r991, %r56127, 65535;
	shr.u32 	%r992, %r56127, 16;
	and.b32  	%r993, %r56128, 65535;
	shr.u32 	%r994, %r56128, 16;
	and.b32  	%r995, %r56129, 65535;
	shr.u32 	%r996, %r56129, 16;
	and.b32  	%r997, %r56130, 65535;
	shr.u32 	%r998, %r56130, 16;
	and.b32  	%r999, %r56131, 65535;
	shr.u32 	%r1000, %r56131, 16;
	mov.b32 	%r56148, 0;
	mov.u64 	%rd428, %rd27;
	mov.u32 	%r56147, %r56148;
	mov.u32 	%r56146, %r56148;
	mov.u32 	%r56145, %r56148;
	mov.u32 	%r56144, %r56148;
	mov.u32 	%r56143, %r56148;
	mov.u32 	%r56142, %r56148;
	mov.u32 	%r56139, %r56148;
	mov.u32 	%r56140, %r56148;
$L__BB0_510:
	ld.param.u32 	%r55613, [_Z17ecm_stage1_kernelj4U256S_S_jPKjjjjjjjjPjS2_S2_S2_S2_S2__param_4];
	ld.local.u32 	%r16309, [%rd428];
	shr.u32 	%r16310, %r16309, 16;
	and.b32  	%r16311, %r16309, 65535;
	mul.lo.s32 	%r16312, %r985, %r16311;
	mul.lo.s32 	%r16313, %r985, %r16310;
	mad.lo.s32 	%r16314, %r986, %r16311, %r16313;
	and.b32  	%r16315, %r16312, 65535;
	shl.b32 	%r16316, %r16314, 16;
	shr.u32 	%r16317, %r16312, 16;
	shr.u32 	%r16318, %r16314, 16;
	add.s32 	%r16319, %r16315, %r56139;
	add.s32 	%r16320, %r16319, %r16316;
	setp.lt.u32 	%p1483, %r16320, %r56139;
	selp.u32 	%r16321, 1, 0, %p1483;
	mad.lo.s32 	%r16322, %r986, %r16310, %r16317;
	add.s32 	%r16323, %r16322, %r16318;
	add.s32 	%r16324, %r16323, %r16321;
	mul.lo.s32 	%r16325, %r987, %r16311;
	mul.lo.s32 	%r16326, %r987, %r16310;
	mad.lo.s32 	%r16327, %r988, %r16311, %r16326;
	and.b32  	%r16328, %r16325, 65535;
	shl.b32 	%r16329, %r16327, 16;
	shr.u32 	%r16330, %r16325, 16;
	shr.u32 	%r16331, %r16327, 16;
	add.s32 	%r16332, %r16328, %r56142;
	add.s32 	%r16333, %r16332, %r16329;
	setp.lt.u32 	%p1484, %r16333, %r56142;
	selp.u32 	%r16334, 1, 0, %p1484;
	add.s32 	%r16335, %r16333, %r16324;
	setp.lt.u32 	%p1485, %r16335, %r16333;
	selp.u32 	%r16336, 1, 0, %p1485;
	mad.lo.s32 	%r16337, %r988, %r16310, %r16330;
	add.s32 	%r16338, %r16337, %r16331;
	add.s32 	%r16339, %r16338, %r16334;
	add.s32 	%r16340, %r16339, %r16336;
	mul.lo.s32 	%r16341, %r989, %r16311;
	mul.lo.s32 	%r16342, %r989, %r16310;
	mad.lo.s32 	%r16343, %r990, %r16311, %r16342;
	and.b32  	%r16344, %r16341, 65535;
	shl.b32 	%r16345, %r16343, 16;
	shr.u32 	%r16346, %r16341, 16;
	shr.u32 	%r16347, %r16343, 16;
	add.s32 	%r16348, %r16344, %r56143;
	add.s32 	%r16349, %r16348, %r16345;
	setp.lt.u32 	%p1486, %r16349, %r56143;
	selp.u32 	%r16350, 1, 0, %p1486;
	add.s32 	%r16351, %r16349, %r16340;
	setp.lt.u32 	%p1487, %r16351, %r16349;
	selp.u32 	%r16352, 1, 0, %p1487;
	mad.lo.s32 	%r16353, %r990, %r16310, %r16346;
	add.s32 	%r16354, %r16353, %r16347;
	add.s32 	%r16355, %r16354, %r16350;
	add.s32 	%r16356, %r16355, %r16352;
	mul.lo.s32 	%r16357, %r991, %r16311;
	mul.lo.s32 	%r16358, %r991, %r16310;
	mad.lo.s32 	%r16359, %r992, %r16311, %r16358;
	and.b32  	%r16360, %r16357, 65535;
	shl.b32 	%r16361, %r16359, 16;
	shr.u32 	%r16362, %r16357, 16;
	shr.u32 	%r16363, %r16359, 16;
	add.s32 	%r16364, %r16360, %r56144;
	add.s32 	%r16365, %r16364, %r16361;
	setp.lt.u32 	%p1488, %r16365, %r56144;
	selp.u32 	%r16366, 1, 0, %p1488;
	add.s32 	%r16367, %r16365, %r16356;
	setp.lt.u32 	%p1489, %r16367, %r16365;
	selp.u32 	%r16368, 1, 0, %p1489;
	mad.lo.s32 	%r16369, %r992, %r16310, %r16362;
	add.s32 	%r16370, %r16369, %r16363;
	add.s32 	%r16371, %r16370, %r16366;
	add.s32 	%r16372, %r16371, %r16368;
	mul.lo.s32 	%r16373, %r993, %r16311;
	mul.lo.s32 	%r16374, %r993, %r16310;
	mad.lo.s32 	%r16375, %r994, %r16311, %r16374;
	and.b32  	%r16376, %r16373, 65535;
	shl.b32 	%r16377, %r16375, 16;
	shr.u32 	%r16378, %r16373, 16;
	shr.u32 	%r16379, %r16375, 16;
	add.s32 	%r16380, %r16376, %r56145;
	add.s32 	%r16381, %r16380, %r16377;
	setp.lt.u32 	%p1490, %r16381, %r56145;
	selp.u32 	%r16382, 1, 0, %p1490;
	add.s32 	%r16383, %r16381, %r16372;
	setp.lt.u32 	%p1491, %r16383, %r16381;
	selp.u32 	%r16384, 1, 0, %p1491;
	mad.lo.s32 	%r16385, %r994, %r16310, %r16378;
	add.s32 	%r16386, %r16385, %r16379;
	add.s32 	%r16387, %r16386, %r16382;
	add.s32 	%r16388, %r16387, %r16384;
	mul.lo.s32 	%r16389, %r995, %r16311;
	mul.lo.s32 	%r16390, %r995, %r16310;
	mad.lo.s32 	%r16391, %r996, %r16311, %r16390;
	and.b32  	%r16392, %r16389, 65535;
	shl.b32 	%r16393, %r16391, 16;
	shr.u32 	%r16394, %r16389, 16;
	shr.u32 	%r16395, %r16391, 16;
	add.s32 	%r16396, %r16392, %r56146;
	add.s32 	%r16397, %r16396, %r16393;
	setp.lt.u32 	%p1492, %r16397, %r56146;
	selp.u32 	%r16398, 1, 0, %p1492;
	add.s32 	%r16399, %r16397, %r16388;
	setp.lt.u32 	%p1493, %r16399, %r16397;
	selp.u32 	%r16400, 1, 0, %p1493;
	mad.lo.s32 	%r16401, %r996, %r16310, %r16394;
	add.s32 	%r16402, %r16401, %r16395;
	add.s32 	%r16403, %r16402, %r16398;
	add.s32 	%r16404, %r16403, %r16400;
	mul.lo.s32 	%r16405, %r997, %r16311;
	mul.lo.s32 	%r16406, %r997, %r16310;
	mad.lo.s32 	%r16407, %r998, %r16311, %r16406;
	and.b32  	%r16408, %r16405, 65535;
	shl.b32 	%r16409, %r16407, 16;
	shr.u32 	%r16410, %r16405, 16;
	shr.u32 	%r16411, %r16407, 16;
	add.s32 	%r16412, %r16408, %r56147;
	add.s32 	%r16413, %r16412, %r16409;
	setp.lt.u32 	%p1494, %r16413, %r56147;
	selp.u32 	%r16414, 1, 0, %p1494;
	add.s32 	%r16415, %r16413, %r16404;
	setp.lt.u32 	%p1495, %r16415, %r16413;
	selp.u32 	%r16416, 1, 0, %p1495;
	mad.lo.s32 	%r16417, %r998, %r16310, %r16410;
	add.s32 	%r16418, %r16417, %r16411;
	add.s32 	%r16419, %r16418, %r16414;
	add.s32 	%r16420, %r16419, %r16416;
	mul.lo.s32 	%r16421, %r999, %r16311;
	mul.lo.s32 	%r16422, %r999, %r16310;
	mad.lo.s32 	%r16423, %r1000, %r16311, %r16422;
	and.b32  	%r16424, %r16421, 65535;
	shl.b32 	%r16425, %r16423, 16;
	shr.u32 	%r16426, %r16421, 16;
	shr.u32 	%r16427, %r16423, 16;
	add.s32 	%r16428, %r16424, %r56148;
	add.s32 	%r16429, %r16428, %r16425;
	setp.lt.u32 	%p1496, %r16429, %r56148;
	selp.u32 	%r16430, 1, 0, %p1496;
	add.s32 	%r16431, %r16429, %r16420;
	setp.lt.u32 	%p1497, %r16431, %r16429;
	selp.u32 	%r16432, 1, 0, %p1497;
	mad.lo.s32 	%r16433, %r1000, %r16310, %r16426;
	add.s32 	%r16434, %r16433, %r16427;
	add.s32 	%r16435, %r16434, %r16430;
	add.s32 	%r16436, %r16435, %r16432;
	mul.lo.s32 	%r16437, %r16320, %r55613;
	shr.u32 	%r16438, %r16437, 16;
	and.b32  	%r16439, %r16437, 65535;
	and.b32  	%r16440, %r11769, 65535;
	mul.lo.s32 	%r16441, %r16440, %r16439;
	shr.u32 	%r16442, %r11769, 16;
	mul.lo.s32 	%r16443, %r16440, %r16438;
	mad.lo.s32 	%r16444, %r16442, %r16439, %r16443;
	and.b32  	%r16445, %r16441, 65535;
	shl.b32 	%r16446, %r16444, 16;
	shr.u32 	%r16447, %r16441, 16;
	shr.u32 	%r16448, %r16444, 16;
	add.s32 	%r16449, %r16445, %r16320;
	add.s32 	%r16450, %r16449, %r16446;
	setp.lt.u32 	%p1498, %r16450, %r16320;
	selp.u32 	%r16451, 1, 0, %p1498;
	mad.lo.s32 	%r16452, %r16442, %r16438, %r16447;
	add.s32 	%r16453, %r16452, %r16448;
	add.s32 	%r16454, %r16453, %r16451;
	and.b32  	%r16455, %r11770, 65535;
	mul.lo.s32 	%r16456, %r16455, %r16439;
	shr.u32 	%r16457, %r11770, 16;
	mul.lo.s32 	%r16458, %r16455, %r16438;
	mad.lo.s32 	%r16459, %r16457, %r16439, %r16458;
	and.b32  	%r16460, %r16456, 65535;
	shl.b32 	%r16461, %r16459, 16;
	shr.u32 	%r16462, %r16456, 16;
	shr.u32 	%r16463, %r16459, 16;
	add.s32 	%r16464, %r16460, %r16335;
	add.s32 	%r16465, %r16464, %r16461;
	setp.lt.u32 	%p1499, %r16465, %r16335;
	selp.u32 	%r16466, 1, 0, %p1499;
	add.s32 	%r56139, %r16465, %r16454;
	setp.lt.u32 	%p1500, %r56139, %r16465;
	selp.u32 	%r16467, 1, 0, %p1500;
	mad.lo.s32 	%r16468, %r16457, %r16438, %r16462;
	add.s32 	%r16469, %r16468, %r16463;
	add.s32 	%r16470, %r16469, %r16466;
	add.s32 	%r16471, %r16470, %r16467;
	and.b32  	%r16472, %r11771, 65535;
	mul.lo.s32 	%r16473, %r16472, %r16439;
	shr.u32 	%r16474, %r11771, 16;
	mul.lo.s32 	%r16475, %r16472, %r16438;
	mad.lo.s32 	%r16476, %r16474, %r16439, %r16475;
	and.b32  	%r16477, %r16473, 65535;
	shl.b32 	%r16478, %r16476, 16;
	shr.u32 	%r16479, %r16473, 16;
	shr.u32 	%r16480, %r16476, 16;
	add.s32 	%r16481, %r16477, %r16351;
	add.s32 	%r16482, %r16481, %r16478;
	setp.lt.u32 	%p1501, %r16482, %r16351;
	selp.u32 	%r16483, 1, 0, %p1501;
	add.s32 	%r56142, %r16482, %r16471;
	setp.lt.u32 	%p1502, %r56142, %r16482;
	selp.u32 	%r16484, 1, 0, %p1502;
	mad.lo.s32 	%r16485, %r16474, %r16438, %r16479;
	add.s32 	%r16486, %r16485, %r16480;
	add.s32 	%r16487, %r16486, %r16483;
	add.s32 	%r16488, %r16487, %r16484;
	and.b32  	%r16489, %r11772, 65535;
	mul.lo.s32 	%r16490, %r16489, %r16439;
	shr.u32 	%r16491, %r11772, 16;
	mul.lo.s32 	%r16492, %r16489, %r16438;
	mad.lo.s32 	%r16493, %r16491, %r16439, %r16492;
	and.b32  	%r16494, %r16490, 65535;
	shl.b32 	%r16495, %r16493, 16;
	shr.u32 	%r16496, %r16490, 16;
	shr.u32 	%r16497, %r16493, 16;
	add.s32 	%r16498, %r16494, %r16367;
	add.s32 	%r16499, %r16498, %r16495;
	setp.lt.u32 	%p1503, %r16499, %r16367;
	selp.u32 	%r16500, 1, 0, %p1503;
	add.s32 	%r56143, %r16499, %r16488;
	setp.lt.u32 	%p1504, %r56143, %r16499;
	selp.u32 	%r16501, 1, 0, %p1504;
	mad.lo.s32 	%r16502, %r16491, %r16438, %r16496;
	add.s32 	%r16503, %r16502, %r16497;
	add.s32 	%r16504, %r16503, %r16500;
	add.s32 	%r16505, %r16504, %r16501;
	and.b32  	%r16506, %r11773, 65535;
	mul.lo.s32 	%r16507, %r16506, %r16439;
	shr.u32 	%r16508, %r11773, 16;
	mul.lo.s32 	%r16509, %r16506, %r16438;
	mad.lo.s32 	%r16510, %r16508, %r16439, %r16509;
	and.b32  	%r16511, %r16507, 65535;
	shl.b32 	%r16512, %r16510, 16;
	shr.u32 	%r16513, %r16507, 16;
	shr.u32 	%r16514, %r16510, 16;
	add.s32 	%r16515, %r16511, %r16383;
	add.s32 	%r16516, %r16515, %r16512;
	setp.lt.u32 	%p1505, %r16516, %r16383;
	selp.u32 	%r16517, 1, 0, %p1505;
	add.s32 	%r56144, %r16516, %r16505;
	setp.lt.u32 	%p1506, %r56144, %r16516;
	selp.u32 	%r16518, 1, 0, %p1506;
	mad.lo.s32 	%r16519, %r16508, %r16438, %r16513;
	add.s32 	%r16520, %r16519, %r16514;
	add.s32 	%r16521, %r16520, %r16517;
	add.s32 	%r16522, %r16521, %r16518;
	and.b32  	%r16523, %r11774, 65535;
	mul.lo.s32 	%r16524, %r16523, %r16439;
	shr.u32 	%r16525, %r11774, 16;
	mul.lo.s32 	%r16526, %r16523, %r16438;
	mad.lo.s32 	%r16527, %r16525, %r16439, %r16526;
	and.b32  	%r16528, %r16524, 65535;
	shl.b32 	%r16529, %r16527, 16;
	shr.u32 	%r16530, %r16524, 16;
	shr.u32 	%r16531, %r16527, 16;
	add.s32 	%r16532, %r16528, %r16399;
	add.s32 	%r16533, %r16532, %r16529;
	setp.lt.u32 	%p1507, %r16533, %r16399;
	selp.u32 	%r16534, 1, 0, %p1507;
	add.s32 	%r56145, %r16533, %r16522;
	setp.lt.u32 	%p1508, %r56145, %r16533;
	selp.u32 	%r16535, 1, 0, %p1508;
	mad.lo.s32 	%r16536, %r16525, %r16438, %r16530;
	add.s32 	%r16537, %r16536, %r16531;
	add.s32 	%r16538, %r16537, %r16534;
	add.s32 	%r16539, %r16538, %r16535;
	and.b32  	%r16540, %r11775, 65535;
	mul.lo.s32 	%r16541, %r16540, %r16439;
	shr.u32 	%r16542, %r11775, 16;
	mul.lo.s32 	%r16543, %r16540, %r16438;
	mad.lo.s32 	%r16544, %r16542, %r16439, %r16543;
	and.b32  	%r16545, %r16541, 65535;
	shl.b32 	%r16546, %r16544, 16;
	shr.u32 	%r16547, %r16541, 16;
	shr.u32 	%r16548, %r16544, 16;
	add.s32 	%r16549, %r16545, %r16415;
	add.s32 	%r16550, %r16549, %r16546;
	setp.lt.u32 	%p1509, %r16550, %r16415;
	selp.u32 	%r16551, 1, 0, %p1509;
	add.s32 	%r56146, %r16550, %r16539;
	setp.lt.u32 	%p1510, %r56146, %r16550;
	selp.u32 	%r16552, 1, 0, %p1510;
	mad.lo.s32 	%r16553, %r16542, %r16438, %r16547;
	add.s32 	%r16554, %r16553, %r16548;
	add.s32 	%r16555, %r16554, %r16551;
	add.s32 	%r16556, %r16555, %r16552;
	and.b32  	%r16557, %r11776, 65535;
	mul.lo.s32 	%r16558, %r16557, %r16439;
	shr.u32 	%r16559, %r11776, 16;
	mul.lo.s32 	%r16560, %r16557, %r16438;
	mad.lo.s32 	%r16561, %r16559, %r16439, %r16560;
	and.b32  	%r16562, %r16558, 65535;
	shl.b32 	%r16563, %r16561, 16;
	shr.u32 	%r16564, %r16558, 16;
	shr.u32 	%r16565, %r16561, 16;
	add.s32 	%r16566, %r16562, %r16431;
	add.s32 	%r16567, %r16566, %r16563;
	setp.lt.u32 	%p1511, %r16567, %r16431;
	selp.u32 	%r16568, 1, 0, %p1511;
	add.s32 	%r56147, %r16567, %r16556;
	setp.lt.u32 	%p1512, %r56147, %r16567;
	selp.u32 	%r16569, 1, 0, %p1512;
	mad.lo.s32 	%r16570, %r16559, %r16438, %r16564;
	add.s32 	%r16571, %r16570, %r16565;
	add.s32 	%r16572, %r16571, %r16568;
	add.s32 	%r16573, %r16572, %r16569;
	add.s32 	%r56148, %r16436, %r16573;
	add.s32 	%r56140, %r56140, 1;
	add.s64 	%rd428, %rd428, 4;
	setp.ne.s32 	%p1513, %r56140, 8;
	@%p1513 bra 	$L__BB0_510;
	setp.lt.u32 	%p1514, %r56148, %r11776;
	mov.u32 	%r56141, %r56139;
	@%p1514 bra 	$L__BB0_526;
	setp.gt.u32 	%p1515, %r56148, %r11776;
	@%p1515 bra 	$L__BB0_525;
	setp.lt.u32 	%p1516, %r56147, %r11775;
	mov.u32 	%r56141, %r56139;
	@%p1516 bra 	$L__BB0_526;
	setp.gt.u32 	%p1517, %r56147, %r11775;
	@%p1517 bra 	$L__BB0_525;
	setp.lt.u32 	%p1518, %r56146, %r11774;
	mov.u32 	%r56141, %r56139;
	@%p1518 bra 	$L__BB0_526;
	setp.gt.u32 	%p1519, %r56146, %r11774;
	@%p1519 bra 	$L__BB0_525;
	setp.lt.u32 	%p1520, %r56145, %r11773;
	mov.u32 	%r56141, %r56139;
	@%p1520 bra 	$L__BB0_526;
	setp.gt.u32 	%p1521, %r56145, %r11773;
	@%p1521 bra 	$L__BB0_525;
	setp.lt.u32 	%p1522, %r56144, %r11772;
	mov.u32 	%r56141, %r56139;
	@%p1522 bra 	$L__BB0_526;
	setp.gt.u32 	%p1523, %r56144, %r11772;
	@%p1523 bra 	$L__BB0_525;
	setp.lt.u32 	%p1524, %r56143, %r11771;
	mov.u32 	%r56141, %r56139;
	@%p1524 bra 	$L__BB0_526;
	setp.gt.u32 	%p1525, %r56143, %r11771;
	@%p1525 bra 	$L__BB0_525;
	setp.lt.u32 	%p1526, %r56142, %r11770;
	mov.u32 	%r56141, %r56139;
	@%p1526 bra 	$L__BB0_526;
	setp.le.u32 	%p1527, %r56142, %r11770;
	setp.lt.u32 	%p1528, %r56139, %r11769;
	and.pred  	%p1529, %p1527, %p1528;
	mov.u32 	%r56141, %r56139;
	@%p1529 bra 	$L__BB0_526;
$L__BB0_525:
	sub.s32 	%r56141, %r56139, %r11769;
	setp.lt.u32 	%p1530, %r56139, %r11769;
	selp.u32 	%r16574, 1, 0, %p1530;
	sub.s32 	%r16575, %r56142, %r11770;
	setp.lt.u32 	%p1531, %r56142, %r11770;
	selp.s32 	%r16576, -1, 0, %p1530;
	add.s32 	%r56142, %r16575, %r16576;
	setp.lt.u32 	%p1532, %r16575, %r16574;
	or.pred  	%p1533, %p1531, %p1532;
	selp.u32 	%r16577, 1, 0, %p1533;
	sub.s32 	%r16578, %r56143, %r11771;
	setp.lt.u32 	%p1534, %r56143, %r11771;
	selp.s32 	%r16579, -1, 0, %p1533;
	add.s32 	%r56143, %r16578, %r16579;
	setp.lt.u32 	%p1535, %r16578, %r16577;
	or.pred  	%p1536, %p1534, %p1535;
	selp.u32 	%r16580, 1, 0, %p1536;
	sub.s32 	%r16581, %r56144, %r11772;
	setp.lt.u32 	%p1537, %r56144, %r11772;
	selp.s32 	%r16582, -1, 0, %p1536;
	add.s32 	%r56144, %r16581, %r16582;
	setp.lt.u32 	%p1538, %r16581, %r16580;
	or.pred  	%p1539, %p1537, %p1538;
	selp.u32 	%r16583, 1, 0, %p1539;
	sub.s32 	%r16584, %r56145, %r11773;
	setp.lt.u32 	%p1540, %r56145, %r11773;
	selp.s32 	%r16585, -1, 0, %p1539;
	add.s32 	%r56145, %r16584, %r16585;
	setp.lt.u32 	%p1541, %r16584, %r16583;
	or.pred  	%p1542, %p1540, %p1541;
	selp.u32 	%r16586, 1, 0, %p1542;
	sub.s32 	%r16587, %r56146, %r11774;
	setp.lt.u32 	%p1543, %r56146, %r11774;
	selp.s32 	%r16588, -1, 0, %p1542;
	add.s32 	%r56146, %r16587, %r16588;
	setp.lt.u32 	%p1544, %r16587, %r16586;
	or.pred  	%p1545, %p1543, %p1544;
	selp.u32 	%r16589, 1, 0, %p1545;
	sub.s32 	%r16590, %r56147, %r11775;
	setp.lt.u32 	%p1546, %r56147, %r11775;
	selp.s32 	%r16591, -1, 0, %p1545;
	add.s32 	%r56147, %r16590, %r16591;
	setp.lt.u32 	%p1547, %r16590, %r16589;
	or.pred  	%p1548, %p1546, %p1547;
	selp.s32 	%r16592, -1, 0, %p1548;
	sub.s32 	%r16593, %r56148, %r11776;
	add.s32 	%r56148, %r16593, %r16592;
$L__BB0_526:
	st.local.u32 	[%rd28], %r56141;
	st.local.u32 	[%rd28+4], %r56142;
	st.local.u32 	[%rd28+8], %r56143;
	st.local.u32 	[%rd28+12], %r56144;
	st.local.u32 	[%rd28+16], %r56145;
	st.local.u32 	[%rd28+20], %r56146;
	st.local.u32 	[%rd28+24], %r56147;
	st.local.u32 	[%rd28+28], %r56148;
	mov.b32 	%r56255, 0;
	ld.param.u32 	%r55614, [_Z17ecm_stage1_kernelj4U256S_S_jPKjjjjjjjjPjS2_S2_S2_S2_S2__param_4];
	and.b32  	%r16618, %r11769, 65535;
	shr.u32 	%r16620, %r11769, 16;
	and.b32  	%r16633, %r11770, 65535;
	shr.u32 	%r16635, %r11770, 16;
	mov.u64 	%rd429, %rd28;
	mov.u32 	%r56256, %r56255;
	mov.u32 	%r56257, %r56255;
	mov.u32 	%r56258, %r56255;
	mov.u32 	%r56259, %r56255;
	mov.u32 	%r56260, %r56255;
	mov.u32 	%r56261, %r56255;
	mov.u32 	%r56156, %r56255;
	mov.u32 	%r56157, %r56255;
$L__BB0_527:
	ld.local.u32 	%r16595, [%rd429];
	and.b32  	%r16596, %r16595, 65535;
	and.b32  	%r16597, %r16595, -65536;
	add.s32 	%r16598, %r16596, %r56156;
	add.s32 	%r16599, %r16598, %r16597;
	setp.lt.u32 	%p1549, %r16599, %r56156;
	selp.u32 	%r16600, 1, 0, %p1549;
	add.s32 	%r16601, %r56261, %r16600;
	setp.lt.u32 	%p1550, %r16601, %r56261;
	selp.u32 	%r16602, 1, 0, %p1550;
	add.s32 	%r16603, %r56260, %r16602;
	setp.lt.u32 	%p1551, %r16603, %r56260;
	selp.u32 	%r16604, 1, 0, %p1551;
	add.s32 	%r16605, %r56259, %r16604;
	setp.lt.u32 	%p1552, %r16605, %r56259;
	selp.u32 	%r16606, 1, 0, %p1552;
	add.s32 	%r16607, %r56258, %r16606;
	setp.lt.u32 	%p1553, %r16607, %r56258;
	selp.u32 	%r16608, 1, 0, %p1553;
	add.s32 	%r16609, %r56257, %r16608;
	setp.lt.u32 	%p1554, %r16609, %r56257;
	selp.u32 	%r16610, 1, 0, %p1554;
	add.s32 	%r16611, %r56256, %r16610;
	setp.lt.u32 	%p1555, %r16611, %r56256;
	selp.u32 	%r16612, 1, 0, %p1555;
	add.s32 	%r16613, %r56255, %r16612;
	setp.lt.u32 	%p1556, %r16613, %r56255;
	selp.u32 	%r16614, 1, 0, %p1556;
	mul.lo.s32 	%r16615, %r16599, %r55614;
	shr.u32 	%r16616, %r16615, 16;
	and.b32  	%r16617, %r16615, 65535;
	mul.lo.s32 	%r16619, %r16618, %r16617;
	mul.lo.s32 	%r16621, %r16618, %r16616;
	mad.lo.s32 	%r16622, %r16620, %r16617, %r16621;
	and.b32  	%r16623, %r16619, 65535;
	shl.b32 	%r16624, %r16622, 16;
	shr.u32 	%r16625, %r16619, 16;
	shr.u32 	%r16626, %r16622, 16;
	add.s32 	%r16627, %r16623, %r16599;
	add.s32 	%r16628, %r16627, %r16624;
	setp.lt.u32 	%p1557, %r16628, %r16599;
	selp.u32 	%r16629, 1, 0, %p1557;
	mad.lo.s32 	%r16630, %r16620, %r16616, %r16625;
	add.s32 	%r16631, %r16630, %r16626;
	add.s32 	%r16632, %r16631, %r16629;
	mul.lo.s32 	%r16634, %r16633, %r16617;
	mul.lo.s32 	%r16636, %r16633, %r16616;
	mad.lo.s32 	%r16637, %r16635, %r16617, %r16636;
	and.b32  	%r16638, %r16634, 65535;
	shl.b32 	%r16639, %r16637, 16;
	shr.u32 	%r16640, %r16634, 16;
	shr.u32 	%r16641, %r16637, 16;
	add.s32 	%r16642, %r16638, %r16601;
	add.s32 	%r16643, %r16642, %r16639;
	setp.lt.u32 	%p1558, %r16643, %r16601;
	selp.u32 	%r16644, 1, 0, %p1558;
	add.s32 	%r56156, %r16643, %r16632;
	setp.lt.u32 	%p1559, %r56156, %r16643;
	selp.u32 	%r16645, 1, 0, %p1559;
	mad.lo.s32 	%r16646, %r16635, %r16616, %r16640;
	add.s32 	%r16647, %r16646, %r16641;
	add.s32 	%r16648, %r16647, %r16644;
	add.s32 	%r16649, %r16648, %r16645;
	and.b32  	%r16650, %r11771, 65535;
	mul.lo.s32 	%r16651, %r16650, %r16617;
	shr.u32 	%r16652, %r11771, 16;
	mul.lo.s32 	%r16653, %r16650, %r16616;
	mad.lo.s32 	%r16654, %r16652, %r16617, %r16653;
	and.b32  	%r16655, %r16651, 65535;
	shl.b32 	%r16656, %r16654, 16;
	shr.u32 	%r16657, %r16651, 16;
	shr.u32 	%r16658, %r16654, 16;
	add.s32 	%r16659, %r16655, %r16603;
	add.s32 	%r16660, %r16659, %r16656;
	setp.lt.u32 	%p1560, %r16660, %r16603;
	selp.u32 	%r16661, 1, 0, %p1560;
	add.s32 	%r56261, %r16660, %r16649;
	setp.lt.u32 	%p1561, %r56261, %r16660;
	selp.u32 	%r16662, 1, 0, %p1561;
	mad.lo.s32 	%r16663, %r16652, %r16616, %r16657;
	add.s32 	%r16664, %r16663, %r16658;
	add.s32 	%r16665, %r16664, %r16661;
	add.s32 	%r16666, %r16665, %r16662;
	and.b32  	%r16667, %r11772, 65535;
	mul.lo.s32 	%r16668, %r16667, %r16617;
	shr.u32 	%r16669, %r11772, 16;
	mul.lo.s32 	%r16670, %r16667, %r16616;
	mad.lo.s32 	%r16671, %r16669, %r16617, %r16670;
	and.b32  	%r16672, %r16668, 65535;
	shl.b32 	%r16673, %r16671, 16;
	shr.u32 	%r16674, %r16668, 16;
	shr.u32 	%r16675, %r16671, 16;
	add.s32 	%r16676, %r16672, %r16605;
	add.s32 	%r16677, %r16676, %r16673;
	setp.lt.u32 	%p1562, %r16677, %r16605;
	selp.u32 	%r16678, 1, 0, %p1562;
	add.s32 	%r56260, %r16677, %r16666;
	setp.lt.u32 	%p1563, %r56260, %r16677;
	selp.u32 	%r16679, 1, 0, %p1563;
	mad.lo.s32 	%r16680, %r16669, %r16616, %r16674;
	add.s32 	%r16681, %r16680, %r16675;
	add.s32 	%r16682, %r16681, %r16678;
	add.s32 	%r16683, %r16682, %r16679;
	and.b32  	%r16684, %r11773, 65535;
	mul.lo.s32 	%r16685, %r16684, %r16617;
	shr.u32 	%r16686, %r11773, 16;
	mul.lo.s32 	%r16687, %r16684, %r16616;
	mad.lo.s32 	%r16688, %r16686, %r16617, %r16687;
	and.b32  	%r16689, %r16685, 65535;
	shl.b32 	%r16690, %r16688, 16;
	shr.u32 	%r16691, %r16685, 16;
	shr.u32 	%r16692, %r16688, 16;
	add.s32 	%r16693, %r16689, %r16607;
	add.s32 	%r16694, %r16693, %r16690;
	setp.lt.u32 	%p1564, %r16694, %r16607;
	selp.u32 	%r16695, 1, 0, %p1564;
	add.s32 	%r56259, %r16694, %r16683;
	setp.lt.u32 	%p1565, %r56259, %r16694;
	selp.u32 	%r16696, 1, 0, %p1565;
	mad.lo.s32 	%r16697, %r16686, %r16616, %r16691;
	add.s32 	%r16698, %r16697, %r16692;
	add.s32 	%r16699, %r16698, %r16695;
	add.s32 	%r16700, %r16699, %r16696;
	and.b32  	%r16701, %r11774, 65535;
	mul.lo.s32 	%r16702, %r16701, %r16617;
	shr.u32 	%r16703, %r11774, 16;
	mul.lo.s32 	%r16704, %r16701, %r16616;
	mad.lo.s32 	%r16705, %r16703, %r16617, %r16704;
	and.b32  	%r16706, %r16702, 65535;
	shl.b32 	%r16707, %r16705, 16;
	shr.u32 	%r16708, %r16702, 16;
	shr.u32 	%r16709, %r16705, 16;
	add.s32 	%r16710, %r16706, %r16609;
	add.s32 	%r16711, %r16710, %r16707;
	setp.lt.u32 	%p1566, %r16711, %r16609;
	selp.u32 	%r16712, 1, 0, %p1566;
	add.s32 	%r56258, %r16711, %r16700;
	setp.lt.u32 	%p1567, %r56258, %r16711;
	selp.u32 	%r16713, 1, 0, %p1567;
	mad.lo.s32 	%r16714, %r16703, %r16616, %r16708;
	add.s32 	%r16715, %r16714, %r16709;
	add.s32 	%r16716, %r16715, %r16712;
	add.s32 	%r16717, %r16716, %r16713;
	and.b32  	%r16718, %r11775, 65535;
	mul.lo.s32 	%r16719, %r16718, %r16617;
	shr.u32 	%r16720, %r11775, 16;
	mul.lo.s32 	%r16721, %r16718, %r16616;
	mad.lo.s32 	%r16722, %r16720, %r16617, %r16721;
	and.b32  	%r16723, %r16719, 65535;
	shl.b32 	%r16724, %r16722, 16;
	shr.u32 	%r16725, %r16719, 16;
	shr.u32 	%r16726, %r16722, 16;
	add.s32 	%r16727, %r16723, %r16611;
	add.s32 	%r16728, %r16727, %r16724;
	setp.lt.u32 	%p1568, %r16728, %r16611;
	selp.u32 	%r16729, 1, 0, %p1568;
	add.s32 	%r56257, %r16728, %r16717;
	setp.lt.u32 	%p1569, %r56257, %r16728;
	selp.u32 	%r16730, 1, 0, %p1569;
	mad.lo.s32 	%r16731, %r16720, %r16616, %r16725;
	add.s32 	%r16732, %r16731, %r16726;
	add.s32 	%r16733, %r16732, %r16729;
	add.s32 	%r16734, %r16733, %r16730;
	and.b32  	%r16735, %r11776, 65535;
	mul.lo.s32 	%r16736, %r16735, %r16617;
	shr.u32 	%r16737, %r11776, 16;
	mul.lo.s32 	%r16738, %r16735, %r16616;
	mad.lo.s32 	%r16739, %r16737, %r16617, %r16738;
	and.b32  	%r16740, %r16736, 65535;
	shl.b32 	%r16741, %r16739, 16;
	shr.u32 	%r16742, %r16736, 16;
	shr.u32 	%r16743, %r16739, 16;
	add.s32 	%r16744, %r16740, %r16613;
	add.s32 	%r16745, %r16744, %r16741;
	setp.lt.u32 	%p1570, %r16745, %r16613;
	selp.u32 	%r16746, 1, 0, %p1570;
	add.s32 	%r56256, %r16745, %r16734;
	setp.lt.u32 	%p1571, %r56256, %r16745;
	selp.u32 	%r16747, 1, 0, %p1571;
	mad.lo.s32 	%r16748, %r16737, %r16616, %r16742;
	add.s32 	%r16749, %r16748, %r16743;
	add.s32 	%r16750, %r16749, %r16746;
	add.s32 	%r16751, %r16750, %r16747;
	add.s32 	%r56255, %r16751, %r16614;
	add.s32 	%r56157, %r56157, 1;
	add.s64 	%rd429, %rd429, 4;
	setp.ne.s32 	%p1572, %r56157, 8;
	@%p1572 bra 	$L__BB0_527;
	setp.lt.u32 	%p1573, %r56255, %r11776;
	mov.u32 	%r56158, %r56156;
	@%p1573 bra 	$L__BB0_543;
	setp.gt.u32 	%p1574, %r56255, %r11776;
	@%p1574 bra 	$L__BB0_542;
	setp.lt.u32 	%p1575, %r56256, %r11775;
	mov.u32 	%r56158, %r56156;
	@%p1575 bra 	$L__BB0_543;
	setp.gt.u32 	%p1576, %r56256, %r11775;
	@%p1576 bra 	$L__BB0_542;
	setp.lt.u32 	%p1577, %r56257, %r11774;
	mov.u32 	%r56158, %r56156;
	@%p1577 bra 	$L__BB0_543;
	setp.gt.u32 	%p1578, %r56257, %r11774;
	@%p1578 bra 	$L__BB0_542;
	setp.lt.u32 	%p1579, %r56258, %r11773;
	mov.u32 	%r56158, %r56156;
	@%p1579 bra 	$L__BB0_543;
	setp.gt.u32 	%p1580, %r56258, %r11773;
	@%p1580 bra 	$L__BB0_542;
	setp.lt.u32 	%p1581, %r56259, %r11772;
	mov.u32 	%r56158, %r56156;
	@%p1581 bra 	$L__BB0_543;
	setp.gt.u32 	%p1582, %r56259, %r11772;
	@%p1582 bra 	$L__BB0_542;
	setp.lt.u32 	%p1583, %r56260, %r11771;
	mov.u32 	%r56158, %r56156;
	@%p1583 bra 	$L__BB0_543;
	setp.gt.u32 	%p1584, %r56260, %r11771;
	@%p1584 bra 	$L__BB0_542;
	setp.lt.u32 	%p1585, %r56261, %r11770;
	mov.u32 	%r56158, %r56156;
	@%p1585 bra 	$L__BB0_543;
	setp.le.u32 	%p1586, %r56261, %r11770;
	setp.lt.u32 	%p1587, %r56156, %r11769;
	and.pred  	%p1588, %p1586, %p1587;
	mov.u32 	%r56158, %r56156;
	@%p1588 bra 	$L__BB0_543;
$L__BB0_542:
	sub.s32 	%r56158, %r56156, %r11769;
	setp.lt.u32 	%p1589, %r56156, %r11769;
	selp.u32 	%r16752, 1, 0, %p1589;
	sub.s32 	%r16753, %r56261, %r11770;
	setp.lt.u32 	%p1590, %r56261, %r11770;
	selp.s32 	%r16754, -1, 0, %p1589;
	add.s32 	%r56261, %r16753, %r16754;
	setp.lt.u32 	%p1591, %r16753, %r16752;
	or.pred  	%p1592, %p1590, %p1591;
	selp.u32 	%r16755, 1, 0, %p1592;
	sub.s32 	%r16756, %r56260, %r11771;
	setp.lt.u32 	%p1593, %r56260, %r11771;
	selp.s32 	%r16757, -1, 0, %p1592;
	add.s32 	%r56260, %r16756, %r16757;
	setp.lt.u32 	%p1594, %r16756, %r16755;
	or.pred  	%p1595, %p1593, %p1594;
	selp.u32 	%r16758, 1, 0, %p1595;
	sub.s32 	%r16759, %r56259, %r11772;
	setp.lt.u32 	%p1596, %r56259, %r11772;
	selp.s32 	%r16760, -1, 0, %p1595;
	add.s32 	%r56259, %r16759, %r16760;
	setp.lt.u32 	%p1597, %r16759, %r16758;
	or.pred  	%p1598, %p1596, %p1597;
	selp.u32 	%r16761, 1, 0, %p1598;
	sub.s32 	%r16762, %r56258, %r11773;
	setp.lt.u32 	%p1599, %r56258, %r11773;
	selp.s32 	%r16763, -1, 0, %p1598;
	add.s32 	%r56258, %r16762, %r16763;
	setp.lt.u32 	%p1600, %r16762, %r16761;
	or.pred  	%p1601, %p1599, %p1600;
	selp.u32 	%r16764, 1, 0, %p1601;
	sub.s32 	%r16765, %r56257, %r11774;
	setp.lt.u32 	%p1602, %r56257, %r11774;
	selp.s32 	%r16766, -1, 0, %p1601;
	add.s32 	%r56257, %r16765, %r16766;
	setp.lt.u32 	%p1603, %r16765, %r16764;
	or.pred  	%p1604, %p1602, %p1603;
	selp.u32 	%r16767, 1, 0, %p1604;
	sub.s32 	%r16768, %r56256, %r11775;
	setp.lt.u32 	%p1605, %r56256, %r11775;
	selp.s32 	%r16769, -1, 0, %p1604;
	add.s32 	%r56256, %r16768, %r16769;
	setp.lt.u32 	%p1606, %r16768, %r16767;
	or.pred  	%p1607, %p1605, %p1606;
	selp.s32 	%r16770, -1, 0, %p1607;
	sub.s32 	%r16771, %r56255, %r11776;
	add.s32 	%r56255, %r16771, %r16770;
$L__BB0_543:
	or.b32  	%r16773, %r56261, %r56158;
	or.b32  	%r16774, %r56260, %r16773;
	or.b32  	%r16775, %r56259, %r16774;
	or.b32  	%r16776, %r56258, %r16775;
	or.b32  	%r16777, %r56257, %r16776;
	or.b32  	%r16778, %r56256, %r16777;
	or.b32  	%r16779, %r56255, %r16778;
	setp.eq.s32 	%p1609, %r16779, 0;
	mov.b32 	%r56287, 0;
	mov.b16 	%rs15, 0;
	mov.pred 	%p1608, -1;
	mov.pred 	%p15631, %p1608;
	mov.u16 	%rs99, %rs15;
	mov.u32 	%r56288, %r56287;
	mov.u32 	%r56289, %r56287;
	mov.u32 	%r56290, %r56287;
	mov.u32 	%r56291, %r56287;
	mov.u32 	%r56292, %r56287;
	mov.u32 	%r56293, %r56287;
	mov.u32 	%r56294, %r56287;
	@%p1609 bra 	$L__BB0_636;
	setp.lt.u32 	%p1610, %r56255, %r11776;
	mov.u32 	%r56173, %r56158;
	@%p1610 bra 	$L__BB0_573;
	setp.gt.u32 	%p1611, %r56255, %r11776;
	@%p1611 bra 	$L__BB0_558;
	setp.lt.u32 	%p1612, %r56256, %r11775;
	mov.u32 	%r56173, %r56158;
	@%p1612 bra 	$L__BB0_573;
	setp.gt.u32 	%p1613, %r56256, %r11775;
	@%p1613 bra 	$L__BB0_558;
	setp.lt.u32 	%p1614, %r56257, %r11774;
	mov.u32 	%r56173, %r56158;
	@%p1614 bra 	$L__BB0_573;
	setp.gt.u32 	%p1615, %r56257, %r11774;
	@%p1615 bra 	$L__BB0_558;
	setp.lt.u32 	%p1616, %r56258, %r11773;
	mov.u32 	%r56173, %r56158;
	@%p1616 bra 	$L__BB0_573;
	setp.gt.u32 	%p1617, %r56258, %r11773;
	@%p1617 bra 	$L__BB0_558;
	setp.lt.u32 	%p1618, %r56259, %r11772;
	mov.u32 	%r56173, %r56158;
	@%p1618 bra 	$L__BB0_573;
	setp.gt.u32 	%p1619, %r56259, %r11772;
	@%p1619 bra 	$L__BB0_558;
	setp.lt.u32 	%p1620, %r56260, %r11771;
	mov.u32 	%r56173, %r56158;
	@%p1620 bra 	$L__BB0_573;
	setp.gt.u32 	%p1621, %r56260, %r11771;
	@%p1621 bra 	$L__BB0_558;
	setp.lt.u32 	%p1622, %r56261, %r11770;
	mov.u32 	%r56173, %r56158;
	@%p1622 bra 	$L__BB0_573;
	setp.le.u32 	%p1623, %r56261, %r11770;
	setp.lt.u32 	%p1624, %r56158, %r11769;
	and.pred  	%p1625, %p1623, %p1624;
	mov.u32 	%r56173, %r56158;
	@%p1625 bra 	$L__BB0_573;
$L__BB0_558:
	sub.s32 	%r56173, %r56158, %r11769;
	setp.lt.u32 	%p1626, %r56158, %r11769;
	selp.u32 	%r16780, 1, 0, %p1626;
	sub.s32 	%r16781, %r56261, %r11770;
	setp.lt.u32 	%p1627, %r56261, %r11770;
	selp.s32 	%r16782, -1, 0, %p1626;
	add.s32 	%r56261, %r16781, %r16782;
	setp.lt.u32 	%p1628, %r16781, %r16780;
	or.pred  	%p1629, %p1627, %p1628;
	selp.u32 	%r16783, 1, 0, %p1629;
	sub.s32 	%r16784, %r56260, %r11771;
	setp.lt.u32 	%p1630, %r56260, %r11771;
	selp.s32 	%r16785, -1, 0, %p1629;
	add.s32 	%r56260, %r16784, %r16785;
	setp.lt.u32 	%p1631, %r16784, %r16783;
	or.pred  	%p1632, %p1630, %p1631;
	selp.u32 	%r16786, 1, 0, %p1632;
	sub.s32 	%r16787, %r56259, %r11772;
	setp.lt.u32 	%p1633, %r56259, %r11772;
	selp.s32 	%r16788, -1, 0, %p1632;
	add.s32 	%r56259, %r16787, %r16788;
	setp.lt.u32 	%p1634, %r16787, %r16786;
	or.pred  	%p1635, %p1633, %p1634;
	selp.u32 	%r16789, 1, 0, %p1635;
	sub.s32 	%r16790, %r56258, %r11773;
	setp.lt.u32 	%p1636, %r56258, %r11773;
	selp.s32 	%r16791, -1, 0, %p1635;
	add.s32 	%r56258, %r16790, %r16791;
	setp.lt.u32 	%p1637, %r16790, %r16789;
	or.pred  	%p1638, %p1636, %p1637;
	selp.u32 	%r16792, 1, 0, %p1638;
	sub.s32 	%r16793, %r56257, %r11774;
	setp.lt.u32 	%p1639, %r56257, %r11774;
	selp.s32 	%r16794, -1, 0, %p1638;
	add.s32 	%r56257, %r16793, %r16794;
	setp.lt.u32 	%p1640, %r16793, %r16792;
	or.pred  	%p1641, %p1639, %p1640;
	selp.u32 	%r16795, 1, 0, %p1641;
	sub.s32 	%r16796, %r56256, %r11775;
	setp.lt.u32 	%p1642, %r56256, %r11775;
	selp.s32 	%r16797, -1, 0, %p1641;
	add.s32 	%r56256, %r16796, %r16797;
	setp.lt.u32 	%p1643, %r16796, %r16795;
	or.pred  	%p1644, %p1642, %p1643;
	selp.s32 	%r16798, -1, 0, %p1644;
	sub.s32 	%r16799, %r56255, %r11776;
	add.s32 	%r56255, %r16799, %r16798;
	setp.lt.u32 	%p1645, %r56255, %r11776;
	@%p1645 bra 	$L__BB0_573;
	setp.gt.u32 	%p1646, %r56255, %r11776;
	@%p1646 bra 	$L__BB0_572;
	setp.lt.u32 	%p1647, %r56256, %r11775;
	@%p1647 bra 	$L__BB0_573;
	setp.gt.u32 	%p1648, %r56256, %r11775;
	@%p1648 bra 	$L__BB0_572;
	setp.lt.u32 	%p1649, %r56257, %r11774;
	@%p1649 bra 	$L__BB0_573;
	setp.gt.u32 	%p1650, %r56257, %r11774;
	@%p1650 bra 	$L__BB0_572;
	setp.lt.u32 	%p1651, %r56258, %r11773;
	@%p1651 bra 	$L__BB0_573;
	setp.gt.u32 	%p1652, %r56258, %r11773;
	@%p1652 bra 	$L__BB0_572;
	setp.lt.u32 	%p1653, %r56259, %r11772;
	@%p1653 bra 	$L__BB0_573;
	setp.gt.u32 	%p1654, %r56259, %r11772;
	@%p1654 bra 	$L__BB0_572;
	setp.lt.u32 	%p1655, %r56260, %r11771;
	@%p1655 bra 	$L__BB0_573;
	setp.gt.u32 	%p1656, %r56260, %r11771;
	@%p1656 bra 	$L__BB0_572;
	setp.lt.u32 	%p1657, %r56261, %r11770;
	@%p1657 bra 	$L__BB0_573;
	setp.le.u32 	%p1658, %r56261, %r11770;
	setp.lt.u32 	%p1659, %r56173, %r11769;
	and.pred  	%p1660, %p1658, %p1659;
	@%p1660 bra 	$L__BB0_573;
$L__BB0_572:
	sub.s32 	%r1077, %r56173, %r11769;
	setp.lt.u32 	%p1661, %r56173, %r11769;
	selp.u32 	%r16800, 1, 0, %p1661;
	sub.s32 	%r16801, %r56261, %r11770;
	setp.lt.u32 	%p1662, %r56261, %r11770;
	selp.s32 	%r16802, -1, 0, %p1661;
	add.s32 	%r56261, %r16801, %r16802;
	setp.lt.u32 	%p1663, %r16801, %r16800;
	or.pred  	%p1664, %p1662, %p1663;
	selp.u32 	%r16803, 1, 0, %p1664;
	sub.s32 	%r16804, %r56260, %r11771;
	setp.lt.u32 	%p1665, %r56260, %r11771;
	selp.s32 	%r16805, -1, 0, %p1664;
	add.s32 	%r56260, %r16804, %r16805;
	setp.lt.u32 	%p1666, %r16804, %r16803;
	or.pred  	%p1667, %p1665, %p1666;
	selp.u32 	%r16806, 1, 0, %p1667;
	sub.s32 	%r16807, %r56259, %r11772;
	setp.lt.u32 	%p1668, %r56259, %r11772;
	selp.s32 	%r16808, -1, 0, %p1667;
	add.s32 	%r56259, %r16807, %r16808;
	setp.lt.u32 	%p1669, %r16807, %r16806;
	or.pred  	%p1670, %p1668, %p1669;
	selp.u32 	%r16809, 1, 0, %p1670;
	sub.s32 	%r16810, %r56258, %r11773;
	setp.lt.u32 	%p1671, %r56258, %r11773;
	selp.s32 	%r16811, -1, 0, %p1670;
	add.s32 	%r56258, %r16810, %r16811;
	setp.lt.u32 	%p1672, %r16810, %r16809;
	or.pred  	%p1673, %p1671, %p1672;
	selp.u32 	%r16812, 1, 0, %p1673;
	sub.s32 	%r16813, %r56257, %r11774;
	setp.lt.u32 	%p1674, %r56257, %r11774;
	selp.s32 	%r16814, -1, 0, %p1673;
	add.s32 	%r56257, %r16813, %r16814;
	setp.lt.u32 	%p1675, %r16813, %r16812;
	or.pred  	%p1676, %p1674, %p1675;
	selp.u32 	%r16815, 1, 0, %p1676;
	sub.s32 	%r16816, %r56256, %r11775;
	setp.lt.u32 	%p1677, %r56256, %r11775;
	selp.s32 	%r16817, -1, 0, %p1676;
	add.s32 	%r56256, %r16816, %r16817;
	setp.lt.u32 	%p1678, %r16816, %r16815;
	or.pred  	%p1679, %p1677, %p1678;
	selp.s32 	%r16818, -1, 0, %p1679;
	sub.s32 	%r16819, %r56255, %r11776;
	add.s32 	%r56255, %r16819, %r16818;
	mov.u32 	%r56173, %r1077;
$L__BB0_573:
	or.b32  	%r16821, %r56261, %r56173;
	or.b32  	%r16822, %r56260, %r16821;
	or.b32  	%r16823, %r56259, %r16822;
	or.b32  	%r16824, %r56258, %r16823;
	or.b32  	%r16825, %r56257, %r16824;
	or.b32  	%r16826, %r56256, %r16825;
	or.b32  	%r16827, %r56255, %r16826;
	setp.eq.s32 	%p1681, %r16827, 0;
	mov.pred 	%p15631, %p1608;
	mov.u16 	%rs99, %rs15;
	mov.u32 	%r56288, %r56287;
	mov.u32 	%r56289, %r56287;
	mov.u32 	%r56290, %r56287;
	mov.u32 	%r56291, %r56287;
	mov.u32 	%r56292, %r56287;
	mov.u32 	%r56293, %r56287;
	mov.u32 	%r56294, %r56287;
	@%p1681 bra 	$L__BB0_636;
	mov.b32 	%r56278, 1;
	mov.b32 	%r56271, 0;
	mov.u32 	%r56182, %r11776;
	mov.u32 	%r56183, %r11775;
	mov.u32 	%r56184, %r11774;
	mov.u32 	%r56185, %r11773;
	mov.u32 	%r56186, %r11772;
	mov.u32 	%r56187, %r11771;
	mov.u32 	%r56188, %r11770;
	mov.u32 	%r56270, %r11769;
	mov.u32 	%r56272, %r56271;
	mov.u32 	%r56273, %r56271;
	mov.u32 	%r56274, %r56271;
	mov.u32 	%r56275, %r56271;
	mov.u32 	%r56276, %r56271;
	mov.u32 	%r56277, %r56271;
	mov.u32 	%r56279, %r56271;
	mov.u32 	%r56280, %r56271;
	mov.u32 	%r56281, %r56271;
	mov.u32 	%r56282, %r56271;
	mov.u32 	%r56283, %r56271;
	mov.u32 	%r56284, %r56271;
	mov.u32 	%r56285, %r56271;
	mov.u32 	%r56286, %r56271;
	mov.u32 	%r56206, %r56271;
$L__BB0_575:
	or.b32  	%r16830, %r56255, %r56256;
	or.b32  	%r16831, %r16830, %r56257;
	or.b32  	%r16832, %r16831, %r56258;
	or.b32  	%r16833, %r16832, %r56259;
	or.b32  	%r16834, %r16833, %r56260;
	or.b32  	%r16835, %r16834, %r56261;
	setp.eq.s32 	%p1683, %r16835, 0;
	setp.eq.s32 	%p1684, %r56173, 1;
	and.pred  	%p1685, %p1683, %p1684;
	mov.b16 	%rs99, 1;
	mov.pred 	%p15631, 0;
	mov.u32 	%r56287, %r56278;
	mov.u32 	%r56288, %r56277;
	mov.u32 	%r56289, %r56276;
	mov.u32 	%r56290, %r56275;
	mov.u32 	%r56291, %r56274;
	mov.u32 	%r56292, %r56273;
	mov.u32 	%r56293, %r56272;
	mov.u32 	%r56294, %r56271;
	@%p1685 bra 	$L__BB0_636;
	or.b32  	%r16836, %r56182, %r56183;
	or.b32  	%r16837, %r16836, %r56184;
	or.b32  	%r16838, %r16837, %r56185;
	or.b32  	%r16839, %r16838, %r56186;
	or.b32  	%r16840, %r16839, %r56187;
	or.b32  	%r16841, %r16840, %r56188;
	setp.eq.s32 	%p1687, %r16841, 0;
	setp.eq.s32 	%p1688, %r56270, 1;
	and.pred  	%p1689, %p1687, %p1688;
	mov.u32 	%r56287, %r56286;
	mov.u32 	%r56288, %r56285;
	mov.u32 	%r56289, %r56284;
	mov.u32 	%r56290, %r56283;
	mov.u32 	%r56291, %r56282;
	mov.u32 	%r56292, %r56281;
	mov.u32 	%r56293, %r56280;
	mov.u32 	%r56294, %r56279;
	@%p1689 bra 	$L__BB0_636;
	or.b32  	%r16843, %r56261, %r56173;
	or.b32  	%r16844, %r56260, %r16843;
	or.b32  	%r16845, %r56259, %r16844;
	or.b32  	%r16846, %r56258, %r16845;
	or.b32  	%r16847, %r56257, %r16846;
	or.b32  	%r16848, %r56256, %r16847;
	or.b32  	%r16849, %r56255, %r16848;
	setp.eq.s32 	%p1691, %r16849, 0;
	mov.b32 	%r56287, 0;
	mov.pred 	%p15631, %p1608;
	mov.u16 	%rs99, %rs15;
	mov.u32 	%r56288, %r56287;
	mov.u32 	%r56289, %r56287;
	mov.u32 	%r56290, %r56287;
	mov.u32 	%r56291, %r56287;
	mov.u32 	%r56292, %r56287;
	mov.u32 	%r56293, %r56287;
	mov.u32 	%r56294, %r56287;
	@%p1691 bra 	$L__BB0_636;
	or.b32  	%r16851, %r56188, %r56270;
	or.b32  	%r16852, %r56187, %r16851;
	or.b32  	%r16853, %r56186, %r16852;
	or.b32  	%r16854, %r56185, %r16853;
	or.b32  	%r16855, %r56184, %r16854;
	or.b32  	%r16856, %r56183, %r16855;
	or.b32  	%r16857, %r56182, %r16856;
	setp.eq.s32 	%p1693, %r16857, 0;
	mov.pred 	%p15631, %p1608;
	mov.u16 	%rs99, %rs15;
	@%p1693 bra 	$L__BB0_636;
	and.b32  	%r16858, %r56173, 1;
	setp.eq.b32 	%p1694, %r16858, 1;
	mov.u32 	%r1141, %r56173;
	@%p1694 bra 	$L__BB0_580;
	bra.uni 	$L__BB0_583;
$L__BB0_580:
	and.b32  	%r16894, %r56270, 1;
	setp.eq.b32 	%p1711, %r16894, 1;
	@%p1711 bra 	$L__BB0_589;
$L__BB0_581:
	shr.u32 	%r1214, %r56182, 1;
	shf.l.wrap.b32 	%r1215, %r56183, %r56182, 31;
	shf.l.wrap.b32 	%r1216, %r56184, %r56183, 31;
	shf.l.wrap.b32 	%r1217, %r56185, %r56184, 31;
	shf.l.wrap.b32 	%r1218, %r56186, %r56185, 31;
	shf.l.wrap.b32 	%r1219, %r56187, %r56186, 31;
	shf.l.wrap.b32 	%r1220, %r56188, %r56187, 31;
	shf.l.wrap.b32 	%r56270, %r56270, %r56188, 31;
	and.b32  	%r16895, %r56286, 1;
	setp.eq.b32 	%p1712, %r16895, 1;
	@%p1712 bra 	$L__BB0_587;
	shf.l.wrap.b32 	%r1222, %r56280, %r56279, 31;
	shf.l.wrap.b32 	%r1223, %r56281, %r56280, 31;
	shf.l.wrap.b32 	%r1224, %r56282, %r56281, 31;
	shf.l.wrap.b32 	%r1225, %r56283, %r56282, 31;
	shf.l.wrap.b32 	%r1226, %r56284, %r56283, 31;
	shf.l.wrap.b32 	%r1227, %r56285, %r56284, 31;
	shf.l.wrap.b32 	%r56286, %r56286, %r56285, 31;
	mov.u32 	%r56285, %r1227;
	mov.u32 	%r56284, %r1226;
	mov.u32 	%r56283, %r1225;
	mov.u32 	%r56282, %r1224;
	mov.u32 	%r56281, %r1223;
	mov.u32 	%r56280, %r1222;
	bra.uni 	$L__BB0_588;
$L__BB0_583:
	shr.u32 	%r1166, %r56255, 1;
	shf.l.wrap.b32 	%r1167, %r56256, %r56255, 31;
	shf.l.wrap.b32 	%r1168, %r56257, %r56256, 31;
	shf.l.wrap.b32 	%r1169, %r56258, %r56257, 31;
	shf.l.wrap.b32 	%r1170, %r56259, %r56258, 31;
	shf.l.wrap.b32 	%r1171, %r56260, %r56259, 31;
	shf.l.wrap.b32 	%r1172, %r56261, %r56260, 31;
	shf.l.wrap.b32 	%r1141, %r1141, %r56261, 31;
	and.b32  	%r16859, %r56278, 1;
	setp.eq.b32 	%p1695, %r16859, 1;
	@%p1695 bra 	$L__BB0_585;
	shf.l.wrap.b32 	%r1174, %r56272, %r56271, 31;
	shf.l.wrap.b32 	%r1175, %r56273, %r56272, 31;
	shf.l.wrap.b32 	%r1176, %r56274, %r56273, 31;
	shf.l.wrap.b32 	%r1177, %r56275, %r56274, 31;
	shf.l.wrap.b32 	%r1178, %r56276, %r56275, 31;
	shf.l.wrap.b32 	%r1179, %r56277, %r56276, 31;
	shf.l.wrap.b32 	%r56278, %r56278, %r56277, 31;
	mov.u32 	%r56277, %r1179;
	mov.u32 	%r56276, %r1178;
	mov.u32 	%r56275, %r1177;
	mov.u32 	%r56274, %r1176;
	mov.u32 	%r56273, %r1175;
	mov.u32 	%r56272, %r1174;
	bra.uni 	$L__BB0_586;
$L__BB0_585:
	add.s32 	%r16860, %r11769, %r56278;
	setp.lt.u32 	%p1696, %r16860, %r11769;
	selp.u32 	%r16861, 1, 0, %p1696;
	add.s32 	%r16862, %r11770, %r56277;
	setp.lt.u32 	%p1697, %r16862, %r11770;
	selp.u32 	%r16863, 1, 0, %p1697;
	add.s32 	%r16864, %r16862, %r16861;
	setp.lt.u32 	%p1698, %r16864, %r16862;
	selp.u32 	%r16865, 1, 0, %p1698;
	add.s32 	%r16866, %r16865, %r16863;
	add.s32 	%r16867, %r11771, %r56276;
	setp.lt.u32 	%p1699, %r16867, %r11771;
	selp.u32 	%r16868, 1, 0, %p1699;
	add.s32 	%r16869, %r16867, %r16866;
	setp.lt.u32 	%p1700, %r16869, %r16867;
	selp.u32 	%r16870, 1, 0, %p1700;
	add.s32 	%r16871, %r16870, %r16868;
	add.s32 	%r16872, %r11772, %r56275;
	setp.lt.u32 	%p1701, %r16872, %r11772;
	selp.u32 	%r16873, 1, 0, %p1701;
	add.s32 	%r16874, %r16872, %r16871;
	setp.lt.u32 	%p1702, %r16874, %r16872;
	selp.u32 	%r16875, 1, 0, %p1702;
	add.s32 	%r16876, %r16875, %r16873;
	add.s32 	%r16877, %r11773, %r56274;
	setp.lt.u32 	%p1703, %r16877, %r11773;
	selp.u32 	%r16878, 1, 0, %p1703;
	add.s32 	%r16879, %r16877, %r16876;
	setp.lt.u32 	%p1704, %r16879, %r16877;
	selp.u32 	%r16880, 1, 0, %p1704;
	add.s32 	%r16881, %r16880, %r16878;
	add.s32 	%r16882, %r11774, %r56273;
	setp.lt.u32 	%p1705, %r16882, %r11774;
	selp.u32 	%r16883, 1, 0, %p1705;
	add.s32 	%r16884, %r16882, %r16881;
	setp.lt.u32 	%p1706, %r16884, %r16882;
	selp.u32 	%r16885, 1, 0, %p1706;
	add.s32 	%r16886, %r16885, %r16883;
	add.s32 	%r16887, %r11775, %r56272;
	setp.lt.u32 	%p1707, %r16887, %r11775;
	selp.u32 	%r16888, 1, 0, %p1707;
	add.s32 	%r16889, %r16887, %r16886;
	setp.lt.u32 	%p1708, %r16889, %r16887;
	selp.u32 	%r16890, 1, 0, %p1708;
	add.s32 	%r16891, %r16890, %r16888;
	add.s32 	%r16892, %r11776, %r56271;
	add.s32 	%r56271, %r16892, %r16891;
	shf.l.wrap.b32 	%r56272, %r16889, %r56271, 31;
	shf.l.wrap.b32 	%r56273, %r16884, %r16889, 31;
	shf.l.wrap.b32 	%r56274, %r16879, %r16884, 31;
	shf.l.wrap.b32 	%r56275, %r16874, %r16879, 31;
	shf.l.wrap.b32 	%r56276, %r16869, %r16874, 31;
	shf.l.wrap.b32 	%r56277, %r16864, %r16869, 31;
	shf.l.wrap.b32 	%r56278, %r16860, %r16864, 31;
$L__BB0_586:
	shr.u32 	%r56271, %r56271, 1;
	and.b32  	%r16893, %r1141, 1;
	setp.eq.b32 	%p1709, %r16893, 1;
	not.pred 	%p1710, %p1709;
	mov.u32 	%r56255, %r1166;
	mov.u32 	%r56256, %r1167;
	mov.u32 	%r56257, %r1168;
	mov.u32 	%r56258, %r1169;
	mov.u32 	%r56259, %r1170;
	mov.u32 	%r56260, %r1171;
	mov.u32 	%r56261, %r1172;
	@%p1710 bra 	$L__BB0_583;
	bra.uni 	$L__BB0_580;
$L__BB0_587:
	add.s32 	%r16896, %r11769, %r56286;
	setp.lt.u32 	%p1713, %r16896, %r11769;
	selp.u32 	%r16897, 1, 0, %p1713;
	add.s32 	%r16898, %r11770, %r56285;
	setp.lt.u32 	%p1714, %r16898, %r11770;
	selp.u32 	%r16899, 1, 0, %p1714;
	add.s32 	%r16900, %r16898, %r16897;
	setp.lt.u32 	%p1715, %r16900, %r16898;
	selp.u32 	%r16901, 1, 0, %p1715;
	add.s32 	%r16902, %r16901, %r16899;
	add.s32 	%r16903, %r11771, %r56284;
	setp.lt.u32 	%p1716, %r16903, %r11771;
	selp.u32 	%r16904, 1, 0, %p1716;
	add.s32 	%r16905, %r16903, %r16902;
	setp.lt.u32 	%p1717, %r16905, %r16903;
	selp.u32 	%r16906, 1, 0, %p1717;
	add.s32 	%r16907, %r16906, %r16904;
	add.s32 	%r16908, %r11772, %r56283;
	setp.lt.u32 	%p1718, %r16908, %r11772;
	selp.u32 	%r16909, 1, 0, %p1718;
	add.s32 	%r16910, %r16908, %r16907;
	setp.lt.u32 	%p1719, %r16910, %r16908;
	selp.u32 	%r16911, 1, 0, %p1719;
	add.s32 	%r16912, %r16911, %r16909;
	add.s32 	%r16913, %r11773, %r56282;
	setp.lt.u32 	%p1720, %r16913, %r11773;
	selp.u32 	%r16914, 1, 0, %p1720;
	add.s32 	%r16915, %r16913, %r16912;
	setp.lt.u32 	%p1721, %r16915, %r16913;
	selp.u32 	%r16916, 1, 0, %p1721;
	add.s32 	%r16917, %r16916, %r16914;
	add.s32 	%r16918, %r11774, %r56281;
	setp.lt.u32 	%p1722, %r16918, %r11774;
	selp.u32 	%r16919, 1, 0, %p1722;
	add.s32 	%r16920, %r16918, %r16917;
	setp.lt.u32 	%p1723, %r16920, %r16918;
	selp.u32 	%r16921, 1, 0, %p1723;
	add.s32 	%r16922, %r16921, %r16919;
	add.s32 	%r16923, %r11775, %r56280;
	setp.lt.u32 	%p1724, %r16923, %r11775;
	selp.u32 	%r16924, 1, 0, %p1724;
	add.s32 	%r16925, %r16923, %r16922;
	setp.lt.u32 	%p1725, %r16925, %r16923;
	selp.u32 	%r16926, 1, 0, %p1725;
	add.s32 	%r16927, %r16926, %r16924;
	add.s32 	%r16928, %r11776, %r56279;
	add.s32 	%r56279, %r16928, %r16927;
	shf.l.wrap.b32 	%r56280, %r16925, %r56279, 31;
	shf.l.wrap.b32 	%r56281, %r16920, %r16925, 31;
	shf.l.wrap.b32 	%r56282, %r16915, %r16920, 31;
	shf.l.wrap.b32 	%r56283, %r16910, %r16915, 31;
	shf.l.wrap.b32 	%r56284, %r16905, %r16910, 31;
	shf.l.wrap.b32 	%r56285, %r16900, %r16905, 31;
	shf.l.wrap.b32 	%r56286, %r16896, %r16900, 31;
$L__BB0_588:
	shr.u32 	%r56279, %r56279, 1;
	and.b32  	%r16929, %r56270, 1;
	setp.eq.b32 	%p1726, %r16929, 1;
	not.pred 	%p1727, %p1726;
	mov.u32 	%r56182, %r1214;
	mov.u32 	%r56183, %r1215;
	mov.u32 	%r56184, %r1216;
	mov.u32 	%r56185, %r1217;
	mov.u32 	%r56186, %r1218;
	mov.u32 	%r56187, %r1219;
	mov.u32 	%r56188, %r1220;
	@%p1727 bra 	$L__BB0_581;
$L__BB0_589:
	setp.lt.u32 	%p1728, %r56255, %r56182;
	@%p1728 bra 	$L__BB0_619;
	setp.gt.u32 	%p1729, %r56255, %r56182;
	@%p1729 bra 	$L__BB0_603;
	setp.lt.u32 	%p1730, %r56256, %r56183;
	@%p1730 bra 	$L__BB0_619;
	setp.gt.u32 	%p1731, %r56256, %r56183;
	@%p1731 bra 	$L__BB0_603;
	setp.lt.u32 	%p1732, %r56257, %r56184;
	@%p1732 bra 	$L__BB0_619;
	setp.gt.u32 	%p1733, %r56257, %r56184;
	@%p1733 bra 	$L__BB0_603;
	setp.lt.u32 	%p1734, %r56258, %r56185;
	@%p1734 bra 	$L__BB0_619;
	setp.gt.u32 	%p1735, %r56258, %r56185;
	@%p1735 bra 	$L__BB0_603;
	setp.lt.u32 	%p1736, %r56259, %r56186;
	@%p1736 bra 	$L__BB0_619;
	setp.gt.u32 	%p1737, %r56259, %r56186;
	@%p1737 bra 	$L__BB0_603;
	setp.lt.u32 	%p1738, %r56260, %r56187;
	@%p1738 bra 	$L__BB0_619;
	setp.gt.u32 	%p1739, %r56260, %r56187;
	@%p1739 bra 	$L__BB0_603;
	setp.lt.u32 	%p1740, %r56261, %r56188;
	@%p1740 bra 	$L__BB0_619;
	setp.le.u32 	%p1741, %r56261, %r56188;
	setp.lt.u32 	%p1742, %r1141, %r56270;
	and.pred  	%p1743, %p1741, %p1742;
	@%p1743 bra 	$L__BB0_619;
$L__BB0_603:
	sub.s32 	%r56173, %r1141, %r56270;
	setp.lt.u32 	%p1744, %r1141, %r56270;
	selp.u32 	%r16930, 1, 0, %p1744;
	sub.s32 	%r16931, %r56261, %r56188;
	setp.lt.u32 	%p1745, %r56261, %r56188;
	selp.s32 	%r16932, -1, 0, %p1744;
	add.s32 	%r56261, %r16931, %r16932;
	setp.lt.u32 	%p1746, %r16931, %r16930;
	or.pred  	%p1747, %p1745, %p1746;
	selp.u32 	%r16933, 1, 0, %p1747;
	sub.s32 	%r16934, %r56260, %r56187;
	setp.lt.u32 	%p1748, %r56260, %r56187;
	selp.s32 	%r16935, -1, 0, %p1747;
	add.s32 	%r56260, %r16934, %r16935;
	setp.lt.u32 	%p1749, %r16934, %r16933;
	or.pred  	%p1750, %p1748, %p1749;
	selp.u32 	%r16936, 1, 0, %p1750;
	sub.s32 	%r16937, %r56259, %r56186;
	setp.lt.u32 	%p1751, %r56259, %r56186;
	selp.s32 	%r16938, -1, 0, %p1750;
	add.s32 	%r56259, %r16937, %r16938;
	setp.lt.u32 	%p1752, %r16937, %r16936;
	or.pred  	%p1753, %p1751, %p1752;
	selp.u32 	%r16939, 1, 0, %p1753;
	sub.s32 	%r16940, %r56258, %r56185;
	setp.lt.u32 	%p1754, %r56258, %r56185;
	selp.s32 	%r16941, -1, 0, %p1753;
	add.s32 	%r56258, %r16940, %r16941;
	setp.lt.u32 	%p1755, %r16940, %r16939;
	or.pred  	%p1756, %p1754, %p1755;
	selp.u32 	%r16942, 1, 0, %p1756;
	sub.s32 	%r16943, %r56257, %r56184;
	setp.lt.u32 	%p1757, %r56257, %r56184;
	selp.s32 	%r16944, -1, 0, %p1756;
	add.s32 	%r56257, %r16943, %r16944;
	setp.lt.u32 	%p1758, %r16943, %r16942;
	or.pred  	%p1759, %p1757, %p1758;
	selp.u32 	%r16945, 1, 0, %p1759;
	sub.s32 	%r16946, %r56256, %r56183;
	setp.lt.u32 	%p1760, %r56256, %r56183;
	selp.s32 	%r16947, -1, 0, %p1759;
	add.s32 	%r56256, %r16946, %r16947;
	setp.lt.u32 	%p1761, %r16946, %r16945;
	or.pred  	%p1762, %p1760, %p1761;
	selp.s32 	%r16948, -1, 0, %p1762;
	sub.s32 	%r16949, %r56255, %r56182;
	add.s32 	%r56255, %r16949, %r16948;
	setp.lt.u32 	%p1763, %r56271, %r56279;
	@%p1763 bra 	$L__BB0_618;
	setp.gt.u32 	%p1764, %r56271, %r56279;
	@%p1764 bra 	$L__BB0_617;
	setp.lt.u32 	%p1765, %r56272, %r56280;
	@%p1765 bra 	$L__BB0_618;
	setp.gt.u32 	%p1766, %r56272, %r56280;
	@%p1766 bra 	$L__BB0_617;
	setp.lt.u32 	%p1767, %r56273, %r56281;
	@%p1767 bra 	$L__BB0_618;
	setp.gt.u32 	%p1768, %r56273, %r56281;
	@%p1768 bra 	$L__BB0_617;
	setp.lt.u32 	%p1769, %r56274, %r56282;
	@%p1769 bra 	$L__BB0_618;
	setp.gt.u32 	%p1770, %r56274, %r56282;
	@%p1770 bra 	$L__BB0_617;
	setp.lt.u32 	%p1771, %r56275, %r56283;
	@%p1771 bra 	$L__BB0_618;
	setp.gt.u32 	%p1772, %r56275, %r56283;
	@%p1772 bra 	$L__BB0_617;
	setp.lt.u32 	%p1773, %r56276, %r56284;
	@%p1773 bra 	$L__BB0_618;
	setp.gt.u32 	%p1774, %r56276, %r56284;
	@%p1774 bra 	$L__BB0_617;
	setp.lt.u32 	%p1775, %r56277, %r56285;
	@%p1775 bra 	$L__BB0_618;
	setp.le.u32 	%p1776, %r56277, %r56285;
	setp.lt.u32 	%p1777, %r56278, %r56286;
	and.pred  	%p1778, %p1776, %p1777;
	@%p1778 bra 	$L__BB0_618;
$L__BB0_617:
	sub.s32 	%r1270, %r56278, %r56286;
	setp.lt.u32 	%p1779, %r56278, %r56286;
	selp.u32 	%r16950, 1, 0, %p1779;
	sub.s32 	%r16951, %r56277, %r56285;
	setp.lt.u32 	%p1780, %r56277, %r56285;
	selp.s32 	%r16952, -1, 0, %p1779;
	add.s32 	%r56277, %r16951, %r16952;
	setp.lt.u32 	%p1781, %r16951, %r16950;
	or.pred  	%p1782, %p1780, %p1781;
	selp.u32 	%r16953, 1, 0, %p1782;
	sub.s32 	%r16954, %r56276, %r56284;
	setp.lt.u32 	%p1783, %r56276, %r56284;
	selp.s32 	%r16955, -1, 0, %p1782;
	add.s32 	%r56276, %r16954, %r16955;
	setp.lt.u32 	%p1784, %r16954, %r16953;
	or.pred  	%p1785, %p1783, %p1784;
	selp.u32 	%r16956, 1, 0, %p1785;
	sub.s32 	%r16957, %r56275, %r56283;
	setp.lt.u32 	%p1786, %r56275, %r56283;
	selp.s32 	%r16958, -1, 0, %p1785;
	add.s32 	%r56275, %r16957, %r16958;
	setp.lt.u32 	%p1787, %r16957, %r16956;
	or.pred  	%p1788, %p1786, %p1787;
	selp.u32 	%r16959, 1, 0, %p1788;
	sub.s32 	%r16960, %r56274, %r56282;
	setp.lt.u32 	%p1789, %r56274, %r56282;
	selp.s32 	%r16961, -1, 0, %p1788;
	add.s32 	%r56274, %r16960, %r16961;
	setp.lt.u32 	%p1790, %r16960, %r16959;
	or.pred  	%p1791, %p1789, %p1790;
	selp.u32 	%r16962, 1, 0, %p1791;
	sub.s32 	%r16963, %r56273, %r56281;
	setp.lt.u32 	%p1792, %r56273, %r56281;
	selp.s32 	%r16964, -1, 0, %p1791;
	add.s32 	%r56273, %r16963, %r16964;
	setp.lt.u32 	%p1793, %r16963, %r16962;
	or.pred  	%p1794, %p1792, %p1793;
	selp.u32 	%r16965, 1, 0, %p1794;
	sub.s32 	%r16966, %r56272, %r56280;
	setp.lt.u32 	%p1795, %r56272, %r56280;
	selp.s32 	%r16967, -1, 0, %p1794;
	add.s32 	%r56272, %r16966, %r16967;
	setp.lt.u32 	%p1796, %r16966, %r16965;
	or.pred  	%p1797, %p1795, %p1796;
	selp.s32 	%r16968, -1, 0, %p1797;
	sub.s32 	%r16969, %r56271, %r56279;
	add.s32 	%r56271, %r16969, %r16968;
	mov.u32 	%r56278, %r1270;
	bra.uni 	$L__BB0_635;
$L__BB0_618:
	sub.s32 	%r16970, %r56286, %r56278;
	setp.lt.u32 	%p1798, %r56286, %r56278;
	selp.u32 	%r16971, 1, 0, %p1798;
	sub.s32 	%r16972, %r56285, %r56277;
	setp.lt.u32 	%p1799, %r56285, %r56277;
	selp.s32 	%r16973, -1, 0, %p1798;
	add.s32 	%r16974, %r16972, %r16973;
	setp.lt.u32 	%p1800, %r16972, %r16971;
	or.pred  	%p1801, %p1799, %p1800;
	selp.u32 	%r16975, 1, 0, %p1801;
	sub.s32 	%r16976, %r56284, %r56276;
	setp.lt.u32 	%p1802, %r56284, %r56276;
	selp.s32 	%r16977, -1, 0, %p1801;
	add.s32 	%r16978, %r16976, %r16977;
	setp.lt.u32 	%p1803, %r16976, %r16975;
	or.pred  	%p1804, %p1802, %p1803;
	selp.u32 	%r16979, 1, 0, %p1804;
	sub.s32 	%r16980, %r56283, %r56275;
	setp.lt.u32 	%p1805, %r56283, %r56275;
	selp.s32 	%r16981, -1, 0, %p1804;
	add.s32 	%r16982, %r16980, %r16981;
	setp.lt.u32 	%p1806, %r16980, %r16979;
	or.pred  	%p1807, %p1805, %p1806;
	selp.u32 	%r16983, 1, 0, %p1807;
	sub.s32 	%r16984, %r56282, %r56274;
	setp.lt.u32 	%p1808, %r56282, %r56274;
	selp.s32 	%r16985, -1, 0, %p1807;
	add.s32 	%r16986, %r16984, %r16985;
	setp.lt.u32 	%p1809, %r16984, %r16983;
	or.pred  	%p1810, %p1808, %p1809;
	selp.u32 	%r16987, 1, 0, %p1810;
	sub.s32 	%r16988, %r56281, %r56273;
	setp.lt.u32 	%p1811, %r56281, %r56273;
	selp.s32 	%r16989, -1, 0, %p1810;
	add.s32 	%r16990, %r16988, %r16989;
	setp.lt.u32 	%p1812, %r16988, %r16987;
	or.pred  	%p1813, %p1811, %p1812;
	selp.u32 	%r16991, 1, 0, %p1813;
	sub.s32 	%r16992, %r56280, %r56272;
	setp.lt.u32 	%p1814, %r56280, %r56272;
	selp.s32 	%r16993, -1, 0, %p1813;
	add.s32 	%r16994, %r16992, %r16993;
	setp.lt.u32 	%p1815, %r16992, %r16991;
	or.pred  	%p1816, %p1814, %p1815;
	selp.u32 	%r16995, 1, 0, %p1816;
	sub.s32 	%r16996, %r56271, %r56279;
	add.s32 	%r16997, %r16996, %r16995;
	sub.s32 	%r56278, %r11769, %r16970;
	setp.lt.u32 	%p1817, %r11769, %r16970;
	selp.u32 	%r16998, 1, 0, %p1817;
	sub.s32 	%r16999, %r11770, %r16974;
	setp.lt.u32 	%p1818, %r11770, %r16974;
	selp.s32 	%r17000, -1, 0, %p1817;
	add.s32 	%r56277, %r16999, %r17000;
	setp.lt.u32 	%p1819, %r16999, %r16998;
	or.pred  	%p1820, %p1818, %p1819;
	selp.u32 	%r17001, 1, 0, %p1820;
	sub.s32 	%r17002, %r11771, %r16978;
	setp.lt.u32 	%p1821, %r11771, %r16978;
	selp.s32 	%r17003, -1, 0, %p1820;
	add.s32 	%r56276, %r17002, %r17003;
	setp.lt.u32 	%p1822, %r17002, %r17001;
	or.pred  	%p1823, %p1821, %p1822;
	selp.u32 	%r17004, 1, 0, %p1823;
	sub.s32 	%r17005, %r11772, %r16982;
	setp.lt.u32 	%p1824, %r11772, %r16982;
	selp.s32 	%r17006, -1, 0, %p1823;
	add.s32 	%r56275, %r17005, %r17006;
	setp.lt.u32 	%p1825, %r17005, %r17004;
	or.pred  	%p1826, %p1824, %p1825;
	selp.u32 	%r17007, 1, 0, %p1826;
	sub.s32 	%r17008, %r11773, %r16986;
	setp.lt.u32 	%p1827, %r11773, %r16986;
	selp.s32 	%r17009, -1, 0, %p1826;
	add.s32 	%r56274, %r17008, %r17009;
	setp.lt.u32 	%p1828, %r17008, %r17007;
	or.pred  	%p1829, %p1827, %p1828;
	selp.u32 	%r17010, 1, 0, %p1829;
	sub.s32 	%r17011, %r11774, %r16990;
	setp.lt.u32 	%p1830, %r11774, %r16990;
	selp.s32 	%r17012, -1, 0, %p1829;
	add.s32 	%r56273, %r17011, %r17012;
	setp.lt.u32 	%p1831, %r17011, %r17010;
	or.pred  	%p1832, %p1830, %p1831;
	selp.u32 	%r17013, 1, 0, %p1832;
	sub.s32 	%r17014, %r11775, %r16994;
	setp.lt.u32 	%p1833, %r11775, %r16994;
	selp.s32 	%r17015, -1, 0, %p1832;
	add.s32 	%r56272, %r17014, %r17015;
	setp.lt.u32 	%p1834, %r17014, %r17013;
	or.pred  	%p1835, %p1833, %p1834;
	selp.s32 	%r17016, -1, 0, %p1835;
	add.s32 	%r17017, %r16997, %r11776;
	add.s32 	%r56271, %r17017, %r17016;
	bra.uni 	$L__BB0_635;
$L__BB0_619:
	sub.s32 	%r1286, %r56270, %r1141;
	setp.lt.u32 	%p1836, %r56270, %r1141;
	selp.u32 	%r17018, 1, 0, %p1836;
	sub.s32 	%r17019, %r56188, %r56261;
	setp.lt.u32 	%p1837, %r56188, %r56261;
	selp.s32 	%r17020, -1, 0, %p1836;
	add.s32 	%r56188, %r17019, %r17020;
	setp.lt.u32 	%p1838, %r17019, %r17018;
	or.pred  	%p1839, %p1837, %p1838;
	selp.u32 	%r17021, 1, 0, %p1839;
	sub.s32 	%r17022, %r56187, %r56260;
	setp.lt.u32 	%p1840, %r56187, %r56260;
	selp.s32 	%r17023, -1, 0, %p1839;
	add.s32 	%r56187, %r17022, %r17023;
	setp.lt.u32 	%p1841, %r17022, %r17021;
	or.pred  	%p1842, %p1840, %p1841;
	selp.u32 	%r17024, 1, 0, %p1842;
	sub.s32 	%r17025, %r56186, %r56259;
	setp.lt.u32 	%p1843, %r56186, %r56259;
	selp.s32 	%r17026, -1, 0, %p1842;
	add.s32 	%r56186, %r17025, %r17026;
	setp.lt.u32 	%p1844, %r17025, %r17024;
	or.pred  	%p1845, %p1843, %p1844;
	selp.u32 	%r17027, 1, 0, %p1845;
	sub.s32 	%r17028, %r56185, %r56258;
	setp.lt.u32 	%p1846, %r56185, %r56258;
	selp.s32 	%r17029, -1, 0, %p1845;
	add.s32 	%r56185, %r17028, %r17029;
	setp.lt.u32 	%p1847, %r17028, %r17027;
	or.pred  	%p1848, %p1846, %p1847;
	selp.u32 	%r17030, 1, 0, %p1848;
	sub.s32 	%r17031, %r56184, %r56257;
	setp.lt.u32 	%p1849, %r56184, %r56257;
	selp.s32 	%r17032, -1, 0, %p1848;
	add.s32 	%r56184, %r17031, %r17032;
	setp.lt.u32 	%p1850, %r17031, %r17030;
	or.pred  	%p1851, %p1849, %p1850;
	selp.u32 	%r17033, 1, 0, %p1851;
	sub.s32 	%r17034, %r56183, %r56256;
	setp.lt.u32 	%p1852, %r56183, %r56256;
	selp.s32 	%r17035, -1, 0, %p1851;
	add.s32 	%r56183, %r17034, %r17035;
	setp.lt.u32 	%p1853, %r17034, %r17033;
	or.pred  	%p1854, %p1852, %p1853;
	selp.s32 	%r17036, -1, 0, %p1854;
	sub.s32 	%r17037, %r56182, %r56255;
	add.s32 	%r56182, %r17037, %r17036;
	setp.lt.u32 	%p1855, %r56279, %r56271;
	@%p1855 bra 	$L__BB0_634;
	setp.gt.u32 	%p1856, %r56279, %r56271;
	@%p1856 bra 	$L__BB0_633;
	setp.lt.u32 	%p1857, %r56280, %r56272;
	@%p1857 bra 	$L__BB0_634;
	setp.gt.u32 	%p1858, %r56280, %r56272;
	@%p1858 bra 	$L__BB0_633;
	setp.lt.u32 	%p1859, %r56281, %r56273;
	@%p1859 bra 	$L__BB0_634;
	setp.gt.u32 	%p1860, %r56281, %r56273;
	@%p1860 bra 	$L__BB0_633;
	setp.lt.u32 	%p1861, %r56282, %r56274;
	@%p1861 bra 	$L__BB0_634;
	setp.gt.u32 	%p1862, %r56282, %r56274;
	@%p1862 bra 	$L__BB0_633;
	setp.lt.u32 	%p1863, %r56283, %r56275;
	@%p1863 bra 	$L__BB0_634;
	setp.gt.u32 	%p1864, %r56283, %r56275;
	@%p1864 bra 	$L__BB0_633;
	setp.lt.u32 	%p1865, %r56284, %r56276;
	@%p1865 bra 	$L__BB0_634;
	setp.gt.u32 	%p1866, %r56284, %r56276;
	@%p1866 bra 	$L__BB0_633;
	setp.lt.u32 	%p1867, %r56285, %r56277;
	@%p1867 bra 	$L__BB0_634;
	setp.le.u32 	%p1868, %r56285, %r56277;
	setp.lt.u32 	%p1869, %r56286, %r56278;
	and.pred  	%p1870, %p1868, %p1869;
	@%p1870 bra 	$L__BB0_634;
$L__BB0_633:
	sub.s32 	%r1294, %r56286, %r56278;
	setp.lt.u32 	%p1871, %r56286, %r56278;
	selp.u32 	%r17038, 1, 0, %p1871;
	sub.s32 	%r17039, %r56285, %r56277;
	setp.lt.u32 	%p1872, %r56285, %r56277;
	selp.s32 	%r17040, -1, 0, %p1871;
	add.s32 	%r56285, %r17039, %r17040;
	setp.lt.u32 	%p1873, %r17039, %r17038;
	or.pred  	%p1874, %p1872, %p1873;
	selp.u32 	%r17041, 1, 0, %p1874;
	sub.s32 	%r17042, %r56284, %r56276;
	setp.lt.u32 	%p1875, %r56284, %r56276;
	selp.s32 	%r17043, -1, 0, %p1874;
	add.s32 	%r56284, %r17042, %r17043;
	setp.lt.u32 	%p1876, %r17042, %r17041;
	or.pred  	%p1877, %p1875, %p1876;
	selp.u32 	%r17044, 1, 0, %p1877;
	sub.s32 	%r17045, %r56283, %r56275;
	setp.lt.u32 	%p1878, %r56283, %r56275;
	selp.s32 	%r17046, -1, 0, %p1877;
	add.s32 	%r56283, %r17045, %r17046;
	setp.lt.u32 	%p1879, %r17045, %r17044;
	or.pred  	%p1880, %p1878, %p1879;
	selp.u32 	%r17047, 1, 0, %p1880;
	sub.s32 	%r17048, %r56282, %r56274;
	setp.lt.u32 	%p1881, %r56282, %r56274;
	selp.s32 	%r17049, -1, 0, %p1880;
	add.s32 	%r56282, %r17048, %r17049;
	setp.lt.u32 	%p1882, %r17048, %r17047;
	or.pred  	%p1883, %p1881, %p1882;
	selp.u32 	%r17050, 1, 0, %p1883;
	sub.s32 	%r17051, %r56281, %r56273;
	setp.lt.u32 	%p1884, %r56281, %r56273;
	selp.s32 	%r17052, -1, 0, %p1883;
	add.s32 	%r56281, %r17051, %r17052;
	setp.lt.u32 	%p1885, %r17051, %r17050;
	or.pred  	%p1886, %p1884, %p1885;
	selp.u32 	%r17053, 1, 0, %p1886;
	sub.s32 	%r17054, %r56280, %r56272;
	setp.lt.u32 	%p1887, %r56280, %r56272;
	selp.s32 	%r17055, -1, 0, %p1886;
	add.s32 	%r56280, %r17054, %r17055;
	setp.lt.u32 	%p1888, %r17054, %r17053;
	or.pred  	%p1889, %p1887, %p1888;
	selp.s32 	%r17056, -1, 0, %p1889;
	sub.s32 	%r17057, %r56279, %r56271;
	add.s32 	%r56279, %r17057, %r17056;
	mov.u32 	%r56173, %r1141;
	mov.u32 	%r56270, %r1286;
	mov.u32 	%r56286, %r1294;
	bra.uni 	$L__BB0_635;
$L__BB0_634:
	sub.s32 	%r17058, %r56278, %r56286;
	setp.lt.u32 	%p1890, %r56278, %r56286;
	selp.u32 	%r17059, 1, 0, %p1890;
	sub.s32 	%r17060, %r56277, %r56285;
	setp.lt.u32 	%p1891, %r56277, %r56285;
	selp.s32 	%r17061, -1, 0, %p1890;
	add.s32 	%r17062, %r17060, %r17061;
	setp.lt.u32 	%p1892, %r17060, %r17059;
	or.pred  	%p1893, %p1891, %p1892;
	selp.u32 	%r17063, 1, 0, %p1893;
	sub.s32 	%r17064, %r56276, %r56284;
	setp.lt.u32 	%p1894, %r56276, %r56284;
	selp.s32 	%r17065, -1, 0, %p1893;
	add.s32 	%r17066, %r17064, %r17065;
	setp.lt.u32 	%p1895, %r17064, %r17063;
	or.pred  	%p1896, %p1894, %p1895;
	selp.u32 	%r17067, 1, 0, %p1896;
	sub.s32 	%r17068, %r56275, %r56283;
	setp.lt.u32 	%p1897, %r56275, %r56283;
	selp.s32 	%r17069, -1, 0, %p1896;
	add.s32 	%r17070, %r17068, %r17069;
	setp.lt.u32 	%p1898, %r17068, %r17067;
	or.pred  	%p1899, %p1897, %p1898;
	selp.u32 	%r17071, 1, 0, %p1899;
	sub.s32 	%r17072, %r56274, %r56282;
	setp.lt.u32 	%p1900, %r56274, %r56282;
	selp.s32 	%r17073, -1, 0, %p1899;
	add.s32 	%r17074, %r17072, %r17073;
	setp.lt.u32 	%p1901, %r17072, %r17071;
	or.pred  	%p1902, %p1900, %p1901;
	selp.u32 	%r17075, 1, 0, %p1902;
	sub.s32 	%r17076, %r56273, %r56281;
	setp.lt.u32 	%p1903, %r56273, %r56281;
	selp.s32 	%r17077, -1, 0, %p1902;
	add.s32 	%r17078, %r17076, %r17077;
	setp.lt.u32 	%p1904, %r17076, %r17075;
	or.pred  	%p1905, %p1903, %p1904;
	selp.u32 	%r17079, 1, 0, %p1905;
	sub.s32 	%r17080, %r56272, %r56280;
	setp.lt.u32 	%p1906, %r56272, %r56280;
	selp.s32 	%r17081, -1, 0, %p1905;
	add.s32 	%r17082, %r17080, %r17081;
	setp.lt.u32 	%p1907, %r17080, %r17079;
	or.pred  	%p1908, %p1906, %p1907;
	selp.u32 	%r17083, 1, 0, %p1908;
	sub.s32 	%r17084, %r56279, %r56271;
	add.s32 	%r17085, %r17084, %r17083;
	sub.s32 	%r56286, %r11769, %r17058;
	setp.lt.u32 	%p1909, %r11769, %r17058;
	selp.u32 	%r17086, 1, 0, %p1909;
	sub.s32 	%r17087, %r11770, %r17062;
	setp.lt.u32 	%p1910, %r11770, %r17062;
	selp.s32 	%r17088, -1, 0, %p1909;
	add.s32 	%r56285, %r17087, %r17088;
	setp.lt.u32 	%p1911, %r17087, %r17086;
	or.pred  	%p1912, %p1910, %p1911;
	selp.u32 	%r17089, 1, 0, %p1912;
	sub.s32 	%r17090, %r11771, %r17066;
	setp.lt.u32 	%p1913, %r11771, %r17066;
	selp.s32 	%r17091, -1, 0, %p1912;
	add.s32 	%r56284, %r17090, %r17091;
	setp.lt.u32 	%p1914, %r17090, %r17089;
	or.pred  	%p1915, %p1913, %p1914;
	selp.u32 	%r17092, 1, 0, %p1915;
	sub.s32 	%r17093, %r11772, %r17070;
	setp.lt.u32 	%p1916, %r11772, %r17070;
	selp.s32 	%r17094, -1, 0, %p1915;
	add.s32 	%r56283, %r17093, %r17094;
	setp.lt.u32 	%p1917, %r17093, %r17092;
	or.pred  	%p1918, %p1916, %p1917;
	selp.u32 	%r17095, 1, 0, %p1918;
	sub.s32 	%r17096, %r11773, %r17074;
	setp.lt.u32 	%p1919, %r11773, %r17074;
	selp.s32 	%r17097, -1, 0, %p1918;
	add.s32 	%r56282, %r17096, %r17097;
	setp.lt.u32 	%p1920, %r17096, %r17095;
	or.pred  	%p1921, %p1919, %p1920;
	selp.u32 	%r17098, 1, 0, %p1921;
	sub.s32 	%r17099, %r11774, %r17078;
	setp.lt.u32 	%p1922, %r11774, %r17078;
	selp.s32 	%r17100, -1, 0, %p1921;
	add.s32 	%r56281, %r17099, %r17100;
	setp.lt.u32 	%p1923, %r17099, %r17098;
	or.pred  	%p1924, %p1922, %p1923;
	selp.u32 	%r17101, 1, 0, %p1924;
	sub.s32 	%r17102, %r11775, %r17082;
	setp.lt.u32 	%p1925, %r11775, %r17082;
	selp.s32 	%r17103, -1, 0, %p1924;
	add.s32 	%r56280, %r17102, %r17103;
	setp.lt.u32 	%p1926, %r17102, %r17101;
	or.pred  	%p1927, %p1925, %p1926;
	selp.s32 	%r17104, -1, 0, %p1927;
	add.s32 	%r17105, %r17085, %r11776;
	add.s32 	%r56279, %r17105, %r17104;
	mov.u32 	%r56173, %r1141;
	mov.u32 	%r56270, %r1286;
$L__BB0_635:
	add.s32 	%r56206, %r56206, 1;
	setp.ne.s32 	%p1929, %r56206, 20000;
	mov.pred 	%p15631, %p1608;
	mov.u16 	%rs99, %rs15;
	mov.u32 	%r56288, %r56287;
	mov.u32 	%r56289, %r56287;
	mov.u32 	%r56290, %r56287;
	mov.u32 	%r56291, %r56287;
	mov.u32 	%r56292, %r56287;
	mov.u32 	%r56293, %r56287;
	mov.u32 	%r56294, %r56287;
	@%p1929 bra 	$L__BB0_575;
$L__BB0_636:
	st.local.u8 	[%rd29], %rs99;
	st.local.u32 	[%rd29+4], %r56287;
	st.local.u32 	[%rd29+8], %r56288;
	st.local.u32 	[%rd29+12], %r56289;
	st.local.u32 	[%rd29+16], %r56290;
	st.local.u32 	[%rd29+20], %r56291;
	st.local.u32 	[%rd29+24], %r56292;
	st.local.u32 	[%rd29+28], %r56293;
	st.local.u32 	[%rd29+32], %r56294;
	@%p15631 bra 	$L__BB0_290;
	mov.b32 	%r56311, 0;
	ld.param.u32 	%r55615, [_Z17ecm_stage1_kernelj4U256S_S_jPKjjjjjjjjPjS2_S2_S2_S2_S2__param_4];
	and.b32  	%r17111, %r11777, 65535;
	shr.u32 	%r17113, %r11777, 16;
	and.b32  	%r17126, %r11778, 65535;
	shr.u32 	%r17128, %r11778, 16;
	mov.u64 	%rd430, %rd59;
	mov.u32 	%r56310, %r56311;
	mov.u32 	%r56309, %r56311;
	mov.u32 	%r56308, %r56311;
	mov.u32 	%r56307, %r56311;
	mov.u32 	%r56306, %r56311;
	mov.u32 	%r56305, %r56311;
	mov.u32 	%r56302, %r56311;
	mov.u32 	%r56303, %r56311;
$L__BB0_638:
	ld.local.u32 	%r17108, [%rd430];
	shr.u32 	%r17109, %r17108, 16;
	and.b32  	%r17110, %r17108, 65535;
	mul.lo.s32 	%r17112, %r17111, %r17110;
	mul.lo.s32 	%r17114, %r17111, %r17109;
	mad.lo.s32 	%r17115, %r17113, %r17110, %r17114;
	and.b32  	%r17116, %r17112, 65535;
	shl.b32 	%r17117, %r17115, 16;
	shr.u32 	%r17118, %r17112, 16;
	shr.u32 	%r17119, %r17115, 16;
	add.s32 	%r17120, %r17116, %r56302;
	add.s32 	%r17121, %r17120, %r17117;
	setp.lt.u32 	%p1930, %r17121, %r56302;
	selp.u32 	%r17122, 1, 0, %p1930;
	mad.lo.s32 	%r17123, %r17113, %r17109, %r17118;
	add.s32 	%r17124, %r17123, %r17119;
	add.s32 	%r17125, %r17124, %r17122;
	mul.lo.s32 	%r17127, %r17126, %r17110;
	mul.lo.s32 	%r17129, %r17126, %r17109;
	mad.lo.s32 	%r17130, %r17128, %r17110, %r17129;
	and.b32  	%r17131, %r17127, 65535;
	shl.b32 	%r17132, %r17130, 16;
	shr.u32 	%r17133, %r17127, 16;
	shr.u32 	%r17134, %r17130, 16;
	add.s32 	%r17135, %r17131, %r56305;
	add.s32 	%r17136, %r17135, %r17132;
	setp.lt.u32 	%p1931, %r17136, %r56305;
	selp.u32 	%r17137, 1, 0, %p1931;
	add.s32 	%r17138, %r17136, %r17125;
	setp.lt.u32 	%p1932, %r17138, %r17136;
	selp.u32 	%r17139, 1, 0, %p1932;
	mad.lo.s32 	%r17140, %r17128, %r17109, %r17133;
	add.s32 	%r17141, %r17140, %r17134;
	add.s32 	%r17142, %r17141, %r17137;
	add.s32 	%r17143, %r17142, %r17139;
	and.b32  	%r17144, %r11779, 65535;
	mul.lo.s32 	%r17145, %r17144, %r17110;
	shr.u32 	%r17146, %r11779, 16;
	mul.lo.s32 	%r17147, %r17144, %r17109;
	mad.lo.s32 	%r17148, %r17146, %r17110, %r17147;
	and.b32  	%r17149, %r17145, 65535;
	shl.b32 	%r17150, %r17148, 16;
	shr.u32 	%r17151, %r17145, 16;
	shr.u32 	%r17152, %r17148, 16;
	add.s32 	%r17153, %r17149, %r56306;
	add.s32 	%r17154, %r17153, %r17150;
	setp.lt.u32 	%p1933, %r17154, %r56306;
	selp.u32 	%r17155, 1, 0, %p1933;
	add.s32 	%r17156, %r17154, %r17143;
	setp.lt.u32 	%p1934, %r17156, %r17154;
	selp.u32 	%r17157, 1, 0, %p1934;
	mad.lo.s32 	%r17158, %r17146, %r17109, %r17151;
	add.s32 	%r17159, %r17158, %r17152;
	add.s32 	%r17160, %r17159, %r17155;
	add.s32 	%r17161, %r17160, %r17157;
	and.b32  	%r17162, %r11780, 65535;
	mul.lo.s32 	%r17163, %r17162, %r17110;
	shr.u32 	%r17164, %r11780, 16;
	mul.lo.s32 	%r17165, %r17162, %r17109;
	mad.lo.s32 	%r17166, %r17164, %r17110, %r17165;
	and.b32  	%r17167, %r17163, 65535;
	shl.b32 	%r17168, %r17166, 16;
	shr.u32 	%r17169, %r17163, 16;
	shr.u32 	%r17170, %r17166, 16;
	add.s32 	%r17171, %r17167, %r56307;
	add.s32 	%r17172, %r17171, %r17168;
	setp.lt.u32 	%p1935, %r17172, %r56307;
	selp.u32 	%r17173, 1, 0, %p1935;
	add.s32 	%r17174, %r17172, %r17161;
	setp.lt.u32 	%p1936, %r17174, %r17172;
	selp.u32 	%r17175, 1, 0, %p1936;
	mad.lo.s32 	%r17176, %r17164, %r17109, %r17169;
	add.s32 	%r17177, %r17176, %r17170;
	add.s32 	%r17178, %r17177, %r17173;
	add.s32 	%r17179, %r17178, %r17175;
	and.b32  	%r17180, %r11781, 65535;
	mul.lo.s32 	%r17181, %r17180, %r17110;
	shr.u32 	%r17182, %r11781, 16;
	mul.lo.s32 	%r17183, %r17180, %r17109;
	mad.lo.s32 	%r17184, %r17182, %r17110, %r17183;
	and.b32  	%r17185, %r17181, 65535;
	shl.b32 	%r17186, %r17184, 16;
	shr.u32 	%r17187, %r17181, 16;
	shr.u32 	%r17188, %r17184, 16;
	add.s32 	%r17189, %r17185, %r56308;
	add.s32 	%r17190, %r17189, %r17186;
	setp.lt.u32 	%p1937, %r17190, %r56308;
	selp.u32 	%r17191, 1, 0, %p1937;
	add.s32 	%r17192, %r17190, %r17179;
	setp.lt.u32 	%p1938, %r17192, %r17190;
	selp.u32 	%r17193, 1, 0, %p1938;
	mad.lo.s32 	%r17194, %r17182, %r17109, %r17187;
	add.s32 	%r17195, %r17194, %r17188;
	add.s32 	%r17196, %r17195, %r17191;
	add.s32 	%r17197, %r17196, %r17193;
	and.b32  	%r17198, %r11782, 65535;
	mul.lo.s32 	%r17199, %r17198, %r17110;
	shr.u32 	%r17200, %r11782, 16;
	mul.lo.s32 	%r17201, %r17198, %r17109;
	mad.lo.s32 	%r17202, %r17200, %r17110, %r17201;
	and.b32  	%r17203, %r17199, 65535;
	shl.b32 	%r17204, %r17202, 16;
	shr.u32 	%r17205, %r17199, 16;
	shr.u32 	%r17206, %r17202, 16;
	add.s32 	%r17207, %r17203, %r56309;
	add.s32 	%r17208, %r17207, %r17204;
	setp.lt.u32 	%p1939, %r17208, %r56309;
	selp.u32 	%r17209, 1, 0, %p1939;
	add.s32 	%r17210, %r17208, %r17197;
	setp.lt.u32 	%p1940, %r17210, %r17208;
	selp.u32 	%r17211, 1, 0, %p1940;
	mad.lo.s32 	%r17212, %r17200, %r17109, %r17205;
	add.s32 	%r17213, %r17212, %r17206;
	add.s32 	%r17214, %r17213, %r17209;
	add.s32 	%r17215, %r17214, %r17211;
	and.b32  	%r17216, %r11783, 65535;
	mul.lo.s32 	%r17217, %r17216, %r17110;
	shr.u32 	%r17218, %r11783, 16;
	mul.lo.s32 	%r17219, %r17216, %r17109;
	mad.lo.s32 	%r17220, %r17218, %r17110, %r17219;
	and.b32  	%r17221, %r17217, 65535;
	shl.b32 	%r17222, %r17220, 16;
	shr.u32 	%r17223, %r17217, 16;
	shr.u32 	%r17224, %r17220, 16;
	add.s32 	%r17225, %r17221, %r56310;
	add.s32 	%r17226, %r17225, %r17222;
	setp.lt.u32 	%p1941, %r17226, %r56310;
	selp.u32 	%r17227, 1, 0, %p1941;
	add.s32 	%r17228, %r17226, %r17215;
	setp.lt.u32 	%p1942, %r17228, %r17226;
	selp.u32 	%r17229, 1, 0, %p1942;
	mad.lo.s32 	%r17230, %r17218, %r17109, %r17223;
	add.s32 	%r17231, %r17230, %r17224;
	add.s32 	%r17232, %r17231, %r17227;
	add.s32 	%r17233, %r17232, %r17229;
	and.b32  	%r17234, %r11784, 65535;
	mul.lo.s32 	%r17235, %r17234, %r17110;
	shr.u32 	%r17236, %r11784, 16;
	mul.lo.s32 	%r17237, %r17234, %r17109;
	mad.lo.s32 	%r17238, %r17236, %r17110, %r17237;
	and.b32  	%r17239, %r17235, 65535;
	shl.b32 	%r17240, %r17238, 16;
	shr.u32 	%r17241, %r17235, 16;
	shr.u32 	%r17242, %r17238, 16;
	add.s32 	%r17243, %r17239, %r56311;
	add.s32 	%r17244, %r17243, %r17240;
	setp.lt.u32 	%p1943, %r17244, %r56311;
	selp.u32 	%r17245, 1, 0, %p1943;
	add.s32 	%r17246, %r17244, %r17233;
	setp.lt.u32 	%p1944, %r17246, %r17244;
	selp.u32 	%r17247, 1, 0, %p1944;
	mad.lo.s32 	%r17248, %r17236, %r17109, %r17241;
	add.s32 	%r17249, %r17248, %r17242;
	add.s32 	%r17250, %r17249, %r17245;
	add.s32 	%r17251, %r17250, %r17247;
	mul.lo.s32 	%r17252, %r17121, %r55615;
	shr.u32 	%r17253, %r17252, 16;
	and.b32  	%r17254, %r17252, 65535;
	and.b32  	%r17255, %r11769, 65535;
	mul.lo.s32 	%r17256, %r17255, %r17254;
	shr.u32 	%r17257, %r11769, 16;
	mul.lo.s32 	%r17258, %r17255, %r17253;
	mad.lo.s32 	%r17259, %r17257, %r17254, %r17258;
	and.b32  	%r17260, %r17256, 65535;
	shl.b32 	%r17261, %r17259, 16;
	shr.u32 	%r17262, %r17256, 16;
	shr.u32 	%r17263, %r17259, 16;
	add.s32 	%r17264, %r17260, %r17121;
	add.s32 	%r17265, %r17264, %r17261;
	setp.lt.u32 	%p1945, %r17265, %r17121;
	selp.u32 	%r17266, 1, 0, %p1945;
	mad.lo.s32 	%r17267, %r17257, %r17253, %r17262;
	add.s32 	%r17268, %r17267, %r17263;
	add.s32 	%r17269, %r17268, %r17266;
	and.b32  	%r17270, %r11770, 65535;
	mul.lo.s32 	%r17271, %r17270, %r17254;
	shr.u32 	%r17272, %r11770, 16;
	mul.lo.s32 	%r17273, %r17270, %r17253;
	mad.lo.s32 	%r17274, %r17272, %r17254, %r17273;
	and.b32  	%r17275, %r17271, 65535;
	shl.b32 	%r17276, %r17274, 16;
	shr.u32 	%r17277, %r17271, 16;
	shr.u32 	%r17278, %r17274, 16;
	add.s32 	%r17279, %r17275, %r17138;
	add.s32 	%r17280, %r17279, %r17276;
	setp.lt.u32 	%p1946, %r17280, %r17138;
	selp.u32 	%r17281, 1, 0, %p1946;
	add.s32 	%r56302, %r17280, %r17269;
	setp.lt.u32 	%p1947, %r56302, %r17280;
	selp.u32 	%r17282, 1, 0, %p1947;
	mad.lo.s32 	%r17283, %r17272, %r17253, %r17277;
	add.s32 	%r17284, %r17283, %r17278;
	add.s32 	%r17285, %r17284, %r17281;
	add.s32 	%r17286, %r17285, %r17282;
	and.b32  	%r17287, %r11771, 65535;
	mul.lo.s32 	%r17288, %r17287, %r17254;
	shr.u32 	%r17289, %r11771, 16;
	mul.lo.s32 	%r17290, %r17287, %r17253;
	mad.lo.s32 	%r17291, %r17289, %r17254, %r17290;
	and.b32  	%r17292, %r17288, 65535;
	shl.b32 	%r17293, %r17291, 16;
	shr.u32 	%r17294, %r17288, 16;
	shr.u32 	%r17295, %r17291, 16;
	add.s32 	%r17296, %r17292, %r17156;
	add.s32 	%r17297, %r17296, %r17293;
	setp.lt.u32 	%p1948, %r17297, %r17156;
	selp.u32 	%r17298, 1, 0, %p1948;
	add.s32 	%r56305, %r17297, %r17286;
	setp.lt.u32 	%p1949, %r56305, %r17297;
	selp.u32 	%r17299, 1, 0, %p1949;
	mad.lo.s32 	%r17300, %r17289, %r17253, %r17294;
	add.s32 	%r17301, %r17300, %r17295;
	add.s32 	%r17302, %r17301, %r17298;
	add.s32 	%r17303, %r17302, %r17299;
	and.b32  	%r17304, %r11772, 65535;
	mul.lo.s32 	%r17305, %r17304, %r17254;
	shr.u32 	%r17306, %r11772, 16;
	mul.lo.s32 	%r17307, %r17304, %r17253;
	mad.lo.s32 	%r17308, %r17306, %r17254, %r17307;
	and.b32  	%r17309, %r17305, 65535;
	shl.b32 	%r17310, %r17308, 16;
	shr.u32 	%r17311, %r17305, 16;
	shr.u32 	%r17312, %r17308, 16;
	add.s32 	%r17313, %r17309, %r17174;
	add.s32 	%r17314, %r17313, %r17310;
	setp.lt.u32 	%p1950, %r17314, %r17174;
	selp.u32 	%r17315, 1, 0, %p1950;
	add.s32 	%r56306, %r17314, %r17303;
	setp.lt.u32 	%p1951, %r56306, %r17314;
	selp.u32 	%r17316, 1, 0, %p1951;
	mad.lo.s32 	%r17317, %r17306, %r17253, %r17311;
	add.s32 	%r17318, %r17317, %r17312;
	add.s32 	%r17319, %r17318, %r17315;
	add.s32 	%r17320, %r17319, %r17316;
	and.b32  	%r17321, %r11773, 65535;
	mul.lo.s32 	%r17322, %r17321, %r17254;
	shr.u32 	%r17323, %r11773, 16;
	mul.lo.s32 	%r17324, %r17321, %r17253;
	mad.lo.s32 	%r17325, %r17323, %r17254, %r17324;
	and.b32  	%r17326, %r17322, 65535;
	shl.b32 	%r17327, %r17325, 16;
	shr.u32 	%r17328, %r17322, 16;
	shr.u32 	%r17329, %r17325, 16;
	add.s32 	%r17330, %r17326, %r17192;
	add.s32 	%r17331, %r17330, %r17327;
	setp.lt.u32 	%p1952, %r17331, %r17192;
	selp.u32 	%r17332, 1, 0, %p1952;
	add.s32 	%r56307, %r17331, %r17320;
	setp.lt.u32 	%p1953, %r56307, %r17331;
	selp.u32 	%r17333, 1, 0, %p1953;
	mad.lo.s32 	%r17334, %r17323, %r17253, %r17328;
	add.s32 	%r17335, %r17334, %r17329;
	add.s32 	%r17336, %r17335, %r17332;
	add.s32 	%r17337, %r17336, %r17333;
	and.b32  	%r17338, %r11774, 65535;
	mul.lo.s32 	%r17339, %r17338, %r17254;
	shr.u32 	%r17340, %r11774, 16;
	mul.lo.s32 	%r17341, %r17338, %r17253;
	mad.lo.s32 	%r17342, %r17340, %r17254, %r17341;
	and.b32  	%r17343, %r17339, 65535;
	shl.b32 	%r17344, %r17342, 16;
	shr.u32 	%r17345, %r17339, 16;
	shr.u32 	%r17346, %r17342, 16;
	add.s32 	%r17347, %r17343, %r17210;
	add.s32 	%r17348, %r17347, %r17344;
	setp.lt.u32 	%p1954, %r17348, %r17210;
	selp.u32 	%r17349, 1, 0, %p1954;
	add.s32 	%r56308, %r17348, %r17337;
	setp.lt.u32 	%p1955, %r56308, %r17348;
	selp.u32 	%r17350, 1, 0, %p1955;
	mad.lo.s32 	%r17351, %r17340, %r17253, %r17345;
	add.s32 	%r17352, %r17351, %r17346;
	add.s32 	%r17353, %r17352, %r17349;
	add.s32 	%r17354, %r17353, %r17350;
	and.b32  	%r17355, %r11775, 65535;
	mul.lo.s32 	%r17356, %r17355, %r17254;
	shr.u32 	%r17357, %r11775, 16;
	mul.lo.s32 	%r17358, %r17355, %r17253;
	mad.lo.s32 	%r17359, %r17357, %r17254, %r17358;
	and.b32  	%r17360, %r17356, 65535;
	shl.b32 	%r17361, %r17359, 16;
	shr.u32 	%r17362, %r17356, 16;
	shr.u32 	%r17363, %r17359, 16;
	add.s32 	%r17364, %r17360, %r17228;
	add.s32 	%r17365, %r17364, %r17361;
	setp.lt.u32 	%p1956, %r17365, %r17228;
	selp.u32 	%r17366, 1, 0, %p1956;
	add.s32 	%r56309, %r17365, %r17354;
	setp.lt.u32 	%p1957, %r56309, %r17365;
	selp.u32 	%r17367, 1, 0, %p1957;
	mad.lo.s32 	%r17368, %r17357, %r17253, %r17362;
	add.s32 	%r17369, %r17368, %r17363;
	add.s32 	%r17370, %r17369, %r17366;
	add.s32 	%r17371, %r17370, %r17367;
	and.b32  	%r17372, %r11776, 65535;
	mul.lo.s32 	%r17373, %r17372, %r17254;
	shr.u32 	%r17374, %r11776, 16;
	mul.lo.s32 	%r17375, %r17372, %r17253;
	mad.lo.s32 	%r17376, %r17374, %r17254, %r17375;
	and.b32  	%r17377, %r17373, 65535;
	shl.b32 	%r17378, %r17376, 16;
	shr.u32 	%r17379, %r17373, 16;
	shr.u32 	%r17380, %r17376, 16;
	add.s32 	%r17381, %r17377, %r17246;
	add.s32 	%r17382, %r17381, %r17378;
	setp.lt.u32 	%p1958, %r17382, %r17246;
	selp.u32 	%r17383, 1, 0, %p1958;
	add.s32 	%r56310, %r17382, %r17371;
	setp.lt.u32 	%p1959, %r56310, %r17382;
	selp.u32 	%r17384, 1, 0, %p1959;
	mad.lo.s32 	%r17385, %r17374, %r17253, %r17379;
	add.s32 	%r17386, %r17385, %r17380;
	add.s32 	%r17387, %r17386, %r17383;
	add.s32 	%r17388, %r17387, %r17384;
	add.s32 	%r56311, %r17251, %r17388;
	add.s32 	%r56303, %r56303, 1;
	add.s64 	%rd430, %rd430, 4;
	setp.ne.s32 	%p1960, %r56303, 8;
	@%p1960 bra 	$L__BB0_638;
	setp.lt.u32 	%p1961, %r56311, %r11776;
	mov.u32 	%r56304, %r56302;
	@%p1961 bra 	$L__BB0_654;
	setp.gt.u32 	%p1962, %r56311, %r11776;
	@%p1962 bra 	$L__BB0_653;
	setp.lt.u32 	%p1963, %r56310, %r11775;
	mov.u32 	%r56304, %r56302;
	@%p1963 bra 	$L__BB0_654;
	setp.gt.u32 	%p1964, %r56310, %r11775;
	@%p1964 bra 	$L__BB0_653;
	setp.lt.u32 	%p1965, %r56309, %r11774;
	mov.u32 	%r56304, %r56302;
	@%p1965 bra 	$L__BB0_654;
	setp.gt.u32 	%p1966, %r56309, %r11774;
	@%p1966 bra 	$L__BB0_653;
	setp.lt.u32 	%p1967, %r56308, %r11773;
	mov.u32 	%r56304, %r56302;
	@%p1967 bra 	$L__BB0_654;
	setp.gt.u32 	%p1968, %r56308, %r11773;
	@%p1968 bra 	$L__BB0_653;
	setp.lt.u32 	%p1969, %r56307, %r11772;
	mov.u32 	%r56304, %r56302;
	@%p1969 bra 	$L__BB0_654;
	setp.gt.u32 	%p1970, %r56307, %r11772;
	@%p1970 bra 	$L__BB0_653;
	setp.lt.u32 	%p1971, %r56306, %r11771;
	mov.u32 	%r56304, %r56302;
	@%p1971 bra 	$L__BB0_654;
	setp.gt.u32 	%p1972, %r56306, %r11771;
	@%p1972 bra 	$L__BB0_653;
	setp.lt.u32 	%p1973, %r56305, %r11770;
	mov.u32 	%r56304, %r56302;
	@%p1973 bra 	$L__BB0_654;
	setp.le.u32 	%p1974, %r56305, %r11770;
	setp.lt.u32 	%p1975, %r56302, %r11769;
	and.pred  	%p1976, %p1974, %p1975;
	mov.u32 	%r56304, %r56302;
	@%p1976 bra 	$L__BB0_654;
$L__BB0_653:
	sub.s32 	%r56304, %r56302, %r11769;
	setp.lt.u32 	%p1977, %r56302, %r11769;
	selp.u32 	%r17389, 1, 0, %p1977;
	sub.s32 	%r17390, %r56305, %r11770;
	setp.lt.u32 	%p1978, %r56305, %r11770;
	selp.s32 	%r17391, -1, 0, %p1977;
	add.s32 	%r56305, %r17390, %r17391;
	setp.lt.u32 	%p1979, %r17390, %r17389;
	or.pred  	%p1980, %p1978, %p1979;
	selp.u32 	%r17392, 1, 0, %p1980;
	sub.s32 	%r17393, %r56306, %r11771;
	setp.lt.u32 	%p1981, %r56306, %r11771;
	selp.s32 	%r17394, -1, 0, %p1980;
	add.s32 	%r56306, %r17393, %r17394;
	setp.lt.u32 	%p1982, %r17393, %r17392;
	or.pred  	%p1983, %p1981, %p1982;
	selp.u32 	%r17395, 1, 0, %p1983;
	sub.s32 	%r17396, %r56307, %r11772;
	setp.lt.u32 	%p1984, %r56307, %r11772;
	selp.s32 	%r17397, -1, 0, %p1983;
	add.s32 	%r56307, %r17396, %r17397;
	setp.lt.u32 	%p1985, %r17396, %r17395;
	or.pred  	%p1986, %p1984, %p1985;
	selp.u32 	%r17398, 1, 0, %p1986;
	sub.s32 	%r17399, %r56308, %r11773;
	setp.lt.u32 	%p1987, %r56308, %r11773;
	selp.s32 	%r17400, -1, 0, %p1986;
	add.s32 	%r56308, %r17399, %r17400;
	setp.lt.u32 	%p1988, %r17399, %r17398;
	or.pred  	%p1989, %p1987, %p1988;
	selp.u32 	%r17401, 1, 0, %p1989;
	sub.s32 	%r17402, %r56309, %r11774;
	setp.lt.u32 	%p1990, %r56309, %r11774;
	selp.s32 	%r17403, -1, 0, %p1989;
	add.s32 	%r56309, %r17402, %r17403;
	setp.lt.u32 	%p1991, %r17402, %r17401;
	or.pred  	%p1992, %p1990, %p1991;
	selp.u32 	%r17404, 1, 0, %p1992;
	sub.s32 	%r17405, %r56310, %r11775;
	setp.lt.u32 	%p1993, %r56310, %r11775;
	selp.s32 	%r17406, -1, 0, %p1992;
	add.s32 	%r56310, %r17405, %r17406;
	setp.lt.u32 	%p1994, %r17405, %r17404;
	or.pred  	%p1995, %p1993, %p1994;
	selp.s32 	%r17407, -1, 0, %p1995;
	sub.s32 	%r17408, %r56311, %r11776;
	add.s32 	%r56311, %r17408, %r17407;
$L__BB0_654:
	and.b32  	%r1385, %r56304, 65535;
	shr.u32 	%r1386, %r56304, 16;
	and.b32  	%r1387, %r56305, 65535;
	shr.u32 	%r1388, %r56305, 16;
	and.b32  	%r1389, %r56306, 65535;
	shr.u32 	%r1390, %r56306, 16;
	and.b32  	%r1391, %r56307, 65535;
	shr.u32 	%r1392, %r56307, 16;
	and.b32  	%r1393, %r56308, 65535;
	shr.u32 	%r1394, %r56308, 16;
	and.b32  	%r1395, %r56309, 65535;
	shr.u32 	%r1396, %r56309, 16;
	and.b32  	%r1397, %r56310, 65535;
	shr.u32 	%r1398, %r56310, 16;
	and.b32  	%r1399, %r56311, 65535;
	shr.u32 	%r1400, %r56311, 16;
	mov.b32 	%r56328, 0;
	mov.u64 	%rd431, %rd26;
	mov.u32 	%r56327, %r56328;
	mov.u32 	%r56326, %r56328;
	mov.u32 	%r56325, %r56328;
	mov.u32 	%r56324, %r56328;
	mov.u32 	%r56323, %r56328;
	mov.u32 	%r56322, %r56328;
	mov.u32 	%r56319, %r56328;
	mov.u32 	%r56320, %r56328;
$L__BB0_655:
	ld.param.u32 	%r55616, [_Z17ecm_stage1_kernelj4U256S_S_jPKjjjjjjjjPjS2_S2_S2_S2_S2__param_4];
	ld.local.u32 	%r17410, [%rd431];
	shr.u32 	%r17411, %r17410, 16;
	and.b32  	%r17412, %r17410, 65535;
	mul.lo.s32 	%r17413, %r1385, %r17412;
	mul.lo.s32 	%r17414, %r1385, %r17411;
	mad.lo.s32 	%r17415, %r1386, %r17412, %r17414;
	and.b32  	%r17416, %r17413, 65535;
	shl.b32 	%r17417, %r17415, 16;
	shr.u32 	%r17418, %r17413, 16;
	shr.u32 	%r17419, %r17415, 16;
	add.s32 	%r17420, %r17416, %r56319;
	add.s32 	%r17421, %r17420, %r17417;
	setp.lt.u32 	%p1996, %r17421, %r56319;
	selp.u32 	%r17422, 1, 0, %p1996;
	mad.lo.s32 	%r17423, %r1386, %r17411, %r17418;
	add.s32 	%r17424, %r17423, %r17419;
	add.s32 	%r17425, %r17424, %r17422;
	mul.lo.s32 	%r17426, %r1387, %r17412;
	mul.lo.s32 	%r17427, %r1387, %r17411;
	mad.lo.s32 	%r17428, %r1388, %r17412, %r17427;
	and.b32  	%r17429, %r17426, 65535;
	shl.b32 	%r17430, %r17428, 16;
	shr.u32 	%r17431, %r17426, 16;
	shr.u32 	%r17432, %r17428, 16;
	add.s32 	%r17433, %r17429, %r56322;
	add.s32 	%r17434, %r17433, %r17430;
	setp.lt.u32 	%p1997, %r17434, %r56322;
	selp.u32 	%r17435, 1, 0, %p1997;
	add.s32 	%r17436, %r17434, %r17425;
	setp.lt.u32 	%p1998, %r17436, %r17434;
	selp.u32 	%r17437, 1, 0, %p1998;
	mad.lo.s32 	%r17438, %r1388, %r17411, %r17431;
	add.s32 	%r17439, %r17438, %r17432;
	add.s32 	%r17440, %r17439, %r17435;
	add.s32 	%r17441, %r17440, %r17437;
	mul.lo.s32 	%r17442, %r1389, %r17412;
	mul.lo.s32 	%r17443, %r1389, %r17411;
	mad.lo.s32 	%r17444, %r1390, %r17412, %r17443;
	and.b32  	%r17445, %r17442, 65535;
	shl.b32 	%r17446, %r17444, 16;
	shr.u32 	%r17447, %r17442, 16;
	shr.u32 	%r17448, %r17444, 16;
	add.s32 	%r17449, %r17445, %r56323;
	add.s32 	%r17450, %r17449, %r17446;
	setp.lt.u32 	%p1999, %r17450, %r56323;
	selp.u32 	%r17451, 1, 0, %p1999;
	add.s32 	%r17452, %r17450, %r17441;
	setp.lt.u32 	%p2000, %r17452, %r17450;
	selp.u32 	%r17453, 1, 0, %p2000;
	mad.lo.s32 	%r17454, %r1390, %r17411, %r17447;
	add.s32 	%r17455, %r17454, %r17448;
	add.s32 	%r17456, %r17455, %r17451;
	add.s32 	%r17457, %r17456, %r17453;
	mul.lo.s32 	%r17458, %r1391, %r17412;
	mul.lo.s32 	%r17459, %r1391, %r17411;
	mad.lo.s32 	%r17460, %r1392, %r17412, %r17459;
	and.b32  	%r17461, %r17458, 65535;
	shl.b32 	%r17462, %r17460, 16;
	shr.u32 	%r17463, %r17458, 16;
	shr.u32 	%r17464, %r17460, 16;
	add.s32 	%r17465, %r17461, %r56324;
	add.s32 	%r17466, %r17465, %r17462;
	setp.lt.u32 	%p2001, %r17466, %r56324;
	selp.u32 	%r17467, 1, 0, %p2001;
	add.s32 	%r17468, %r17466, %r17457;
	setp.lt.u32 	%p2002, %r17468, %r17466;
	selp.u32 	%r17469, 1, 0, %p2002;
	mad.lo.s32 	%r17470, %r1392, %r17411, %r17463;
	add.s32 	%r17471, %r17470, %r17464;
	add.s32 	%r17472, %r17471, %r17467;
	add.s32 	%r17473, %r17472, %r17469;
	mul.lo.s32 	%r17474, %r1393, %r17412;
	mul.lo.s32 	%r17475, %r1393, %r17411;
	mad.lo.s32 	%r17476, %r1394, %r17412, %r17475;
	and.b32  	%r17477, %r17474, 65535;
	shl.b32 	%r17478, %r17476, 16;
	shr.u32 	%r17479, %r17474, 16;
	shr.u32 	%r17480, %r17476, 16;
	add.s32 	%r17481, %r17477, %r56325;
	add.s32 	%r17482, %r17481, %r17478;
	setp.lt.u32 	%p2003, %r17482, %r56325;
	selp.u32 	%r17483, 1, 0, %p2003;
	add.s32 	%r17484, %r17482, %r17473;
	setp.lt.u32 	%p2004, %r17484, %r17482;
	selp.u32 	%r17485, 1, 0, %p2004;
	mad.lo.s32 	%r17486, %r1394, %r17411, %r17479;
	add.s32 	%r17487, %r17486, %r17480;
	add.s32 	%r17488, %r17487, %r17483;
	add.s32 	%r17489, %r17488, %r17485;
	mul.lo.s32 	%r17490, %r1395, %r17412;
	mul.lo.s32 	%r17491, %r1395, %r17411;
	mad.lo.s32 	%r17492, %r1396, %r17412, %r17491;
	and.b32  	%r17493, %r17490, 65535;
	shl.b32 	%r17494, %r17492, 16;
	shr.u32 	%r17495, %r17490, 16;
	shr.u32 	%r17496, %r17492, 16;
	add.s32 	%r17497, %r17493, %r56326;
	add.s32 	%r17498, %r17497, %r17494;
	setp.lt.u32 	%p2005, %r17498, %r56326;
	selp.u32 	%r17499, 1, 0, %p2005;
	add.s32 	%r17500, %r17498, %r17489;
	setp.lt.u32 	%p2006, %r17500, %r17498;
	selp.u32 	%r17501, 1, 0, %p2006;
	mad.lo.s32 	%r17502, %r1396, %r17411, %r17495;
	add.s32 	%r17503, %r17502, %r17496;
	add.s32 	%r17504, %r17503, %r17499;
	add.s32 	%r17505, %r17504, %r17501;
	mul.lo.s32 	%r17506, %r1397, %r17412;
	mul.lo.s32 	%r17507, %r1397, %r17411;
	mad.lo.s32 	%r17508, %r1398, %r17412, %r17507;
	and.b32  	%r17509, %r17506, 65535;
	shl.b32 	%r17510, %r17508, 16;
	shr.u32 	%r17511, %r17506, 16;
	shr.u32 	%r17512, %r17508, 16;
	add.s32 	%r17513, %r17509, %r56327;
	add.s32 	%r17514, %r17513, %r17510;
	setp.lt.u32 	%p2007, %r17514, %r56327;
	selp.u32 	%r17515, 1, 0, %p2007;
	add.s32 	%r17516, %r17514, %r17505;
	setp.lt.u32 	%p2008, %r17516, %r17514;
	selp.u32 	%r17517, 1, 0, %p2008;
	mad.lo.s32 	%r17518, %r1398, %r17411, %r17511;
	add.s32 	%r17519, %r17518, %r17512;
	add.s32 	%r17520, %r17519, %r17515;
	add.s32 	%r17521, %r17520, %r17517;
	mul.lo.s32 	%r17522, %r1399, %r17412;
	mul.lo.s32 	%r17523, %r1399, %r17411;
	mad.lo.s32 	%r17524, %r1400, %r17412, %r17523;
	and.b32  	%r17525, %r17522, 65535;
	shl.b32 	%r17526, %r17524, 16;
	shr.u32 	%r17527, %r17522, 16;
	shr.u32 	%r17528, %r17524, 16;
	add.s32 	%r17529, %r17525, %r56328;
	add.s32 	%r17530, %r17529, %r17526;
	setp.lt.u32 	%p2009, %r17530, %r56328;
	selp.u32 	%r17531, 1, 0, %p2009;
	add.s32 	%r17532, %r17530, %r17521;
	setp.lt.u32 	%p2010, %r17532, %r17530;
	selp.u32 	%r17533, 1, 0, %p2010;
	mad.lo.s32 	%r17534, %r1400, %r17411, %r17527;
	add.s32 	%r17535, %r17534, %r17528;
	add.s32 	%r17536, %r17535, %r17531;
	add.s32 	%r17537, %r17536, %r17533;
	mul.lo.s32 	%r17538, %r17421, %r55616;
	shr.u32 	%r17539, %r17538, 16;
	and.b32  	%r17540, %r17538, 65535;
	and.b32  	%r17541, %r11769, 65535;
	mul.lo.s32 	%r17542, %r17541, %r17540;
	shr.u32 	%r17543, %r11769, 16;
	mul.lo.s32 	%r17544, %r17541, %r17539;
	mad.lo.s32 	%r17545, %r17543, %r17540, %r17544;
	and.b32  	%r17546, %r17542, 65535;
	shl.b32 	%r17547, %r17545, 16;
	shr.u32 	%r17548, %r17542, 16;
	shr.u32 	%r17549, %r17545, 16;
	add.s32 	%r17550, %r17546, %r17421;
	add.s32 	%r17551, %r17550, %r17547;
	setp.lt.u32 	%p2011, %r17551, %r17421;
	selp.u32 	%r17552, 1, 0, %p2011;
	mad.lo.s32 	%r17553, %r17543, %r17539, %r17548;
	add.s32 	%r17554, %r17553, %r17549;
	add.s32 	%r17555, %r17554, %r17552;
	and.b32  	%r17556, %r11770, 65535;
	mul.lo.s32 	%r17557, %r17556, %r17540;
	shr.u32 	%r17558, %r11770, 16;
	mul.lo.s32 	%r17559, %r17556, %r17539;
	mad.lo.s32 	%r17560, %r17558, %r17540, %r17559;
	and.b32  	%r17561, %r17557, 65535;
	shl.b32 	%r17562, %r17560, 16;
	shr.u32 	%r17563, %r17557, 16;
	shr.u32 	%r17564, %r17560, 16;
	add.s32 	%r17565, %r17561, %r17436;
	add.s32 	%r17566, %r17565, %r17562;
	setp.lt.u32 	%p2012, %r17566, %r17436;
	selp.u32 	%r17567, 1, 0, %p2012;
	add.s32 	%r56319, %r17566, %r17555;
	setp.lt.u32 	%p2013, %r56319, %r17566;
	selp.u32 	%r17568, 1, 0, %p2013;
	mad.lo.s32 	%r17569, %r17558, %r17539, %r17563;
	add.s32 	%r17570, %r17569, %r17564;
	add.s32 	%r17571, %r17570, %r17567;
	add.s32 	%r17572, %r17571, %r17568;
	and.b32  	%r17573, %r11771, 65535;
	mul.lo.s32 	%r17574, %r17573, %r17540;
	shr.u32 	%r17575, %r11771, 16;
	mul.lo.s32 	%r17576, %r17573, %r17539;
	mad.lo.s32 	%r17577, %r17575, %r17540, %r17576;
	and.b32  	%r17578, %r17574, 65535;
	shl.b32 	%r17579, %r17577, 16;
	shr.u32 	%r17580, %r17574, 16;
	shr.u32 	%r17581, %r17577, 16;
	add.s32 	%r17582, %r17578, %r17452;
	add.s32 	%r17583, %r17582, %r17579;
	setp.lt.u32 	%p2014, %r17583, %r17452;
	selp.u32 	%r17584, 1, 0, %p2014;
	add.s32 	%r56322, %r17583, %r17572;
	setp.lt.u32 	%p2015, %r56322, %r17583;
	selp.u32 	%r17585, 1, 0, %p2015;
	mad.lo.s32 	%r17586, %r17575, %r17539, %r17580;
	add.s32 	%r17587, %r17586, %r17581;
	add.s32 	%r17588, %r17587, %r17584;
	add.s32 	%r17589, %r17588, %r17585;
	and.b32  	%r17590, %r11772, 65535;
	mul.lo.s32 	%r17591, %r17590, %r17540;
	shr.u32 	%r17592, %r11772, 16;
	mul.lo.s32 	%r17593, %r17590, %r17539;
	mad.lo.s32 	%r17594, %r17592, %r17540, %r17593;
	and.b32  	%r17595, %r17591, 65535;
	shl.b32 	%r17596, %r17594, 16;
	shr.u32 	%r17597, %r17591, 16;
	shr.u32 	%r17598, %r17594, 16;
	add.s32 	%r17599, %r17595, %r17468;
	add.s32 	%r17600, %r17599, %r17596;
	setp.lt.u32 	%p2016, %r17600, %r17468;
	selp.u32 	%r17601, 1, 0, %p2016;
	add.s32 	%r56323, %r17600, %r17589;
	setp.lt.u32 	%p2017, %r56323, %r17600;
	selp.u32 	%r17602, 1, 0, %p2017;
	mad.lo.s32 	%r17603, %r17592, %r17539, %r17597;
	add.s32 	%r17604, %r17603, %r17598;
	add.s32 	%r17605, %r17604, %r17601;
	add.s32 	%r17606, %r17605, %r17602;
	and.b32  	%r17607, %r11773, 65535;
	mul.lo.s32 	%r17608, %r17607, %r17540;
	shr.u32 	%r17609, %r11773, 16;
	mul.lo.s32 	%r17610, %r17607, %r17539;
	mad.lo.s32 	%r17611, %r17609, %r17540, %r17610;
	and.b32  	%r17612, %r17608, 65535;
	shl.b32 	%r17613, %r17611, 16;
	shr.u32 	%r17614, %r17608, 16;
	shr.u32 	%r17615, %r17611, 16;
	add.s32 	%r17616, %r17612, %r17484;
	add.s32 	%r17617, %r17616, %r17613;
	setp.lt.u32 	%p2018, %r17617, %r17484;
	selp.u32 	%r17618, 1, 0, %p2018;
	add.s32 	%r56324, %r17617, %r17606;
	setp.lt.u32 	%p2019, %r56324, %r17617;
	selp.u32 	%r17619, 1, 0, %p2019;
	mad.lo.s32 	%r17620, %r17609, %r17539, %r17614;
	add.s32 	%r17621, %r17620, %r17615;
	add.s32 	%r17622, %r17621, %r17618;
	add.s32 	%r17623, %r17622, %r17619;
	and.b32  	%r17624, %r11774, 65535;
	mul.lo.s32 	%r17625, %r17624, %r17540;
	shr.u32 	%r17626, %r11774, 16;
	mul.lo.s32 	%r17627, %r17624, %r17539;
	mad.lo.s32 	%r17628, %r17626, %r17540, %r17627;
	and.b32  	%r17629, %r17625, 65535;
	shl.b32 	%r17630, %r17628, 16;
	shr.u32 	%r17631, %r17625, 16;
	shr.u32 	%r17632, %r17628, 16;
	add.s32 	%r17633, %r17629, %r17500;
	add.s32 	%r17634, %r17633, %r17630;
	setp.lt.u32 	%p2020, %r17634, %r17500;
	selp.u32 	%r17635, 1, 0, %p2020;
	add.s32 	%r56325, %r17634, %r17623;
	setp.lt.u32 	%p2021, %r56325, %r17634;
	selp.u32 	%r17636, 1, 0, %p2021;
	mad.lo.s32 	%r17637, %r17626, %r17539, %r17631;
	add.s32 	%r17638, %r17637, %r17632;
	add.s32 	%r17639, %r17638, %r17635;
	add.s32 	%r17640, %r17639, %r17636;
	and.b32  	%r17641, %r11775, 65535;
	mul.lo.s32 	%r17642, %r17641, %r17540;
	shr.u32 	%r17643, %r11775, 16;
	mul.lo.s32 	%r17644, %r17641, %r17539;
	mad.lo.s32 	%r17645, %r17643, %r17540, %r17644;
	and.b32  	%r17646, %r17642, 65535;
	shl.b32 	%r17647, %r17645, 16;
	shr.u32 	%r17648, %r17642, 16;
	shr.u32 	%r17649, %r17645, 16;
	add.s32 	%r17650, %r17646, %r17516;
	add.s32 	%r17651, %r17650, %r17647;
	setp.lt.u32 	%p2022, %r17651, %r17516;
	selp.u32 	%r17652, 1, 0, %p2022;
	add.s32 	%r56326, %r17651, %r17640;
	setp.lt.u32 	%p2023, %r56326, %r17651;
	selp.u32 	%r17653, 1, 0, %p2023;
	mad.lo.s32 	%r17654, %r17643, %r17539, %r17648;
	add.s32 	%r17655, %r17654, %r17649;
	add.s32 	%r17656, %r17655, %r17652;
	add.s32 	%r17657, %r17656, %r17653;
	and.b32  	%r17658, %r11776, 65535;
	mul.lo.s32 	%r17659, %r17658, %r17540;
	shr.u32 	%r17660, %r11776, 16;
	mul.lo.s32 	%r17661, %r17658, %r17539;
	mad.lo.s32 	%r17662, %r17660, %r17540, %r17661;
	and.b32  	%r17663, %r17659, 65535;
	shl.b32 	%r17664, %r17662, 16;
	shr.u32 	%r17665, %r17659, 16;
	shr.u32 	%r17666, %r17662, 16;
	add.s32 	%r17667, %r17663, %r17532;
	add.s32 	%r17668, %r17667, %r17664;
	setp.lt.u32 	%p2024, %r17668, %r17532;
	selp.u32 	%r17669, 1, 0, %p2024;
	add.s32 	%r56327, %r17668, %r17657;
	setp.lt.u32 	%p2025, %r56327, %r17668;
	selp.u32 	%r17670, 1, 0, %p2025;
	mad.lo.s32 	%r17671, %r17660, %r17539, %r17665;
	add.s32 	%r17672, %r17671, %r17666;
	add.s32 	%r17673, %r17672, %r17669;
	add.s32 	%r17674, %r17673, %r17670;
	add.s32 	%r56328, %r17537, %r17674;
	add.s32 	%r56320, %r56320, 1;
	add.s64 	%rd431, %rd431, 4;
	setp.ne.s32 	%p2026, %r56320, 8;
	@%p2026 bra 	$L__BB0_655;
	setp.lt.u32 	%p2027, %r56328, %r11776;
	mov.u32 	%r56321, %r56319;
	@%p2027 bra 	$L__BB0_671;
	setp.gt.u32 	%p2028, %r56328, %r11776;
	@%p2028 bra 	$L__BB0_670;
	setp.lt.u32 	%p2029, %r56327, %r11775;
	mov.u32 	%r56321, %r56319;
	@%p2029 bra 	$L__BB0_671;
	setp.gt.u32 	%p2030, %r56327, %r11775;
	@%p2030 bra 	$L__BB0_670;
	setp.lt.u32 	%p2031, %r56326, %r11774;
	mov.u32 	%r56321, %r56319;
	@%p2031 bra 	$L__BB0_671;
	setp.gt.u32 	%p2032, %r56326, %r11774;
	@%p2032 bra 	$L__BB0_670;
	setp.lt.u32 	%p2033, %r56325, %r11773;
	mov.u32 	%r56321, %r56319;
	@%p2033 bra 	$L__BB0_671;
	setp.gt.u32 	%p2034, %r56325, %r11773;
	@%p2034 bra 	$L__BB0_670;
	setp.lt.u32 	%p2035, %r56324, %r11772;
	mov.u32 	%r56321, %r56319;
	@%p2035 bra 	$L__BB0_671;
	setp.gt.u32 	%p2036, %r56324, %r11772;
	@%p2036 bra 	$L__BB0_670;
	setp.lt.u32 	%p2037, %r56323, %r11771;
	mov.u32 	%r56321, %r56319;
	@%p2037 bra 	$L__BB0_671;
	setp.gt.u32 	%p2038, %r56323, %r11771;
	@%p2038 bra 	$L__BB0_670;
	setp.lt.u32 	%p2039, %r56322, %r11770;
	mov.u32 	%r56321, %r56319;
	@%p2039 bra 	$L__BB0_671;
	setp.le.u32 	%p2040, %r56322, %r11770;
	setp.lt.u32 	%p2041, %r56319, %r11769;
	and.pred  	%p2042, %p2040, %p2041;
	mov.u32 	%r56321, %r56319;
	@%p2042 bra 	$L__BB0_671;
$L__BB0_670:
	sub.s32 	%r56321, %r56319, %r11769;
	setp.lt.u32 	%p2043, %r56319, %r11769;
	selp.u32 	%r17675, 1, 0, %p2043;
	sub.s32 	%r17676, %r56322, %r11770;
	setp.lt.u32 	%p2044, %r56322, %r11770;
	selp.s32 	%r17677, -1, 0, %p2043;
	add.s32 	%r56322, %r17676, %r17677;
	setp.lt.u32 	%p2045, %r17676, %r17675;
	or.pred  	%p2046, %p2044, %p2045;
	selp.u32 	%r17678, 1, 0, %p2046;
	sub.s32 	%r17679, %r56323, %r11771;
	setp.lt.u32 	%p2047, %r56323, %r11771;
	selp.s32 	%r17680, -1, 0, %p2046;
	add.s32 	%r56323, %r17679, %r17680;
	setp.lt.u32 	%p2048, %r17679, %r17678;
	or.pred  	%p2049, %p2047, %p2048;
	selp.u32 	%r17681, 1, 0, %p2049;
	sub.s32 	%r17682, %r56324, %r11772;
	setp.lt.u32 	%p2050, %r56324, %r11772;
	selp.s32 	%r17683, -1, 0, %p2049;
	add.s32 	%r56324, %r17682, %r17683;
	setp.lt.u32 	%p2051, %r17682, %r17681;
	or.pred  	%p2052, %p2050, %p2051;
	selp.u32 	%r17684, 1, 0, %p2052;
	sub.s32 	%r17685, %r56325, %r11773;
	setp.lt.u32 	%p2053, %r56325, %r11773;
	selp.s32 	%r17686, -1, 0, %p2052;
	add.s32 	%r56325, %r17685, %r17686;
	setp.lt.u32 	%p2054, %r17685, %r17684;
	or.pred  	%p2055, %p2053, %p2054;
	selp.u32 	%r17687, 1, 0, %p2055;
	sub.s32 	%r17688, %r56326, %r11774;
	setp.lt.u32 	%p2056, %r56326, %r11774;
	selp.s32 	%r17689, -1, 0, %p2055;
	add.s32 	%r56326, %r17688, %r17689;
	setp.lt.u32 	%p2057, %r17688, %r17687;
	or.pred  	%p2058, %p2056, %p2057;
	selp.u32 	%r17690, 1, 0, %p2058;
	sub.s32 	%r17691, %r56327, %r11775;
	setp.lt.u32 	%p2059, %r56327, %r11775;
	selp.s32 	%r17692, -1, 0, %p2058;
	add.s32 	%r56327, %r17691, %r17692;
	setp.lt.u32 	%p2060, %r17691, %r17690;
	or.pred  	%p2061, %p2059, %p2060;
	selp.s32 	%r17693, -1, 0, %p2061;
	sub.s32 	%r17694, %r56328, %r11776;
	add.s32 	%r56328, %r17694, %r17693;
$L__BB0_671:
	ld.local.u32 	%r1435, [%rd23+28];
	setp.lt.u32 	%p2062, %r55849, %r1435;
	@%p2062 bra 	$L__BB0_687;
	setp.le.u32 	%p2063, %r55849, %r1435;
	@%p2063 bra 	$L__BB0_674;
	ld.local.u32 	%r56330, [%rd23+20];
	ld.local.u32 	%r56329, [%rd23+24];
	bra.uni 	$L__BB0_686;
$L__BB0_674:
	ld.local.u32 	%r56329, [%rd23+24];
	setp.lt.u32 	%p2064, %r55850, %r56329;
	@%p2064 bra 	$L__BB0_687;
	setp.gt.u32 	%p2065, %r55850, %r56329;
	ld.local.u32 	%r56330, [%rd23+20];
	@%p2065 bra 	$L__BB0_686;
	setp.lt.u32 	%p2066, %r55851, %r56330;
	@%p2066 bra 	$L__BB0_687;
	setp.gt.u32 	%p2067, %r55851, %r56330;
	@%p2067 bra 	$L__BB0_686;
	ld.local.u32 	%r1440, [%rd23+16];
	setp.lt.u32 	%p2068, %r55852, %r1440;
	@%p2068 bra 	$L__BB0_687;
	setp.gt.u32 	%p2069, %r55852, %r1440;
	@%p2069 bra 	$L__BB0_686;
	ld.local.u32 	%r1441, [%rd23+12];
	setp.lt.u32 	%p2070, %r55853, %r1441;
	@%p2070 bra 	$L__BB0_687;
	setp.gt.u32 	%p2071, %r55853, %r1441;
	@%p2071 bra 	$L__BB0_686;
	ld.local.u32 	%r1442, [%rd23+8];
	setp.lt.u32 	%p2072, %r55854, %r1442;
	@%p2072 bra 	$L__BB0_687;
	setp.gt.u32 	%p2073, %r55854, %r1442;
	@%p2073 bra 	$L__BB0_686;
	ld.local.u32 	%r1443, [%rd23+4];
	setp.lt.u32 	%p2074, %r55855, %r1443;
	@%p2074 bra 	$L__BB0_687;
	setp.le.u32 	%p2075, %r55855, %r1443;
	ld.local.u32 	%r17695, [%rd23];
	setp.lt.u32 	%p2076, %r55856, %r17695;
	and.pred  	%p2077, %p2075, %p2076;
	@%p2077 bra 	$L__BB0_687;
$L__BB0_686:
	ld.local.u32 	%r56337, [%rd23];
	sub.s32 	%r56338, %r55856, %r56337;
	setp.lt.u32 	%p2078, %r55856, %r56337;
	selp.u32 	%r17697, 1, 0, %p2078;
	ld.local.u32 	%r56336, [%rd23+4];
	sub.s32 	%r17698, %r55855, %r56336;
	setp.lt.u32 	%p2079, %r55855, %r56336;
	selp.s32 	%r17699, -1, 0, %p2078;
	add.s32 	%r56339, %r17698, %r17699;
	setp.lt.u32 	%p2080, %r17698, %r17697;
	or.pred  	%p2081, %p2079, %p2080;
	selp.u32 	%r17700, 1, 0, %p2081;
	ld.local.u32 	%r56335, [%rd23+8];
	sub.s32 	%r17701, %r55854, %r56335;
	setp.lt.u32 	%p2082, %r55854, %r56335;
	selp.s32 	%r17702, -1, 0, %p2081;
	add.s32 	%r56340, %r17701, %r17702;
	setp.lt.u32 	%p2083, %r17701, %r17700;
	or.pred  	%p2084, %p2082, %p2083;
	selp.u32 	%r17703, 1, 0, %p2084;
	ld.local.u32 	%r56334, [%rd23+12];
	sub.s32 	%r17704, %r55853, %r56334;
	setp.lt.u32 	%p2085, %r55853, %r56334;
	selp.s32 	%r17705, -1, 0, %p2084;
	add.s32 	%r56341, %r17704, %r17705;
	setp.lt.u32 	%p2086, %r17704, %r17703;
	or.pred  	%p2087, %p2085, %p2086;
	selp.u32 	%r17706, 1, 0, %p2087;
	ld.local.u32 	%r56333, [%rd23+16];
	sub.s32 	%r17707, %r55852, %r56333;
	setp.lt.u32 	%p2088, %r55852, %r56333;
	selp.s32 	%r17708, -1, 0, %p2087;
	add.s32 	%r56342, %r17707, %r17708;
	setp.lt.u32 	%p2089, %r17707, %r17706;
	or.pred  	%p2090, %p2088, %p2089;
	selp.u32 	%r17709, 1, 0, %p2090;
	sub.s32 	%r17710, %r55851, %r56330;
	setp.lt.u32 	%p2091, %r55851, %r56330;
	selp.s32 	%r17711, -1, 0, %p2090;
	add.s32 	%r56343, %r17710, %r17711;
	setp.lt.u32 	%p2092, %r17710, %r17709;
	or.pred  	%p2093, %p2091, %p2092;
	selp.u32 	%r17712, 1, 0, %p2093;
	sub.s32 	%r17713, %r55850, %r56329;
	setp.lt.u32 	%p2094, %r55850, %r56329;
	selp.s32 	%r17714, -1, 0, %p2093;
	add.s32 	%r56344, %r17713, %r17714;
	setp.lt.u32 	%p2095, %r17713, %r17712;
	or.pred  	%p2096, %p2094, %p2095;
	selp.s32 	%r17715, -1, 0, %p2096;
	sub.s32 	%r17716, %r55849, %r1435;
	add.s32 	%r56345, %r17716, %r17715;
	bra.uni 	$L__BB0_688;
$L__BB0_687:
	ld.local.u32 	%r56337, [%rd23];
	sub.s32 	%r17717, %r56337, %r55856;
	setp.lt.u32 	%p2097, %r56337, %r55856;
	selp.u32 	%r17718, 1, 0, %p2097;
	ld.local.u32 	%r56336, [%rd23+4];
	sub.s32 	%r17719, %r56336, %r55855;
	setp.lt.u32 	%p2098, %r56336, %r55855;
	selp.s32 	%r17720, -1, 0, %p2097;
	add.s32 	%r17721, %r17719, %r17720;
	setp.lt.u32 	%p2099, %r17719, %r17718;
	or.pred  	%p2100, %p2098, %p2099;
	selp.u32 	%r17722, 1, 0, %p2100;
	ld.local.u32 	%r56335, [%rd23+8];
	sub.s32 	%r17723, %r56335, %r55854;
	setp.lt.u32 	%p2101, %r56335, %r55854;
	selp.s32 	%r17724, -1, 0, %p2100;
	add.s32 	%r17725, %r17723, %r17724;
	setp.lt.u32 	%p2102, %r17723, %r17722;
	or.pred  	%p2103, %p2101, %p2102;
	selp.u32 	%r17726, 1, 0, %p2103;
	ld.local.u32 	%r56334, [%rd23+12];
	sub.s32 	%r17727, %r56334, %r55853;
	setp.lt.u32 	%p2104, %r56334, %r55853;
	selp.s32 	%r17728, -1, 0, %p2103;
	add.s32 	%r17729, %r17727, %r17728;
	setp.lt.u32 	%p2105, %r17727, %r17726;
	or.pred  	%p2106, %p2104, %p2105;
	selp.u32 	%r17730, 1, 0, %p2106;
	ld.local.u32 	%r56333, [%rd23+16];
	sub.s32 	%r17731, %r56333, %r55852;
	setp.lt.u32 	%p2107, %r56333, %r55852;
	selp.s32 	%r17732, -1, 0, %p2106;
	add.s32 	%r17733, %r17731, %r17732;
	setp.lt.u32 	%p2108, %r17731, %r17730;
	or.pred  	%p2109, %p2107, %p2108;
	selp.u32 	%r17734, 1, 0, %p2109;
	ld.local.u32 	%r56330, [%rd23+20];
	sub.s32 	%r17735, %r56330, %r55851;
	setp.lt.u32 	%p2110, %r56330, %r55851;
	selp.s32 	%r17736, -1, 0, %p2109;
	add.s32 	%r17737, %r17735, %r17736;
	setp.lt.u32 	%p2111, %r17735, %r17734;
	or.pred  	%p2112, %p2110, %p2111;
	selp.u32 	%r17738, 1, 0, %p2112;
	ld.local.u32 	%r56329, [%rd23+24];
	sub.s32 	%r17739, %r56329, %r55850;
	setp.lt.u32 	%p2113, %r56329, %r55850;
	selp.s32 	%r17740, -1, 0, %p2112;
	add.s32 	%r17741, %r17739, %r17740;
	setp.lt.u32 	%p2114, %r17739, %r17738;
	or.pred  	%p2115, %p2113, %p2114;
	selp.u32 	%r17742, 1, 0, %p2115;
	sub.s32 	%r17743, %r55849, %r1435;
	add.s32 	%r17744, %r17743, %r17742;
	sub.s32 	%r56338, %r11769, %r17717;
	setp.lt.u32 	%p2116, %r11769, %r17717;
	selp.u32 	%r17745, 1, 0, %p2116;
	sub.s32 	%r17746, %r11770, %r17721;
	setp.lt.u32 	%p2117, %r11770, %r17721;
	selp.s32 	%r17747, -1, 0, %p2116;
	add.s32 	%r56339, %r17746, %r17747;
	setp.lt.u32 	%p2118, %r17746, %r17745;
	or.pred  	%p2119, %p2117, %p2118;
	selp.u32 	%r17748, 1, 0, %p2119;
	sub.s32 	%r17749, %r11771, %r17725;
	setp.lt.u32 	%p2120, %r11771, %r17725;
	selp.s32 	%r17750, -1, 0, %p2119;
	add.s32 	%r56340, %r17749, %r17750;
	setp.lt.u32 	%p2121, %r17749, %r17748;
	or.pred  	%p2122, %p2120, %p2121;
	selp.u32 	%r17751, 1, 0, %p2122;
	sub.s32 	%r17752, %r11772, %r17729;
	setp.lt.u32 	%p2123, %r11772, %r17729;
	selp.s32 	%r17753, -1, 0, %p2122;
	add.s32 	%r56341, %r17752, %r17753;
	setp.lt.u32 	%p2124, %r17752, %r17751;
	or.pred  	%p2125, %p2123, %p2124;
	selp.u32 	%r17754, 1, 0, %p2125;
	sub.s32 	%r17755, %r11773, %r17733;
	setp.lt.u32 	%p2126, %r11773, %r17733;
	selp.s32 	%r17756, -1, 0, %p2125;
	add.s32 	%r56342, %r17755, %r17756;
	setp.lt.u32 	%p2127, %r17755, %r17754;
	or.pred  	%p2128, %p2126, %p2127;
	selp.u32 	%r17757, 1, 0, %p2128;
	sub.s32 	%r17758, %r11774, %r17737;
	setp.lt.u32 	%p2129, %r11774, %r17737;
	selp.s32 	%r17759, -1, 0, %p2128;
	add.s32 	%r56343, %r17758, %r17759;
	setp.lt.u32 	%p2130, %r17758, %r17757;
	or.pred  	%p2131, %p2129, %p2130;
	selp.u32 	%r17760, 1, 0, %p2131;
	sub.s32 	%r17761, %r11775, %r17741;
	setp.lt.u32 	%p2132, %r11775, %r17741;
	selp.s32 	%r17762, -1, 0, %p2131;
	add.s32 	%r56344, %r17761, %r17762;
	setp.lt.u32 	%p2133, %r17761, %r17760;
	or.pred  	%p2134, %p2132, %p2133;
	selp.s32 	%r17763, -1, 0, %p2134;
	add.s32 	%r17764, %r17744, %r11776;
	add.s32 	%r56345, %r17764, %r17763;
$L__BB0_688:
	st.local.u32 	[%rd30], %r56338;
	st.local.u32 	[%rd30+4], %r56339;
	st.local.u32 	[%rd30+8], %r56340;
	st.local.u32 	[%rd30+12], %r56341;
	st.local.u32 	[%rd30+16], %r56342;
	st.local.u32 	[%rd30+20], %r56343;
	st.local.u32 	[%rd30+24], %r56344;
	st.local.u32 	[%rd30+28], %r56345;
	and.b32  	%r1489, %r56338, 65535;
	shr.u32 	%r1490, %r56338, 16;
	and.b32  	%r1491, %r56339, 65535;
	shr.u32 	%r1492, %r56339, 16;
	and.b32  	%r1493, %r56340, 65535;
	shr.u32 	%r1494, %r56340, 16;
	and.b32  	%r1495, %r56341, 65535;
	shr.u32 	%r1496, %r56341, 16;
	and.b32  	%r1497, %r56342, 65535;
	shr.u32 	%r1498, %r56342, 16;
	and.b32  	%r1499, %r56343, 65535;
	shr.u32 	%r1500, %r56343, 16;
	and.b32  	%r1501, %r56344, 65535;
	shr.u32 	%r1502, %r56344, 16;
	and.b32  	%r1503, %r56345, 65535;
	shr.u32 	%r1504, %r56345, 16;
	mov.b32 	%r56362, 0;
	mov.u64 	%rd432, %rd30;
	mov.u32 	%r56361, %r56362;
	mov.u32 	%r56360, %r56362;
	mov.u32 	%r56359, %r56362;
	mov.u32 	%r56358, %r56362;
	mov.u32 	%r56357, %r56362;
	mov.u32 	%r56356, %r56362;
	mov.u32 	%r56353, %r56362;
	mov.u32 	%r56354, %r56362;
$L__BB0_689:
	ld.param.u32 	%r55617, [_Z17ecm_stage1_kernelj4U256S_S_jPKjjjjjjjjPjS2_S2_S2_S2_S2__param_4];
	ld.local.u32 	%r17766, [%rd432];
	shr.u32 	%r17767, %r17766, 16;
	and.b32  	%r17768, %r17766, 65535;
	mul.lo.s32 	%r17769, %r1489, %r17768;
	mul.lo.s32 	%r17770, %r1489, %r17767;
	mad.lo.s32 	%r17771, %r1490, %r17768, %r17770;
	and.b32  	%r17772, %r17769, 65535;
	shl.b32 	%r17773, %r17771, 16;
	shr.u32 	%r17774, %r17769, 16;
	shr.u32 	%r17775, %r17771, 16;
	add.s32 	%r17776, %r17772, %r56353;
	add.s32 	%r17777, %r17776, %r17773;
	setp.lt.u32 	%p2135, %r17777, %r56353;
	selp.u32 	%r17778, 1, 0, %p2135;
	mad.lo.s32 	%r17779, %r1490, %r17767, %r17774;
	add.s32 	%r17780, %r17779, %r17775;
	add.s32 	%r17781, %r17780, %r17778;
	mul.lo.s32 	%r17782, %r1491, %r17768;
	mul.lo.s32 	%r17783, %r1491, %r17767;
	mad.lo.s32 	%r17784, %r1492, %r17768, %r17783;
	and.b32  	%r17785, %r17782, 65535;
	shl.b32 	%r17786, %r17784, 16;
	shr.u32 	%r17787, %r17782, 16;
	shr.u32 	%r17788, %r17784, 16;
	add.s32 	%r17789, %r17785, %r56356;
	add.s32 	%r17790, %r17789, %r17786;
	setp.lt.u32 	%p2136, %r17790, %r56356;
	selp.u32 	%r17791, 1, 0, %p2136;
	add.s32 	%r17792, %r17790, %r17781;
	setp.lt.u32 	%p2137, %r17792, %r17790;
	selp.u32 	%r17793, 1, 0, %p2137;
	mad.lo.s32 	%r17794, %r1492, %r17767, %r17787;
	add.s32 	%r17795, %r17794, %r17788;
	add.s32 	%r17796, %r17795, %r17791;
	add.s32 	%r17797, %r17796, %r17793;
	mul.lo.s32 	%r17798, %r1493, %r17768;
	mul.lo.s32 	%r17799, %r1493, %r17767;
	mad.lo.s32 	%r17800, %r1494, %r17768, %r17799;
	and.b32  	%r17801, %r17798, 65535;
	shl.b32 	%r17802, %r17800, 16;
	shr.u32 	%r17803, %r17798, 16;
	shr.u32 	%r17804, %r17800, 16;
	add.s32 	%r17805, %r17801, %r56357;
	add.s32 	%r17806, %r17805, %r17802;
	setp.lt.u32 	%p2138, %r17806, %r56357;
	selp.u32 	%r17807, 1, 0, %p2138;
	add.s32 	%r17808, %r17806, %r17797;
	setp.lt.u32 	%p2139, %r17808, %r17806;
	selp.u32 	%r17809, 1, 0, %p2139;
	mad.lo.s32 	%r17810, %r1494, %r17767, %r17803;
	add.s32 	%r17811, %r17810, %r17804;
	add.s32 	%r17812, %r17811, %r17807;
	add.s32 	%r17813, %r17812, %r17809;
	mul.lo.s32 	%r17814, %r1495, %r17768;
	mul.lo.s32 	%r17815, %r1495, %r17767;
	mad.lo.s32 	%r17816, %r1496, %r17768, %r17815;
	and.b32  	%r17817, %r17814, 65535;
	shl.b32 	%r17818, %r17816, 16;
	shr.u32 	%r17819, %r17814, 16;
	shr.u32 	%r17820, %r17816, 16;
	add.s32 	%r17821, %r17817, %r56358;
	add.s32 	%r17822, %r17821, %r17818;
	setp.lt.u32 	%p2140, %r17822, %r56358;
	selp.u32 	%r17823, 1, 0, %p2140;
	add.s32 	%r17824, %r17822, %r17813;
	setp.lt.u32 	%p2141, %r17824, %r17822;
	selp.u32 	%r17825, 1, 0, %p2141;
	mad.lo.s32 	%r17826, %r1496, %r17767, %r17819;
	add.s32 	%r17827, %r17826, %r17820;
	add.s32 	%r17828, %r17827, %r17823;
	add.s32 	%r17829, %r17828, %r17825;
	mul.lo.s32 	%r17830, %r1497, %r17768;
	mul.lo.s32 	%r17831, %r1497, %r17767;
	mad.lo.s32 	%r17832, %r1498, %r17768, %r17831;
	and.b32  	%r17833, %r17830, 65535;
	shl.b32 	%r17834, %r17832, 16;
	shr.u32 	%r17835, %r17830, 16;
	shr.u32 	%r17836, %r17832, 16;
	add.s32 	%r17837, %r17833, %r56359;
	add.s32 	%r17838, %r17837, %r17834;
	setp.lt.u32 	%p2142, %r17838, %r56359;
	selp.u32 	%r17839, 1, 0, %p2142;
	add.s32 	%r17840, %r17838, %r17829;
	setp.lt.u32 	%p2143, %r17840, %r17838;
	selp.u32 	%r17841, 1, 0, %p2143;
	mad.lo.s32 	%r17842, %r1498, %r17767, %r17835;
	add.s32 	%r17843, %r17842, %r17836;
	add.s32 	%r17844, %r17843, %r17839;
	add.s32 	%r17845, %r17844, %r17841;
	mul.lo.s32 	%r17846, %r1499, %r17768;
	mul.lo.s32 	%r17847, %r1499, %r17767;
	mad.lo.s32 	%r17848, %r1500, %r17768, %r17847;
	and.b32  	%r17849, %r17846, 65535;
	shl.b32 	%r17850, %r17848, 16;
	shr.u32 	%r17851, %r17846, 16;
	shr.u32 	%r17852, %r17848, 16;
	add.s32 	%r17853, %r17849, %r56360;
	add.s32 	%r17854, %r17853, %r17850;
	setp.lt.u32 	%p2144, %r17854, %r56360;
	selp.u32 	%r17855, 1, 0, %p2144;
	add.s32 	%r17856, %r17854, %r17845;
	setp.lt.u32 	%p2145, %r17856, %r17854;
	selp.u32 	%r17857, 1, 0, %p2145;
	mad.lo.s32 	%r17858, %r1500, %r17767, %r17851;
	add.s32 	%r17859, %r17858, %r17852;
	add.s32 	%r17860, %r17859, %r17855;
	add.s32 	%r17861, %r17860, %r17857;
	mul.lo.s32 	%r17862, %r1501, %r17768;
	mul.lo.s32 	%r17863, %r1501, %r17767;
	mad.lo.s32 	%r17864, %r1502, %r17768, %r17863;
	and.b32  	%r17865, %r17862, 65535;
	shl.b32 	%r17866, %r17864, 16;
	shr.u32 	%r17867, %r17862, 16;
	shr.u32 	%r17868, %r17864, 16;
	add.s32 	%r17869, %r17865, %r56361;
	add.s32 	%r17870, %r17869, %r17866;
	setp.lt.u32 	%p2146, %r17870, %r56361;
	selp.u32 	%r17871, 1, 0, %p2146;
	add.s32 	%r17872, %r17870, %r17861;
	setp.lt.u32 	%p2147, %r17872, %r17870;
	selp.u32 	%r17873, 1, 0, %p2147;
	mad.lo.s32 	%r17874, %r1502, %r17767, %r17867;
	add.s32 	%r17875, %r17874, %r17868;
	add.s32 	%r17876, %r17875, %r17871;
	add.s32 	%r17877, %r17876, %r17873;
	mul.lo.s32 	%r17878, %r1503, %r17768;
	mul.lo.s32 	%r17879, %r1503, %r17767;
	mad.lo.s32 	%r17880, %r1504, %r17768, %r17879;
	and.b32  	%r17881, %r17878, 65535;
	shl.b32 	%r17882, %r17880, 16;
	shr.u32 	%r17883, %r17878, 16;
	shr.u32 	%r17884, %r17880, 16;
	add.s32 	%r17885, %r17881, %r56362;
	add.s32 	%r17886, %r17885, %r17882;
	setp.lt.u32 	%p2148, %r17886, %r56362;
	selp.u32 	%r17887, 1, 0, %p2148;
	add.s32 	%r17888, %r17886, %r17877;
	setp.lt.u32 	%p2149, %r17888, %r17886;
	selp.u32 	%r17889, 1, 0, %p2149;
	mad.lo.s32 	%r17890, %r1504, %r17767, %r17883;
	add.s32 	%r17891, %r17890, %r17884;
	add.s32 	%r17892, %r17891, %r17887;
	add.s32 	%r17893, %r17892, %r17889;
	mul.lo.s32 	%r17894, %r17777, %r55617;
	shr.u32 	%r17895, %r17894, 16;
	and.b32  	%r17896, %r17894, 65535;
	and.b32  	%r17897, %r11769, 65535;
	mul.lo.s32 	%r17898, %r17897, %r17896;
	shr.u32 	%r17899, %r11769, 16;
	mul.lo.s32 	%r17900, %r17897, %r17895;
	mad.lo.s32 	%r17901, %r17899, %r17896, %r17900;
	and.b32  	%r17902, %r17898, 65535;
	shl.b32 	%r17903, %r17901, 16;
	shr.u32 	%r17904, %r17898, 16;
	shr.u32 	%r17905, %r17901, 16;
	add.s32 	%r17906, %r17902, %r17777;
	add.s32 	%r17907, %r17906, %r17903;
	setp.lt.u32 	%p2150, %r17907, %r17777;
	selp.u32 	%r17908, 1, 0, %p2150;
	mad.lo.s32 	%r17909, %r17899, %r17895, %r17904;
	add.s32 	%r17910, %r17909, %r17905;
	add.s32 	%r17911, %r17910, %r17908;
	and.b32  	%r17912, %r11770, 65535;
	mul.lo.s32 	%r17913, %r17912, %r17896;
	shr.u32 	%r17914, %r11770, 16;
	mul.lo.s32 	%r17915, %r17912, %r17895;
	mad.lo.s32 	%r17916, %r17914, %r17896, %r17915;
	and.b32  	%r17917, %r17913, 65535;
	shl.b32 	%r17918, %r17916, 16;
	shr.u32 	%r17919, %r17913, 16;
	shr.u32 	%r17920, %r17916, 16;
	add.s32 	%r17921, %r17917, %r17792;
	add.s32 	%r17922, %r17921, %r17918;
	setp.lt.u32 	%p2151, %r17922, %r17792;
	selp.u32 	%r17923, 1, 0, %p2151;
	add.s32 	%r56353, %r17922, %r17911;
	setp.lt.u32 	%p2152, %r56353, %r17922;
	selp.u32 	%r17924, 1, 0, %p2152;
	mad.lo.s32 	%r17925, %r17914, %r17895, %r17919;
	add.s32 	%r17926, %r17925, %r17920;
	add.s32 	%r17927, %r17926, %r17923;
	add.s32 	%r17928, %r17927, %r17924;
	and.b32  	%r17929, %r11771, 65535;
	mul.lo.s32 	%r17930, %r17929, %r17896;
	shr.u32 	%r17931, %r11771, 16;
	mul.lo.s32 	%r17932, %r17929, %r17895;
	mad.lo.s32 	%r17933, %r17931, %r17896, %r17932;
	and.b32  	%r17934, %r17930, 65535;
	shl.b32 	%r17935, %r17933, 16;
	shr.u32 	%r17936, %r17930, 16;
	shr.u32 	%r17937, %r17933, 16;
	add.s32 	%r17938, %r17934, %r17808;
	add.s32 	%r17939, %r17938, %r17935;
	setp.lt.u32 	%p2153, %r17939, %r17808;
	selp.u32 	%r17940, 1, 0, %p2153;
	add.s32 	%r56356, %r17939, %r17928;
	setp.lt.u32 	%p2154, %r56356, %r17939;
	selp.u32 	%r17941, 1, 0, %p2154;
	mad.lo.s32 	%r17942, %r17931, %r17895, %r17936;
	add.s32 	%r17943, %r17942, %r17937;
	add.s32 	%r17944, %r17943, %r17940;
	add.s32 	%r17945, %r17944, %r17941;
	and.b32  	%r17946, %r11772, 65535;
	mul.lo.s32 	%r17947, %r17946, %r17896;
	shr.u32 	%r17948, %r11772, 16;
	mul.lo.s32 	%r17949, %r17946, %r17895;
	mad.lo.s32 	%r17950, %r17948, %r17896, %r17949;
	and.b32  	%r17951, %r17947, 65535;
	shl.b32 	%r17952, %r17950, 16;
	shr.u32 	%r17953, %r17947, 16;
	shr.u32 	%r17954, %r17950, 16;
	add.s32 	%r17955, %r17951, %r17824;
	add.s32 	%r17956, %r17955, %r17952;
	setp.lt.u32 	%p2155, %r17956, %r17824;
	selp.u32 	%r17957, 1, 0, %p2155;
	add.s32 	%r56357, %r17956, %r17945;
	setp.lt.u32 	%p2156, %r56357, %r17956;
	selp.u32 	%r17958, 1, 0, %p2156;
	mad.lo.s32 	%r17959, %r17948, %r17895, %r17953;
	add.s32 	%r17960, %r17959, %r17954;
	add.s32 	%r17961, %r17960, %r17957;
	add.s32 	%r17962, %r17961, %r17958;
	and.b32  	%r17963, %r11773, 65535;
	mul.lo.s32 	%r17964, %r17963, %r17896;
	shr.u32 	%r17965, %r11773, 16;
	mul.lo.s32 	%r17966, %r17963, %r17895;
	mad.lo.s32 	%r17967, %r17965, %r17896, %r17966;
	and.b32  	%r17968, %r17964, 65535;
	shl.b32 	%r17969, %r17967, 16;
	shr.u32 	%r17970, %r17964, 16;
	shr.u32 	%r17971, %r17967, 16;
	add.s32 	%r17972, %r17968, %r17840;
	add.s32 	%r17973, %r17972, %r17969;
	setp.lt.u32 	%p2157, %r17973, %r17840;
	selp.u32 	%r17974, 1, 0, %p2157;
	add.s32 	%r56358, %r17973, %r17962;
	setp.lt.u32 	%p2158, %r56358, %r17973;
	selp.u32 	%r17975, 1, 0, %p2158;
	mad.lo.s32 	%r17976, %r17965, %r17895, %r17970;
	add.s32 	%r17977, %r17976, %r17971;
	add.s32 	%r17978, %r17977, %r17974;
	add.s32 	%r17979, %r17978, %r17975;
	and.b32  	%r17980, %r11774, 65535;
	mul.lo.s32 	%r17981, %r17980, %r17896;
	shr.u32 	%r17982, %r11774, 16;
	mul.lo.s32 	%r17983, %r17980, %r17895;
	mad.lo.s32 	%r17984, %r17982, %r17896, %r17983;
	and.b32  	%r17985, %r17981, 65535;
	shl.b32 	%r17986, %r17984, 16;
	shr.u32 	%r17987, %r17981, 16;
	shr.u32 	%r17988, %r17984, 16;
	add.s32 	%r17989, %r17985, %r17856;
	add.s32 	%r17990, %r17989, %r17986;
	setp.lt.u32 	%p2159, %r17990, %r17856;
	selp.u32 	%r17991, 1, 0, %p2159;
	add.s32 	%r56359, %r17990, %r17979;
	setp.lt.u32 	%p2160, %r56359, %r17990;
	selp.u32 	%r17992, 1, 0, %p2160;
	mad.lo.s32 	%r17993, %r17982, %r17895, %r17987;
	add.s32 	%r17994, %r17993, %r17988;
	add.s32 	%r17995, %r17994, %r17991;
	add.s32 	%r17996, %r17995, %r17992;
	and.b32  	%r17997, %r11775, 65535;
	mul.lo.s32 	%r17998, %r17997, %r17896;
	shr.u32 	%r17999, %r11775, 16;
	mul.lo.s32 	%r18000, %r17997, %r17895;
	mad.lo.s32 	%r18001, %r17999, %r17896, %r18000;
	and.b32  	%r18002, %r17998, 65535;
	shl.b32 	%r18003, %r18001, 16;
	shr.u32 	%r18004, %r17998, 16;
	shr.u32 	%r18005, %r18001, 16;
	add.s32 	%r18006, %r18002, %r17872;
	add.s32 	%r18007, %r18006, %r18003;
	setp.lt.u32 	%p2161, %r18007, %r17872;
	selp.u32 	%r18008, 1, 0, %p2161;
	add.s32 	%r56360, %r18007, %r17996;
	setp.lt.u32 	%p2162, %r56360, %r18007;
	selp.u32 	%r18009, 1, 0, %p2162;
	mad.lo.s32 	%r18010, %r17999, %r17895, %r18004;
	add.s32 	%r18011, %r18010, %r18005;
	add.s32 	%r18012, %r18011, %r18008;
	add.s32 	%r18013, %r18012, %r18009;
	and.b32  	%r18014, %r11776, 65535;
	mul.lo.s32 	%r18015, %r18014, %r17896;
	shr.u32 	%r18016, %r11776, 16;
	mul.lo.s32 	%r18017, %r18014, %r17895;
	mad.lo.s32 	%r18018, %r18016, %r17896, %r18017;
	and.b32  	%r18019, %r18015, 65535;
	shl.b32 	%r18020, %r18018, 16;
	shr.u32 	%r18021, %r18015, 16;
	shr.u32 	%r18022, %r18018, 16;
	add.s32 	%r18023, %r18019, %r17888;
	add.s32 	%r18024, %r18023, %r18020;
	setp.lt.u32 	%p2163, %r18024, %r17888;
	selp.u32 	%r18025, 1, 0, %p2163;
	add.s32 	%r56361, %r18024, %r18013;
	setp.lt.u32 	%p2164, %r56361, %r18024;
	selp.u32 	%r18026, 1, 0, %p2164;
	mad.lo.s32 	%r18027, %r18016, %r17895, %r18021;
	add.s32 	%r18028, %r18027, %r18022;
	add.s32 	%r18029, %r18028, %r18025;
	add.s32 	%r18030, %r18029, %r18026;
	add.s32 	%r56362, %r17893, %r18030;
	add.s32 	%r56354, %r56354, 1;
	add.s64 	%rd432, %rd432, 4;
	setp.ne.s32 	%p2165, %r56354, 8;
	@%p2165 bra 	$L__BB0_689;
	setp.lt.u32 	%p2166, %r56362, %r11776;
	mov.u32 	%r56355, %r56353;
	@%p2166 bra 	$L__BB0_705;
	setp.gt.u32 	%p2167, %r56362, %r11776;
	@%p2167 bra 	$L__BB0_704;
	setp.lt.u32 	%p2168, %r56361, %r11775;
	mov.u32 	%r56355, %r56353;
	@%p2168 bra 	$L__BB0_705;
	setp.gt.u32 	%p2169, %r56361, %r11775;
	@%p2169 bra 	$L__BB0_704;
	setp.lt.u32 	%p2170, %r56360, %r11774;
	mov.u32 	%r56355, %r56353;
	@%p2170 bra 	$L__BB0_705;
	setp.gt.u32 	%p2171, %r56360, %r11774;
	@%p2171 bra 	$L__BB0_704;
	setp.lt.u32 	%p2172, %r56359, %r11773;
	mov.u32 	%r56355, %r56353;
	@%p2172 bra 	$L__BB0_705;
	setp.gt.u32 	%p2173, %r56359, %r11773;
	@%p2173 bra 	$L__BB0_704;
	setp.lt.u32 	%p2174, %r56358, %r11772;
	mov.u32 	%r56355, %r56353;
	@%p2174 bra 	$L__BB0_705;
	setp.gt.u32 	%p2175, %r56358, %r11772;
	@%p2175 bra 	$L__BB0_704;
	setp.lt.u32 	%p2176, %r56357, %r11771;
	mov.u32 	%r56355, %r56353;
	@%p2176 bra 	$L__BB0_705;
	setp.gt.u32 	%p2177, %r56357, %r11771;
	@%p2177 bra 	$L__BB0_704;
	setp.lt.u32 	%p2178, %r56356, %r11770;
	mov.u32 	%r56355, %r56353;
	@%p2178 bra 	$L__BB0_705;
	setp.le.u32 	%p2179, %r56356, %r11770;
	setp.lt.u32 	%p2180, %r56353, %r11769;
	and.pred  	%p2181, %p2179, %p2180;
	mov.u32 	%r56355, %r56353;
	@%p2181 bra 	$L__BB0_705;
$L__BB0_704:
	sub.s32 	%r56355, %r56353, %r11769;
	setp.lt.u32 	%p2182, %r56353, %r11769;
	selp.u32 	%r18031, 1, 0, %p2182;
	sub.s32 	%r18032, %r56356, %r11770;
	setp.lt.u32 	%p2183, %r56356, %r11770;
	selp.s32 	%r18033, -1, 0, %p2182;
	add.s32 	%r56356, %r18032, %r18033;
	setp.lt.u32 	%p2184, %r18032, %r18031;
	or.pred  	%p2185, %p2183, %p2184;
	selp.u32 	%r18034, 1, 0, %p2185;
	sub.s32 	%r18035, %r56357, %r11771;
	setp.lt.u32 	%p2186, %r56357, %r11771;
	selp.s32 	%r18036, -1, 0, %p2185;
	add.s32 	%r56357, %r18035, %r18036;
	setp.lt.u32 	%p2187, %r18035, %r18034;
	or.pred  	%p2188, %p2186, %p2187;
	selp.u32 	%r18037, 1, 0, %p2188;
	sub.s32 	%r18038, %r56358, %r11772;
	setp.lt.u32 	%p2189, %r56358, %r11772;
	selp.s32 	%r18039, -1, 0, %p2188;
	add.s32 	%r56358, %r18038, %r18039;
	setp.lt.u32 	%p2190, %r18038, %r18037;
	or.pred  	%p2191, %p2189, %p2190;
	selp.u32 	%r18040, 1, 0, %p2191;
	sub.s32 	%r18041, %r56359, %r11773;
	setp.lt.u32 	%p2192, %r56359, %r11773;
	selp.s32 	%r18042, -1, 0, %p2191;
	add.s32 	%r56359, %r18041, %r18042;
	setp.lt.u32 	%p2193, %r18041, %r18040;
	or.pred  	%p2194, %p2192, %p2193;
	selp.u32 	%r18043, 1, 0, %p2194;
	sub.s32 	%r18044, %r56360, %r11774;
	setp.lt.u32 	%p2195, %r56360, %r11774;
	selp.s32 	%r18045, -1, 0, %p2194;
	add.s32 	%r56360, %r18044, %r18045;
	setp.lt.u32 	%p2196, %r18044, %r18043;
	or.pred  	%p2197, %p2195, %p2196;
	selp.u32 	%r18046, 1, 0, %p2197;
	sub.s32 	%r18047, %r56361, %r11775;
	setp.lt.u32 	%p2198, %r56361, %r11775;
	selp.s32 	%r18048, -1, 0, %p2197;
	add.s32 	%r56361, %r18047, %r18048;
	setp.lt.u32 	%p2199, %r18047, %r18046;
	or.pred  	%p2200, %p2198, %p2199;
	selp.s32 	%r18049, -1, 0, %p2200;
	sub.s32 	%r18050, %r56362, %r11776;
	add.s32 	%r56362, %r18050, %r18049;
$L__BB0_705:
	and.b32  	%r1539, %r56355, 65535;
	shr.u32 	%r1540, %r56355, 16;
	and.b32  	%r1541, %r56356, 65535;
	shr.u32 	%r1542, %r56356, 16;
	and.b32  	%r1543, %r56357, 65535;
	shr.u32 	%r1544, %r56357, 16;
	and.b32  	%r1545, %r56358, 65535;
	shr.u32 	%r1546, %r56358, 16;
	and.b32  	%r1547, %r56359, 65535;
	shr.u32 	%r1548, %r56359, 16;
	and.b32  	%r1549, %r56360, 65535;
	shr.u32 	%r1550, %r56360, 16;
	and.b32  	%r1551, %r56361, 65535;
	shr.u32 	%r1552, %r56361, 16;
	and.b32  	%r1553, %r56362, 65535;
	shr.u32 	%r1554, %r56362, 16;
	mov.b32 	%r56379, 0;
	mov.u64 	%rd433, %rd30;
	mov.u32 	%r56378, %r56379;
	mov.u32 	%r56377, %r56379;
	mov.u32 	%r56376, %r56379;
	mov.u32 	%r56375, %r56379;
	mov.u32 	%r56374, %r56379;
	mov.u32 	%r56373, %r56379;
	mov.u32 	%r56370, %r56379;
	mov.u32 	%r56371, %r56379;
$L__BB0_706:
	ld.param.u32 	%r55618, [_Z17ecm_stage1_kernelj4U256S_S_jPKjjjjjjjjPjS2_S2_S2_S2_S2__param_4];
	ld.local.u32 	%r18052, [%rd433];
	shr.u32 	%r18053, %r18052, 16;
	and.b32  	%r18054, %r18052, 65535;
	mul.lo.s32 	%r18055, %r1539, %r18054;
	mul.lo.s32 	%r18056, %r1539, %r18053;
	mad.lo.s32 	%r18057, %r1540, %r18054, %r18056;
	and.b32  	%r18058, %r18055, 65535;
	shl.b32 	%r18059, %r18057, 16;
	shr.u32 	%r18060, %r18055, 16;
	shr.u32 	%r18061, %r18057, 16;
	add.s32 	%r18062, %r18058, %r56370;
	add.s32 	%r18063, %r18062, %r18059;
	setp.lt.u32 	%p2201, %r18063, %r56370;
	selp.u32 	%r18064, 1, 0, %p2201;
	mad.lo.s32 	%r18065, %r1540, %r18053, %r18060;
	add.s32 	%r18066, %r18065, %r18061;
	add.s32 	%r18067, %r18066, %r18064;
	mul.lo.s32 	%r18068, %r1541, %r18054;
	mul.lo.s32 	%r18069, %r1541, %r18053;
	mad.lo.s32 	%r18070, %r1542, %r18054, %r18069;
	and.b32  	%r18071, %r18068, 65535;
	shl.b32 	%r18072, %r18070, 16;
	shr.u32 	%r18073, %r18068, 16;
	shr.u32 	%r18074, %r18070, 16;
	add.s32 	%r18075, %r18071, %r56373;
	add.s32 	%r18076, %r18075, %r18072;
	setp.lt.u32 	%p2202, %r18076, %r56373;
	selp.u32 	%r18077, 1, 0, %p2202;
	add.s32 	%r18078, %r18076, %r18067;
	setp.lt.u32 	%p2203, %r18078, %r18076;
	selp.u32 	%r18079, 1, 0, %p2203;
	mad.lo.s32 	%r18080, %r1542, %r18053, %r18073;
	add.s32 	%r18081, %r18080, %r18074;
	add.s32 	%r18082, %r18081, %r18077;
	add.s32 	%r18083, %r18082, %r18079;
	mul.lo.s32 	%r18084, %r1543, %r18054;
	mul.lo.s32 	%r18085, %r1543, %r18053;
	mad.lo.s32 	%r18086, %r1544, %r18054, %r18085;
	and.b32  	%r18087, %r18084, 65535;
	shl.b32 	%r18088, %r18086, 16;
	shr.u32 	%r18089, %r18084, 16;
	shr.u32 	%r18090, %r18086, 16;
	add.s32 	%r18091, %r18087, %r56374;
	add.s32 	%r18092, %r18091, %r18088;
	setp.lt.u32 	%p2204, %r18092, %r56374;
	selp.u32 	%r18093, 1, 0, %p2204;
	add.s32 	%r18094, %r18092, %r18083;
	setp.lt.u32 	%p2205, %r18094, %r18092;
	selp.u32 	%r18095, 1, 0, %p2205;
	mad.lo.s32 	%r18096, %r1544, %r18053, %r18089;
	add.s32 	%r18097, %r18096, %r18090;
	add.s32 	%r18098, %r18097, %r18093;
	add.s32 	%r18099, %r18098, %r18095;
	mul.lo.s32 	%r18100, %r1545, %r18054;
	mul.lo.s32 	%r18101, %r1545, %r18053;
	mad.lo.s32 	%r18102, %r1546, %r18054, %r18101;
	and.b32  	%r18103, %r18100, 65535;
	shl.b32 	%r18104, %r18102, 16;
	shr.u32 	%r18105, %r18100, 16;
	shr.u32 	%r18106, %r18102, 16;
	add.s32 	%r18107, %r18103, %r56375;
	add.s32 	%r18108, %r18107, %r18104;
	setp.lt.u32 	%p2206, %r18108, %r56375;
	selp.u32 	%r18109, 1, 0, %p2206;
	add.s32 	%r18110, %r18108, %r18099;
	setp.lt.u32 	%p2207, %r18110, %r18108;
	selp.u32 	%r18111, 1, 0, %p2207;
	mad.lo.s32 	%r18112, %r1546, %r18053, %r18105;
	add.s32 	%r18113, %r18112, %r18106;
	add.s32 	%r18114, %r18113, %r18109;
	add.s32 	%r18115, %r18114, %r18111;
	mul.lo.s32 	%r18116, %r1547, %r18054;
	mul.lo.s32 	%r18117, %r1547, %r18053;
	mad.lo.s32 	%r18118, %r1548, %r18054, %r18117;
	and.b32  	%r18119, %r18116, 65535;
	shl.b32 	%r18120, %r18118, 16;
	shr.u32 	%r18121, %r18116, 16;
	shr.u32 	%r18122, %r18118, 16;
	add.s32 	%r18123, %r18119, %r56376;
	add.s32 	%r18124, %r18123, %r18120;
	setp.lt.u32 	%p2208, %r18124, %r56376;
	selp.u32 	%r18125, 1, 0, %p2208;
	add.s32 	%r18126, %r18124, %r18115;
	setp.lt.u32 	%p2209, %r18126, %r18124;
	selp.u32 	%r18127, 1, 0, %p2209;
	mad.lo.s32 	%r18128, %r1548, %r18053, %r18121;
	add.s32 	%r18129, %r18128, %r18122;
	add.s32 	%r18130, %r18129, %r18125;
	add.s32 	%r18131, %r18130, %r18127;
	mul.lo.s32 	%r18132, %r1549, %r18054;
	mul.lo.s32 	%r18133, %r1549, %r18053;
	mad.lo.s32 	%r18134, %r1550, %r18054, %r18133;
	and.b32  	%r18135, %r18132, 65535;
	shl.b32 	%r18136, %r18134, 16;
	shr.u32 	%r18137, %r18132, 16;
	shr.u32 	%r18138, %r18134, 16;
	add.s32 	%r18139, %r18135, %r56377;
	add.s32 	%r18140, %r18139, %r18136;
	setp.lt.u32 	%p2210, %r18140, %r56377;
	selp.u32 	%r18141, 1, 0, %p2210;
	add.s32 	%r18142, %r18140, %r18131;
	setp.lt.u32 	%p2211, %r18142, %r18140;
	selp.u32 	%r18143, 1, 0, %p2211;
	mad.lo.s32 	%r18144, %r1550, %r18053, %r18137;
	add.s32 	%r18145, %r18144, %r18138;
	add.s32 	%r18146, %r18145, %r18141;
	add.s32 	%r18147, %r18146, %r18143;
	mul.lo.s32 	%r18148, %r1551, %r18054;
	mul.lo.s32 	%r18149, %r1551, %r18053;
	mad.lo.s32 	%r18150, %r1552, %r18054, %r18149;
	and.b32  	%r18151, %r18148, 65535;
	shl.b32 	%r18152, %r18150, 16;
	shr.u32 	%r18153, %r18148, 16;
	shr.u32 	%r18154, %r18150, 16;
	add.s32 	%r18155, %r18151, %r56378;
	add.s32 	%r18156, %r18155, %r18152;
	setp.lt.u32 	%p2212, %r18156, %r56378;
	selp.u32 	%r18157, 1, 0, %p2212;
	add.s32 	%r18158, %r18156, %r18147;
	setp.lt.u32 	%p2213, %r18158, %r18156;
	selp.u32 	%r18159, 1, 0, %p2213;
	mad.lo.s32 	%r18160, %r1552, %r18053, %r18153;
	add.s32 	%r18161, %r18160, %r18154;
	add.s32 	%r18162, %r18161, %r18157;
	add.s32 	%r18163, %r18162, %r18159;
	mul.lo.s32 	%r18164, %r1553, %r18054;
	mul.lo.s32 	%r18165, %r1553, %r18053;
	mad.lo.s32 	%r18166, %r1554, %r18054, %r18165;
	and.b32  	%r18167, %r18164, 65535;
	shl.b32 	%r18168, %r18166, 16;
	shr.u32 	%r18169, %r18164, 16;
	shr.u32 	%r18170, %r18166, 16;
	add.s32 	%r18171, %r18167, %r56379;
	add.s32 	%r18172, %r18171, %r18168;
	setp.lt.u32 	%p2214, %r18172, %r56379;
	selp.u32 	%r18173, 1, 0, %p2214;
	add.s32 	%r18174, %r18172, %r18163;
	setp.lt.u32 	%p2215, %r18174, %r18172;
	selp.u32 	%r18175, 1, 0, %p2215;
	mad.lo.s32 	%r18176, %r1554, %r18053, %r18169;
	add.s32 	%r18177, %r18176, %r18170;
	add.s32 	%r18178, %r18177, %r18173;
	add.s32 	%r18179, %r18178, %r18175;
	mul.lo.s32 	%r18180, %r18063, %r55618;
	shr.u32 	%r18181, %r18180, 16;
	and.b32  	%r18182, %r18180, 65535;
	and.b32  	%r18183, %r11769, 65535;
	mul.lo.s32 	%r18184, %r18183, %r18182;
	shr.u32 	%r18185, %r11769, 16;
	mul.lo.s32 	%r18186, %r18183, %r18181;
	mad.lo.s32 	%r18187, %r18185, %r18182, %r18186;
	and.b32  	%r18188, %r18184, 65535;
	shl.b32 	%r18189, %r18187, 16;
	shr.u32 	%r18190, %r18184, 16;
	shr.u32 	%r18191, %r18187, 16;
	add.s32 	%r18192, %r18188, %r18063;
	add.s32 	%r18193, %r18192, %r18189;
	setp.lt.u32 	%p2216, %r18193, %r18063;
	selp.u32 	%r18194, 1, 0, %p2216;
	mad.lo.s32 	%r18195, %r18185, %r18181, %r18190;
	add.s32 	%r18196, %r18195, %r18191;
	add.s32 	%r18197, %r18196, %r18194;
	and.b32  	%r18198, %r11770, 65535;
	mul.lo.s32 	%r18199, %r18198, %r18182;
	shr.u32 	%r18200, %r11770, 16;
	mul.lo.s32 	%r18201, %r18198, %r18181;
	mad.lo.s32 	%r18202, %r18200, %r18182, %r18201;
	and.b32  	%r18203, %r18199, 65535;
	shl.b32 	%r18204, %r18202, 16;
	shr.u32 	%r18205, %r18199, 16;
	shr.u32 	%r18206, %r18202, 16;
	add.s32 	%r18207, %r18203, %r18078;
	add.s32 	%r18208, %r18207, %r18204;
	setp.lt.u32 	%p2217, %r18208, %r18078;
	selp.u32 	%r18209, 1, 0, %p2217;
	add.s32 	%r56370, %r18208, %r18197;
	setp.lt.u32 	%p2218, %r56370, %r18208;
	selp.u32 	%r18210, 1, 0, %p2218;
	mad.lo.s32 	%r18211, %r18200, %r18181, %r18205;
	add.s32 	%r18212, %r18211, %r18206;
	add.s32 	%r18213, %r18212, %r18209;
	add.s32 	%r18214, %r18213, %r18210;
	and.b32  	%r18215, %r11771, 65535;
	mul.lo.s32 	%r18216, %r18215, %r18182;
	shr.u32 	%r18217, %r11771, 16;
	mul.lo.s32 	%r18218, %r18215, %r18181;
	mad.lo.s32 	%r18219, %r18217, %r18182, %r18218;
	and.b32  	%r18220, %r18216, 65535;
	shl.b32 	%r18221, %r18219, 16;
	shr.u32 	%r18222, %r18216, 16;
	shr.u32 	%r18223, %r18219, 16;
	add.s32 	%r18224, %r18220, %r18094;
	add.s32 	%r18225, %r18224, %r18221;
	setp.lt.u32 	%p2219, %r18225, %r18094;
	selp.u32 	%r18226, 1, 0, %p2219;
	add.s32 	%r56373, %r18225, %r18214;
	setp.lt.u32 	%p2220, %r56373, %r18225;
	selp.u32 	%r18227, 1, 0, %p2220;
	mad.lo.s32 	%r18228, %r18217, %r18181, %r18222;
	add.s32 	%r18229, %r18228, %r18223;
	add.s32 	%r18230, %r18229, %r18226;
	add.s32 	%r18231, %r18230, %r18227;
	and.b32  	%r18232, %r11772, 65535;
	mul.lo.s32 	%r18233, %r18232, %r18182;
	shr.u32 	%r18234, %r11772, 16;
	mul.lo.s32 	%r18235, %r18232, %r18181;
	mad.lo.s32 	%r18236, %r18234, %r18182, %r18235;
	and.b32  	%r18237, %r18233, 65535;
	shl.b32 	%r18238, %r18236, 16;
	shr.u32 	%r18239, %r18233, 16;
	shr.u32 	%r18240, %r18236, 16;
	add.s32 	%r18241, %r18237, %r18110;
	add.s32 	%r18242, %r18241, %r18238;
	setp.lt.u32 	%p2221, %r18242, %r18110;
	selp.u32 	%r18243, 1, 0, %p2221;
	add.s32 	%r56374, %r18242, %r18231;
	setp.lt.u32 	%p2222, %r56374, %r18242;
	selp.u32 	%r18244, 1, 0, %p2222;
	mad.lo.s32 	%r18245, %r18234, %r18181, %r18239;
	add.s32 	%r18246, %r18245, %r18240;
	add.s32 	%r18247, %r18246, %r18243;
	add.s32 	%r18248, %r18247, %r18244;
	and.b32  	%r18249, %r11773, 65535;
	mul.lo.s32 	%r18250, %r18249, %r18182;
	shr.u32 	%r18251, %r11773, 16;
	mul.lo.s32 	%r18252, %r18249, %r18181;
	mad.lo.s32 	%r18253, %r18251, %r18182, %r18252;
	and.b32  	%r18254, %r18250, 65535;
	shl.b32 	%r18255, %r18253, 16;
	shr.u32 	%r18256, %r18250, 16;
	shr.u32 	%r18257, %r18253, 16;
	add.s32 	%r18258, %r18254, %r18126;
	add.s32 	%r18259, %r18258, %r18255;
	setp.lt.u32 	%p2223, %r18259, %r18126;
	selp.u32 	%r18260, 1, 0, %p2223;
	add.s32 	%r56375, %r18259, %r18248;
	setp.lt.u32 	%p2224, %r56375, %r18259;
	selp.u32 	%r18261, 1, 0, %p2224;
	mad.lo.s32 	%r18262, %r18251, %r18181, %r18256;
	add.s32 	%r18263, %r18262, %r18257;
	add.s32 	%r18264, %r18263, %r18260;
	add.s32 	%r18265, %r18264, %r18261;
	and.b32  	%r18266, %r11774, 65535;
	mul.lo.s32 	%r18267, %r18266, %r18182;
	shr.u32 	%r18268, %r11774, 16;
	mul.lo.s32 	%r18269, %r18266, %r18181;
	mad.lo.s32 	%r18270, %r18268, %r18182, %r18269;
	and.b32  	%r18271, %r18267, 65535;
	shl.b32 	%r18272, %r18270, 16;
	shr.u32 	%r18273, %r18267, 16;
	shr.u32 	%r18274, %r18270, 16;
	add.s32 	%r18275, %r18271, %r18142;
	add.s32 	%r18276, %r18275, %r18272;
	setp.lt.u32 	%p2225, %r18276, %r18142;
	selp.u32 	%r18277, 1, 0, %p2225;
	add.s32 	%r56376, %r18276, %r18265;
	setp.lt.u32 	%p2226, %r56376, %r18276;
	selp.u32 	%r18278, 1, 0, %p2226;
	mad.lo.s32 	%r18279, %r18268, %r18181, %r18273;
	add.s32 	%r18280, %r18279, %r18274;
	add.s32 	%r18281, %r18280, %r18277;
	add.s32 	%r18282, %r18281, %r18278;
	and.b32  	%r18283, %r11775, 65535;
	mul.lo.s32 	%r18284, %r18283, %r18182;
	shr.u32 	%r18285, %r11775, 16;
	mul.lo.s32 	%r18286, %r18283, %r18181;
	mad.lo.s32 	%r18287, %r18285, %r18182, %r18286;
	and.b32  	%r18288, %r18284, 65535;
	shl.b32 	%r18289, %r18287, 16;
	shr.u32 	%r18290, %r18284, 16;
	shr.u32 	%r18291, %r18287, 16;
	add.s32 	%r18292, %r18288, %r18158;
	add.s32 	%r18293, %r18292, %r18289;
	setp.lt.u32 	%p2227, %r18293, %r18158;
	selp.u32 	%r18294, 1, 0, %p2227;
	add.s32 	%r56377, %r18293, %r18282;
	setp.lt.u32 	%p2228, %r56377, %r18293;
	selp.u32 	%r18295, 1, 0, %p2228;
	mad.lo.s32 	%r18296, %r18285, %r18181, %r18290;
	add.s32 	%r18297, %r18296, %r18291;
	add.s32 	%r18298, %r18297, %r18294;
	add.s32 	%r18299, %r18298, %r18295;
	and.b32  	%r18300, %r11776, 65535;
	mul.lo.s32 	%r18301, %r18300, %r18182;
	shr.u32 	%r18302, %r11776, 16;
	mul.lo.s32 	%r18303, %r18300, %r18181;
	mad.lo.s32 	%r18304, %r18302, %r18182, %r18303;
	and.b32  	%r18305, %r18301, 65535;
	shl.b32 	%r18306, %r18304, 16;
	shr.u32 	%r18307, %r18301, 16;
	shr.u32 	%r18308, %r18304, 16;
	add.s32 	%r18309, %r18305, %r18174;
	add.s32 	%r18310, %r18309, %r18306;
	setp.lt.u32 	%p2229, %r18310, %r18174;
	selp.u32 	%r18311, 1, 0, %p2229;
	add.s32 	%r56378, %r18310, %r18299;
	setp.lt.u32 	%p2230, %r56378, %r18310;
	selp.u32 	%r18312, 1, 0, %p2230;
	mad.lo.s32 	%r18313, %r18302, %r18181, %r18307;
	add.s32 	%r18314, %r18313, %r18308;
	add.s32 	%r18315, %r18314, %r18311;
	add.s32 	%r18316, %r18315, %r18312;
	add.s32 	%r56379, %r18179, %r18316;
	add.s32 	%r56371, %r56371, 1;
	add.s64 	%rd433, %rd433, 4;
	setp.ne.s32 	%p2231, %r56371, 8;
	@%p2231 bra 	$L__BB0_706;
	setp.lt.u32 	%p2232, %r56379, %r11776;
	mov.u32 	%r56372, %r56370;
	@%p2232 bra 	$L__BB0_722;
	setp.gt.u32 	%p2233, %r56379, %r11776;
	@%p2233 bra 	$L__BB0_721;
	setp.lt.u32 	%p2234, %r56378, %r11775;
	mov.u32 	%r56372, %r56370;
	@%p2234 bra 	$L__BB0_722;
	setp.gt.u32 	%p2235, %r56378, %r11775;
	@%p2235 bra 	$L__BB0_721;
	setp.lt.u32 	%p2236, %r56377, %r11774;
	mov.u32 	%r56372, %r56370;
	@%p2236 bra 	$L__BB0_722;
	setp.gt.u32 	%p2237, %r56377, %r11774;
	@%p2237 bra 	$L__BB0_721;
	setp.lt.u32 	%p2238, %r56376, %r11773;
	mov.u32 	%r56372, %r56370;
	@%p2238 bra 	$L__BB0_722;
	setp.gt.u32 	%p2239, %r56376, %r11773;
	@%p2239 bra 	$L__BB0_721;
	setp.lt.u32 	%p2240, %r56375, %r11772;
	mov.u32 	%r56372, %r56370;
	@%p2240 bra 	$L__BB0_722;
	setp.gt.u32 	%p2241, %r56375, %r11772;
	@%p2241 bra 	$L__BB0_721;
	setp.lt.u32 	%p2242, %r56374, %r11771;
	mov.u32 	%r56372, %r56370;
	@%p2242 bra 	$L__BB0_722;
	setp.gt.u32 	%p2243, %r56374, %r11771;
	@%p2243 bra 	$L__BB0_721;
	setp.lt.u32 	%p2244, %r56373, %r11770;
	mov.u32 	%r56372, %r56370;
	@%p2244 bra 	$L__BB0_722;
	setp.le.u32 	%p2245, %r56373, %r11770;
	setp.lt.u32 	%p2246, %r56370, %r11769;
	and.pred  	%p2247, %p2245, %p2246;
	mov.u32 	%r56372, %r56370;
	@%p2247 bra 	$L__BB0_722;
$L__BB0_721:
	sub.s32 	%r56372, %r56370, %r11769;
	setp.lt.u32 	%p2248, %r56370, %r11769;
	selp.u32 	%r18317, 1, 0, %p2248;
	sub.s32 	%r18318, %r56373, %r11770;
	setp.lt.u32 	%p2249, %r56373, %r11770;
	selp.s32 	%r18319, -1, 0, %p2248;
	add.s32 	%r56373, %r18318, %r18319;
	setp.lt.u32 	%p2250, %r18318, %r18317;
	or.pred  	%p2251, %p2249, %p2250;
	selp.u32 	%r18320, 1, 0, %p2251;
	sub.s32 	%r18321, %r56374, %r11771;
	setp.lt.u32 	%p2252, %r56374, %r11771;
	selp.s32 	%r18322, -1, 0, %p2251;
	add.s32 	%r56374, %r18321, %r18322;
	setp.lt.u32 	%p2253, %r18321, %r18320;
	or.pred  	%p2254, %p2252, %p2253;
	selp.u32 	%r18323, 1, 0, %p2254;
	sub.s32 	%r18324, %r56375, %r11772;
	setp.lt.u32 	%p2255, %r56375, %r11772;
	selp.s32 	%r18325, -1, 0, %p2254;
	add.s32 	%r56375, %r18324, %r18325;
	setp.lt.u32 	%p2256, %r18324, %r18323;
	or.pred  	%p2257, %p2255, %p2256;
	selp.u32 	%r18326, 1, 0, %p2257;
	sub.s32 	%r18327, %r56376, %r11773;
	setp.lt.u32 	%p2258, %r56376, %r11773;
	selp.s32 	%r18328, -1, 0, %p2257;
	add.s32 	%r56376, %r18327, %r18328;
	setp.lt.u32 	%p2259, %r18327, %r18326;
	or.pred  	%p2260, %p2258, %p2259;
	selp.u32 	%r18329, 1, 0, %p2260;
	sub.s32 	%r18330, %r56377, %r11774;
	setp.lt.u32 	%p2261, %r56377, %r11774;
	selp.s32 	%r18331, -1, 0, %p2260;
	add.s32 	%r56377, %r18330, %r18331;
	setp.lt.u32 	%p2262, %r18330, %r18329;
	or.pred  	%p2263, %p2261, %p2262;
	selp.u32 	%r18332, 1, 0, %p2263;
	sub.s32 	%r18333, %r56378, %r11775;
	setp.lt.u32 	%p2264, %r56378, %r11775;
	selp.s32 	%r18334, -1, 0, %p2263;
	add.s32 	%r56378, %r18333, %r18334;
	setp.lt.u32 	%p2265, %r18333, %r18332;
	or.pred  	%p2266, %p2264, %p2265;
	selp.s32 	%r18335, -1, 0, %p2266;
	sub.s32 	%r18336, %r56379, %r11776;
	add.s32 	%r56379, %r18336, %r18335;
$L__BB0_722:
	st.local.u32 	[%rd31], %r56372;
	st.local.u32 	[%rd31+4], %r56373;
	st.local.u32 	[%rd31+8], %r56374;
	st.local.u32 	[%rd31+12], %r56375;
	st.local.u32 	[%rd31+16], %r56376;
	st.local.u32 	[%rd31+20], %r56377;
	st.local.u32 	[%rd31+24], %r56378;
	st.local.u32 	[%rd31+28], %r56379;
	and.b32  	%r1589, %r56337, 65535;
	shr.u32 	%r1590, %r56337, 16;
	and.b32  	%r1591, %r56336, 65535;
	shr.u32 	%r1592, %r56336, 16;
	and.b32  	%r1593, %r56335, 65535;
	shr.u32 	%r1594, %r56335, 16;
	and.b32  	%r1595, %r56334, 65535;
	shr.u32 	%r1596, %r56334, 16;
	and.b32  	%r1597, %r56333, 65535;
	shr.u32 	%r1598, %r56333, 16;
	and.b32  	%r1599, %r56330, 65535;
	shr.u32 	%r1600, %r56330, 16;
	and.b32  	%r1601, %r56329, 65535;
	shr.u32 	%r1602, %r56329, 16;
	and.b32  	%r1603, %r1435, 65535;
	shr.u32 	%r1604, %r1435, 16;
	mov.b32 	%r56396, 0;
	mov.u64 	%rd434, %rd22;
	mov.u32 	%r56395, %r56396;
	mov.u32 	%r56394, %r56396;
	mov.u32 	%r56393, %r56396;
	mov.u32 	%r56392, %r56396;
	mov.u32 	%r56391, %r56396;
	mov.u32 	%r56390, %r56396;
	mov.u32 	%r56387, %r56396;
	mov.u32 	%r56388, %r56396;
$L__BB0_723:
	ld.param.u32 	%r55619, [_Z17ecm_stage1_kernelj4U256S_S_jPKjjjjjjjjPjS2_S2_S2_S2_S2__param_4];
	ld.local.u32 	%r18338, [%rd434];
	shr.u32 	%r18339, %r18338, 16;
	and.b32  	%r18340, %r18338, 65535;
	mul.lo.s32 	%r18341, %r1589, %r18340;
	mul.lo.s32 	%r18342, %r1589, %r18339;
	mad.lo.s32 	%r18343, %r1590, %r18340, %r18342;
	and.b32  	%r18344, %r18341, 65535;
	shl.b32 	%r18345, %r18343, 16;
	shr.u32 	%r18346, %r18341, 16;
	shr.u32 	%r18347, %r18343, 16;
	add.s32 	%r18348, %r18344, %r56387;
	add.s32 	%r18349, %r18348, %r18345;
	setp.lt.u32 	%p2267, %r18349, %r56387;
	selp.u32 	%r18350, 1, 0, %p2267;
	mad.lo.s32 	%r18351, %r1590, %r18339, %r18346;
	add.s32 	%r18352, %r18351, %r18347;
	add.s32 	%r18353, %r18352, %r18350;
	mul.lo.s32 	%r18354, %r1591, %r18340;
	mul.lo.s32 	%r18355, %r1591, %r18339;
	mad.lo.s32 	%r18356, %r1592, %r18340, %r18355;
	and.b32  	%r18357, %r18354, 65535;
	shl.b32 	%r18358, %r18356, 16;
	shr.u32 	%r18359, %r18354, 16;
	shr.u32 	%r18360, %r18356, 16;
	add.s32 	%r18361, %r18357, %r56390;
	add.s32 	%r18362, %r18361, %r18358;
	setp.lt.u32 	%p2268, %r18362, %r56390;
	selp.u32 	%r18363, 1, 0, %p2268;
	add.s32 	%r18364, %r18362, %r18353;
	setp.lt.u32 	%p2269, %r18364, %r18362;
	selp.u32 	%r18365, 1, 0, %p2269;
	mad.lo.s32 	%r18366, %r1592, %r18339, %r18359;
	add.s32 	%r18367, %r18366, %r18360;
	add.s32 	%r18368, %r18367, %r18363;
	add.s32 	%r18369, %r18368, %r18365;
	mul.lo.s32 	%r18370, %r1593, %r18340;
	mul.lo.s32 	%r18371, %r1593, %r18339;
	mad.lo.s32 	%r18372, %r1594, %r18340, %r18371;
	and.b32  	%r18373, %r18370, 65535;
	shl.b32 	%r18374, %r18372, 16;
	shr.u32 	%r18375, %r18370, 16;
	shr.u32 	%r18376, %r18372, 16;
	add.s32 	%r18377, %r18373, %r56391;
	add.s32 	%r18378, %r18377, %r18374;
	setp.lt.u32 	%p2270, %r18378, %r56391;
	selp.u32 	%r18379, 1, 0, %p2270;
	add.s32 	%r18380, %r18378, %r18369;
	setp.lt.u32 	%p2271, %r18380, %r18378;
	selp.u32 	%r18381, 1, 0, %p2271;
	mad.lo.s32 	%r18382, %r1594, %r18339, %r18375;
	add.s32 	%r18383, %r18382, %r18376;
	add.s32 	%r18384, %r18383, %r18379;
	add.s32 	%r18385, %r18384, %r18381;
	mul.lo.s32 	%r18386, %r1595, %r18340;
	mul.lo.s32 	%r18387, %r1595, %r18339;
	mad.lo.s32 	%r18388, %r1596, %r18340, %r18387;
	and.b32  	%r18389, %r18386, 65535;
	shl.b32 	%r18390, %r18388, 16;
	shr.u32 	%r18391, %r18386, 16;
	shr.u32 	%r18392, %r18388, 16;
	add.s32 	%r18393, %r18389, %r56392;
	add.s32 	%r18394, %r18393, %r18390;
	setp.lt.u32 	%p2272, %r18394, %r56392;
	selp.u32 	%r18395, 1, 0, %p2272;
	add.s32 	%r18396, %r18394, %r18385;
	setp.lt.u32 	%p2273, %r18396, %r18394;
	selp.u32 	%r18397, 1, 0, %p2273;
	mad.lo.s32 	%r18398, %r1596, %r18339, %r18391;
	add.s32 	%r18399, %r18398, %r18392;
	add.s32 	%r18400, %r18399, %r18395;
	add.s32 	%r18401, %r18400, %r18397;
	mul.lo.s32 	%r18402, %r1597, %r18340;
	mul.lo.s32 	%r18403, %r1597, %r18339;
	mad.lo.s32 	%r18404, %r1598, %r18340, %r18403;
	and.b32  	%r18405, %r18402, 65535;
	shl.b32 	%r18406, %r18404, 16;
	shr.u32 	%r18407, %r18402, 16;
	shr.u32 	%r18408, %r18404, 16;
	add.s32 	%r18409, %r18405, %r56393;
	add.s32 	%r18410, %r18409, %r18406;
	setp.lt.u32 	%p2274, %r18410, %r56393;
	selp.u32 	%r18411, 1, 0, %p2274;
	add.s32 	%r18412, %r18410, %r18401;
	setp.lt.u32 	%p2275, %r18412, %r18410;
	selp.u32 	%r18413, 1, 0, %p2275;
	mad.lo.s32 	%r18414, %r1598, %r18339, %r18407;
	add.s32 	%r18415, %r18414, %r18408;
	add.s32 	%r18416, %r18415, %r18411;
	add.s32 	%r18417, %r18416, %r18413;
	mul.lo.s32 	%r18418, %r1599, %r18340;
	mul.lo.s32 	%r18419, %r1599, %r18339;
	mad.lo.s32 	%r18420, %r1600, %r18340, %r18419;
	and.b32  	%r18421, %r18418, 65535;
	shl.b32 	%r18422, %r18420, 16;
	shr.u32 	%r18423, %r18418, 16;
	shr.u32 	%r18424, %r18420, 16;
	add.s32 	%r18425, %r18421, %r56394;
	add.s32 	%r18426, %r18425, %r18422;
	setp.lt.u32 	%p2276, %r18426, %r56394;
	selp.u32 	%r18427, 1, 0, %p2276;
	add.s32 	%r18428, %r18426, %r18417;
	setp.lt.u32 	%p2277, %r18428, %r18426;
	selp.u32 	%r18429, 1, 0, %p2277;
	mad.lo.s32 	%r18430, %r1600, %r18339, %r18423;
	add.s32 	%r18431, %r18430, %r18424;
	add.s32 	%r18432, %r18431, %r18427;
	add.s32 	%r18433, %r18432, %r18429;
	mul.lo.s32 	%r18434, %r1601, %r18340;
	mul.lo.s32 	%r18435, %r1601, %r18339;
	mad.lo.s32 	%r18436, %r1602, %r18340, %r18435;
	and.b32  	%r18437, %r18434, 65535;
	shl.b32 	%r18438, %r18436, 16;
	shr.u32 	%r18439, %r18434, 16;
	shr.u32 	%r18440, %r18436, 16;
	add.s32 	%r18441, %r18437, %r56395;
	add.s32 	%r18442, %r18441, %r18438;
	setp.lt.u32 	%p2278, %r18442, %r56395;
	selp.u32 	%r18443, 1, 0, %p2278;
	add.s32 	%r18444, %r18442, %r18433;
	setp.lt.u32 	%p2279, %r18444, %r18442;
	selp.u32 	%r18445, 1, 0, %p2279;
	mad.lo.s32 	%r18446, %r1602, %r18339, %r18439;
	add.s32 	%r18447, %r18446, %r18440;
	add.s32 	%r18448, %r18447, %r18443;
	add.s32 	%r18449, %r18448, %r18445;
	mul.lo.s32 	%r18450, %r1603, %r18340;
	mul.lo.s32 	%r18451, %r1603, %r18339;
	mad.lo.s32 	%r18452, %r1604, %r18340, %r18451;
	and.b32  	%r18453, %r18450, 65535;
	shl.b32 	%r18454, %r18452, 16;
	shr.u32 	%r18455, %r18450, 16;
	shr.u32 	%r18456, %r18452, 16;
	add.s32 	%r18457, %r18453, %r56396;
	add.s32 	%r18458, %r18457, %r18454;
	setp.lt.u32 	%p2280, %r18458, %r56396;
	selp.u32 	%r18459, 1, 0, %p2280;
	add.s32 	%r18460, %r18458, %r18449;
	setp.lt.u32 	%p2281, %r18460, %r18458;
	selp.u32 	%r18461, 1, 0, %p2281;
	mad.lo.s32 	%r18462, %r1604, %r18339, %r18455;
	add.s32 	%r18463, %r18462, %r18456;
	add.s32 	%r18464, %r18463, %r18459;
	add.s32 	%r18465, %r18464, %r18461;
	mul.lo.s32 	%r18466, %r18349, %r55619;
	shr.u32 	%r18467, %r18466, 16;
	and.b32  	%r18468, %r18466, 65535;
	and.b32  	%r18469, %r11769, 65535;
	mul.lo.s32 	%r18470, %r18469, %r18468;
	shr.u32 	%r18471, %r11769, 16;
	mul.lo.s32 	%r18472, %r18469, %r18467;
	mad.lo.s32 	%r18473, %r18471, %r18468, %r18472;
	and.b32  	%r18474, %r18470, 65535;
	shl.b32 	%r18475, %r18473, 16;
	shr.u32 	%r18476, %r18470, 16;
	shr.u32 	%r18477, %r18473, 16;
	add.s32 	%r18478, %r18474, %r18349;
	add.s32 	%r18479, %r18478, %r18475;
	setp.lt.u32 	%p2282, %r18479, %r18349;
	selp.u32 	%r18480, 1, 0, %p2282;
	mad.lo.s32 	%r18481, %r18471, %r18467, %r18476;
	add.s32 	%r18482, %r18481, %r18477;
	add.s32 	%r18483, %r18482, %r18480;
	and.b32  	%r18484, %r11770, 65535;
	mul.lo.s32 	%r18485, %r18484, %r18468;
	shr.u32 	%r18486, %r11770, 16;
	mul.lo.s32 	%r18487, %r18484, %r18467;
	mad.lo.s32 	%r18488, %r18486, %r18468, %r18487;
	and.b32  	%r18489, %r18485, 65535;
	shl.b32 	%r18490, %r18488, 16;
	shr.u32 	%r18491, %r18485, 16;
	shr.u32 	%r18492, %r18488, 16;
	add.s32 	%r18493, %r18489, %r18364;
	add.s32 	%r18494, %r18493, %r18490;
	setp.lt.u32 	%p2283, %r18494, %r18364;
	selp.u32 	%r18495, 1, 0, %p2283;
	add.s32 	%r56387, %r18494, %r18483;
	setp.lt.u32 	%p2284, %r56387, %r18494;
	selp.u32 	%r18496, 1, 0, %p2284;
	mad.lo.s32 	%r18497, %r18486, %r18467, %r18491;
	add.s32 	%r18498, %r18497, %r18492;
	add.s32 	%r18499, %r18498, %r18495;
	add.s32 	%r18500, %r18499, %r18496;
	and.b32  	%r18501, %r11771, 65535;
	mul.lo.s32 	%r18502, %r18501, %r18468;
	shr.u32 	%r18503, %r11771, 16;
	mul.lo.s32 	%r18504, %r18501, %r18467;
	mad.lo.s32 	%r18505, %r18503, %r18468, %r18504;
	and.b32  	%r18506, %r18502, 65535;
	shl.b32 	%r18507, %r18505, 16;
	shr.u32 	%r18508, %r18502, 16;
	shr.u32 	%r18509, %r18505, 16;
	add.s32 	%r18510, %r18506, %r18380;
	add.s32 	%r18511, %r18510, %r18507;
	setp.lt.u32 	%p2285, %r18511, %r18380;
	selp.u32 	%r18512, 1, 0, %p2285;
	add.s32 	%r56390, %r18511, %r18500;
	setp.lt.u32 	%p2286, %r56390, %r18511;
	selp.u32 	%r18513, 1, 0, %p2286;
	mad.lo.s32 	%r18514, %r18503, %r18467, %r18508;
	add.s32 	%r18515, %r18514, %r18509;
	add.s32 	%r18516, %r18515, %r18512;
	add.s32 	%r18517, %r18516, %r18513;
	and.b32  	%r18518, %r11772, 65535;
	mul.lo.s32 	%r18519, %r18518, %r18468;
	shr.u32 	%r18520, %r11772, 16;
	mul.lo.s32 	%r18521, %r18518, %r18467;
	mad.lo.s32 	%r18522, %r18520, %r18468, %r18521;
	and.b32  	%r18523, %r18519, 65535;
	shl.b32 	%r18524, %r18522, 16;
	shr.u32 	%r18525, %r18519, 16;
	shr.u32 	%r18526, %r18522, 16;
	add.s32 	%r18527, %r18523, %r18396;
	add.s32 	%r18528, %r18527, %r18524;
	setp.lt.u32 	%p2287, %r18528, %r18396;
	selp.u32 	%r18529, 1, 0, %p2287;
	add.s32 	%r56391, %r18528, %r18517;
	setp.lt.u32 	%p2288, %r56391, %r18528;
	selp.u32 	%r18530, 1, 0, %p2288;
	mad.lo.s32 	%r18531, %r18520, %r18467, %r18525;
	add.s32 	%r18532, %r18531, %r18526;
	add.s32 	%r18533, %r18532, %r18529;
	add.s32 	%r18534, %r18533, %r18530;
	and.b32  	%r18535, %r11773, 65535;
	mul.lo.s32 	%r18536, %r18535, %r18468;
	shr.u32 	%r18537, %r11773, 16;
	mul.lo.s32 	%r18538, %r18535, %r18467;
	mad.lo.s32 	%r18539, %r18537, %r18468, %r18538;
	and.b32  	%r18540, %r18536, 65535;
	shl.b32 	%r18541, %r18539, 16;
	shr.u32 	%r18542, %r18536, 16;
	shr.u32 	%r18543, %r18539, 16;
	add.s32 	%r18544, %r18540, %r18412;
	add.s32 	%r18545, %r18544, %r18541;
	setp.lt.u32 	%p2289, %r18545, %r18412;
	selp.u32 	%r18546, 1, 0, %p2289;
	add.s32 	%r56392, %r18545, %r18534;
	setp.lt.u32 	%p2290, %r56392, %r18545;
	selp.u32 	%r18547, 1, 0, %p2290;
	mad.lo.s32 	%r18548, %r18537, %r18467, %r18542;
	add.s32 	%r18549, %r18548, %r18543;
	add.s32 	%r18550, %r18549, %r18546;
	add.s32 	%r18551, %r18550, %r18547;
	and.b32  	%r18552, %r11774, 65535;
	mul.lo.s32 	%r18553, %r18552, %r18468;
	shr.u32 	%r18554, %r11774, 16;
	mul.lo.s32 	%r18555, %r18552, %r18467;
	mad.lo.s32 	%r18556, %r18554, %r18468, %r18555;
	and.b32  	%r18557, %r18553, 65535;
	shl.b32 	%r18558, %r18556, 16;
	shr.u32 	%r18559, %r18553, 16;
	shr.u32 	%r18560, %r18556, 16;
	add.s32 	%r18561, %r18557, %r18428;
	add.s32 	%r18562, %r18561, %r18558;
	setp.lt.u32 	%p2291, %r18562, %r18428;
	selp.u32 	%r18563, 1, 0, %p2291;
	add.s32 	%r56393, %r18562, %r18551;
	setp.lt.u32 	%p2292, %r56393, %r18562;
	selp.u32 	%r18564, 1, 0, %p2292;
	mad.lo.s32 	%r18565, %r18554, %r18467, %r18559;
	add.s32 	%r18566, %r18565, %r18560;
	add.s32 	%r18567, %r18566, %r18563;
	add.s32 	%r18568, %r18567, %r18564;
	and.b32  	%r18569, %r11775, 65535;
	mul.lo.s32 	%r18570, %r18569, %r18468;
	shr.u32 	%r18571, %r11775, 16;
	mul.lo.s32 	%r18572, %r18569, %r18467;
	mad.lo.s32 	%r18573, %r18571, %r18468, %r18572;
	and.b32  	%r18574, %r18570, 65535;
	shl.b32 	%r18575, %r18573, 16;
	shr.u32 	%r18576, %r18570, 16;
	shr.u32 	%r18577, %r18573, 16;
	add.s32 	%r18578, %r18574, %r18444;
	add.s32 	%r18579, %r18578, %r18575;
	setp.lt.u32 	%p2293, %r18579, %r18444;
	selp.u32 	%r18580, 1, 0, %p2293;
	add.s32 	%r56394, %r18579, %r18568;
	setp.lt.u32 	%p2294, %r56394, %r18579;
	selp.u32 	%r18581, 1, 0, %p2294;
	mad.lo.s32 	%r18582, %r18571, %r18467, %r18576;
	add.s32 	%r18583, %r18582, %r18577;
	add.s32 	%r18584, %r18583, %r18580;
	add.s32 	%r18585, %r18584, %r18581;
	and.b32  	%r18586, %r11776, 65535;
	mul.lo.s32 	%r18587, %r18586, %r18468;
	shr.u32 	%r18588, %r11776, 16;
	mul.lo.s32 	%r18589, %r18586, %r18467;
	mad.lo.s32 	%r18590, %r18588, %r18468, %r18589;
	and.b32  	%r18591, %r18587, 65535;
	shl.b32 	%r18592, %r18590, 16;
	shr.u32 	%r18593, %r18587, 16;
	shr.u32 	%r18594, %r18590, 16;
	add.s32 	%r18595, %r18591, %r18460;
	add.s32 	%r18596, %r18595, %r18592;
	setp.lt.u32 	%p2295, %r18596, %r18460;
	selp.u32 	%r18597, 1, 0, %p2295;
	add.s32 	%r56395, %r18596, %r18585;
	setp.lt.u32 	%p2296, %r56395, %r18596;
	selp.u32 	%r18598, 1, 0, %p2296;
	mad.lo.s32 	%r18599, %r18588, %r18467, %r18593;
	add.s32 	%r18600, %r18599, %r18594;
	add.s32 	%r18601, %r18600, %r18597;
	add.s32 	%r18602, %r18601, %r18598;
	add.s32 	%r56396, %r18465, %r18602;
	add.s32 	%r56388, %r56388, 1;
	add.s64 	%rd434, %rd434, 4;
	setp.ne.s32 	%p2297, %r56388, 8;
	@%p2297 bra 	$L__BB0_723;
	setp.lt.u32 	%p2298, %r56396, %r11776;
	mov.u32 	%r56389, %r56387;
	@%p2298 bra 	$L__BB0_739;
	setp.gt.u32 	%p2299, %r56396, %r11776;
	@%p2299 bra 	$L__BB0_738;
	setp.lt.u32 	%p2300, %r56395, %r11775;
	mov.u32 	%r56389, %r56387;
	@%p2300 bra 	$L__BB0_739;
	setp.gt.u32 	%p2301, %r56395, %r11775;
	@%p2301 bra 	$L__BB0_738;
	setp.lt.u32 	%p2302, %r56394, %r11774;
	mov.u32 	%r56389, %r56387;
	@%p2302 bra 	$L__BB0_739;
	setp.gt.u32 	%p2303, %r56394, %r11774;
	@%p2303 bra 	$L__BB0_738;
	setp.lt.u32 	%p2304, %r56393, %r11773;
	mov.u32 	%r56389, %r56387;
	@%p2304 bra 	$L__BB0_739;
	setp.gt.u32 	%p2305, %r56393, %r11773;
	@%p2305 bra 	$L__BB0_738;
	setp.lt.u32 	%p2306, %r56392, %r11772;
	mov.u32 	%r56389, %r56387;
	@%p2306 bra 	$L__BB0_739;
	setp.gt.u32 	%p2307, %r56392, %r11772;
	@%p2307 bra 	$L__BB0_738;
	setp.lt.u32 	%p2308, %r56391, %r11771;
	mov.u32 	%r56389, %r56387;
	@%p2308 bra 	$L__BB0_739;
	setp.gt.u32 	%p2309, %r56391, %r11771;
	@%p2309 bra 	$L__BB0_738;
	setp.lt.u32 	%p2310, %r56390, %r11770;
	mov.u32 	%r56389, %r56387;
	@%p2310 bra 	$L__BB0_739;
	setp.le.u32 	%p2311, %r56390, %r11770;
	setp.lt.u32 	%p2312, %r56387, %r11769;
	and.pred  	%p2313, %p2311, %p2312;
	mov.u32 	%r56389, %r56387;
	@%p2313 bra 	$L__BB0_739;
$L__BB0_738:
	sub.s32 	%r56389, %r56387, %r11769;
	setp.lt.u32 	%p2314, %r56387, %r11769;
	selp.u32 	%r18603, 1, 0, %p2314;
	sub.s32 	%r18604, %r56390, %r11770;
	setp.lt.u32 	%p2315, %r56390, %r11770;
	selp.s32 	%r18605, -1, 0, %p2314;
	add.s32 	%r56390, %r18604, %r18605;
	setp.lt.u32 	%p2316, %r18604, %r18603;
	or.pred  	%p2317, %p2315, %p2316;
	selp.u32 	%r18606, 1, 0, %p2317;
	sub.s32 	%r18607, %r56391, %r11771;
	setp.lt.u32 	%p2318, %r56391, %r11771;
	selp.s32 	%r18608, -1, 0, %p2317;
	add.s32 	%r56391, %r18607, %r18608;
	setp.lt.u32 	%p2319, %r18607, %r18606;
	or.pred  	%p2320, %p2318, %p2319;
	selp.u32 	%r18609, 1, 0, %p2320;
	sub.s32 	%r18610, %r56392, %r11772;
	setp.lt.u32 	%p2321, %r56392, %r11772;
	selp.s32 	%r18611, -1, 0, %p2320;
	add.s32 	%r56392, %r18610, %r18611;
	setp.lt.u32 	%p2322, %r18610, %r18609;
	or.pred  	%p2323, %p2321, %p2322;
	selp.u32 	%r18612, 1, 0, %p2323;
	sub.s32 	%r18613, %r56393, %r11773;
	setp.lt.u32 	%p2324, %r56393, %r11773;
	selp.s32 	%r18614, -1, 0, %p2323;
	add.s32 	%r56393, %r18613, %r18614;
	setp.lt.u32 	%p2325, %r18613, %r18612;
	or.pred  	%p2326, %p2324, %p2325;
	selp.u32 	%r18615, 1, 0, %p2326;
	sub.s32 	%r18616, %r56394, %r11774;
	setp.lt.u32 	%p2327, %r56394, %r11774;
	selp.s32 	%r18617, -1, 0, %p2326;
	add.s32 	%r56394, %r18616, %r18617;
	setp.lt.u32 	%p2328, %r18616, %r18615;
	or.pred  	%p2329, %p2327, %p2328;
	selp.u32 	%r18618, 1, 0, %p2329;
	sub.s32 	%r18619, %r56395, %r11775;
	setp.lt.u32 	%p2330, %r56395, %r11775;
	selp.s32 	%r18620, -1, 0, %p2329;
	add.s32 	%r56395, %r18619, %r18620;
	setp.lt.u32 	%p2331, %r18619, %r18618;
	or.pred  	%p2332, %p2330, %p2331;
	selp.s32 	%r18621, -1, 0, %p2332;
	sub.s32 	%r18622, %r56396, %r11776;
	add.s32 	%r56396, %r18622, %r18621;
$L__BB0_739:
	add.s32 	%r56397, %r55856, %r56389;
	setp.lt.u32 	%p2333, %r56397, %r55856;
	selp.u32 	%r18623, 1, 0, %p2333;
	add.s32 	%r18624, %r55855, %r56390;
	setp.lt.u32 	%p2334, %r18624, %r55855;
	selp.u32 	%r18625, 1, 0, %p2334;
	add.s32 	%r56398, %r18624, %r18623;
	setp.lt.u32 	%p2335, %r56398, %r18624;
	selp.u32 	%r18626, 1, 0, %p2335;
	add.s32 	%r18627, %r18626, %r18625;
	add.s32 	%r18628, %r55854, %r56391;
	setp.lt.u32 	%p2336, %r18628, %r55854;
	selp.u32 	%r18629, 1, 0, %p2336;
	add.s32 	%r56399, %r18628, %r18627;
	setp.lt.u32 	%p2337, %r56399, %r18628;
	selp.u32 	%r18630, 1, 0, %p2337;
	add.s32 	%r18631, %r18630, %r18629;
	add.s32 	%r18632, %r55853, %r56392;
	setp.lt.u32 	%p2338, %r18632, %r55853;
	selp.u32 	%r18633, 1, 0, %p2338;
	add.s32 	%r56400, %r18632, %r18631;
	setp.lt.u32 	%p2339, %r56400, %r18632;
	selp.u32 	%r18634, 1, 0, %p2339;
	add.s32 	%r18635, %r18634, %r18633;
	add.s32 	%r18636, %r55852, %r56393;
	setp.lt.u32 	%p2340, %r18636, %r55852;
	selp.u32 	%r18637, 1, 0, %p2340;
	add.s32 	%r56401, %r18636, %r18635;
	setp.lt.u32 	%p2341, %r56401, %r18636;
	selp.u32 	%r18638, 1, 0, %p2341;
	add.s32 	%r18639, %r18638, %r18637;
	add.s32 	%r18640, %r55851, %r56394;
	setp.lt.u32 	%p2342, %r18640, %r55851;
	selp.u32 	%r18641, 1, 0, %p2342;
	add.s32 	%r56402, %r18640, %r18639;
	setp.lt.u32 	%p2343, %r56402, %r18640;
	selp.u32 	%r18642, 1, 0, %p2343;
	add.s32 	%r18643, %r18642, %r18641;
	add.s32 	%r18644, %r55850, %r56395;
	setp.lt.u32 	%p2344, %r18644, %r55850;
	selp.u32 	%r18645, 1, 0, %p2344;
	add.s32 	%r56403, %r18644, %r18643;
	setp.lt.u32 	%p2345, %r56403, %r18644;
	selp.u32 	%r18646, 1, 0, %p2345;
	add.s32 	%r18647, %r18646, %r18645;
	add.s32 	%r18648, %r55849, %r56396;
	add.s32 	%r56404, %r18648, %r18647;
	setp.lt.u32 	%p2346, %r56404, %r11776;
	@%p2346 bra 	$L__BB0_754;
	setp.gt.u32 	%p2347, %r56404, %r11776;
	@%p2347 bra 	$L__BB0_753;
	setp.lt.u32 	%p2348, %r56403, %r11775;
	@%p2348 bra 	$L__BB0_754;
	setp.gt.u32 	%p2349, %r56403, %r11775;
	@%p2349 bra 	$L__BB0_753;
	setp.lt.u32 	%p2350, %r56402, %r11774;
	@%p2350 bra 	$L__BB0_754;
	setp.gt.u32 	%p2351, %r56402, %r11774;
	@%p2351 bra 	$L__BB0_753;
	setp.lt.u32 	%p2352, %r56401, %r11773;
	@%p2352 bra 	$L__BB0_754;
	setp.gt.u32 	%p2353, %r56401, %r11773;
	@%p2353 bra 	$L__BB0_753;
	setp.lt.u32 	%p2354, %r56400, %r11772;
	@%p2354 bra 	$L__BB0_754;
	setp.gt.u32 	%p2355, %r56400, %r11772;
	@%p2355 bra 	$L__BB0_753;
	setp.lt.u32 	%p2356, %r56399, %r11771;
	@%p2356 bra 	$L__BB0_754;
	setp.gt.u32 	%p2357, %r56399, %r11771;
	@%p2357 bra 	$L__BB0_753;
	setp.lt.u32 	%p2358, %r56398, %r11770;
	@%p2358 bra 	$L__BB0_754;
	setp.le.u32 	%p2359, %r56398, %r11770;
	setp.lt.u32 	%p2360, %r56397, %r11769;
	and.pred  	%p2361, %p2359, %p2360;
	@%p2361 bra 	$L__BB0_754;
$L__BB0_753:
	sub.s32 	%r1647, %r56397, %r11769;
	setp.lt.u32 	%p2362, %r56397, %r11769;
	selp.u32 	%r18649, 1, 0, %p2362;
	sub.s32 	%r18650, %r56398, %r11770;
	setp.lt.u32 	%p2363, %r56398, %r11770;
	selp.s32 	%r18651, -1, 0, %p2362;
	add.s32 	%r56398, %r18650, %r18651;
	setp.lt.u32 	%p2364, %r18650, %r18649;
	or.pred  	%p2365, %p2363, %p2364;
	selp.u32 	%r18652, 1, 0, %p2365;
	sub.s32 	%r18653, %r56399, %r11771;
	setp.lt.u32 	%p2366, %r56399, %r11771;
	selp.s32 	%r18654, -1, 0, %p2365;
	add.s32 	%r56399, %r18653, %r18654;
	setp.lt.u32 	%p2367, %r18653, %r18652;
	or.pred  	%p2368, %p2366, %p2367;
	selp.u32 	%r18655, 1, 0, %p2368;
	sub.s32 	%r18656, %r56400, %r11772;
	setp.lt.u32 	%p2369, %r56400, %r11772;
	selp.s32 	%r18657, -1, 0, %p2368;
	add.s32 	%r56400, %r18656, %r18657;
	setp.lt.u32 	%p2370, %r18656, %r18655;
	or.pred  	%p2371, %p2369, %p2370;
	selp.u32 	%r18658, 1, 0, %p2371;
	sub.s32 	%r18659, %r56401, %r11773;
	setp.lt.u32 	%p2372, %r56401, %r11773;
	selp.s32 	%r18660, -1, 0, %p2371;
	add.s32 	%r56401, %r18659, %r18660;
	setp.lt.u32 	%p2373, %r18659, %r18658;
	or.pred  	%p2374, %p2372, %p2373;
	selp.u32 	%r18661, 1, 0, %p2374;
	sub.s32 	%r18662, %r56402, %r11774;
	setp.lt.u32 	%p2375, %r56402, %r11774;
	selp.s32 	%r18663, -1, 0, %p2374;
	add.s32 	%r56402, %r18662, %r18663;
	setp.lt.u32 	%p2376, %r18662, %r18661;
	or.pred  	%p2377, %p2375, %p2376;
	selp.u32 	%r18664, 1, 0, %p2377;
	sub.s32 	%r18665, %r56403, %r11775;
	setp.lt.u32 	%p2378, %r56403, %r11775;
	selp.s32 	%r18666, -1, 0, %p2377;
	add.s32 	%r56403, %r18665, %r18666;
	setp.lt.u32 	%p2379, %r18665, %r18664;
	or.pred  	%p2380, %p2378, %p2379;
	selp.s32 	%r18667, -1, 0, %p2380;
	sub.s32 	%r18668, %r56404, %r11776;
	add.s32 	%r56404, %r18668, %r18667;
	mov.u32 	%r56397, %r1647;
$L__BB0_754:
	and.b32  	%r1663, %r56031, 65535;
	shr.u32 	%r1664, %r56031, 16;
	and.b32  	%r1665, %r56032, 65535;
	shr.u32 	%r1666, %r56032, 16;
	and.b32  	%r1667, %r56033, 65535;
	shr.u32 	%r1668, %r56033, 16;
	and.b32  	%r1669, %r56034, 65535;
	shr.u32 	%r1670, %r56034, 16;
	and.b32  	%r1671, %r56035, 65535;
	shr.u32 	%r1672, %r56035, 16;
	and.b32  	%r1673, %r56036, 65535;
	shr.u32 	%r1674, %r56036, 16;
	and.b32  	%r1675, %r56037, 65535;
	shr.u32 	%r1676, %r56037, 16;
	and.b32  	%r1677, %r56038, 65535;
	shr.u32 	%r1678, %r56038, 16;
	mov.b32 	%r56421, 0;
	mov.u64 	%rd435, %rd23;
	mov.u32 	%r56420, %r56421;
	mov.u32 	%r56419, %r56421;
	mov.u32 	%r56418, %r56421;
	mov.u32 	%r56417, %r56421;
	mov.u32 	%r56416, %r56421;
	mov.u32 	%r56415, %r56421;
	mov.u32 	%r56412, %r56421;
	mov.u32 	%r56413, %r56421;
$L__BB0_755:
	ld.param.u32 	%r55620, [_Z17ecm_stage1_kernelj4U256S_S_jPKjjjjjjjjPjS2_S2_S2_S2_S2__param_4];
	ld.local.u32 	%r18670, [%rd435];
	shr.u32 	%r18671, %r18670, 16;
	and.b32  	%r18672, %r18670, 65535;
	mul.lo.s32 	%r18673, %r1663, %r18672;
	mul.lo.s32 	%r18674, %r1663, %r18671;
	mad.lo.s32 	%r18675, %r1664, %r18672, %r18674;
	and.b32  	%r18676, %r18673, 65535;
	shl.b32 	%r18677, %r18675, 16;
	shr.u32 	%r18678, %r18673, 16;
	shr.u32 	%r18679, %r18675, 16;
	add.s32 	%r18680, %r18676, %r56412;
	add.s32 	%r18681, %r18680, %r18677;
	setp.lt.u32 	%p2381, %r18681, %r56412;
	selp.u32 	%r18682, 1, 0, %p2381;
	mad.lo.s32 	%r18683, %r1664, %r18671, %r18678;
	add.s32 	%r18684, %r18683, %r18679;
	add.s32 	%r18685, %r18684, %r18682;
	mul.lo.s32 	%r18686, %r1665, %r18672;
	mul.lo.s32 	%r18687, %r1665, %r18671;
	mad.lo.s32 	%r18688, %r1666, %r18672, %r18687;
	and.b32  	%r18689, %r18686, 65535;
	shl.b32 	%r18690, %r18688, 16;
	shr.u32 	%r18691, %r18686, 16;
	shr.u32 	%r18692, %r18688, 16;
	add.s32 	%r18693, %r18689, %r56415;
	add.s32 	%r18694, %r18693, %r18690;
	setp.lt.u32 	%p2382, %r18694, %r56415;
	selp.u32 	%r18695, 1, 0, %p2382;
	add.s32 	%r18696, %r18694, %r18685;
	setp.lt.u32 	%p2383, %r18696, %r18694;
	selp.u32 	%r18697, 1, 0, %p2383;
	mad.lo.s32 	%r18698, %r1666, %r18671, %r18691;
	add.s32 	%r18699, %r18698, %r18692;
	add.s32 	%r18700, %r18699, %r18695;
	add.s32 	%r18701, %r18700, %r18697;
	mul.lo.s32 	%r18702, %r1667, %r18672;
	mul.lo.s32 	%r18703, %r1667, %r18671;
	mad.lo.s32 	%r18704, %r1668, %r18672, %r18703;
	and.b32  	%r18705, %r18702, 65535;
	shl.b32 	%r18706, %r18704, 16;
	shr.u32 	%r18707, %r18702, 16;
	shr.u32 	%r18708, %r18704, 16;
	add.s32 	%r18709, %r18705, %r56416;
	add.s32 	%r18710, %r18709, %r18706;
	setp.lt.u32 	%p2384, %r18710, %r56416;
	selp.u32 	%r18711, 1, 0, %p2384;
	add.s32 	%r18712, %r18710, %r18701;
	setp.lt.u32 	%p2385, %r18712, %r18710;
	selp.u32 	%r18713, 1, 0, %p2385;
	mad.lo.s32 	%r18714, %r1668, %r18671, %r18707;
	add.s32 	%r18715, %r18714, %r18708;
	add.s32 	%r18716, %r18715, %r18711;
	add.s32 	%r18717, %r18716, %r18713;
	mul.lo.s32 	%r18718, %r1669, %r18672;
	mul.lo.s32 	%r18719, %r1669, %r18671;
	mad.lo.s32 	%r18720, %r1670, %r18672, %r18719;
	and.b32  	%r18721, %r18718, 65535;
	shl.b32 	%r18722, %r18720, 16;
	shr.u32 	%r18723, %r18718, 16;
	shr.u32 	%r18724, %r18720, 16;
	add.s32 	%r18725, %r18721, %r56417;
	add.s32 	%r18726, %r18725, %r18722;
	setp.lt.u32 	%p2386, %r18726, %r56417;
	selp.u32 	%r18727, 1, 0, %p2386;
	add.s32 	%r18728, %r18726, %r18717;
	setp.lt.u32 	%p2387, %r18728, %r18726;
	selp.u32 	%r18729, 1, 0, %p2387;
	mad.lo.s32 	%r18730, %r1670, %r18671, %r18723;
	add.s32 	%r18731, %r18730, %r18724;
	add.s32 	%r18732, %r18731, %r18727;
	add.s32 	%r18733, %r18732, %r18729;
	mul.lo.s32 	%r18734, %r1671, %r18672;
	mul.lo.s32 	%r18735, %r1671, %r18671;
	mad.lo.s32 	%r18736, %r1672, %r18672, %r18735;
	and.b32  	%r18737, %r18734, 65535;
	shl.b32 	%r18738, %r18736, 16;
	shr.u32 	%r18739, %r18734, 16;
	shr.u32 	%r18740, %r18736, 16;
	add.s32 	%r18741, %r18737, %r56418;
	add.s32 	%r18742, %r18741, %r18738;
	setp.lt.u32 	%p2388, %r18742, %r56418;
	selp.u32 	%r18743, 1, 0, %p2388;
	add.s32 	%r18744, %r18742, %r18733;
	setp.lt.u32 	%p2389, %r18744, %r18742;
	selp.u32 	%r18745, 1, 0, %p2389;
	mad.lo.s32 	%r18746, %r1672, %r18671, %r18739;
	add.s32 	%r18747, %r18746, %r18740;
	add.s32 	%r18748, %r18747, %r18743;
	add.s32 	%r18749, %r18748, %r18745;
	mul.lo.s32 	%r18750, %r1673, %r18672;
	mul.lo.s32 	%r18751, %r1673, %r18671;
	mad.lo.s32 	%r18752, %r1674, %r18672, %r18751;
	and.b32  	%r18753, %r18750, 65535;
	shl.b32 	%r18754, %r18752, 16;
	shr.u32 	%r18755, %r18750, 16;
	shr.u32 	%r18756, %r18752, 16;
	add.s32 	%r18757, %r18753, %r56419;
	add.s32 	%r18758, %r18757, %r18754;
	setp.lt.u32 	%p2390, %r18758, %r56419;
	selp.u32 	%r18759, 1, 0, %p2390;
	add.s32 	%r18760, %r18758, %r18749;
	setp.lt.u32 	%p2391, %r18760, %r18758;
	selp.u32 	%r18761, 1, 0, %p2391;
	mad.lo.s32 	%r18762, %r1674, %r18671, %r18755;
	add.s32 	%r18763, %r18762, %r18756;
	add.s32 	%r18764, %r18763, %r18759;
	add.s32 	%r18765, %r18764, %r18761;
	mul.lo.s32 	%r18766, %r1675, %r18672;
	mul.lo.s32 	%r18767, %r1675, %r18671;
	mad.lo.s32 	%r18768, %r1676, %r18672, %r18767;
	and.b32  	%r18769, %r18766, 65535;
	shl.b32 	%r18770, %r18768, 16;
	shr.u32 	%r18771, %r18766, 16;
	shr.u32 	%r18772, %r18768, 16;
	add.s32 	%r18773, %r18769, %r56420;
	add.s32 	%r18774, %r18773, %r18770;
	setp.lt.u32 	%p2392, %r18774, %r56420;
	selp.u32 	%r18775, 1, 0, %p2392;
	add.s32 	%r18776, %r18774, %r18765;
	setp.lt.u32 	%p2393, %r18776, %r18774;
	selp.u32 	%r18777, 1, 0, %p2393;
	mad.lo.s32 	%r18778, %r1676, %r18671, %r18771;
	add.s32 	%r18779, %r18778, %r18772;
	add.s32 	%r18780, %r18779, %r18775;
	add.s32 	%r18781, %r18780, %r18777;
	mul.lo.s32 	%r18782, %r1677, %r18672;
	mul.lo.s32 	%r18783, %r1677, %r18671;
	mad.lo.s32 	%r18784, %r1678, %r18672, %r18783;
	and.b32  	%r18785, %r18782, 65535;
	shl.b32 	%r18786, %r18784, 16;
	shr.u32 	%r18787, %r18782, 16;
	shr.u32 	%r18788, %r18784, 16;
	add.s32 	%r18789, %r18785, %r56421;
	add.s32 	%r18790, %r18789, %r18786;
	setp.lt.u32 	%p2394, %r18790, %r56421;
	selp.u32 	%r18791, 1, 0, %p2394;
	add.s32 	%r18792, %r18790, %r18781;
	setp.lt.u32 	%p2395, %r18792, %r18790;
	selp.u32 	%r18793, 1, 0, %p2395;
	mad.lo.s32 	%r18794, %r1678, %r18671, %r18787;
	add.s32 	%r18795, %r18794, %r18788;
	add.s32 	%r18796, %r18795, %r18791;
	add.s32 	%r18797, %r18796, %r18793;
	mul.lo.s32 	%r18798, %r18681, %r55620;
	shr.u32 	%r18799, %r18798, 16;
	and.b32  	%r18800, %r18798, 65535;
	and.b32  	%r18801, %r11769, 65535;
	mul.lo.s32 	%r18802, %r18801, %r18800;
	shr.u32 	%r18803, %r11769, 16;
	mul.lo.s32 	%r18804, %r18801, %r18799;
	mad.lo.s32 	%r18805, %r18803, %r18800, %r18804;
	and.b32  	%r18806, %r18802, 65535;
	shl.b32 	%r18807, %r18805, 16;
	shr.u32 	%r18808, %r18802, 16;
	shr.u32 	%r18809, %r18805, 16;
	add.s32 	%r18810, %r18806, %r18681;
	add.s32 	%r18811, %r18810, %r18807;
	setp.lt.u32 	%p2396, %r18811, %r18681;
	selp.u32 	%r18812, 1, 0, %p2396;
	mad.lo.s32 	%r18813, %r18803, %r18799, %r18808;
	add.s32 	%r18814, %r18813, %r18809;
	add.s32 	%r18815, %r18814, %r18812;
	and.b32  	%r18816, %r11770, 65535;
	mul.lo.s32 	%r18817, %r18816, %r18800;
	shr.u32 	%r18818, %r11770, 16;
	mul.lo.s32 	%r18819, %r18816, %r18799;
	mad.lo.s32 	%r18820, %r18818, %r18800, %r18819;
	and.b32  	%r18821, %r18817, 65535;
	shl.b32 	%r18822, %r18820, 16;
	shr.u32 	%r18823, %r18817, 16;
	shr.u32 	%r18824, %r18820, 16;
	add.s32 	%r18825, %r18821, %r18696;
	add.s32 	%r18826, %r18825, %r18822;
	setp.lt.u32 	%p2397, %r18826, %r18696;
	selp.u32 	%r18827, 1, 0, %p2397;
	add.s32 	%r56412, %r18826, %r18815;
	setp.lt.u32 	%p2398, %r56412, %r18826;
	selp.u32 	%r18828, 1, 0, %p2398;
	mad.lo.s32 	%r18829, %r18818, %r18799, %r18823;
	add.s32 	%r18830, %r18829, %r18824;
	add.s32 	%r18831, %r18830, %r18827;
	add.s32 	%r18832, %r18831, %r18828;
	and.b32  	%r18833, %r11771, 65535;
	mul.lo.s32 	%r18834, %r18833, %r18800;
	shr.u32 	%r18835, %r11771, 16;
	mul.lo.s32 	%r18836, %r18833, %r18799;
	mad.lo.s32 	%r18837, %r18835, %r18800, %r18836;
	and.b32  	%r18838, %r18834, 65535;
	shl.b32 	%r18839, %r18837, 16;
	shr.u32 	%r18840, %r18834, 16;
	shr.u32 	%r18841, %r18837, 16;
	add.s32 	%r18842, %r18838, %r18712;
	add.s32 	%r18843, %r18842, %r18839;
	setp.lt.u32 	%p2399, %r18843, %r18712;
	selp.u32 	%r18844, 1, 0, %p2399;
	add.s32 	%r56415, %r18843, %r18832;
	setp.lt.u32 	%p2400, %r56415, %r18843;
	selp.u32 	%r18845, 1, 0, %p2400;
	mad.lo.s32 	%r18846, %r18835, %r18799, %r18840;
	add.s32 	%r18847, %r18846, %r18841;
	add.s32 	%r18848, %r18847, %r18844;
	add.s32 	%r18849, %r18848, %r18845;
	and.b32  	%r18850, %r11772, 65535;
	mul.lo.s32 	%r18851, %r18850, %r18800;
	shr.u32 	%r18852, %r11772, 16;
	mul.lo.s32 	%r18853, %r18850, %r18799;
	mad.lo.s32 	%r18854, %r18852, %r18800, %r18853;
	and.b32  	%r18855, %r18851, 65535;
	shl.b32 	%r18856, %r18854, 16;
	shr.u32 	%r18857, %r18851, 16;
	shr.u32 	%r18858, %r18854, 16;
	add.s32 	%r18859, %r18855, %r18728;
	add.s32 	%r18860, %r18859, %r18856;
	setp.lt.u32 	%p2401, %r18860, %r18728;
	selp.u32 	%r18861, 1, 0, %p2401;
	add.s32 	%r56416, %r18860, %r18849;
	setp.lt.u32 	%p2402, %r56416, %r18860;
	selp.u32 	%r18862, 1, 0, %p2402;
	mad.lo.s32 	%r18863, %r18852, %r18799, %r18857;
	add.s32 	%r18864, %r18863, %r18858;
	add.s32 	%r18865, %r18864, %r18861;
	add.s32 	%r18866, %r18865, %r18862;
	and.b32  	%r18867, %r11773, 65535;
	mul.lo.s32 	%r18868, %r18867, %r18800;
	shr.u32 	%r18869, %r11773, 16;
	mul.lo.s32 	%r18870, %r18867, %r18799;
	mad.lo.s32 	%r18871, %r18869, %r18800, %r18870;
	and.b32  	%r18872, %r18868, 65535;
	shl.b32 	%r18873, %r18871, 16;
	shr.u32 	%r18874, %r18868, 16;
	shr.u32 	%r18875, %r18871, 16;
	add.s32 	%r18876, %r18872, %r18744;
	add.s32 	%r18877, %r18876, %r18873;
	setp.lt.u32 	%p2403, %r18877, %r18744;
	selp.u32 	%r18878, 1, 0, %p2403;
	add.s32 	%r56417, %r18877, %r18866;
	setp.lt.u32 	%p2404, %r56417, %r18877;
	selp.u32 	%r18879, 1, 0, %p2404;
	mad.lo.s32 	%r18880, %r18869, %r18799, %r18874;
	add.s32 	%r18881, %r18880, %r18875;
	add.s32 	%r18882, %r18881, %r18878;
	add.s32 	%r18883, %r18882, %r18879;
	and.b32  	%r18884, %r11774, 65535;
	mul.lo.s32 	%r18885, %r18884, %r18800;
	shr.u32 	%r18886, %r11774, 16;
	mul.lo.s32 	%r18887, %r18884, %r18799;
	mad.lo.s32 	%r18888, %r18886, %r18800, %r18887;
	and.b32  	%r18889, %r18885, 65535;
	shl.b32 	%r18890, %r18888, 16;
	shr.u32 	%r18891, %r18885, 16;
	shr.u32 	%r18892, %r18888, 16;
	add.s32 	%r18893, %r18889, %r18760;
	add.s32 	%r18894, %r18893, %r18890;
	setp.lt.u32 	%p2405, %r18894, %r18760;
	selp.u32 	%r18895, 1, 0, %p2405;
	add.s32 	%r56418, %r18894, %r18883;
	setp.lt.u32 	%p2406, %r56418, %r18894;
	selp.u32 	%r18896, 1, 0, %p2406;
	mad.lo.s32 	%r18897, %r18886, %r18799, %r18891;
	add.s32 	%r18898, %r18897, %r18892;
	add.s32 	%r18899, %r18898, %r18895;
	add.s32 	%r18900, %r18899, %r18896;
	and.b32  	%r18901, %r11775, 65535;
	mul.lo.s32 	%r18902, %r18901, %r18800;
	shr.u32 	%r18903, %r11775, 16;
	mul.lo.s32 	%r18904, %r18901, %r18799;
	mad.lo.s32 	%r18905, %r18903, %r18800, %r18904;
	and.b32  	%r18906, %r18902, 65535;
	shl.b32 	%r18907, %r18905, 16;
	shr.u32 	%r18908, %r18902, 16;
	shr.u32 	%r18909, %r18905, 16;
	add.s32 	%r18910, %r18906, %r18776;
	add.s32 	%r18911, %r18910, %r18907;
	setp.lt.u32 	%p2407, %r18911, %r18776;
	selp.u32 	%r18912, 1, 0, %p2407;
	add.s32 	%r56419, %r18911, %r18900;
	setp.lt.u32 	%p2408, %r56419, %r18911;
	selp.u32 	%r18913, 1, 0, %p2408;
	mad.lo.s32 	%r18914, %r18903, %r18799, %r18908;
	add.s32 	%r18915, %r18914, %r18909;
	add.s32 	%r18916, %r18915, %r18912;
	add.s32 	%r18917, %r18916, %r18913;
	and.b32  	%r18918, %r11776, 65535;
	mul.lo.s32 	%r18919, %r18918, %r18800;
	shr.u32 	%r18920, %r11776, 16;
	mul.lo.s32 	%r18921, %r18918, %r18799;
	mad.lo.s32 	%r18922, %r18920, %r18800, %r18921;
	and.b32  	%r18923, %r18919, 65535;
	shl.b32 	%r18924, %r18922, 16;
	shr.u32 	%r18925, %r18919, 16;
	shr.u32 	%r18926, %r18922, 16;
	add.s32 	%r18927, %r18923, %r18792;
	add.s32 	%r18928, %r18927, %r18924;
	setp.lt.u32 	%p2409, %r18928, %r18792;
	selp.u32 	%r18929, 1, 0, %p2409;
	add.s32 	%r56420, %r18928, %r18917;
	setp.lt.u32 	%p2410, %r56420, %r18928;
	selp.u32 	%r18930, 1, 0, %p2410;
	mad.lo.s32 	%r18931, %r18920, %r18799, %r18925;
	add.s32 	%r18932, %r18931, %r18926;
	add.s32 	%r18933, %r18932, %r18929;
	add.s32 	%r18934, %r18933, %r18930;
	add.s32 	%r56421, %r18797, %r18934;
	add.s32 	%r56413, %r56413, 1;
	add.s64 	%rd435, %rd435, 4;
	setp.ne.s32 	%p2411, %r56413, 8;
	@%p2411 bra 	$L__BB0_755;
	setp.lt.u32 	%p2412, %r56421, %r11776;
	mov.u32 	%r56414, %r56412;
	@%p2412 bra 	$L__BB0_771;
	setp.gt.u32 	%p2413, %r56421, %r11776;
	@%p2413 bra 	$L__BB0_770;
	setp.lt.u32 	%p2414, %r56420, %r11775;
	mov.u32 	%r56414, %r56412;
	@%p2414 bra 	$L__BB0_771;
	setp.gt.u32 	%p2415, %r56420, %r11775;
	@%p2415 bra 	$L__BB0_770;
	setp.lt.u32 	%p2416, %r56419, %r11774;
	mov.u32 	%r56414, %r56412;
	@%p2416 bra 	$L__BB0_771;
	setp.gt.u32 	%p2417, %r56419, %r11774;
	@%p2417 bra 	$L__BB0_770;
	setp.lt.u32 	%p2418, %r56418, %r11773;
	mov.u32 	%r56414, %r56412;
	@%p2418 bra 	$L__BB0_771;
	setp.gt.u32 	%p2419, %r56418, %r11773;
	@%p2419 bra 	$L__BB0_770;
	setp.lt.u32 	%p2420, %r56417, %r11772;
	mov.u32 	%r56414, %r56412;
	@%p2420 bra 	$L__BB0_771;
	setp.gt.u32 	%p2421, %r56417, %r11772;
	@%p2421 bra 	$L__BB0_770;
	setp.lt.u32 	%p2422, %r56416, %r11771;
	mov.u32 	%r56414, %r56412;
	@%p2422 bra 	$L__BB0_771;
	setp.gt.u32 	%p2423, %r56416, %r11771;
	@%p2423 bra 	$L__BB0_770;
	setp.lt.u32 	%p2424, %r56415, %r11770;
	mov.u32 	%r56414, %r56412;
	@%p2424 bra 	$L__BB0_771;
	setp.le.u32 	%p2425, %r56415, %r11770;
	setp.lt.u32 	%p2426, %r56412, %r11769;
	and.pred  	%p2427, %p2425, %p2426;
	mov.u32 	%r56414, %r56412;
	@%p2427 bra 	$L__BB0_771;
$L__BB0_770:
	sub.s32 	%r56414, %r56412, %r11769;
	setp.lt.u32 	%p2428, %r56412, %r11769;
	selp.u32 	%r18935, 1, 0, %p2428;
	sub.s32 	%r18936, %r56415, %r11770;
	setp.lt.u32 	%p2429, %r56415, %r11770;
	selp.s32 	%r18937, -1, 0, %p2428;
	add.s32 	%r56415, %r18936, %r18937;
	setp.lt.u32 	%p2430, %r18936, %r18935;
	or.pred  	%p2431, %p2429, %p2430;
	selp.u32 	%r18938, 1, 0, %p2431;
	sub.s32 	%r18939, %r56416, %r11771;
	setp.lt.u32 	%p2432, %r56416, %r11771;
	selp.s32 	%r18940, -1, 0, %p2431;
	add.s32 	%r56416, %r18939, %r18940;
	setp.lt.u32 	%p2433, %r18939, %r18938;
	or.pred  	%p2434, %p2432, %p2433;
	selp.u32 	%r18941, 1, 0, %p2434;
	sub.s32 	%r18942, %r56417, %r11772;
	setp.lt.u32 	%p2435, %r56417, %r11772;
	selp.s32 	%r18943, -1, 0, %p2434;
	add.s32 	%r56417, %r18942, %r18943;
	setp.lt.u32 	%p2436, %r18942, %r18941;
	or.pred  	%p2437, %p2435, %p2436;
	selp.u32 	%r18944, 1, 0, %p2437;
	sub.s32 	%r18945, %r56418, %r11773;
	setp.lt.u32 	%p2438, %r56418, %r11773;
	selp.s32 	%r18946, -1, 0, %p2437;
	add.s32 	%r56418, %r18945, %r18946;
	setp.lt.u32 	%p2439, %r18945, %r18944;
	or.pred  	%p2440, %p2438, %p2439;
	selp.u32 	%r18947, 1, 0, %p2440;
	sub.s32 	%r18948, %r56419, %r11774;
	setp.lt.u32 	%p2441, %r56419, %r11774;
	selp.s32 	%r18949, -1, 0, %p2440;
	add.s32 	%r56419, %r18948, %r18949;
	setp.lt.u32 	%p2442, %r18948, %r18947;
	or.pred  	%p2443, %p2441, %p2442;
	selp.u32 	%r18950, 1, 0, %p2443;
	sub.s32 	%r18951, %r56420, %r11775;
	setp.lt.u32 	%p2444, %r56420, %r11775;
	selp.s32 	%r18952, -1, 0, %p2443;
	add.s32 	%r56420, %r18951, %r18952;
	setp.lt.u32 	%p2445, %r18951, %r18950;
	or.pred  	%p2446, %p2444, %p2445;
	selp.s32 	%r18953, -1, 0, %p2446;
	sub.s32 	%r18954, %r56421, %r11776;
	add.s32 	%r56421, %r18954, %r18953;
$L__BB0_771:
	st.local.u32 	[%rd32], %r56414;
	st.local.u32 	[%rd32+4], %r56415;
	st.local.u32 	[%rd32+8], %r56416;
	st.local.u32 	[%rd32+12], %r56417;
	st.local.u32 	[%rd32+16], %r56418;
	st.local.u32 	[%rd32+20], %r56419;
	st.local.u32 	[%rd32+24], %r56420;
	st.local.u32 	[%rd32+28], %r56421;
	mov.b32 	%r56438, 0;
	ld.param.u32 	%r55621, [_Z17ecm_stage1_kernelj4U256S_S_jPKjjjjjjjjPjS2_S2_S2_S2_S2__param_4];
	and.b32  	%r19087, %r11769, 65535;
	shr.u32 	%r19089, %r11769, 16;
	and.b32  	%r19102, %r11770, 65535;
	shr.u32 	%r19104, %r11770, 16;
	mov.u64 	%rd436, %rd32;
	mov.u32 	%r56437, %r56438;
	mov.u32 	%r56436, %r56438;
	mov.u32 	%r56435, %r56438;
	mov.u32 	%r56434, %r56438;
	mov.u32 	%r56433, %r56438;
	mov.u32 	%r56432, %r56438;
	mov.u32 	%r56429, %r56438;
	mov.u32 	%r56430, %r56438;
$L__BB0_772:
	ld.local.u32 	%r18956, [%rd436];
	shr.u32 	%r18957, %r18956, 16;
	and.b32  	%r18958, %r18956, 65535;
	mul.lo.s32 	%r18959, %r727, %r18958;
	mul.lo.s32 	%r18960, %r727, %r18957;
	mad.lo.s32 	%r18961, %r728, %r18958, %r18960;
	and.b32  	%r18962, %r18959, 65535;
	shl.b32 	%r18963, %r18961, 16;
	shr.u32 	%r18964, %r18959, 16;
	shr.u32 	%r18965, %r18961, 16;
	add.s32 	%r18966, %r18962, %r56429;
	add.s32 	%r18967, %r18966, %r18963;
	setp.lt.u32 	%p2447, %r18967, %r56429;
	selp.u32 	%r18968, 1, 0, %p2447;
	mad.lo.s32 	%r18969, %r728, %r18957, %r18964;
	add.s32 	%r18970, %r18969, %r18965;
	add.s32 	%r18971, %r18970, %r18968;
	mul.lo.s32 	%r18972, %r729, %r18958;
	mul.lo.s32 	%r18973, %r729, %r18957;
	mad.lo.s32 	%r18974, %r730, %r18958, %r18973;
	and.b32  	%r18975, %r18972, 65535;
	shl.b32 	%r18976, %r18974, 16;
	shr.u32 	%r18977, %r18972, 16;
	shr.u32 	%r18978, %r18974, 16;
	add.s32 	%r18979, %r18975, %r56432;
	add.s32 	%r18980, %r18979, %r18976;
	setp.lt.u32 	%p2448, %r18980, %r56432;
	selp.u32 	%r18981, 1, 0, %p2448;
	add.s32 	%r18982, %r18980, %r18971;
	setp.lt.u32 	%p2449, %r18982, %r18980;
	selp.u32 	%r18983, 1, 0, %p2449;
	mad.lo.s32 	%r18984, %r730, %r18957, %r18977;
	add.s32 	%r18985, %r18984, %r18978;
	add.s32 	%r18986, %r18985, %r18981;
	add.s32 	%r18987, %r18986, %r18983;
	mul.lo.s32 	%r18988, %r731, %r18958;
	mul.lo.s32 	%r18989, %r731, %r18957;
	mad.lo.s32 	%r18990, %r732, %r18958, %r18989;
	and.b32  	%r18991, %r18988, 65535;
	shl.b32 	%r18992, %r18990, 16;
	shr.u32 	%r18993, %r18988, 16;
	shr.u32 	%r18994, %r18990, 16;
	add.s32 	%r18995, %r18991, %r56433;
	add.s32 	%r18996, %r18995, %r18992;
	setp.lt.u32 	%p2450, %r18996, %r56433;
	selp.u32 	%r18997, 1, 0, %p2450;
	add.s32 	%r18998, %r18996, %r18987;
	setp.lt.u32 	%p2451, %r18998, %r18996;
	selp.u32 	%r18999, 1, 0, %p2451;
	mad.lo.s32 	%r19000, %r732, %r18957, %r18993;
	add.s32 	%r19001, %r19000, %r18994;
	add.s32 	%r19002, %r19001, %r18997;
	add.s32 	%r19003, %r19002, %r18999;
	mul.lo.s32 	%r19004, %r733, %r18958;
	mul.lo.s32 	%r19005, %r733, %r18957;
	mad.lo.s32 	%r19006, %r734, %r18958, %r19005;
	and.b32  	%r19007, %r19004, 65535;
	shl.b32 	%r19008, %r19006, 16;
	shr.u32 	%r19009, %r19004, 16;
	shr.u32 	%r19010, %r19006, 16;
	add.s32 	%r19011, %r19007, %r56434;
	add.s32 	%r19012, %r19011, %r19008;
	setp.lt.u32 	%p2452, %r19012, %r56434;
	selp.u32 	%r19013, 1, 0, %p2452;
	add.s32 	%r19014, %r19012, %r19003;
	setp.lt.u32 	%p2453, %r19014, %r19012;
	selp.u32 	%r19015, 1, 0, %p2453;
	mad.lo.s32 	%r19016, %r734, %r18957, %r19009;
	add.s32 	%r19017, %r19016, %r19010;
	add.s32 	%r19018, %r19017, %r19013;
	add.s32 	%r19019, %r19018, %r19015;
	mul.lo.s32 	%r19020, %r735, %r18958;
	mul.lo.s32 	%r19021, %r735, %r18957;
	mad.lo.s32 	%r19022, %r736, %r18958, %r19021;
	and.b32  	%r19023, %r19020, 65535;
	shl.b32 	%r19024, %r19022, 16;
	shr.u32 	%r19025, %r19020, 16;
	shr.u32 	%r19026, %r19022, 16;
	add.s32 	%r19027, %r19023, %r56435;
	add.s32 	%r19028, %r19027, %r19024;
	setp.lt.u32 	%p2454, %r19028, %r56435;
	selp.u32 	%r19029, 1, 0, %p2454;
	add.s32 	%r19030, %r19028, %r19019;
	setp.lt.u32 	%p2455, %r19030, %r19028;
	selp.u32 	%r19031, 1, 0, %p2455;
	mad.lo.s32 	%r19032, %r736, %r18957, %r19025;
	add.s32 	%r19033, %r19032, %r19026;
	add.s32 	%r19034, %r19033, %r19029;
	add.s32 	%r19035, %r19034, %r19031;
	mul.lo.s32 	%r19036, %r737, %r18958;
	mul.lo.s32 	%r19037, %r737, %r18957;
	mad.lo.s32 	%r19038, %r738, %r18958, %r19037;
	and.b32  	%r19039, %r19036, 65535;
	shl.b32 	%r19040, %r19038, 16;
	shr.u32 	%r19041, %r19036, 16;
	shr.u32 	%r19042, %r19038, 16;
	add.s32 	%r19043, %r19039, %r56436;
	add.s32 	%r19044, %r19043, %r19040;
	setp.lt.u32 	%p2456, %r19044, %r56436;
	selp.u32 	%r19045, 1, 0, %p2456;
	add.s32 	%r19046, %r19044, %r19035;
	setp.lt.u32 	%p2457, %r19046, %r19044;
	selp.u32 	%r19047, 1, 0, %p2457;
	mad.lo.s32 	%r19048, %r738, %r18957, %r19041;
	add.s32 	%r19049, %r19048, %r19042;
	add.s32 	%r19050, %r19049, %r19045;
	add.s32 	%r19051, %r19050, %r19047;
	mul.lo.s32 	%r19052, %r739, %r18958;
	mul.lo.s32 	%r19053, %r739, %r18957;
	mad.lo.s32 	%r19054, %r740, %r18958, %r19053;
	and.b32  	%r19055, %r19052, 65535;
	shl.b32 	%r19056, %r19054, 16;
	shr.u32 	%r19057, %r19052, 16;
	shr.u32 	%r19058, %r19054, 16;
	add.s32 	%r19059, %r19055, %r56437;
	add.s32 	%r19060, %r19059, %r19056;
	setp.lt.u32 	%p2458, %r19060, %r56437;
	selp.u32 	%r19061, 1, 0, %p2458;
	add.s32 	%r19062, %r19060, %r19051;
	setp.lt.u32 	%p2459, %r19062, %r19060;
	selp.u32 	%r19063, 1, 0, %p2459;
	mad.lo.s32 	%r19064, %r740, %r18957, %r19057;
	add.s32 	%r19065, %r19064, %r19058;
	add.s32 	%r19066, %r19065, %r19061;
	add.s32 	%r19067, %r19066, %r19063;
	mul.lo.s32 	%r19068, %r741, %r18958;
	mul.lo.s32 	%r19069, %r741, %r18957;
	mad.lo.s32 	%r19070, %r742, %r18958, %r19069;
	and.b32  	%r19071, %r19068, 65535;
	shl.b32 	%r19072, %r19070, 16;
	shr.u32 	%r19073, %r19068, 16;
	shr.u32 	%r19074, %r19070, 16;
	add.s32 	%r19075, %r19071, %r56438;
	add.s32 	%r19076, %r19075, %r19072;
	setp.lt.u32 	%p2460, %r19076, %r56438;
	selp.u32 	%r19077, 1, 0, %p2460;
	add.s32 	%r19078, %r19076, %r19067;
	setp.lt.u32 	%p2461, %r19078, %r19076;
	selp.u32 	%r19079, 1, 0, %p2461;
	mad.lo.s32 	%r19080, %r742, %r18957, %r19073;
	add.s32 	%r19081, %r19080, %r19074;
	add.s32 	%r19082, %r19081, %r19077;
	add.s32 	%r19083, %r19082, %r19079;
	mul.lo.s32 	%r19084, %r18967, %r55621;
	shr.u32 	%r19085, %r19084, 16;
	and.b32  	%r19086, %r19084, 65535;
	mul.lo.s32 	%r19088, %r19087, %r19086;
	mul.lo.s32 	%r19090, %r19087, %r19085;
	mad.lo.s32 	%r19091, %r19089, %r19086, %r19090;
	and.b32  	%r19092, %r19088, 65535;
	shl.b32 	%r19093, %r19091, 16;
	shr.u32 	%r19094, %r19088, 16;
	shr.u32 	%r19095, %r19091, 16;
	add.s32 	%r19096, %r19092, %r18967;
	add.s32 	%r19097, %r19096, %r19093;
	setp.lt.u32 	%p2462, %r19097, %r18967;
	selp.u32 	%r19098, 1, 0, %p2462;
	mad.lo.s32 	%r19099, %r19089, %r19085, %r19094;
	add.s32 	%r19100, %r19099, %r19095;
	add.s32 	%r19101, %r19100, %r19098;
	mul.lo.s32 	%r19103, %r19102, %r19086;
	mul.lo.s32 	%r19105, %r19102, %r19085;
	mad.lo.s32 	%r19106, %r19104, %r19086, %r19105;
	and.b32  	%r19107, %r19103, 65535;
	shl.b32 	%r19108, %r19106, 16;
	shr.u32 	%r19109, %r19103, 16;
	shr.u32 	%r19110, %r19106, 16;
	add.s32 	%r19111, %r19107, %r18982;
	add.s32 	%r19112, %r19111, %r19108;
	setp.lt.u32 	%p2463, %r19112, %r18982;
	selp.u32 	%r19113, 1, 0, %p2463;
	add.s32 	%r56429, %r19112, %r19101;
	setp.lt.u32 	%p2464, %r56429, %r19112;
	selp.u32 	%r19114, 1, 0, %p2464;
	mad.lo.s32 	%r19115, %r19104, %r19085, %r19109;
	add.s32 	%r19116, %r19115, %r19110;
	add.s32 	%r19117, %r19116, %r19113;
	add.s32 	%r19118, %r19117, %r19114;
	and.b32  	%r19119, %r11771, 65535;
	mul.lo.s32 	%r19120, %r19119, %r19086;
	shr.u32 	%r19121, %r11771, 16;
	mul.lo.s32 	%r19122, %r19119, %r19085;
	mad.lo.s32 	%r19123, %r19121, %r19086, %r19122;
	and.b32  	%r19124, %r19120, 65535;
	shl.b32 	%r19125, %r19123, 16;
	shr.u32 	%r19126, %r19120, 16;
	shr.u32 	%r19127, %r19123, 16;
	add.s32 	%r19128, %r19124, %r18998;
	add.s32 	%r19129, %r19128, %r19125;
	setp.lt.u32 	%p2465, %r19129, %r18998;
	selp.u32 	%r19130, 1, 0, %p2465;
	add.s32 	%r56432, %r19129, %r19118;
	setp.lt.u32 	%p2466, %r56432, %r19129;
	selp.u32 	%r19131, 1, 0, %p2466;
	mad.lo.s32 	%r19132, %r19121, %r19085, %r19126;
	add.s32 	%r19133, %r19132, %r19127;
	add.s32 	%r19134, %r19133, %r19130;
	add.s32 	%r19135, %r19134, %r19131;
	and.b32  	%r19136, %r11772, 65535;
	mul.lo.s32 	%r19137, %r19136, %r19086;
	shr.u32 	%r19138, %r11772, 16;
	mul.lo.s32 	%r19139, %r19136, %r19085;
	mad.lo.s32 	%r19140, %r19138, %r19086, %r19139;
	and.b32  	%r19141, %r19137, 65535;
	shl.b32 	%r19142, %r19140, 16;
	shr.u32 	%r19143, %r19137, 16;
	shr.u32 	%r19144, %r19140, 16;
	add.s32 	%r19145, %r19141, %r19014;
	add.s32 	%r19146, %r19145, %r19142;
	setp.lt.u32 	%p2467, %r19146, %r19014;
	selp.u32 	%r19147, 1, 0, %p2467;
	add.s32 	%r56433, %r19146, %r19135;
	setp.lt.u32 	%p2468, %r56433, %r19146;
	selp.u32 	%r19148, 1, 0, %p2468;
	mad.lo.s32 	%r19149, %r19138, %r19085, %r19143;
	add.s32 	%r19150, %r19149, %r19144;
	add.s32 	%r19151, %r19150, %r19147;
	add.s32 	%r19152, %r19151, %r19148;
	and.b32  	%r19153, %r11773, 65535;
	mul.lo.s32 	%r19154, %r19153, %r19086;
	shr.u32 	%r19155, %r11773, 16;
	mul.lo.s32 	%r19156, %r19153, %r19085;
	mad.lo.s32 	%r19157, %r19155, %r19086, %r19156;
	and.b32  	%r19158, %r19154, 65535;
	shl.b32 	%r19159, %r19157, 16;
	shr.u32 	%r19160, %r19154, 16;
	shr.u32 	%r19161, %r19157, 16;
	add.s32 	%r19162, %r19158, %r19030;
	add.s32 	%r19163, %r19162, %r19159;
	setp.lt.u32 	%p2469, %r19163, %r19030;
	selp.u32 	%r19164, 1, 0, %p2469;
	add.s32 	%r56434, %r19163, %r19152;
	setp.lt.u32 	%p2470, %r56434, %r19163;
	selp.u32 	%r19165, 1, 0, %p2470;
	mad.lo.s32 	%r19166, %r19155, %r19085, %r19160;
	add.s32 	%r19167, %r19166, %r19161;
	add.s32 	%r19168, %r19167, %r19164;
	add.s32 	%r19169, %r19168, %r19165;
	and.b32  	%r19170, %r11774, 65535;
	mul.lo.s32 	%r19171, %r19170, %r19086;
	shr.u32 	%r19172, %r11774, 16;
	mul.lo.s32 	%r19173, %r19170, %r19085;
	mad.lo.s32 	%r19174, %r19172, %r19086, %r19173;
	and.b32  	%r19175, %r19171, 65535;
	shl.b32 	%r19176, %r19174, 16;
	shr.u32 	%r19177, %r19171, 16;
	shr.u32 	%r19178, %r19174, 16;
	add.s32 	%r19179, %r19175, %r19046;
	add.s32 	%r19180, %r19179, %r19176;
	setp.lt.u32 	%p2471, %r19180, %r19046;
	selp.u32 	%r19181, 1, 0, %p2471;
	add.s32 	%r56435, %r19180, %r19169;
	setp.lt.u32 	%p2472, %r56435, %r19180;
	selp.u32 	%r19182, 1, 0, %p2472;
	mad.lo.s32 	%r19183, %r19172, %r19085, %r19177;
	add.s32 	%r19184, %r19183, %r19178;
	add.s32 	%r19185, %r19184, %r19181;
	add.s32 	%r19186, %r19185, %r19182;
	and.b32  	%r19187, %r11775, 65535;
	mul.lo.s32 	%r19188, %r19187, %r19086;
	shr.u32 	%r19189, %r11775, 16;
	mul.lo.s32 	%r19190, %r19187, %r19085;
	mad.lo.s32 	%r19191, %r19189, %r19086, %r19190;
	and.b32  	%r19192, %r19188, 65535;
	shl.b32 	%r19193, %r19191, 16;
	shr.u32 	%r19194, %r19188, 16;
	shr.u32 	%r19195, %r19191, 16;
	add.s32 	%r19196, %r19192, %r19062;
	add.s32 	%r19197, %r19196, %r19193;
	setp.lt.u32 	%p2473, %r19197, %r19062;
	selp.u32 	%r19198, 1, 0, %p2473;
	add.s32 	%r56436, %r19197, %r19186;
	setp.lt.u32 	%p2474, %r56436, %r19197;
	selp.u32 	%r19199, 1, 0, %p2474;
	mad.lo.s32 	%r19200, %r19189, %r19085, %r19194;
	add.s32 	%r19201, %r19200, %r19195;
	add.s32 	%r19202, %r19201, %r19198;
	add.s32 	%r19203, %r19202, %r19199;
	and.b32  	%r19204, %r11776, 65535;
	mul.lo.s32 	%r19205, %r19204, %r19086;
	shr.u32 	%r19206, %r11776, 16;
	mul.lo.s32 	%r19207, %r19204, %r19085;
	mad.lo.s32 	%r19208, %r19206, %r19086, %r19207;
	and.b32  	%r19209, %r19205, 65535;
	shl.b32 	%r19210, %r19208, 16;
	shr.u32 	%r19211, %r19205, 16;
	shr.u32 	%r19212, %r19208, 16;
	add.s32 	%r19213, %r19209, %r19078;
	add.s32 	%r19214, %r19213, %r19210;
	setp.lt.u32 	%p2475, %r19214, %r19078;
	selp.u32 	%r19215, 1, 0, %p2475;
	add.s32 	%r56437, %r19214, %r19203;
	setp.lt.u32 	%p2476, %r56437, %r19214;
	selp.u32 	%r19216, 1, 0, %p2476;
	mad.lo.s32 	%r19217, %r19206, %r19085, %r19211;
	add.s32 	%r19218, %r19217, %r19212;
	add.s32 	%r19219, %r19218, %r19215;
	add.s32 	%r19220, %r19219, %r19216;
	add.s32 	%r56438, %r19083, %r19220;
	add.s32 	%r56430, %r56430, 1;
	add.s64 	%rd436, %rd436, 4;
	setp.ne.s32 	%p2477, %r56430, 8;
	@%p2477 bra 	$L__BB0_772;
	setp.lt.u32 	%p2478, %r56438, %r11776;
	mov.u32 	%r56431, %r56429;
	@%p2478 bra 	$L__BB0_788;
	setp.gt.u32 	%p2479, %r56438, %r11776;
	@%p2479 bra 	$L__BB0_787;
	setp.lt.u32 	%p2480, %r56437, %r11775;
	mov.u32 	%r56431, %r56429;
	@%p2480 bra 	$L__BB0_788;
	setp.gt.u32 	%p2481, %r56437, %r11775;
	@%p2481 bra 	$L__BB0_787;
	setp.lt.u32 	%p2482, %r56436, %r11774;
	mov.u32 	%r56431, %r56429;
	@%p2482 bra 	$L__BB0_788;
	setp.gt.u32 	%p2483, %r56436, %r11774;
	@%p2483 bra 	$L__BB0_787;
	setp.lt.u32 	%p2484, %r56435, %r11773;
	mov.u32 	%r56431, %r56429;
	@%p2484 bra 	$L__BB0_788;
	setp.gt.u32 	%p2485, %r56435, %r11773;
	@%p2485 bra 	$L__BB0_787;
	setp.lt.u32 	%p2486, %r56434, %r11772;
	mov.u32 	%r56431, %r56429;
	@%p2486 bra 	$L__BB0_788;
	setp.gt.u32 	%p2487, %r56434, %r11772;
	@%p2487 bra 	$L__BB0_787;
	setp.lt.u32 	%p2488, %r56433, %r11771;
	mov.u32 	%r56431, %r56429;
	@%p2488 bra 	$L__BB0_788;
	setp.gt.u32 	%p2489, %r56433, %r11771;
	@%p2489 bra 	$L__BB0_787;
	setp.lt.u32 	%p2490, %r56432, %r11770;
	mov.u32 	%r56431, %r56429;
	@%p2490 bra 	$L__BB0_788;
	setp.le.u32 	%p2491, %r56432, %r11770;
	setp.lt.u32 	%p2492, %r56429, %r11769;
	and.pred  	%p2493, %p2491, %p2492;
	mov.u32 	%r56431, %r56429;
	@%p2493 bra 	$L__BB0_788;
$L__BB0_787:
	sub.s32 	%r56431, %r56429, %r11769;
	setp.lt.u32 	%p2494, %r56429, %r11769;
	selp.u32 	%r19221, 1, 0, %p2494;
	sub.s32 	%r19222, %r56432, %r11770;
	setp.lt.u32 	%p2495, %r56432, %r11770;
	selp.s32 	%r19223, -1, 0, %p2494;
	add.s32 	%r56432, %r19222, %r19223;
	setp.lt.u32 	%p2496, %r19222, %r19221;
	or.pred  	%p2497, %p2495, %p2496;
	selp.u32 	%r19224, 1, 0, %p2497;
	sub.s32 	%r19225, %r56433, %r11771;
	setp.lt.u32 	%p2498, %r56433, %r11771;
	selp.s32 	%r19226, -1, 0, %p2497;
	add.s32 	%r56433, %r19225, %r19226;
	setp.lt.u32 	%p2499, %r19225, %r19224;
	or.pred  	%p2500, %p2498, %p2499;
	selp.u32 	%r19227, 1, 0, %p2500;
	sub.s32 	%r19228, %r56434, %r11772;
	setp.lt.u32 	%p2501, %r56434, %r11772;
	selp.s32 	%r19229, -1, 0, %p2500;
	add.s32 	%r56434, %r19228, %r19229;
	setp.lt.u32 	%p2502, %r19228, %r19227;
	or.pred  	%p2503, %p2501, %p2502;
	selp.u32 	%r19230, 1, 0, %p2503;
	sub.s32 	%r19231, %r56435, %r11773;
	setp.lt.u32 	%p2504, %r56435, %r11773;
	selp.s32 	%r19232, -1, 0, %p2503;
	add.s32 	%r56435, %r19231, %r19232;
	setp.lt.u32 	%p2505, %r19231, %r19230;
	or.pred  	%p2506, %p2504, %p2505;
	selp.u32 	%r19233, 1, 0, %p2506;
	sub.s32 	%r19234, %r56436, %r11774;
	setp.lt.u32 	%p2507, %r56436, %r11774;
	selp.s32 	%r19235, -1, 0, %p2506;
	add.s32 	%r56436, %r19234, %r19235;
	setp.lt.u32 	%p2508, %r19234, %r19233;
	or.pred  	%p2509, %p2507, %p2508;
	selp.u32 	%r19236, 1, 0, %p2509;
	sub.s32 	%r19237, %r56437, %r11775;
	setp.lt.u32 	%p2510, %r56437, %r11775;
	selp.s32 	%r19238, -1, 0, %p2509;
	add.s32 	%r56437, %r19237, %r19238;
	setp.lt.u32 	%p2511, %r19237, %r19236;
	or.pred  	%p2512, %p2510, %p2511;
	selp.s32 	%r19239, -1, 0, %p2512;
	sub.s32 	%r19240, %r56438, %r11776;
	add.s32 	%r56438, %r19240, %r19239;
$L__BB0_788:
	and.b32  	%r1755, %r56431, 65535;
	shr.u32 	%r1756, %r56431, 16;
	and.b32  	%r1757, %r56432, 65535;
	shr.u32 	%r1758, %r56432, 16;
	and.b32  	%r1759, %r56433, 65535;
	shr.u32 	%r1760, %r56433, 16;
	and.b32  	%r1761, %r56434, 65535;
	shr.u32 	%r1762, %r56434, 16;
	and.b32  	%r1763, %r56435, 65535;
	shr.u32 	%r1764, %r56435, 16;
	and.b32  	%r1765, %r56436, 65535;
	shr.u32 	%r1766, %r56436, 16;
	and.b32  	%r1767, %r56437, 65535;
	shr.u32 	%r1768, %r56437, 16;
	and.b32  	%r1769, %r56438, 65535;
	shr.u32 	%r1770, %r56438, 16;
	mov.b32 	%r56455, 0;
	mov.u64 	%rd437, %rd21;
	mov.u32 	%r56454, %r56455;
	mov.u32 	%r56453, %r56455;
	mov.u32 	%r56452, %r56455;
	mov.u32 	%r56451, %r56455;
	mov.u32 	%r56450, %r56455;
	mov.u32 	%r56449, %r56455;
	mov.u32 	%r56446, %r56455;
	mov.u32 	%r56447, %r56455;
$L__BB0_789:
	ld.param.u32 	%r55622, [_Z17ecm_stage1_kernelj4U256S_S_jPKjjjjjjjjPjS2_S2_S2_S2_S2__param_4];
	ld.local.u32 	%r19242, [%rd437];
	shr.u32 	%r19243, %r19242, 16;
	and.b32  	%r19244, %r19242, 65535;
	mul.lo.s32 	%r19245, %r1755, %r19244;
	mul.lo.s32 	%r19246, %r1755, %r19243;
	mad.lo.s32 	%r19247, %r1756, %r19244, %r19246;
	and.b32  	%r19248, %r19245, 65535;
	shl.b32 	%r19249, %r19247, 16;
	shr.u32 	%r19250, %r19245, 16;
	shr.u32 	%r19251, %r19247, 16;
	add.s32 	%r19252, %r19248, %r56446;
	add.s32 	%r19253, %r19252, %r19249;
	setp.lt.u32 	%p2513, %r19253, %r56446;
	selp.u32 	%r19254, 1, 0, %p2513;
	mad.lo.s32 	%r19255, %r1756, %r19243, %r19250;
	add.s32 	%r19256, %r19255, %r19251;
	add.s32 	%r19257, %r19256, %r19254;
	mul.lo.s32 	%r19258, %r1757, %r19244;
	mul.lo.s32 	%r19259, %r1757, %r19243;
	mad.lo.s32 	%r19260, %r1758, %r19244, %r19259;
	and.b32  	%r19261, %r19258, 65535;
	shl.b32 	%r19262, %r19260, 16;
	shr.u32 	%r19263, %r19258, 16;
	shr.u32 	%r19264, %r19260, 16;
	add.s32 	%r19265, %r19261, %r56449;
	add.s32 	%r19266, %r19265, %r19262;
	setp.lt.u32 	%p2514, %r19266, %r56449;
	selp.u32 	%r19267, 1, 0, %p2514;
	add.s32 	%r19268, %r19266, %r19257;
	setp.lt.u32 	%p2515, %r19268, %r19266;
	selp.u32 	%r19269, 1, 0, %p2515;
	mad.lo.s32 	%r19270, %r1758, %r19243, %r19263;
	add.s32 	%r19271, %r19270, %r19264;
	add.s32 	%r19272, %r19271, %r19267;
	add.s32 	%r19273, %r19272, %r19269;
	mul.lo.s32 	%r19274, %r1759, %r19244;
	mul.lo.s32 	%r19275, %r1759, %r19243;
	mad.lo.s32 	%r19276, %r1760, %r19244, %r19275;
	and.b32  	%r19277, %r19274, 65535;
	shl.b32 	%r19278, %r19276, 16;
	shr.u32 	%r19279, %r19274, 16;
	shr.u32 	%r19280, %r19276, 16;
	add.s32 	%r19281, %r19277, %r56450;
	add.s32 	%r19282, %r19281, %r19278;
	setp.lt.u32 	%p2516, %r19282, %r56450;
	selp.u32 	%r19283, 1, 0, %p2516;
	add.s32 	%r19284, %r19282, %r19273;
	setp.lt.u32 	%p2517, %r19284, %r19282;
	selp.u32 	%r19285, 1, 0, %p2517;
	mad.lo.s32 	%r19286, %r1760, %r19243, %r19279;
	add.s32 	%r19287, %r19286, %r19280;
	add.s32 	%r19288, %r19287, %r19283;
	add.s32 	%r19289, %r19288, %r19285;
	mul.lo.s32 	%r19290, %r1761, %r19244;
	mul.lo.s32 	%r19291, %r1761, %r19243;
	mad.lo.s32 	%r19292, %r1762, %r19244, %r19291;
	and.b32  	%r19293, %r19290, 65535;
	shl.b32 	%r19294, %r19292, 16;
	shr.u32 	%r19295, %r19290, 16;
	shr.u32 	%r19296, %r19292, 16;
	add.s32 	%r19297, %r19293, %r56451;
	add.s32 	%r19298, %r19297, %r19294;
	setp.lt.u32 	%p2518, %r19298, %r56451;
	selp.u32 	%r19299, 1, 0, %p2518;
	add.s32 	%r19300, %r19298, %r19289;
	setp.lt.u32 	%p2519, %r19300, %r19298;
	selp.u32 	%r19301, 1, 0, %p2519;
	mad.lo.s32 	%r19302, %r1762, %r19243, %r19295;
	add.s32 	%r19303, %r19302, %r19296;
	add.s32 	%r19304, %r19303, %r19299;
	add.s32 	%r19305, %r19304, %r19301;
	mul.lo.s32 	%r19306, %r1763, %r19244;
	mul.lo.s32 	%r19307, %r1763, %r19243;
	mad.lo.s32 	%r19308, %r1764, %r19244, %r19307;
	and.b32  	%r19309, %r19306, 65535;
	shl.b32 	%r19310, %r19308, 16;
	shr.u32 	%r19311, %r19306, 16;
	shr.u32 	%r19312, %r19308, 16;
	add.s32 	%r19313, %r19309, %r56452;
	add.s32 	%r19314, %r19313, %r19310;
	setp.lt.u32 	%p2520, %r19314, %r56452;
	selp.u32 	%r19315, 1, 0, %p2520;
	add.s32 	%r19316, %r19314, %r19305;
	setp.lt.u32 	%p2521, %r19316, %r19314;
	selp.u32 	%r19317, 1, 0, %p2521;
	mad.lo.s32 	%r19318, %r1764, %r19243, %r19311;
	add.s32 	%r19319, %r19318, %r19312;
	add.s32 	%r19320, %r19319, %r19315;
	add.s32 	%r19321, %r19320, %r19317;
	mul.lo.s32 	%r19322, %r1765, %r19244;
	mul.lo.s32 	%r19323, %r1765, %r19243;
	mad.lo.s32 	%r19324, %r1766, %r19244, %r19323;
	and.b32  	%r19325, %r19322, 65535;
	shl.b32 	%r19326, %r19324, 16;
	shr.u32 	%r19327, %r19322, 16;
	shr.u32 	%r19328, %r19324, 16;
	add.s32 	%r19329, %r19325, %r56453;
	add.s32 	%r19330, %r19329, %r19326;
	setp.lt.u32 	%p2522, %r19330, %r56453;
	selp.u32 	%r19331, 1, 0, %p2522;
	add.s32 	%r19332, %r19330, %r19321;
	setp.lt.u32 	%p2523, %r19332, %r19330;
	selp.u32 	%r19333, 1, 0, %p2523;
	mad.lo.s32 	%r19334, %r1766, %r19243, %r19327;
	add.s32 	%r19335, %r19334, %r19328;
	add.s32 	%r19336, %r19335, %r19331;
	add.s32 	%r19337, %r19336, %r19333;
	mul.lo.s32 	%r19338, %r1767, %r19244;
	mul.lo.s32 	%r19339, %r1767, %r19243;
	mad.lo.s32 	%r19340, %r1768, %r19244, %r19339;
	and.b32  	%r19341, %r19338, 65535;
	shl.b32 	%r19342, %r19340, 16;
	shr.u32 	%r19343, %r19338, 16;
	shr.u32 	%r19344, %r19340, 16;
	add.s32 	%r19345, %r19341, %r56454;
	add.s32 	%r19346, %r19345, %r19342;
	setp.lt.u32 	%p2524, %r19346, %r56454;
	selp.u32 	%r19347, 1, 0, %p2524;
	add.s32 	%r19348, %r19346, %r19337;
	setp.lt.u32 	%p2525, %r19348, %r19346;
	selp.u32 	%r19349, 1, 0, %p2525;
	mad.lo.s32 	%r19350, %r1768, %r19243, %r19343;
	add.s32 	%r19351, %r19350, %r19344;
	add.s32 	%r19352, %r19351, %r19347;
	add.s32 	%r19353, %r19352, %r19349;
	mul.lo.s32 	%r19354, %r1769, %r19244;
	mul.lo.s32 	%r19355, %r1769, %r19243;
	mad.lo.s32 	%r19356, %r1770, %r19244, %r19355;
	and.b32  	%r19357, %r19354, 65535;
	shl.b32 	%r19358, %r19356, 16;
	shr.u32 	%r19359, %r19354, 16;
	shr.u32 	%r19360, %r19356, 16;
	add.s32 	%r19361, %r19357, %r56455;
	add.s32 	%r19362, %r19361, %r19358;
	setp.lt.u32 	%p2526, %r19362, %r56455;
	selp.u32 	%r19363, 1, 0, %p2526;
	add.s32 	%r19364, %r19362, %r19353;
	setp.lt.u32 	%p2527, %r19364, %r19362;
	selp.u32 	%r19365, 1, 0, %p2527;
	mad.lo.s32 	%r19366, %r1770, %r19243, %r19359;
	add.s32 	%r19367, %r19366, %r19360;
	add.s32 	%r19368, %r19367, %r19363;
	add.s32 	%r19369, %r19368, %r19365;
	mul.lo.s32 	%r19370, %r19253, %r55622;
	shr.u32 	%r19371, %r19370, 16;
	and.b32  	%r19372, %r19370, 65535;
	and.b32  	%r19373, %r11769, 65535;
	mul.lo.s32 	%r19374, %r19373, %r19372;
	shr.u32 	%r19375, %r11769, 16;
	mul.lo.s32 	%r19376, %r19373, %r19371;
	mad.lo.s32 	%r19377, %r19375, %r19372, %r19376;
	and.b32  	%r19378, %r19374, 65535;
	shl.b32 	%r19379, %r19377, 16;
	shr.u32 	%r19380, %r19374, 16;
	shr.u32 	%r19381, %r19377, 16;
	add.s32 	%r19382, %r19378, %r19253;
	add.s32 	%r19383, %r19382, %r19379;
	setp.lt.u32 	%p2528, %r19383, %r19253;
	selp.u32 	%r19384, 1, 0, %p2528;
	mad.lo.s32 	%r19385, %r19375, %r19371, %r19380;
	add.s32 	%r19386, %r19385, %r19381;
	add.s32 	%r19387, %r19386, %r19384;
	and.b32  	%r19388, %r11770, 65535;
	mul.lo.s32 	%r19389, %r19388, %r19372;
	shr.u32 	%r19390, %r11770, 16;
	mul.lo.s32 	%r19391, %r19388, %r19371;
	mad.lo.s32 	%r19392, %r19390, %r19372, %r19391;
	and.b32  	%r19393, %r19389, 65535;
	shl.b32 	%r19394, %r19392, 16;
	shr.u32 	%r19395, %r19389, 16;
	shr.u32 	%r19396, %r19392, 16;
	add.s32 	%r19397, %r19393, %r19268;
	add.s32 	%r19398, %r19397, %r19394;
	setp.lt.u32 	%p2529, %r19398, %r19268;
	selp.u32 	%r19399, 1, 0, %p2529;
	add.s32 	%r56446, %r19398, %r19387;
	setp.lt.u32 	%p2530, %r56446, %r19398;
	selp.u32 	%r19400, 1, 0, %p2530;
	mad.lo.s32 	%r19401, %r19390, %r19371, %r19395;
	add.s32 	%r19402, %r19401, %r19396;
	add.s32 	%r19403, %r19402, %r19399;
	add.s32 	%r19404, %r19403, %r19400;
	and.b32  	%r19405, %r11771, 65535;
	mul.lo.s32 	%r19406, %r19405, %r19372;
	shr.u32 	%r19407, %r11771, 16;
	mul.lo.s32 	%r19408, %r19405, %r19371;
	mad.lo.s32 	%r19409, %r19407, %r19372, %r19408;
	and.b32  	%r19410, %r19406, 65535;
	shl.b32 	%r19411, %r19409, 16;
	shr.u32 	%r19412, %r19406, 16;
	shr.u32 	%r19413, %r19409, 16;
	add.s32 	%r19414, %r19410, %r19284;
	add.s32 	%r19415, %r19414, %r19411;
	setp.lt.u32 	%p2531, %r19415, %r19284;
	selp.u32 	%r19416, 1, 0, %p2531;
	add.s32 	%r56449, %r19415, %r19404;
	setp.lt.u32 	%p2532, %r56449, %r19415;
	selp.u32 	%r19417, 1, 0, %p2532;
	mad.lo.s32 	%r19418, %r19407, %r19371, %r19412;
	add.s32 	%r19419, %r19418, %r19413;
	add.s32 	%r19420, %r19419, %r19416;
	add.s32 	%r19421, %r19420, %r19417;
	and.b32  	%r19422, %r11772, 65535;
	mul.lo.s32 	%r19423, %r19422, %r19372;
	shr.u32 	%r19424, %r11772, 16;
	mul.lo.s32 	%r19425, %r19422, %r19371;
	mad.lo.s32 	%r19426, %r19424, %r19372, %r19425;
	and.b32  	%r19427, %r19423, 65535;
	shl.b32 	%r19428, %r19426, 16;
	shr.u32 	%r19429, %r19423, 16;
	shr.u32 	%r19430, %r19426, 16;
	add.s32 	%r19431, %r19427, %r19300;
	add.s32 	%r19432, %r19431, %r19428;
	setp.lt.u32 	%p2533, %r19432, %r19300;
	selp.u32 	%r19433, 1, 0, %p2533;
	add.s32 	%r56450, %r19432, %r19421;
	setp.lt.u32 	%p2534, %r56450, %r19432;
	selp.u32 	%r19434, 1, 0, %p2534;
	mad.lo.s32 	%r19435, %r19424, %r19371, %r19429;
	add.s32 	%r19436, %r19435, %r19430;
	add.s32 	%r19437, %r19436, %r19433;
	add.s32 	%r19438, %r19437, %r19434;
	and.b32  	%r19439, %r11773, 65535;
	mul.lo.s32 	%r19440, %r19439, %r19372;
	shr.u32 	%r19441, %r11773, 16;
	mul.lo.s32 	%r19442, %r19439, %r19371;
	mad.lo.s32 	%r19443, %r19441, %r19372, %r19442;
	and.b32  	%r19444, %r19440, 65535;
	shl.b32 	%r19445, %r19443, 16;
	shr.u32 	%r19446, %r19440, 16;
	shr.u32 	%r19447, %r19443, 16;
	add.s32 	%r19448, %r19444, %r19316;
	add.s32 	%r19449, %r19448, %r19445;
	setp.lt.u32 	%p2535, %r19449, %r19316;
	selp.u32 	%r19450, 1, 0, %p2535;
	add.s32 	%r56451, %r19449, %r19438;
	setp.lt.u32 	%p2536, %r56451, %r19449;
	selp.u32 	%r19451, 1, 0, %p2536;
	mad.lo.s32 	%r19452, %r19441, %r19371, %r19446;
	add.s32 	%r19453, %r19452, %r19447;
	add.s32 	%r19454, %r19453, %r19450;
	add.s32 	%r19455, %r19454, %r19451;
	and.b32  	%r19456, %r11774, 65535;
	mul.lo.s32 	%r19457, %r19456, %r19372;
	shr.u32 	%r19458, %r11774, 16;
	mul.lo.s32 	%r19459, %r19456, %r19371;
	mad.lo.s32 	%r19460, %r19458, %r19372, %r19459;
	and.b32  	%r19461, %r19457, 65535;
	shl.b32 	%r19462, %r19460, 16;
	shr.u32 	%r19463, %r19457, 16;
	shr.u32 	%r19464, %r19460, 16;
	add.s32 	%r19465, %r19461, %r19332;
	add.s32 	%r19466, %r19465, %r19462;
	setp.lt.u32 	%p2537, %r19466, %r19332;
	selp.u32 	%r19467, 1, 0, %p2537;
	add.s32 	%r56452, %r19466, %r19455;
	setp.lt.u32 	%p2538, %r56452, %r19466;
	selp.u32 	%r19468, 1, 0, %p2538;
	mad.lo.s32 	%r19469, %r19458, %r19371, %r19463;
	add.s32 	%r19470, %r19469, %r19464;
	add.s32 	%r19471, %r19470, %r19467;
	add.s32 	%r19472, %r19471, %r19468;
	and.b32  	%r19473, %r11775, 65535;
	mul.lo.s32 	%r19474, %r19473, %r19372;
	shr.u32 	%r19475, %r11775, 16;
	mul.lo.s32 	%r19476, %r19473, %r19371;
	mad.lo.s32 	%r19477, %r19475, %r19372, %r19476;
	and.b32  	%r19478, %r19474, 65535;
	shl.b32 	%r19479, %r19477, 16;
	shr.u32 	%r19480, %r19474, 16;
	shr.u32 	%r19481, %r19477, 16;
	add.s32 	%r19482, %r19478, %r19348;
	add.s32 	%r19483, %r19482, %r19479;
	setp.lt.u32 	%p2539, %r19483, %r19348;
	selp.u32 	%r19484, 1, 0, %p2539;
	add.s32 	%r56453, %r19483, %r19472;
	setp.lt.u32 	%p2540, %r56453, %r19483;
	selp.u32 	%r19485, 1, 0, %p2540;
	mad.lo.s32 	%r19486, %r19475, %r19371, %r19480;
	add.s32 	%r19487, %r19486, %r19481;
	add.s32 	%r19488, %r19487, %r19484;
	add.s32 	%r19489, %r19488, %r19485;
	and.b32  	%r19490, %r11776, 65535;
	mul.lo.s32 	%r19491, %r19490, %r19372;
	shr.u32 	%r19492, %r11776, 16;
	mul.lo.s32 	%r19493, %r19490, %r19371;
	mad.lo.s32 	%r19494, %r19492, %r19372, %r19493;
	and.b32  	%r19495, %r19491, 65535;
	shl.b32 	%r19496, %r19494, 16;
	shr.u32 	%r19497, %r19491, 16;
	shr.u32 	%r19498, %r19494, 16;
	add.s32 	%r19499, %r19495, %r19364;
	add.s32 	%r19500, %r19499, %r19496;
	setp.lt.u32 	%p2541, %r19500, %r19364;
	selp.u32 	%r19501, 1, 0, %p2541;
	add.s32 	%r56454, %r19500, %r19489;
	setp.lt.u32 	%p2542, %r56454, %r19500;
	selp.u32 	%r19502, 1, 0, %p2542;
	mad.lo.s32 	%r19503, %r19492, %r19371, %r19497;
	add.s32 	%r19504, %r19503, %r19498;
	add.s32 	%r19505, %r19504, %r19501;
	add.s32 	%r19506, %r19505, %r19502;
	add.s32 	%r56455, %r19369, %r19506;
	add.s32 	%r56447, %r56447, 1;
	add.s64 	%rd437, %rd437, 4;
	setp.ne.s32 	%p2543, %r56447, 8;
	@%p2543 bra 	$L__BB0_789;
	setp.lt.u32 	%p2544, %r56455, %r11776;
	mov.u32 	%r56448, %r56446;
	@%p2544 bra 	$L__BB0_805;
	setp.gt.u32 	%p2545, %r56455, %r11776;
	@%p2545 bra 	$L__BB0_804;
	setp.lt.u32 	%p2546, %r56454, %r11775;
	mov.u32 	%r56448, %r56446;
	@%p2546 bra 	$L__BB0_805;
	setp.gt.u32 	%p2547, %r56454, %r11775;
	@%p2547 bra 	$L__BB0_804;
	setp.lt.u32 	%p2548, %r56453, %r11774;
	mov.u32 	%r56448, %r56446;
	@%p2548 bra 	$L__BB0_805;
	setp.gt.u32 	%p2549, %r56453, %r11774;
	@%p2549 bra 	$L__BB0_804;
	setp.lt.u32 	%p2550, %r56452, %r11773;
	mov.u32 	%r56448, %r56446;
	@%p2550 bra 	$L__BB0_805;
	setp.gt.u32 	%p2551, %r56452, %r11773;
	@%p2551 bra 	$L__BB0_804;
	setp.lt.u32 	%p2552, %r56451, %r11772;
	mov.u32 	%r56448, %r56446;
	@%p2552 bra 	$L__BB0_805;
	setp.gt.u32 	%p2553, %r56451, %r11772;
	@%p2553 bra 	$L__BB0_804;
	setp.lt.u32 	%p2554, %r56450, %r11771;
	mov.u32 	%r56448, %r56446;
	@%p2554 bra 	$L__BB0_805;
	setp.gt.u32 	%p2555, %r56450, %r11771;
	@%p2555 bra 	$L__BB0_804;
	setp.lt.u32 	%p2556, %r56449, %r11770;
	mov.u32 	%r56448, %r56446;
	@%p2556 bra 	$L__BB0_805;
	setp.le.u32 	%p2557, %r56449, %r11770;
	setp.lt.u32 	%p2558, %r56446, %r11769;
	and.pred  	%p2559, %p2557, %p2558;
	mov.u32 	%r56448, %r56446;
	@%p2559 bra 	$L__BB0_805;
$L__BB0_804:
	sub.s32 	%r56448, %r56446, %r11769;
	setp.lt.u32 	%p2560, %r56446, %r11769;
	selp.u32 	%r19507, 1, 0, %p2560;
	sub.s32 	%r19508, %r56449, %r11770;
	setp.lt.u32 	%p2561, %r56449, %r11770;
	selp.s32 	%r19509, -1, 0, %p2560;
	add.s32 	%r56449, %r19508, %r19509;
	setp.lt.u32 	%p2562, %r19508, %r19507;
	or.pred  	%p2563, %p2561, %p2562;
	selp.u32 	%r19510, 1, 0, %p2563;
	sub.s32 	%r19511, %r56450, %r11771;
	setp.lt.u32 	%p2564, %r56450, %r11771;
	selp.s32 	%r19512, -1, 0, %p2563;
	add.s32 	%r56450, %r19511, %r19512;
	setp.lt.u32 	%p2565, %r19511, %r19510;
	or.pred  	%p2566, %p2564, %p2565;
	selp.u32 	%r19513, 1, 0, %p2566;
	sub.s32 	%r19514, %r56451, %r11772;
	setp.lt.u32 	%p2567, %r56451, %r11772;
	selp.s32 	%r19515, -1, 0, %p2566;
	add.s32 	%r56451, %r19514, %r19515;
	setp.lt.u32 	%p2568, %r19514, %r19513;
	or.pred  	%p2569, %p2567, %p2568;
	selp.u32 	%r19516, 1, 0, %p2569;
	sub.s32 	%r19517, %r56452, %r11773;
	setp.lt.u32 	%p2570, %r56452, %r11773;
	selp.s32 	%r19518, -1, 0, %p2569;
	add.s32 	%r56452, %r19517, %r19518;
	setp.lt.u32 	%p2571, %r19517, %r19516;
	or.pred  	%p2572, %p2570, %p2571;
	selp.u32 	%r19519, 1, 0, %p2572;
	sub.s32 	%r19520, %r56453, %r11774;
	setp.lt.u32 	%p2573, %r56453, %r11774;
	selp.s32 	%r19521, -1, 0, %p2572;
	add.s32 	%r56453, %r19520, %r19521;
	setp.lt.u32 	%p2574, %r19520, %r19519;
	or.pred  	%p2575, %p2573, %p2574;
	selp.u32 	%r19522, 1, 0, %p2575;
	sub.s32 	%r19523, %r56454, %r11775;
	setp.lt.u32 	%p2576, %r56454, %r11775;
	selp.s32 	%r19524, -1, 0, %p2575;
	add.s32 	%r56454, %r19523, %r19524;
	setp.lt.u32 	%p2577, %r19523, %r19522;
	or.pred  	%p2578, %p2576, %p2577;
	selp.s32 	%r19525, -1, 0, %p2578;
	sub.s32 	%r19526, %r56455, %r11776;
	add.s32 	%r56455, %r19526, %r19525;
$L__BB0_805:
	st.local.u32 	[%rd33], %r56448;
	st.local.u32 	[%rd33+4], %r56449;
	st.local.u32 	[%rd33+8], %r56450;
	st.local.u32 	[%rd33+12], %r56451;
	st.local.u32 	[%rd33+16], %r56452;
	st.local.u32 	[%rd33+20], %r56453;
	st.local.u32 	[%rd33+24], %r56454;
	st.local.u32 	[%rd33+28], %r56455;
	mov.b32 	%r56562, 0;
	ld.param.u32 	%r55623, [_Z17ecm_stage1_kernelj4U256S_S_jPKjjjjjjjjPjS2_S2_S2_S2_S2__param_4];
	and.b32  	%r19551, %r11769, 65535;
	shr.u32 	%r19553, %r11769, 16;
	and.b32  	%r19566, %r11770, 65535;
	shr.u32 	%r19568, %r11770, 16;
	mov.u64 	%rd438, %rd33;
	mov.u32 	%r56563, %r56562;
	mov.u32 	%r56564, %r56562;
	mov.u32 	%r56565, %r56562;
	mov.u32 	%r56566, %r56562;
	mov.u32 	%r56567, %r56562;
	mov.u32 	%r56568, %r56562;
	mov.u32 	%r56463, %r56562;
	mov.u32 	%r56464, %r56562;
$L__BB0_806:
	ld.local.u32 	%r19528, [%rd438];
	and.b32  	%r19529, %r19528, 65535;
	and.b32  	%r19530, %r19528, -65536;
	add.s32 	%r19531, %r19529, %r56463;
	add.s32 	%r19532, %r19531, %r19530;
	setp.lt.u32 	%p2579, %r19532, %r56463;
	selp.u32 	%r19533, 1, 0, %p2579;
	add.s32 	%r19534, %r56568, %r19533;
	setp.lt.u32 	%p2580, %r19534, %r56568;
	selp.u32 	%r19535, 1, 0, %p2580;
	add.s32 	%r19536, %r56567, %r19535;
	setp.lt.u32 	%p2581, %r19536, %r56567;
	selp.u32 	%r19537, 1, 0, %p2581;
	add.s32 	%r19538, %r56566, %r19537;
	setp.lt.u32 	%p2582, %r19538, %r56566;
	selp.u32 	%r19539, 1, 0, %p2582;
	add.s32 	%r19540, %r56565, %r19539;
	setp.lt.u32 	%p2583, %r19540, %r56565;
	selp.u32 	%r19541, 1, 0, %p2583;
	add.s32 	%r19542, %r56564, %r19541;
	setp.lt.u32 	%p2584, %r19542, %r56564;
	selp.u32 	%r19543, 1, 0, %p2584;
	add.s32 	%r19544, %r56563, %r19543;
	setp.lt.u32 	%p2585, %r19544, %r56563;
	selp.u32 	%r19545, 1, 0, %p2585;
	add.s32 	%r19546, %r56562, %r19545;
	setp.lt.u32 	%p2586, %r19546, %r56562;
	selp.u32 	%r19547, 1, 0, %p2586;
	mul.lo.s32 	%r19548, %r19532, %r55623;
	shr.u32 	%r19549, %r19548, 16;
	and.b32  	%r19550, %r19548, 65535;
	mul.lo.s32 	%r19552, %r19551, %r19550;
	mul.lo.s32 	%r19554, %r19551, %r19549;
	mad.lo.s32 	%r19555, %r19553, %r19550, %r19554;
	and.b32  	%r19556, %r19552, 65535;
	shl.b32 	%r19557, %r19555, 16;
	shr.u32 	%r19558, %r19552, 16;
	shr.u32 	%r19559, %r19555, 16;
	add.s32 	%r19560, %r19556, %r19532;
	add.s32 	%r19561, %r19560, %r19557;
	setp.lt.u32 	%p2587, %r19561, %r19532;
	selp.u32 	%r19562, 1, 0, %p2587;
	mad.lo.s32 	%r19563, %r19553, %r19549, %r19558;
	add.s32 	%r19564, %r19563, %r19559;
	add.s32 	%r19565, %r19564, %r19562;
	mul.lo.s32 	%r19567, %r19566, %r19550;
	mul.lo.s32 	%r19569, %r19566, %r19549;
	mad.lo.s32 	%r19570, %r19568, %r19550, %r19569;
	and.b32  	%r19571, %r19567, 65535;
	shl.b32 	%r19572, %r19570, 16;
	shr.u32 	%r19573, %r19567, 16;
	shr.u32 	%r19574, %r19570, 16;
	add.s32 	%r19575, %r19571, %r19534;
	add.s32 	%r19576, %r19575, %r19572;
	setp.lt.u32 	%p2588, %r19576, %r19534;
	selp.u32 	%r19577, 1, 0, %p2588;
	add.s32 	%r56463, %r19576, %r19565;
	setp.lt.u32 	%p2589, %r56463, %r19576;
	selp.u32 	%r19578, 1, 0, %p2589;
	mad.lo.s32 	%r19579, %r19568, %r19549, %r19573;
	add.s32 	%r19580, %r19579, %r19574;
	add.s32 	%r19581, %r19580, %r19577;
	add.s32 	%r19582, %r19581, %r19578;
	and.b32  	%r19583, %r11771, 65535;
	mul.lo.s32 	%r19584, %r19583, %r19550;
	shr.u32 	%r19585, %r11771, 16;
	mul.lo.s32 	%r19586, %r19583, %r19549;
	mad.lo.s32 	%r19587, %r19585, %r19550, %r19586;
	and.b32  	%r19588, %r19584, 65535;
	shl.b32 	%r19589, %r19587, 16;
	shr.u32 	%r19590, %r19584, 16;
	shr.u32 	%r19591, %r19587, 16;
	add.s32 	%r19592, %r19588, %r19536;
	add.s32 	%r19593, %r19592, %r19589;
	setp.lt.u32 	%p2590, %r19593, %r19536;
	selp.u32 	%r19594, 1, 0, %p2590;
	add.s32 	%r56568, %r19593, %r19582;
	setp.lt.u32 	%p2591, %r56568, %r19593;
	selp.u32 	%r19595, 1, 0, %p2591;
	mad.lo.s32 	%r19596, %r19585, %r19549, %r19590;
	add.s32 	%r19597, %r19596, %r19591;
	add.s32 	%r19598, %r19597, %r19594;
	add.s32 	%r19599, %r19598, %r19595;
	and.b32  	%r19600, %r11772, 65535;
	mul.lo.s32 	%r19601, %r19600, %r19550;
	shr.u32 	%r19602, %r11772, 16;
	mul.lo.s32 	%r19603, %r19600, %r19549;
	mad.lo.s32 	%r19604, %r19602, %r19550, %r19603;
	and.b32  	%r19605, %r19601, 65535;
	shl.b32 	%r19606, %r19604, 16;
	shr.u32 	%r19607, %r19601, 16;
	shr.u32 	%r19608, %r19604, 16;
	add.s32 	%r19609, %r19605, %r19538;
	add.s32 	%r19610, %r19609, %r19606;
	setp.lt.u32 	%p2592, %r19610, %r19538;
	selp.u32 	%r19611, 1, 0, %p2592;
	add.s32 	%r56567, %r19610, %r19599;
	setp.lt.u32 	%p2593, %r56567, %r19610;
	selp.u32 	%r19612, 1, 0, %p2593;
	mad.lo.s32 	%r19613, %r19602, %r19549, %r19607;
	add.s32 	%r19614, %r19613, %r19608;
	add.s32 	%r19615, %r19614, %r19611;
	add.s32 	%r19616, %r19615, %r19612;
	and.b32  	%r19617, %r11773, 65535;
	mul.lo.s32 	%r19618, %r19617, %r19550;
	shr.u32 	%r19619, %r11773, 16;
	mul.lo.s32 	%r19620, %r19617, %r19549;
	mad.lo.s32 	%r19621, %r19619, %r19550, %r19620;
	and.b32  	%r19622, %r19618, 65535;
	shl.b32 	%r19623, %r19621, 16;
	shr.u32 	%r19624, %r19618, 16;
	shr.u32 	%r19625, %r19621, 16;
	add.s32 	%r19626, %r19622, %r19540;
	add.s32 	%r19627, %r19626, %r19623;
	setp.lt.u32 	%p2594, %r19627, %r19540;
	selp.u32 	%r19628, 1, 0, %p2594;
	add.s32 	%r56566, %r19627, %r19616;
	setp.lt.u32 	%p2595, %r56566, %r19627;
	selp.u32 	%r19629, 1, 0, %p2595;
	mad.lo.s32 	%r19630, %r19619, %r19549, %r19624;
	add.s32 	%r19631, %r19630, %r19625;
	add.s32 	%r19632, %r19631, %r19628;
	add.s32 	%r19633, %r19632, %r19629;
	and.b32  	%r19634, %r11774, 65535;
	mul.lo.s32 	%r19635, %r19634, %r19550;
	shr.u32 	%r19636, %r11774, 16;
	mul.lo.s32 	%r19637, %r19634, %r19549;
	mad.lo.s32 	%r19638, %r19636, %r19550, %r19637;
	and.b32  	%r19639, %r19635, 65535;
	shl.b32 	%r19640, %r19638, 16;
	shr.u32 	%r19641, %r19635, 16;
	shr.u32 	%r19642, %r19638, 16;
	add.s32 	%r19643, %r19639, %r19542;
	add.s32 	%r19644, %r19643, %r19640;
	setp.lt.u32 	%p2596, %r19644, %r19542;
	selp.u32 	%r19645, 1, 0, %p2596;
	add.s32 	%r56565, %r19644, %r19633;
	setp.lt.u32 	%p2597, %r56565, %r19644;
	selp.u32 	%r19646, 1, 0, %p2597;
	mad.lo.s32 	%r19647, %r19636, %r19549, %r19641;
	add.s32 	%r19648, %r19647, %r19642;
	add.s32 	%r19649, %r19648, %r19645;
	add.s32 	%r19650, %r19649, %r19646;
	and.b32  	%r19651, %r11775, 65535;
	mul.lo.s32 	%r19652, %r19651, %r19550;
	shr.u32 	%r19653, %r11775, 16;
	mul.lo.s32 	%r19654, %r19651, %r19549;
	mad.lo.s32 	%r19655, %r19653, %r19550, %r19654;
	and.b32  	%r19656, %r19652, 65535;
	shl.b32 	%r19657, %r19655, 16;
	shr.u32 	%r19658, %r19652, 16;
	shr.u32 	%r19659, %r19655, 16;
	add.s32 	%r19660, %r19656, %r19544;
	add.s32 	%r19661, %r19660, %r19657;
	setp.lt.u32 	%p2598, %r19661, %r19544;
	selp.u32 	%r19662, 1, 0, %p2598;
	add.s32 	%r56564, %r19661, %r19650;
	setp.lt.u32 	%p2599, %r56564, %r19661;
	selp.u32 	%r19663, 1, 0, %p2599;
	mad.lo.s32 	%r19664, %r19653, %r19549, %r19658;
	add.s32 	%r19665, %r19664, %r19659;
	add.s32 	%r19666, %r19665, %r19662;
	add.s32 	%r19667, %r19666, %r19663;
	and.b32  	%r19668, %r11776, 65535;
	mul.lo.s32 	%r19669, %r19668, %r19550;
	shr.u32 	%r19670, %r11776, 16;
	mul.lo.s32 	%r19671, %r19668, %r19549;
	mad.lo.s32 	%r19672, %r19670, %r19550, %r19671;
	and.b32  	%r19673, %r19669, 65535;
	shl.b32 	%r19674, %r19672, 16;
	shr.u32 	%r19675, %r19669, 16;
	shr.u32 	%r19676, %r19672, 16;
	add.s32 	%r19677, %r19673, %r19546;
	add.s32 	%r19678, %r19677, %r19674;
	setp.lt.u32 	%p2600, %r19678, %r19546;
	selp.u32 	%r19679, 1, 0, %p2600;
	add.s32 	%r56563, %r19678, %r19667;
	setp.lt.u32 	%p2601, %r56563, %r19678;
	selp.u32 	%r19680, 1, 0, %p2601;
	mad.lo.s32 	%r19681, %r19670, %r19549, %r19675;
	add.s32 	%r19682, %r19681, %r19676;
	add.s32 	%r19683, %r19682, %r19679;
	add.s32 	%r19684, %r19683, %r19680;
	add.s32 	%r56562, %r19684, %r19547;
	add.s32 	%r56464, %r56464, 1;
	add.s64 	%rd438, %rd438, 4;
	setp.ne.s32 	%p2602, %r56464, 8;
	@%p2602 bra 	$L__BB0_806;
	setp.lt.u32 	%p2603, %r56562, %r11776;
	mov.u32 	%r56465, %r56463;
	@%p2603 bra 	$L__BB0_822;
	setp.gt.u32 	%p2604, %r56562, %r11776;
	@%p2604 bra 	$L__BB0_821;
	setp.lt.u32 	%p2605, %r56563, %r11775;
	mov.u32 	%r56465, %r56463;
	@%p2605 bra 	$L__BB0_822;
	setp.gt.u32 	%p2606, %r56563, %r11775;
	@%p2606 bra 	$L__BB0_821;
	setp.lt.u32 	%p2607, %r56564, %r11774;
	mov.u32 	%r56465, %r56463;
	@%p2607 bra 	$L__BB0_822;
	setp.gt.u32 	%p2608, %r56564, %r11774;
	@%p2608 bra 	$L__BB0_821;
	setp.lt.u32 	%p2609, %r56565, %r11773;
	mov.u32 	%r56465, %r56463;
	@%p2609 bra 	$L__BB0_822;
	setp.gt.u32 	%p2610, %r56565, %r11773;
	@%p2610 bra 	$L__BB0_821;
	setp.lt.u32 	%p2611, %r56566, %r11772;
	mov.u32 	%r56465, %r56463;
	@%p2611 bra 	$L__BB0_822;
	setp.gt.u32 	%p2612, %r56566, %r11772;
	@%p2612 bra 	$L__BB0_821;
	setp.lt.u32 	%p2613, %r56567, %r11771;
	mov.u32 	%r56465, %r56463;
	@%p2613 bra 	$L__BB0_822;
	setp.gt.u32 	%p2614, %r56567, %r11771;
	@%p2614 bra 	$L__BB0_821;
	setp.lt.u32 	%p2615, %r56568, %r11770;
	mov.u32 	%r56465, %r56463;
	@%p2615 bra 	$L__BB0_822;
	setp.le.u32 	%p2616, %r56568, %r11770;
	setp.lt.u32 	%p2617, %r56463, %r11769;
	and.pred  	%p2618, %p2616, %p2617;
	mov.u32 	%r56465, %r56463;
	@%p2618 bra 	$L__BB0_822;
$L__BB0_821:
	sub.s32 	%r56465, %r56463, %r11769;
	setp.lt.u32 	%p2619, %r56463, %r11769;
	selp.u32 	%r19685, 1, 0, %p2619;
	sub.s32 	%r19686, %r56568, %r11770;
	setp.lt.u32 	%p2620, %r56568, %r11770;
	selp.s32 	%r19687, -1, 0, %p2619;
	add.s32 	%r56568, %r19686, %r19687;
	setp.lt.u32 	%p2621, %r19686, %r19685;
	or.pred  	%p2622, %p2620, %p2621;
	selp.u32 	%r19688, 1, 0, %p2622;
	sub.s32 	%r19689, %r56567, %r11771;
	setp.lt.u32 	%p2623, %r56567, %r11771;
	selp.s32 	%r19690, -1, 0, %p2622;
	add.s32 	%r56567, %r19689, %r19690;
	setp.lt.u32 	%p2624, %r19689, %r19688;
	or.pred  	%p2625, %p2623, %p2624;
	selp.u32 	%r19691, 1, 0, %p2625;
	sub.s32 	%r19692, %r56566, %r11772;
	setp.lt.u32 	%p2626, %r56566, %r11772;
	selp.s32 	%r19693, -1, 0, %p2625;
	add.s32 	%r56566, %r19692, %r19693;
	setp.lt.u32 	%p2627, %r19692, %r19691;
	or.pred  	%p2628, %p2626, %p2627;
	selp.u32 	%r19694, 1, 0, %p2628;
	sub.s32 	%r19695, %r56565, %r11773;
	setp.lt.u32 	%p2629, %r56565, %r11773;
	selp.s32 	%r19696, -1, 0, %p2628;
	add.s32 	%r56565, %r19695, %r19696;
	setp.lt.u32 	%p2630, %r19695, %r19694;
	or.pred  	%p2631, %p2629, %p2630;
	selp.u32 	%r19697, 1, 0, %p2631;
	sub.s32 	%r19698, %r56564, %r11774;
	setp.lt.u32 	%p2632, %r56564, %r11774;
	selp.s32 	%r19699, -1, 0, %p2631;
	add.s32 	%r56564, %r19698, %r19699;
	setp.lt.u32 	%p2633, %r19698, %r19697;
	or.pred  	%p2634, %p2632, %p2633;
	selp.u32 	%r19700, 1, 0, %p2634;
	sub.s32 	%r19701, %r56563, %r11775;
	setp.lt.u32 	%p2635, %r56563, %r11775;
	selp.s32 	%r19702, -1, 0, %p2634;
	add.s32 	%r56563, %r19701, %r19702;
	setp.lt.u32 	%p2636, %r19701, %r19700;
	or.pred  	%p2637, %p2635, %p2636;
	selp.s32 	%r19703, -1, 0, %p2637;
	sub.s32 	%r19704, %r56562, %r11776;
	add.s32 	%r56562, %r19704, %r19703;
$L__BB0_822:
	or.b32  	%r19706, %r56568, %r56465;
	or.b32  	%r19707, %r56567, %r19706;
	or.b32  	%r19708, %r56566, %r19707;
	or.b32  	%r19709, %r56565, %r19708;
	or.b32  	%r19710, %r56564, %r19709;
	or.b32  	%r19711, %r56563, %r19710;
	or.b32  	%r19712, %r56562, %r19711;
	setp.eq.s32 	%p2639, %r19712, 0;
	mov.b32 	%r56594, 0;
	mov.b16 	%rs22, 0;
	mov.pred 	%p2638, -1;
	mov.pred 	%p15632, %p2638;
	mov.u16 	%rs100, %rs22;
	mov.u32 	%r56595, %r56594;
	mov.u32 	%r56596, %r56594;
	mov.u32 	%r56597, %r56594;
	mov.u32 	%r56598, %r56594;
	mov.u32 	%r56599, %r56594;
	mov.u32 	%r56600, %r56594;
	mov.u32 	%r56601, %r56594;
	@%p2639 bra 	$L__BB0_915;
	setp.lt.u32 	%p2640, %r56562, %r11776;
	mov.u32 	%r56480, %r56465;
	@%p2640 bra 	$L__BB0_852;
	setp.gt.u32 	%p2641, %r56562, %r11776;
	@%p2641 bra 	$L__BB0_837;
	setp.lt.u32 	%p2642, %r56563, %r11775;
	mov.u32 	%r56480, %r56465;
	@%p2642 bra 	$L__BB0_852;
	setp.gt.u32 	%p2643, %r56563, %r11775;
	@%p2643 bra 	$L__BB0_837;
	setp.lt.u32 	%p2644, %r56564, %r11774;
	mov.u32 	%r56480, %r56465;
	@%p2644 bra 	$L__BB0_852;
	setp.gt.u32 	%p2645, %r56564, %r11774;
	@%p2645 bra 	$L__BB0_837;
	setp.lt.u32 	%p2646, %r56565, %r11773;
	mov.u32 	%r56480, %r56465;
	@%p2646 bra 	$L__BB0_852;
	setp.gt.u32 	%p2647, %r56565, %r11773;
	@%p2647 bra 	$L__BB0_837;
	setp.lt.u32 	%p2648, %r56566, %r11772;
	mov.u32 	%r56480, %r56465;
	@%p2648 bra 	$L__BB0_852;
	setp.gt.u32 	%p2649, %r56566, %r11772;
	@%p2649 bra 	$L__BB0_837;
	setp.lt.u32 	%p2650, %r56567, %r11771;
	mov.u32 	%r56480, %r56465;
	@%p2650 bra 	$L__BB0_852;
	setp.gt.u32 	%p2651, %r56567, %r11771;
	@%p2651 bra 	$L__BB0_837;
	setp.lt.u32 	%p2652, %r56568, %r11770;
	mov.u32 	%r56480, %r56465;
	@%p2652 bra 	$L__BB0_852;
	setp.le.u32 	%p2653, %r56568, %r11770;
	setp.lt.u32 	%p2654, %r56465, %r11769;
	and.pred  	%p2655, %p2653, %p2654;
	mov.u32 	%r56480, %r56465;
	@%p2655 bra 	$L__BB0_852;
$L__BB0_837:
	sub.s32 	%r56480, %r56465, %r11769;
	setp.lt.u32 	%p2656, %r56465, %r11769;
	selp.u32 	%r19713, 1, 0, %p2656;
	sub.s32 	%r19714, %r56568, %r11770;
	setp.lt.u32 	%p2657, %r56568, %r11770;
	selp.s32 	%r19715, -1, 0, %p2656;
	add.s32 	%r56568, %r19714, %r19715;
	setp.lt.u32 	%p2658, %r19714, %r19713;
	or.pred  	%p2659, %p2657, %p2658;
	selp.u32 	%r19716, 1, 0, %p2659;
	sub.s32 	%r19717, %r56567, %r11771;
	setp.lt.u32 	%p2660, %r56567, %r11771;
	selp.s32 	%r19718, -1, 0, %p2659;
	add.s32 	%r56567, %r19717, %r19718;
	setp.lt.u32 	%p2661, %r19717, %r19716;
	or.pred  	%p2662, %p2660, %p2661;
	selp.u32 	%r19719, 1, 0, %p2662;
	sub.s32 	%r19720, %r56566, %r11772;
	setp.lt.u32 	%p2663, %r56566, %r11772;
	selp.s32 	%r19721, -1, 0, %p2662;
	add.s32 	%r56566, %r19720, %r19721;
	setp.lt.u32 	%p2664, %r19720, %r19719;
	or.pred  	%p2665, %p2663, %p2664;
	selp.u32 	%r19722, 1, 0, %p2665;
	sub.s32 	%r19723, %r56565, %r11773;
	setp.lt.u32 	%p2666, %r56565, %r11773;
	selp.s32 	%r19724, -1, 0, %p2665;
	add.s32 	%r56565, %r19723, %r19724;
	setp.lt.u32 	%p2667, %r19723, %r19722;
	or.pred  	%p2668, %p2666, %p2667;
	selp.u32 	%r19725, 1, 0, %p2668;
	sub.s32 	%r19726, %r56564, %r11774;
	setp.lt.u32 	%p2669, %r56564, %r11774;
	selp.s32 	%r19727, -1, 0, %p2668;
	add.s32 	%r56564, %r19726, %r19727;
	setp.lt.u32 	%p2670, %r19726, %r19725;
	or.pred  	%p2671, %p2669, %p2670;
	selp.u32 	%r19728, 1, 0, %p2671;
	sub.s32 	%r19729, %r56563, %r11775;
	setp.lt.u32 	%p2672, %r56563, %r11775;
	selp.s32 	%r19730, -1, 0, %p2671;
	add.s32 	%r56563, %r19729, %r19730;
	setp.lt.u32 	%p2673, %r19729, %r19728;
	or.pred  	%p2674, %p2672, %p2673;
	selp.s32 	%r19731, -1, 0, %p2674;
	sub.s32 	%r19732, %r56562, %r11776;
	add.s32 	%r56562, %r19732, %r19731;
	setp.lt.u32 	%p2675, %r56562, %r11776;
	@%p2675 bra 	$L__BB0_852;
	setp.gt.u32 	%p2676, %r56562, %r11776;
	@%p2676 bra 	$L__BB0_851;
	setp.lt.u32 	%p2677, %r56563, %r11775;
	@%p2677 bra 	$L__BB0_852;
	setp.gt.u32 	%p2678, %r56563, %r11775;
	@%p2678 bra 	$L__BB0_851;
	setp.lt.u32 	%p2679, %r56564, %r11774;
	@%p2679 bra 	$L__BB0_852;
	setp.gt.u32 	%p2680, %r56564, %r11774;
	@%p2680 bra 	$L__BB0_851;
	setp.lt.u32 	%p2681, %r56565, %r11773;
	@%p2681 bra 	$L__BB0_852;
	setp.gt.u32 	%p2682, %r56565, %r11773;
	@%p2682 bra 	$L__BB0_851;
	setp.lt.u32 	%p2683, %r56566, %r11772;
	@%p2683 bra 	$L__BB0_852;
	setp.gt.u32 	%p2684, %r56566, %r11772;
	@%p2684 bra 	$L__BB0_851;
	setp.lt.u32 	%p2685, %r56567, %r11771;
	@%p2685 bra 	$L__BB0_852;
	setp.gt.u32 	%p2686, %r56567, %r11771;
	@%p2686 bra 	$L__BB0_851;
	setp.lt.u32 	%p2687, %r56568, %r11770;
	@%p2687 bra 	$L__BB0_852;
	setp.le.u32 	%p2688, %r56568, %r11770;
	setp.lt.u32 	%p2689, %r56480, %r11769;
	and.pred  	%p2690, %p2688, %p2689;
	@%p2690 bra 	$L__BB0_852;
$L__BB0_851:
	sub.s32 	%r1862, %r56480, %r11769;
	setp.lt.u32 	%p2691, %r56480, %r11769;
	selp.u32 	%r19733, 1, 0, %p2691;
	sub.s32 	%r19734, %r56568, %r11770;
	setp.lt.u32 	%p2692, %r56568, %r11770;
	selp.s32 	%r19735, -1, 0, %p2691;
	add.s32 	%r56568, %r19734, %r19735;
	setp.lt.u32 	%p2693, %r19734, %r19733;
	or.pred  	%p2694, %p2692, %p2693;
	selp.u32 	%r19736, 1, 0, %p2694;
	sub.s32 	%r19737, %r56567, %r11771;
	setp.lt.u32 	%p2695, %r56567, %r11771;
	selp.s32 	%r19738, -1, 0, %p2694;
	add.s32 	%r56567, %r19737, %r19738;
	setp.lt.u32 	%p2696, %r19737, %r19736;
	or.pred  	%p2697, %p2695, %p2696;
	selp.u32 	%r19739, 1, 0, %p2697;
	sub.s32 	%r19740, %r56566, %r11772;
	setp.lt.u32 	%p2698, %r56566, %r11772;
	selp.s32 	%r19741, -1, 0, %p2697;
	add.s32 	%r56566, %r19740, %r19741;
	setp.lt.u32 	%p2699, %r19740, %r19739;
	or.pred  	%p2700, %p2698, %p2699;
	selp.u32 	%r19742, 1, 0, %p2700;
	sub.s32 	%r19743, %r56565, %r11773;
	setp.lt.u32 	%p2701, %r56565, %r11773;
	selp.s32 	%r19744, -1, 0, %p2700;
	add.s32 	%r56565, %r19743, %r19744;
	setp.lt.u32 	%p2702, %r19743, %r19742;
	or.pred  	%p2703, %p2701, %p2702;
	selp.u32 	%r19745, 1, 0, %p2703;
	sub.s32 	%r19746, %r56564, %r11774;
	setp.lt.u32 	%p2704, %r56564, %r11774;
	selp.s32 	%r19747, -1, 0, %p2703;
	add.s32 	%r56564, %r19746, %r19747;
	setp.lt.u32 	%p2705, %r19746, %r19745;
	or.pred  	%p2706, %p2704, %p2705;
	selp.u32 	%r19748, 1, 0, %p2706;
	sub.s32 	%r19749, %r56563, %r11775;
	setp.lt.u32 	%p2707, %r56563, %r11775;
	selp.s32 	%r19750, -1, 0, %p2706;
	add.s32 	%r56563, %r19749, %r19750;
	setp.lt.u32 	%p2708, %r19749, %r19748;
	or.pred  	%p2709, %p2707, %p2708;
	selp.s32 	%r19751, -1, 0, %p2709;
	sub.s32 	%r19752, %r56562, %r11776;
	add.s32 	%r56562, %r19752, %r19751;
	mov.u32 	%r56480, %r1862;
$L__BB0_852:
	or.b32  	%r19754, %r56568, %r56480;
	or.b32  	%r19755, %r56567, %r19754;
	or.b32  	%r19756, %r56566, %r19755;
	or.b32  	%r19757, %r56565, %r19756;
	or.b32  	%r19758, %r56564, %r19757;
	or.b32  	%r19759, %r56563, %r19758;
	or.b32  	%r19760, %r56562, %r19759;
	setp.eq.s32 	%p2711, %r19760, 0;
	mov.pred 	%p15632, %p2638;
	mov.u16 	%rs100, %rs22;
	mov.u32 	%r56595, %r56594;
	mov.u32 	%r56596, %r56594;
	mov.u32 	%r56597, %r56594;
	mov.u32 	%r56598, %r56594;
	mov.u32 	%r56599, %r56594;
	mov.u32 	%r56600, %r56594;
	mov.u32 	%r56601, %r56594;
	@%p2711 bra 	$L__BB0_915;
	mov.b32 	%r56585, 1;
	mov.b32 	%r56578, 0;
	mov.u32 	%r56489, %r11776;
	mov.u32 	%r56490, %r11775;
	mov.u32 	%r56491, %r11774;
	mov.u32 	%r56492, %r11773;
	mov.u32 	%r56493, %r11772;
	mov.u32 	%r56494, %r11771;
	mov.u32 	%r56495, %r11770;
	mov.u32 	%r56577, %r11769;
	mov.u32 	%r56579, %r56578;
	mov.u32 	%r56580, %r56578;
	mov.u32 	%r56581, %r56578;
	mov.u32 	%r56582, %r56578;
	mov.u32 	%r56583, %r56578;
	mov.u32 	%r56584, %r56578;
	mov.u32 	%r56586, %r56578;
	mov.u32 	%r56587, %r56578;
	mov.u32 	%r56588, %r56578;
	mov.u32 	%r56589, %r56578;
	mov.u32 	%r56590, %r56578;
	mov.u32 	%r56591, %r56578;
	mov.u32 	%r56592, %r56578;
	mov.u32 	%r56593, %r56578;
	mov.u32 	%r56513, %r56578;
$L__BB0_854:
	or.b32  	%r19763, %r56562, %r56563;
	or.b32  	%r19764, %r19763, %r56564;
	or.b32  	%r19765, %r19764, %r56565;
	or.b32  	%r19766, %r19765, %r56566;
	or.b32  	%r19767, %r19766, %r56567;
	or.b32  	%r19768, %r19767, %r56568;
	setp.eq.s32 	%p2713, %r19768, 0;
	setp.eq.s32 	%p2714, %r56480, 1;
	and.pred  	%p2715, %p2713, %p2714;
	mov.b16 	%rs100, 1;
	mov.pred 	%p15632, 0;
	mov.u32 	%r56594, %r56585;
	mov.u32 	%r56595, %r56584;
	mov.u32 	%r56596, %r56583;
	mov.u32 	%r56597, %r56582;
	mov.u32 	%r56598, %r56581;
	mov.u32 	%r56599, %r56580;
	mov.u32 	%r56600, %r56579;
	mov.u32 	%r56601, %r56578;
	@%p2715 bra 	$L__BB0_915;
	or.b32  	%r19769, %r56489, %r56490;
	or.b32  	%r19770, %r19769, %r56491;
	or.b32  	%r19771, %r19770, %r56492;
	or.b32  	%r19772, %r19771, %r56493;
	or.b32  	%r19773, %r19772, %r56494;
	or.b32  	%r19774, %r19773, %r56495;
	setp.eq.s32 	%p2717, %r19774, 0;
	setp.eq.s32 	%p2718, %r56577, 1;
	and.pred  	%p2719, %p2717, %p2718;
	mov.u32 	%r56594, %r56593;
	mov.u32 	%r56595, %r56592;
	mov.u32 	%r56596, %r56591;
	mov.u32 	%r56597, %r56590;
	mov.u32 	%r56598, %r56589;
	mov.u32 	%r56599, %r56588;
	mov.u32 	%r56600, %r56587;
	mov.u32 	%r56601, %r56586;
	@%p2719 bra 	$L__BB0_915;
	or.b32  	%r19776, %r56568, %r56480;
	or.b32  	%r19777, %r56567, %r19776;
	or.b32  	%r19778, %r56566, %r19777;
	or.b32  	%r19779, %r56565, %r19778;
	or.b32  	%r19780, %r56564, %r19779;
	or.b32  	%r19781, %r56563, %r19780;
	or.b32  	%r19782, %r56562, %r19781;
	setp.eq.s32 	%p2721, %r19782, 0;
	mov.b32 	%r56594, 0;
	mov.pred 	%p15632, %p2638;
	mov.u16 	%rs100, %rs22;
	mov.u32 	%r56595, %r56594;
	mov.u32 	%r56596, %r56594;
	mov.u32 	%r56597, %r56594;
	mov.u32 	%r56598, %r56594;
	mov.u32 	%r56599, %r56594;
	mov.u32 	%r56600, %r56594;
	mov.u32 	%r56601, %r56594;
	@%p2721 bra 	$L__BB0_915;
	or.b32  	%r19784, %r56495, %r56577;
	or.b32  	%r19785, %r56494, %r19784;
	or.b32  	%r19786, %r56493, %r19785;
	or.b32  	%r19787, %r56492, %r19786;
	or.b32  	%r19788, %r56491, %r19787;
	or.b32  	%r19789, %r56490, %r19788;
	or.b32  	%r19790, %r56489, %r19789;
	setp.eq.s32 	%p2723, %r19790, 0;
	mov.pred 	%p15632, %p2638;
	mov.u16 	%rs100, %rs22;
	@%p2723 bra 	$L__BB0_915;
	and.b32  	%r19791, %r56480, 1;
	setp.eq.b32 	%p2724, %r19791, 1;
	mov.u32 	%r1918, %r56480;
	@%p2724 bra 	$L__BB0_859;
	bra.uni 	$L__BB0_862;
$L__BB0_859:
	and.b32  	%r19827, %r56577, 1;
	setp.eq.b32 	%p2741, %r19827, 1;
	@%p2741 bra 	$L__BB0_868;
$L__BB0_860:
	shr.u32 	%r1991, %r56489, 1;
	shf.l.wrap.b32 	%r1992, %r56490, %r56489, 31;
	shf.l.wrap.b32 	%r1993, %r56491, %r56490, 31;
	shf.l.wrap.b32 	%r1994, %r56492, %r56491, 31;
	shf.l.wrap.b32 	%r1995, %r56493, %r56492, 31;
	shf.l.wrap.b32 	%r1996, %r56494, %r56493, 31;
	shf.l.wrap.b32 	%r1997, %r56495, %r56494, 31;
	shf.l.wrap.b32 	%r56577, %r56577, %r56495, 31;
	and.b32  	%r19828, %r56593, 1;
	setp.eq.b32 	%p2742, %r19828, 1;
	@%p2742 bra 	$L__BB0_866;
	shf.l.wrap.b32 	%r1999, %r56587, %r56586, 31;
	shf.l.wrap.b32 	%r2000, %r56588, %r56587, 31;
	shf.l.wrap.b32 	%r2001, %r56589, %r56588, 31;
	shf.l.wrap.b32 	%r2002, %r56590, %r56589, 31;
	shf.l.wrap.b32 	%r2003, %r56591, %r56590, 31;
	shf.l.wrap.b32 	%r2004, %r56592, %r56591, 31;
	shf.l.wrap.b32 	%r56593, %r56593, %r56592, 31;
	mov.u32 	%r56592, %r2004;
	mov.u32 	%r56591, %r2003;
	mov.u32 	%r56590, %r2002;
	mov.u32 	%r56589, %r2001;
	mov.u32 	%r56588, %r2000;
	mov.u32 	%r56587, %r1999;
	bra.uni 	$L__BB0_867;
$L__BB0_862:
	shr.u32 	%r1943, %r56562, 1;
	shf.l.wrap.b32 	%r1944, %r56563, %r56562, 31;
	shf.l.wrap.b32 	%r1945, %r56564, %r56563, 31;
	shf.l.wrap.b32 	%r1946, %r56565, %r56564, 31;
	shf.l.wrap.b32 	%r1947, %r56566, %r56565, 31;
	shf.l.wrap.b32 	%r1948, %r56567, %r56566, 31;
	shf.l.wrap.b32 	%r1949, %r56568, %r56567, 31;
	shf.l.wrap.b32 	%r1918, %r1918, %r56568, 31;
	and.b32  	%r19792, %r56585, 1;
	setp.eq.b32 	%p2725, %r19792, 1;
	@%p2725 bra 	$L__BB0_864;
	shf.l.wrap.b32 	%r1951, %r56579, %r56578, 31;
	shf.l.wrap.b32 	%r1952, %r56580, %r56579, 31;
	shf.l.wrap.b32 	%r1953, %r56581, %r56580, 31;
	shf.l.wrap.b32 	%r1954, %r56582, %r56581, 31;
	shf.l.wrap.b32 	%r1955, %r56583, %r56582, 31;
	shf.l.wrap.b32 	%r1956, %r56584, %r56583, 31;
	shf.l.wrap.b32 	%r56585, %r56585, %r56584, 31;
	mov.u32 	%r56584, %r1956;
	mov.u32 	%r56583, %r1955;
	mov.u32 	%r56582, %r1954;
	mov.u32 	%r56581, %r1953;
	mov.u32 	%r56580, %r1952;
	mov.u32 	%r56579, %r1951;
	bra.uni 	$L__BB0_865;
$L__BB0_864:
	add.s32 	%r19793, %r11769, %r56585;
	setp.lt.u32 	%p2726, %r19793, %r11769;
	selp.u32 	%r19794, 1, 0, %p2726;
	add.s32 	%r19795, %r11770, %r56584;
	setp.lt.u32 	%p2727, %r19795, %r11770;
	selp.u32 	%r19796, 1, 0, %p2727;
	add.s32 	%r19797, %r19795, %r19794;
	setp.lt.u32 	%p2728, %r19797, %r19795;
	selp.u32 	%r19798, 1, 0, %p2728;
	add.s32 	%r19799, %r19798, %r19796;
	add.s32 	%r19800, %r11771, %r56583;
	setp.lt.u32 	%p2729, %r19800, %r11771;
	selp.u32 	%r19801, 1, 0, %p2729;
	add.s32 	%r19802, %r19800, %r19799;
	setp.lt.u32 	%p2730, %r19802, %r19800;
	selp.u32 	%r19803, 1, 0, %p2730;
	add.s32 	%r19804, %r19803, %r19801;
	add.s32 	%r19805, %r11772, %r56582;
	setp.lt.u32 	%p2731, %r19805, %r11772;
	selp.u32 	%r19806, 1, 0, %p2731;
	add.s32 	%r19807, %r19805, %r19804;
	setp.lt.u32 	%p2732, %r19807, %r19805;
	selp.u32 	%r19808, 1, 0, %p2732;
	add.s32 	%r19809, %r19808, %r19806;
	add.s32 	%r19810, %r11773, %r56581;
	setp.lt.u32 	%p2733, %r19810, %r11773;
	selp.u32 	%r19811, 1, 0, %p2733;
	add.s32 	%r19812, %r19810, %r19809;
	setp.lt.u32 	%p2734, %r19812, %r19810;
	selp.u32 	%r19813, 1, 0, %p2734;
	add.s32 	%r19814, %r19813, %r19811;
	add.s32 	%r19815, %r11774, %r56580;
	setp.lt.u32 	%p2735, %r19815, %r11774;
	selp.u32 	%r19816, 1, 0, %p2735;
	add.s32 	%r19817, %r19815, %r19814;
	setp.lt.u32 	%p2736, %r19817, %r19815;
	selp.u32 	%r19818, 1, 0, %p2736;
	add.s32 	%r19819, %r19818, %r19816;
	add.s32 	%r19820, %r11775, %r56579;
	setp.lt.u32 	%p2737, %r19820, %r11775;
	selp.u32 	%r19821, 1, 0, %p2737;
	add.s32 	%r19822, %r19820, %r19819;
	setp.lt.u32 	%p2738, %r19822, %r19820;
	selp.u32 	%r19823, 1, 0, %p2738;
	add.s32 	%r19824, %r19823, %r19821;
	add.s32 	%r19825, %r11776, %r56578;
	add.s32 	%r56578, %r19825, %r19824;
	shf.l.wrap.b32 	%r56579, %r19822, %r56578, 31;
	shf.l.wrap.b32 	%r56580, %r19817, %r19822, 31;
	shf.l.wrap.b32 	%r56581, %r19812, %r19817, 31;
	shf.l.wrap.b32 	%r56582, %r19807, %r19812, 31;
	shf.l.wrap.b32 	%r56583, %r19802, %r19807, 31;
	shf.l.wrap.b32 	%r56584, %r19797, %r19802, 31;
	shf.l.wrap.b32 	%r56585, %r19793, %r19797, 31;
$L__BB0_865:
	shr.u32 	%r56578, %r56578, 1;
	and.b32  	%r19826, %r1918, 1;
	setp.eq.b32 	%p2739, %r19826, 1;
	not.pred 	%p2740, %p2739;
	mov.u32 	%r56562, %r1943;
	mov.u32 	%r56563, %r1944;
	mov.u32 	%r56564, %r1945;
	mov.u32 	%r56565, %r1946;
	mov.u32 	%r56566, %r1947;
	mov.u32 	%r56567, %r1948;
	mov.u32 	%r56568, %r1949;
	@%p2740 bra 	$L__BB0_862;
	bra.uni 	$L__BB0_859;
$L__BB0_866:
	add.s32 	%r19829, %r11769, %r56593;
	setp.lt.u32 	%p2743, %r19829, %r11769;
	selp.u32 	%r19830, 1, 0, %p2743;
	add.s32 	%r19831, %r11770, %r56592;
	setp.lt.u32 	%p2744, %r19831, %r11770;
	selp.u32 	%r19832, 1, 0, %p2744;
	add.s32 	%r19833, %r19831, %r19830;
	setp.lt.u32 	%p2745, %r19833, %r19831;
	selp.u32 	%r19834, 1, 0, %p2745;
	add.s32 	%r19835, %r19834, %r19832;
	add.s32 	%r19836, %r11771, %r56591;
	setp.lt.u32 	%p2746, %r19836, %r11771;
	selp.u32 	%r19837, 1, 0, %p2746;
	add.s32 	%r19838, %r19836, %r19835;
	setp.lt.u32 	%p2747, %r19838, %r19836;
	selp.u32 	%r19839, 1, 0, %p2747;
	add.s32 	%r19840, %r19839, %r19837;
	add.s32 	%r19841, %r11772, %r56590;
	setp.lt.u32 	%p2748, %r19841, %r11772;
	selp.u32 	%r19842, 1, 0, %p2748;
	add.s32 	%r19843, %r19841, %r19840;
	setp.lt.u32 	%p2749, %r19843, %r19841;
	selp.u32 	%r19844, 1, 0, %p2749;
	add.s32 	%r19845, %r19844, %r19842;
	add.s32 	%r19846, %r11773, %r56589;
	setp.lt.u32 	%p2750, %r19846, %r11773;
	selp.u32 	%r19847, 1, 0, %p2750;
	add.s32 	%r19848, %r19846, %r19845;
	setp.lt.u32 	%p2751, %r19848, %r19846;
	selp.u32 	%r19849, 1, 0, %p2751;
	add.s32 	%r19850, %r19849, %r19847;
	add.s32 	%r19851, %r11774, %r56588;
	setp.lt.u32 	%p2752, %r19851, %r11774;
	selp.u32 	%r19852, 1, 0, %p2752;
	add.s32 	%r19853, %r19851, %r19850;
	setp.lt.u32 	%p2753, %r19853, %r19851;
	selp.u32 	%r19854, 1, 0, %p2753;
	add.s32 	%r19855, %r19854, %r19852;
	add.s32 	%r19856, %r11775, %r56587;
	setp.lt.u32 	%p2754, %r19856, %r11775;
	selp.u32 	%r19857, 1, 0, %p2754;
	add.s32 	%r19858, %r19856, %r19855;
	setp.lt.u32 	%p2755, %r19858, %r19856;
	selp.u32 	%r19859, 1, 0, %p2755;
	add.s32 	%r19860, %r19859, %r19857;
	add.s32 	%r19861, %r11776, %r56586;
	add.s32 	%r56586, %r19861, %r19860;
	shf.l.wrap.b32 	%r56587, %r19858, %r56586, 31;
	shf.l.wrap.b32 	%r56588, %r19853, %r19858, 31;
	shf.l.wrap.b32 	%r56589, %r19848, %r19853, 31;
	shf.l.wrap.b32 	%r56590, %r19843, %r19848, 31;
	shf.l.wrap.b32 	%r56591, %r19838, %r19843, 31;
	shf.l.wrap.b32 	%r56592, %r19833, %r19838, 31;
	shf.l.wrap.b32 	%r56593, %r19829, %r19833, 31;
$L__BB0_867:
	shr.u32 	%r56586, %r56586, 1;
	and.b32  	%r19862, %r56577, 1;
	setp.eq.b32 	%p2756, %r19862, 1;
	not.pred 	%p2757, %p2756;
	mov.u32 	%r56489, %r1991;
	mov.u32 	%r56490, %r1992;
	mov.u32 	%r56491, %r1993;
	mov.u32 	%r56492, %r1994;
	mov.u32 	%r56493, %r1995;
	mov.u32 	%r56494, %r1996;
	mov.u32 	%r56495, %r1997;
	@%p2757 bra 	$L__BB0_860;
$L__BB0_868:
	setp.lt.u32 	%p2758, %r56562, %r56489;
	@%p2758 bra 	$L__BB0_898;
	setp.gt.u32 	%p2759, %r56562, %r56489;
	@%p2759 bra 	$L__BB0_882;
	setp.lt.u32 	%p2760, %r56563, %r56490;
	@%p2760 bra 	$L__BB0_898;
	setp.gt.u32 	%p2761, %r56563, %r56490;
	@%p2761 bra 	$L__BB0_882;
	setp.lt.u32 	%p2762, %r56564, %r56491;
	@%p2762 bra 	$L__BB0_898;
	setp.gt.u32 	%p2763, %r56564, %r56491;
	@%p2763 bra 	$L__BB0_882;
	setp.lt.u32 	%p2764, %r56565, %r56492;
	@%p2764 bra 	$L__BB0_898;
	setp.gt.u32 	%p2765, %r56565, %r56492;
	@%p2765 bra 	$L__BB0_882;
	setp.lt.u32 	%p2766, %r56566, %r56493;
	@%p2766 bra 	$L__BB0_898;
	setp.gt.u32 	%p2767, %r56566, %r56493;
	@%p2767 bra 	$L__BB0_882;
	setp.lt.u32 	%p2768, %r56567, %r56494;
	@%p2768 bra 	$L__BB0_898;
	setp.gt.u32 	%p2769, %r56567, %r56494;
	@%p2769 bra 	$L__BB0_882;
	setp.lt.u32 	%p2770, %r56568, %r56495;
	@%p2770 bra 	$L__BB0_898;
	setp.le.u32 	%p2771, %r56568, %r56495;
	setp.lt.u32 	%p2772, %r1918, %r56577;
	and.pred  	%p2773, %p2771, %p2772;
	@%p2773 bra 	$L__BB0_898;
$L__BB0_882:
	sub.s32 	%r56480, %r1918, %r56577;
	setp.lt.u32 	%p2774, %r1918, %r56577;
	selp.u32 	%r19863, 1, 0, %p2774;
	sub.s32 	%r19864, %r56568, %r56495;
	setp.lt.u32 	%p2775, %r56568, %r56495;
	selp.s32 	%r19865, -1, 0, %p2774;
	add.s32 	%r56568, %r19864, %r19865;
	setp.lt.u32 	%p2776, %r19864, %r19863;
	or.pred  	%p2777, %p2775, %p2776;
	selp.u32 	%r19866, 1, 0, %p2777;
	sub.s32 	%r19867, %r56567, %r56494;
	setp.lt.u32 	%p2778, %r56567, %r56494;
	selp.s32 	%r19868, -1, 0, %p2777;
	add.s32 	%r56567, %r19867, %r19868;
	setp.lt.u32 	%p2779, %r19867, %r19866;
	or.pred  	%p2780, %p2778, %p2779;
	selp.u32 	%r19869, 1, 0, %p2780;
	sub.s32 	%r19870, %r56566, %r56493;
	setp.lt.u32 	%p2781, %r56566, %r56493;
	selp.s32 	%r19871, -1, 0, %p2780;
	add.s32 	%r56566, %r19870, %r19871;
	setp.lt.u32 	%p2782, %r19870, %r19869;
	or.pred  	%p2783, %p2781, %p2782;
	selp.u32 	%r19872, 1, 0, %p2783;
	sub.s32 	%r19873, %r56565, %r56492;
	setp.lt.u32 	%p2784, %r56565, %r56492;
	selp.s32 	%r19874, -1, 0, %p2783;
	add.s32 	%r56565, %r19873, %r19874;
	setp.lt.u32 	%p2785, %r19873, %r19872;
	or.pred  	%p2786, %p2784, %p2785;
	selp.u32 	%r19875, 1, 0, %p2786;
	sub.s32 	%r19876, %r56564, %r56491;
	setp.lt.u32 	%p2787, %r56564, %r56491;
	selp.s32 	%r19877, -1, 0, %p2786;
	add.s32 	%r56564, %r19876, %r19877;
	setp.lt.u32 	%p2788, %r19876, %r19875;
	or.pred  	%p2789, %p2787, %p2788;
	selp.u32 	%r19878, 1, 0, %p2789;
	sub.s32 	%r19879, %r56563, %r56490;
	setp.lt.u32 	%p2790, %r56563, %r56490;
	selp.s32 	%r19880, -1, 0, %p2789;
	add.s32 	%r56563, %r19879, %r19880;
	setp.lt.u32 	%p2791, %r19879, %r19878;
	or.pred  	%p2792, %p2790, %p2791;
	selp.s32 	%r19881, -1, 0, %p2792;
	sub.s32 	%r19882, %r56562, %r56489;
	add.s32 	%r56562, %r19882, %r19881;
	setp.lt.u32 	%p2793, %r56578, %r56586;
	@%p2793 bra 	$L__BB0_897;
	setp.gt.u32 	%p2794, %r56578, %r56586;
	@%p2794 bra 	$L__BB0_896;
	setp.lt.u32 	%p2795, %r56579, %r56587;
	@%p2795 bra 	$L__BB0_897;
	setp.gt.u32 	%p2796, %r56579, %r56587;
	@%p2796 bra 	$L__BB0_896;
	setp.lt.u32 	%p2797, %r56580, %r56588;
	@%p2797 bra 	$L__BB0_897;
	setp.gt.u32 	%p2798, %r56580, %r56588;
	@%p2798 bra 	$L__BB0_896;
	setp.lt.u32 	%p2799, %r56581, %r56589;
	@%p2799 bra 	$L__BB0_897;
	setp.gt.u32 	%p2800, %r56581, %r56589;
	@%p2800 bra 	$L__BB0_896;
	setp.lt.u32 	%p2801, %r56582, %r56590;
	@%p2801 bra 	$L__BB0_897;
	setp.gt.u32 	%p2802, %r56582, %r56590;
	@%p2802 bra 	$L__BB0_896;
	setp.lt.u32 	%p2803, %r56583, %r56591;
	@%p2803 bra 	$L__BB0_897;
	setp.gt.u32 	%p2804, %r56583, %r56591;
	@%p2804 bra 	$L__BB0_896;
	setp.lt.u32 	%p2805, %r56584, %r56592;
	@%p2805 bra 	$L__BB0_897;
	setp.le.u32 	%p2806, %r56584, %r56592;
	setp.lt.u32 	%p2807, %r56585, %r56593;
	and.pred  	%p2808, %p2806, %p2807;
	@%p2808 bra 	$L__BB0_897;
$L__BB0_896:
	sub.s32 	%r2047, %r56585, %r56593;
	setp.lt.u32 	%p2809, %r56585, %r56593;
	selp.u32 	%r19883, 1, 0, %p2809;
	sub.s32 	%r19884, %r56584, %r56592;
	setp.lt.u32 	%p2810, %r56584, %r56592;
	selp.s32 	%r19885, -1, 0, %p2809;
	add.s32 	%r56584, %r19884, %r19885;
	setp.lt.u32 	%p2811, %r19884, %r19883;
	or.pred  	%p2812, %p2810, %p2811;
	selp.u32 	%r19886, 1, 0, %p2812;
	sub.s32 	%r19887, %r56583, %r56591;
	setp.lt.u32 	%p2813, %r56583, %r56591;
	selp.s32 	%r19888, -1, 0, %p2812;
	add.s32 	%r56583, %r19887, %r19888;
	setp.lt.u32 	%p2814, %r19887, %r19886;
	or.pred  	%p2815, %p2813, %p2814;
	selp.u32 	%r19889, 1, 0, %p2815;
	sub.s32 	%r19890, %r56582, %r56590;
	setp.lt.u32 	%p2816, %r56582, %r56590;
	selp.s32 	%r19891, -1, 0, %p2815;
	add.s32 	%r56582, %r19890, %r19891;
	setp.lt.u32 	%p2817, %r19890, %r19889;
	or.pred  	%p2818, %p2816, %p2817;
	selp.u32 	%r19892, 1, 0, %p2818;
	sub.s32 	%r19893, %r56581, %r56589;
	setp.lt.u32 	%p2819, %r56581, %r56589;
	selp.s32 	%r19894, -1, 0, %p2818;
	add.s32 	%r56581, %r19893, %r19894;
	setp.lt.u32 	%p2820, %r19893, %r19892;
	or.pred  	%p2821, %p2819, %p2820;
	selp.u32 	%r19895, 1, 0, %p2821;
	sub.s32 	%r19896, %r56580, %r56588;
	setp.lt.u32 	%p2822, %r56580, %r56588;
	selp.s32 	%r19897, -1, 0, %p2821;
	add.s32 	%r56580, %r19896, %r19897;
	setp.lt.u32 	%p2823, %r19896, %r19895;
	or.pred  	%p2824, %p2822, %p2823;
	selp.u32 	%r19898, 1, 0, %p2824;
	sub.s32 	%r19899, %r56579, %r56587;
	setp.lt.u32 	%p2825, %r56579, %r56587;
	selp.s32 	%r19900, -1, 0, %p2824;
	add.s32 	%r56579, %r19899, %r19900;
	setp.lt.u32 	%p2826, %r19899, %r19898;
	or.pred  	%p2827, %p2825, %p2826;
	selp.s32 	%r19901, -1, 0, %p2827;
	sub.s32 	%r19902, %r56578, %r56586;
	add.s32 	%r56578, %r19902, %r19901;
	mov.u32 	%r56585, %r2047;
	bra.uni 	$L__BB0_914;
$L__BB0_897:
	sub.s32 	%r19903, %r56593, %r56585;
	setp.lt.u32 	%p2828, %r56593, %r56585;
	selp.u32 	%r19904, 1, 0, %p2828;
	sub.s32 	%r19905, %r56592, %r56584;
	setp.lt.u32 	%p2829, %r56592, %r56584;
	selp.s32 	%r19906, -1, 0, %p2828;
	add.s32 	%r19907, %r19905, %r19906;
	setp.lt.u32 	%p2830, %r19905, %r19904;
	or.pred  	%p2831, %p2829, %p2830;
	selp.u32 	%r19908, 1, 0, %p2831;
	sub.s32 	%r19909, %r56591, %r56583;
	setp.lt.u32 	%p2832, %r56591, %r56583;
	selp.s32 	%r19910, -1, 0, %p2831;
	add.s32 	%r19911, %r19909, %r19910;
	setp.lt.u32 	%p2833, %r19909, %r19908;
	or.pred  	%p2834, %p2832, %p2833;
	selp.u32 	%r19912, 1, 0, %p2834;
	sub.s32 	%r19913, %r56590, %r56582;
	setp.lt.u32 	%p2835, %r56590, %r56582;
	selp.s32 	%r19914, -1, 0, %p2834;
	add.s32 	%r19915, %r19913, %r19914;
	setp.lt.u32 	%p2836, %r19913, %r19912;
	or.pred  	%p2837, %p2835, %p2836;
	selp.u32 	%r19916, 1, 0, %p2837;
	sub.s32 	%r19917, %r56589, %r56581;
	setp.lt.u32 	%p2838, %r56589, %r56581;
	selp.s32 	%r19918, -1, 0, %p2837;
	add.s32 	%r19919, %r19917, %r19918;
	setp.lt.u32 	%p2839, %r19917, %r19916;
	or.pred  	%p2840, %p2838, %p2839;
	selp.u32 	%r19920, 1, 0, %p2840;
	sub.s32 	%r19921, %r56588, %r56580;
	setp.lt.u32 	%p2841, %r56588, %r56580;
	selp.s32 	%r19922, -1, 0, %p2840;
	add.s32 	%r19923, %r19921, %r19922;
	setp.lt.u32 	%p2842, %r19921, %r19920;
	or.pred  	%p2843, %p2841, %p2842;
	selp.u32 	%r19924, 1, 0, %p2843;
	sub.s32 	%r19925, %r56587, %r56579;
	setp.lt.u32 	%p2844, %r56587, %r56579;
	selp.s32 	%r19926, -1, 0, %p2843;
	add.s32 	%r19927, %r19925, %r19926;
	setp.lt.u32 	%p2845, %r19925, %r19924;
	or.pred  	%p2846, %p2844, %p2845;
	selp.u32 	%r19928, 1, 0, %p2846;
	sub.s32 	%r19929, %r56578, %r56586;
	add.s32 	%r19930, %r19929, %r19928;
	sub.s32 	%r56585, %r11769, %r19903;
	setp.lt.u32 	%p2847, %r11769, %r19903;
	selp.u32 	%r19931, 1, 0, %p2847;
	sub.s32 	%r19932, %r11770, %r19907;
	setp.lt.u32 	%p2848, %r11770, %r19907;
	selp.s32 	%r19933, -1, 0, %p2847;
	add.s32 	%r56584, %r19932, %r19933;
	setp.lt.u32 	%p2849, %r19932, %r19931;
	or.pred  	%p2850, %p2848, %p2849;
	selp.u32 	%r19934, 1, 0, %p2850;
	sub.s32 	%r19935, %r11771, %r19911;
	setp.lt.u32 	%p2851, %r11771, %r19911;
	selp.s32 	%r19936, -1, 0, %p2850;
	add.s32 	%r56583, %r19935, %r19936;
	setp.lt.u32 	%p2852, %r19935, %r19934;
	or.pred  	%p2853, %p2851, %p2852;
	selp.u32 	%r19937, 1, 0, %p2853;
	sub.s32 	%r19938, %r11772, %r19915;
	setp.lt.u32 	%p2854, %r11772, %r19915;
	selp.s32 	%r19939, -1, 0, %p2853;
	add.s32 	%r56582, %r19938, %r19939;
	setp.lt.u32 	%p2855, %r19938, %r19937;
	or.pred  	%p2856, %p2854, %p2855;
	selp.u32 	%r19940, 1, 0, %p2856;
	sub.s32 	%r19941, %r11773, %r19919;
	setp.lt.u32 	%p2857, %r11773, %r19919;
	selp.s32 	%r19942, -1, 0, %p2856;
	add.s32 	%r56581, %r19941, %r19942;
	setp.lt.u32 	%p2858, %r19941, %r19940;
	or.pred  	%p2859, %p2857, %p2858;
	selp.u32 	%r19943, 1, 0, %p2859;
	sub.s32 	%r19944, %r11774, %r19923;
	setp.lt.u32 	%p2860, %r11774, %r19923;
	selp.s32 	%r19945, -1, 0, %p2859;
	add.s32 	%r56580, %r19944, %r19945;
	setp.lt.u32 	%p2861, %r19944, %r19943;
	or.pred  	%p2862, %p2860, %p2861;
	selp.u32 	%r19946, 1, 0, %p2862;
	sub.s32 	%r19947, %r11775, %r19927;
	setp.lt.u32 	%p2863, %r11775, %r19927;
	selp.s32 	%r19948, -1, 0, %p2862;
	add.s32 	%r56579, %r19947, %r19948;
	setp.lt.u32 	%p2864, %r19947, %r19946;
	or.pred  	%p2865, %p2863, %p2864;
	selp.s32 	%r19949, -1, 0, %p2865;
	add.s32 	%r19950, %r19930, %r11776;
	add.s32 	%r56578, %r19950, %r19949;
	bra.uni 	$L__BB0_914;
$L__BB0_898:
	sub.s32 	%r2063, %r56577, %r1918;
	setp.lt.u32 	%p2866, %r56577, %r1918;
	selp.u32 	%r19951, 1, 0, %p2866;
	sub.s32 	%r19952, %r56495, %r56568;
	setp.lt.u32 	%p2867, %r56495, %r56568;
	selp.s32 	%r19953, -1, 0, %p2866;
	add.s32 	%r56495, %r19952, %r19953;
	setp.lt.u32 	%p2868, %r19952, %r19951;
	or.pred  	%p2869, %p2867, %p2868;
	selp.u32 	%r19954, 1, 0, %p2869;
	sub.s32 	%r19955, %r56494, %r56567;
	setp.lt.u32 	%p2870, %r56494, %r56567;
	selp.s32 	%r19956, -1, 0, %p2869;
	add.s32 	%r56494, %r19955, %r19956;
	setp.lt.u32 	%p2871, %r19955, %r19954;
	or.pred  	%p2872, %p2870, %p2871;
	selp.u32 	%r19957, 1, 0, %p2872;
	sub.s32 	%r19958, %r56493, %r56566;
	setp.lt.u32 	%p2873, %r56493, %r56566;
	selp.s32 	%r19959, -1, 0, %p2872;
	add.s32 	%r56493, %r19958, %r19959;
	setp.lt.u32 	%p2874, %r19958, %r19957;
	or.pred  	%p2875, %p2873, %p2874;
	selp.u32 	%r19960, 1, 0, %p2875;
	sub.s32 	%r19961, %r56492, %r56565;
	setp.lt.u32 	%p2876, %r56492, %r56565;
	selp.s32 	%r19962, -1, 0, %p2875;
	add.s32 	%r56492, %r19961, %r19962;
	setp.lt.u32 	%p2877, %r19961, %r19960;
	or.pred  	%p2878, %p2876, %p2877;
	selp.u32 	%r19963, 1, 0, %p2878;
	sub.s32 	%r19964, %r56491, %r56564;
	setp.lt.u32 	%p2879, %r56491, %r56564;
	selp.s32 	%r19965, -1, 0, %p2878;
	add.s32 	%r56491, %r19964, %r19965;
	setp.lt.u32 	%p2880, %r19964, %r19963;
	or.pred  	%p2881, %p2879, %p2880;
	selp.u32 	%r19966, 1, 0, %p2881;
	sub.s32 	%r19967, %r56490, %r56563;
	setp.lt.u32 	%p2882, %r56490, %r56563;
	selp.s32 	%r19968, -1, 0, %p2881;
	add.s32 	%r56490, %r19967, %r19968;
	setp.lt.u32 	%p2883, %r19967, %r19966;
	or.pred  	%p2884, %p2882, %p2883;
	selp.s32 	%r19969, -1, 0, %p2884;
	sub.s32 	%r19970, %r56489, %r56562;
	add.s32 	%r56489, %r19970, %r19969;
	setp.lt.u32 	%p2885, %r56586, %r56578;
	@%p2885 bra 	$L__BB0_913;
	setp.gt.u32 	%p2886, %r56586, %r56578;
	@%p2886 bra 	$L__BB0_912;
	setp.lt.u32 	%p2887, %r56587, %r56579;
	@%p2887 bra 	$L__BB0_913;
	setp.gt.u32 	%p2888, %r56587, %r56579;
	@%p2888 bra 	$L__BB0_912;
	setp.lt.u32 	%p2889, %r56588, %r56580;
	@%p2889 bra 	$L__BB0_913;
	setp.gt.u32 	%p2890, %r56588, %r56580;
	@%p2890 bra 	$L__BB0_912;
	setp.lt.u32 	%p2891, %r56589, %r56581;
	@%p2891 bra 	$L__BB0_913;
	setp.gt.u32 	%p2892, %r56589, %r56581;
	@%p2892 bra 	$L__BB0_912;
	setp.lt.u32 	%p2893, %r56590, %r56582;
	@%p2893 bra 	$L__BB0_913;
	setp.gt.u32 	%p2894, %r56590, %r56582;
	@%p2894 bra 	$L__BB0_912;
	setp.lt.u32 	%p2895, %r56591, %r56583;
	@%p2895 bra 	$L__BB0_913;
	setp.gt.u32 	%p2896, %r56591, %r56583;
	@%p2896 bra 	$L__BB0_912;
	setp.lt.u32 	%p2897, %r56592, %r56584;
	@%p2897 bra 	$L__BB0_913;
	setp.le.u32 	%p2898, %r56592, %r56584;
	setp.lt.u32 	%p2899, %r56593, %r56585;
	and.pred  	%p2900, %p2898, %p2899;
	@%p2900 bra 	$L__BB0_913;
$L__BB0_912:
	sub.s32 	%r2071, %r56593, %r56585;
	setp.lt.u32 	%p2901, %r56593, %r56585;
	selp.u32 	%r19971, 1, 0, %p2901;
	sub.s32 	%r19972, %r56592, %r56584;
	setp.lt.u32 	%p2902, %r56592, %r56584;
	selp.s32 	%r19973, -1, 0, %p2901;
	add.s32 	%r56592, %r19972, %r19973;
	setp.lt.u32 	%p2903, %r19972, %r19971;
	or.pred  	%p2904, %p2902, %p2903;
	selp.u32 	%r19974, 1, 0, %p2904;
	sub.s32 	%r19975, %r56591, %r56583;
	setp.lt.u32 	%p2905, %r56591, %r56583;
	selp.s32 	%r19976, -1, 0, %p2904;
	add.s32 	%r56591, %r19975, %r19976;
	setp.lt.u32 	%p2906, %r19975, %r19974;
	or.pred  	%p2907, %p2905, %p2906;
	selp.u32 	%r19977, 1, 0, %p2907;
	sub.s32 	%r19978, %r56590, %r56582;
	setp.lt.u32 	%p2908, %r56590, %r56582;
	selp.s32 	%r19979, -1, 0, %p2907;
	add.s32 	%r56590, %r19978, %r19979;
	setp.lt.u32 	%p2909, %r19978, %r19977;
	or.pred  	%p2910, %p2908, %p2909;
	selp.u32 	%r19980, 1, 0, %p2910;
	sub.s32 	%r19981, %r56589, %r56581;
	setp.lt.u32 	%p2911, %r56589, %r56581;
	selp.s32 	%r19982, -1, 0, %p2910;
	add.s32 	%r56589, %r19981, %r19982;
	setp.lt.u32 	%p2912, %r19981, %r19980;
	or.pred  	%p2913, %p2911, %p2912;
	selp.u32 	%r19983, 1, 0, %p2913;
	sub.s32 	%r19984, %r56588, %r56580;
	setp.lt.u32 	%p2914, %r56588, %r56580;
	selp.s32 	%r19985, -1, 0, %p2913;
	add.s32 	%r56588, %r19984, %r19985;
	setp.lt.u32 	%p2915, %r19984, %r19983;
	or.pred  	%p2916, %p2914, %p2915;
	selp.u32 	%r19986, 1, 0, %p2916;
	sub.s32 	%r19987, %r56587, %r56579;
	setp.lt.u32 	%p2917, %r56587, %r56579;
	selp.s32 	%r19988, -1, 0, %p2916;
	add.s32 	%r56587, %r19987, %r19988;
	setp.lt.u32 	%p2918, %r19987, %r19986;
	or.pred  	%p2919, %p2917, %p2918;
	selp.s32 	%r19989, -1, 0, %p2919;
	sub.s32 	%r19990, %r56586, %r56578;
	add.s32 	%r56586, %r19990, %r19989;
	mov.u32 	%r56480, %r1918;
	mov.u32 	%r56577, %r2063;
	mov.u32 	%r56593, %r2071;
	bra.uni 	$L__BB0_914;
$L__BB0_913:
	sub.s32 	%r19991, %r56585, %r56593;
	setp.lt.u32 	%p2920, %r56585, %r56593;
	selp.u32 	%r19992, 1, 0, %p2920;
	sub.s32 	%r19993, %r56584, %r56592;
	setp.lt.u32 	%p2921, %r56584, %r56592;
	selp.s32 	%r19994, -1, 0, %p2920;
	add.s32 	%r19995, %r19993, %r19994;
	setp.lt.u32 	%p2922, %r19993, %r19992;
	or.pred  	%p2923, %p2921, %p2922;
	selp.u32 	%r19996, 1, 0, %p2923;
	sub.s32 	%r19997, %r56583, %r56591;
	setp.lt.u32 	%p2924, %r56583, %r56591;
	selp.s32 	%r19998, -1, 0, %p2923;
	add.s32 	%r19999, %r19997, %r19998;
	setp.lt.u32 	%p2925, %r19997, %r19996;
	or.pred  	%p2926, %p2924, %p2925;
	selp.u32 	%r20000, 1, 0, %p2926;
	sub.s32 	%r20001, %r56582, %r56590;
	setp.lt.u32 	%p2927, %r56582, %r56590;
	selp.s32 	%r20002, -1, 0, %p2926;
	add.s32 	%r20003, %r20001, %r20002;
	setp.lt.u32 	%p2928, %r20001, %r20000;
	or.pred  	%p2929, %p2927, %p2928;
	selp.u32 	%r20004, 1, 0, %p2929;
	sub.s32 	%r20005, %r56581, %r56589;
	setp.lt.u32 	%p2930, %r56581, %r56589;
	selp.s32 	%r20006, -1, 0, %p2929;
	add.s32 	%r20007, %r20005, %r20006;
	setp.lt.u32 	%p2931, %r20005, %r20004;
	or.pred  	%p2932, %p2930, %p2931;
	selp.u32 	%r20008, 1, 0, %p2932;
	sub.s32 	%r20009, %r56580, %r56588;
	setp.lt.u32 	%p2933, %r56580, %r56588;
	selp.s32 	%r20010, -1, 0, %p2932;
	add.s32 	%r20011, %r20009, %r20010;
	setp.lt.u32 	%p2934, %r20009, %r20008;
	or.pred  	%p2935, %p2933, %p2934;
	selp.u32 	%r20012, 1, 0, %p2935;
	sub.s32 	%r20013, %r56579, %r56587;
	setp.lt.u32 	%p2936, %r56579, %r56587;
	selp.s32 	%r20014, -1, 0, %p2935;
	add.s32 	%r20015, %r20013, %r20014;
	setp.lt.u32 	%p2937, %r20013, %r20012;
	or.pred  	%p2938, %p2936, %p2937;
	selp.u32 	%r20016, 1, 0, %p2938;
	sub.s32 	%r20017, %r56586, %r56578;
	add.s32 	%r20018, %r20017, %r20016;
	sub.s32 	%r56593, %r11769, %r19991;
	setp.lt.u32 	%p2939, %r11769, %r19991;
	selp.u32 	%r20019, 1, 0, %p2939;
	sub.s32 	%r20020, %r11770, %r19995;
	setp.lt.u32 	%p2940, %r11770, %r19995;
	selp.s32 	%r20021, -1, 0, %p2939;
	add.s32 	%r56592, %r20020, %r20021;
	setp.lt.u32 	%p2941, %r20020, %r20019;
	or.pred  	%p2942, %p2940, %p2941;
	selp.u32 	%r20022, 1, 0, %p2942;
	sub.s32 	%r20023, %r11771, %r19999;
	setp.lt.u32 	%p2943, %r11771, %r19999;
	selp.s32 	%r20024, -1, 0, %p2942;
	add.s32 	%r56591, %r20023, %r20024;
	setp.lt.u32 	%p2944, %r20023, %r20022;
	or.pred  	%p2945, %p2943, %p2944;
	selp.u32 	%r20025, 1, 0, %p2945;
	sub.s32 	%r20026, %r11772, %r20003;
	setp.lt.u32 	%p2946, %r11772, %r20003;
	selp.s32 	%r20027, -1, 0, %p2945;
	add.s32 	%r56590, %r20026, %r20027;
	setp.lt.u32 	%p2947, %r20026, %r20025;
	or.pred  	%p2948, %p2946, %p2947;
	selp.u32 	%r20028, 1, 0, %p2948;
	sub.s32 	%r20029, %r11773, %r20007;
	setp.lt.u32 	%p2949, %r11773, %r20007;
	selp.s32 	%r20030, -1, 0, %p2948;
	add.s32 	%r56589, %r20029, %r20030;
	setp.lt.u32 	%p2950, %r20029, %r20028;
	or.pred  	%p2951, %p2949, %p2950;
	selp.u32 	%r20031, 1, 0, %p2951;
	sub.s32 	%r20032, %r11774, %r20011;
	setp.lt.u32 	%p2952, %r11774, %r20011;
	selp.s32 	%r20033, -1, 0, %p2951;
	add.s32 	%r56588, %r20032, %r20033;
	setp.lt.u32 	%p2953, %r20032, %r20031;
	or.pred  	%p2954, %p2952, %p2953;
	selp.u32 	%r20034, 1, 0, %p2954;
	sub.s32 	%r20035, %r11775, %r20015;
	setp.lt.u32 	%p2955, %r11775, %r20015;
	selp.s32 	%r20036, -1, 0, %p2954;
	add.s32 	%r56587, %r20035, %r20036;
	setp.lt.u32 	%p2956, %r20035, %r20034;
	or.pred  	%p2957, %p2955, %p2956;
	selp.s32 	%r20037, -1, 0, %p2957;
	add.s32 	%r20038, %r20018, %r11776;
	add.s32 	%r56586, %r20038, %r20037;
	mov.u32 	%r56480, %r1918;
	mov.u32 	%r56577, %r2063;
$L__BB0_914:
	add.s32 	%r56513, %r56513, 1;
	setp.ne.s32 	%p2959, %r56513, 20000;
	mov.pred 	%p15632, %p2638;
	mov.u16 	%rs100, %rs22;
	mov.u32 	%r56595, %r56594;
	mov.u32 	%r56596, %r56594;
	mov.u32 	%r56597, %r56594;
	mov.u32 	%r56598, %r56594;
	mov.u32 	%r56599, %r56594;
	mov.u32 	%r56600, %r56594;
	mov.u32 	%r56601, %r56594;
	@%p2959 bra 	$L__BB0_854;
$L__BB0_915:
	st.local.u8 	[%rd34], %rs100;
	st.local.u32 	[%rd34+4], %r56594;
	st.local.u32 	[%rd34+8], %r56595;
	st.local.u32 	[%rd34+12], %r56596;
	st.local.u32 	[%rd34+16], %r56597;
	st.local.u32 	[%rd34+20], %r56598;
	st.local.u32 	[%rd34+24], %r56599;
	st.local.u32 	[%rd34+28], %r56600;
	st.local.u32 	[%rd34+32], %r56601;
	@%p15632 bra 	$L__BB0_290;
	mov.b32 	%r56618, 0;
	ld.param.u32 	%r55624, [_Z17ecm_stage1_kernelj4U256S_S_jPKjjjjjjjjPjS2_S2_S2_S2_S2__param_4];
	and.b32  	%r20044, %r11777, 65535;
	shr.u32 	%r20046, %r11777, 16;
	and.b32  	%r20059, %r11778, 65535;
	shr.u32 	%r20061, %r11778, 16;
	mov.u64 	%rd439, %rd60;
	mov.u32 	%r56617, %r56618;
	mov.u32 	%r56616, %r56618;
	mov.u32 	%r56615, %r56618;
	mov.u32 	%r56614, %r56618;
	mov.u32 	%r56613, %r56618;
	mov.u32 	%r56612, %r56618;
	mov.u32 	%r56609, %r56618;
	mov.u32 	%r56610, %r56618;
$L__BB0_917:
	ld.local.u32 	%r20041, [%rd439];
	shr.u32 	%r20042, %r20041, 16;
	and.b32  	%r20043, %r20041, 65535;
	mul.lo.s32 	%r20045, %r20044, %r20043;
	mul.lo.s32 	%r20047, %r20044, %r20042;
	mad.lo.s32 	%r20048, %r20046, %r20043, %r20047;
	and.b32  	%r20049, %r20045, 65535;
	shl.b32 	%r20050, %r20048, 16;
	shr.u32 	%r20051, %r20045, 16;
	shr.u32 	%r20052, %r20048, 16;
	add.s32 	%r20053, %r20049, %r56609;
	add.s32 	%r20054, %r20053, %r20050;
	setp.lt.u32 	%p2960, %r20054, %r56609;
	selp.u32 	%r20055, 1, 0, %p2960;
	mad.lo.s32 	%r20056, %r20046, %r20042, %r20051;
	add.s32 	%r20057, %r20056, %r20052;
	add.s32 	%r20058, %r20057, %r20055;
	mul.lo.s32 	%r20060, %r20059, %r20043;
	mul.lo.s32 	%r20062, %r20059, %r20042;
	mad.lo.s32 	%r20063, %r20061, %r20043, %r20062;
	and.b32  	%r20064, %r20060, 65535;
	shl.b32 	%r20065, %r20063, 16;
	shr.u32 	%r20066, %r20060, 16;
	shr.u32 	%r20067, %r20063, 16;
	add.s32 	%r20068, %r20064, %r56612;
	add.s32 	%r20069, %r20068, %r20065;
	setp.lt.u32 	%p2961, %r20069, %r56612;
	selp.u32 	%r20070, 1, 0, %p2961;
	add.s32 	%r20071, %r20069, %r20058;
	setp.lt.u32 	%p2962, %r20071, %r20069;
	selp.u32 	%r20072, 1, 0, %p2962;
	mad.lo.s32 	%r20073, %r20061, %r20042, %r20066;
	add.s32 	%r20074, %r20073, %r20067;
	add.s32 	%r20075, %r20074, %r20070;
	add.s32 	%r20076, %r20075, %r20072;
	and.b32  	%r20077, %r11779, 65535;
	mul.lo.s32 	%r20078, %r20077, %r20043;
	shr.u32 	%r20079, %r11779, 16;
	mul.lo.s32 	%r20080, %r20077, %r20042;
	mad.lo.s32 	%r20081, %r20079, %r20043, %r20080;
	and.b32  	%r20082, %r20078, 65535;
	shl.b32 	%r20083, %r20081, 16;
	shr.u32 	%r20084, %r20078, 16;
	shr.u32 	%r20085, %r20081, 16;
	add.s32 	%r20086, %r20082, %r56613;
	add.s32 	%r20087, %r20086, %r20083;
	setp.lt.u32 	%p2963, %r20087, %r56613;
	selp.u32 	%r20088, 1, 0, %p2963;
	add.s32 	%r20089, %r20087, %r20076;
	setp.lt.u32 	%p2964, %r20089, %r20087;
	selp.u32 	%r20090, 1, 0, %p2964;
	mad.lo.s32 	%r20091, %r20079, %r20042, %r20084;
	add.s32 	%r20092, %r20091, %r20085;
	add.s32 	%r20093, %r20092, %r20088;
	add.s32 	%r20094, %r20093, %r20090;
	and.b32  	%r20095, %r11780, 65535;
	mul.lo.s32 	%r20096, %r20095, %r20043;
	shr.u32 	%r20097, %r11780, 16;
	mul.lo.s32 	%r20098, %r20095, %r20042;
	mad.lo.s32 	%r20099, %r20097, %r20043, %r20098;
	and.b32  	%r20100, %r20096, 65535;
	shl.b32 	%r20101, %r20099, 16;
	shr.u32 	%r20102, %r20096, 16;
	shr.u32 	%r20103, %r20099, 16;
	add.s32 	%r20104, %r20100, %r56614;
	add.s32 	%r20105, %r20104, %r20101;
	setp.lt.u32 	%p2965, %r20105, %r56614;
	selp.u32 	%r20106, 1, 0, %p2965;
	add.s32 	%r20107, %r20105, %r20094;
	setp.lt.u32 	%p2966, %r20107, %r20105;
	selp.u32 	%r20108, 1, 0, %p2966;
	mad.lo.s32 	%r20109, %r20097, %r20042, %r20102;
	add.s32 	%r20110, %r20109, %r20103;
	add.s32 	%r20111, %r20110, %r20106;
	add.s32 	%r20112, %r20111, %r20108;
	and.b32  	%r20113, %r11781, 65535;
	mul.lo.s32 	%r20114, %r20113, %r20043;
	shr.u32 	%r20115, %r11781, 16;
	mul.lo.s32 	%r20116, %r20113, %r20042;
	mad.lo.s32 	%r20117, %r20115, %r20043, %r20116;
	and.b32  	%r20118, %r20114, 65535;
	shl.b32 	%r20119, %r20117, 16;
	shr.u32 	%r20120, %r20114, 16;
	shr.u32 	%r20121, %r20117, 16;
	add.s32 	%r20122, %r20118, %r56615;
	add.s32 	%r20123, %r20122, %r20119;
	setp.lt.u32 	%p2967, %r20123, %r56615;
	selp.u32 	%r20124, 1, 0, %p2967;
	add.s32 	%r20125, %r20123, %r20112;
	setp.lt.u32 	%p2968, %r20125, %r20123;
	selp.u32 	%r20126, 1, 0, %p2968;
	mad.lo.s32 	%r20127, %r20115, %r20042, %r20120;
	add.s32 	%r20128, %r20127, %r20121;
	add.s32 	%r20129, %r20128, %r20124;
	add.s32 	%r20130, %r20129, %r20126;
	and.b32  	%r20131, %r11782, 65535;
	mul.lo.s32 	%r20132, %r20131, %r20043;
	shr.u32 	%r20133, %r11782, 16;
	mul.lo.s32 	%r20134, %r20131, %r20042;
	mad.lo.s32 	%r20135, %r20133, %r20043, %r20134;
	and.b32  	%r20136, %r20132, 65535;
	shl.b32 	%r20137, %r20135, 16;
	shr.u32 	%r20138, %r20132, 16;
	shr.u32 	%r20139, %r20135, 16;
	add.s32 	%r20140, %r20136, %r56616;
	add.s32 	%r20141, %r20140, %r20137;
	setp.lt.u32 	%p2969, %r20141, %r56616;
	selp.u32 	%r20142, 1, 0, %p2969;
	add.s32 	%r20143, %r20141, %r20130;
	setp.lt.u32 	%p2970, %r20143, %r20141;
	selp.u32 	%r20144, 1, 0, %p2970;
	mad.lo.s32 	%r20145, %r20133, %r20042, %r20138;
	add.s32 	%r20146, %r20145, %r20139;
	add.s32 	%r20147, %r20146, %r20142;
	add.s32 	%r20148, %r20147, %r20144;
	and.b32  	%r20149, %r11783, 65535;
	mul.lo.s32 	%r20150, %r20149, %r20043;
	shr.u32 	%r20151, %r11783, 16;
	mul.lo.s32 	%r20152, %r20149, %r20042;
	mad.lo.s32 	%r20153, %r20151, %r20043, %r20152;
	and.b32  	%r20154, %r20150, 65535;
	shl.b32 	%r20155, %r20153, 16;
	shr.u32 	%r20156, %r20150, 16;
	shr.u32 	%r20157, %r20153, 16;
	add.s32 	%r20158, %r20154, %r56617;
	add.s32 	%r20159, %r20158, %r20155;
	setp.lt.u32 	%p2971, %r20159, %r56617;
	selp.u32 	%r20160, 1, 0, %p2971;
	add.s32 	%r20161, %r20159, %r20148;
	setp.lt.u32 	%p2972, %r20161, %r20159;
	selp.u32 	%r20162, 1, 0, %p2972;
	mad.lo.s32 	%r20163, %r20151, %r20042, %r20156;
	add.s32 	%r20164, %r20163, %r20157;
	add.s32 	%r20165, %r20164, %r20160;
	add.s32 	%r20166, %r20165, %r20162;
	and.b32  	%r20167, %r11784, 65535;
	mul.lo.s32 	%r20168, %r20167, %r20043;
	shr.u32 	%r20169, %r11784, 16;
	mul.lo.s32 	%r20170, %r20167, %r20042;
	mad.lo.s32 	%r20171, %r20169, %r20043, %r20170;
	and.b32  	%r20172, %r20168, 65535;
	shl.b32 	%r20173, %r20171, 16;
	shr.u32 	%r20174, %r20168, 16;
	shr.u32 	%r20175, %r20171, 16;
	add.s32 	%r20176, %r20172, %r56618;
	add.s32 	%r20177, %r20176, %r20173;
	setp.lt.u32 	%p2973, %r20177, %r56618;
	selp.u32 	%r20178, 1, 0, %p2973;
	add.s32 	%r20179, %r20177, %r20166;
	setp.lt.u32 	%p2974, %r20179, %r20177;
	selp.u32 	%r20180, 1, 0, %p2974;
	mad.lo.s32 	%r20181, %r20169, %r20042, %r20174;
	add.s32 	%r20182, %r20181, %r20175;
	add.s32 	%r20183, %r20182, %r20178;
	add.s32 	%r20184, %r20183, %r20180;
	mul.lo.s32 	%r20185, %r20054, %r55624;
	shr.u32 	%r20186, %r20185, 16;
	and.b32  	%r20187, %r20185, 65535;
	and.b32  	%r20188, %r11769, 65535;
	mul.lo.s32 	%r20189, %r20188, %r20187;
	shr.u32 	%r20190, %r11769, 16;
	mul.lo.s32 	%r20191, %r20188, %r20186;
	mad.lo.s32 	%r20192, %r20190, %r20187, %r20191;
	and.b32  	%r20193, %r20189, 65535;
	shl.b32 	%r20194, %r20192, 16;
	shr.u32 	%r20195, %r20189, 16;
	shr.u32 	%r20196, %r20192, 16;
	add.s32 	%r20197, %r20193, %r20054;
	add.s32 	%r20198, %r20197, %r20194;
	setp.lt.u32 	%p2975, %r20198, %r20054;
	selp.u32 	%r20199, 1, 0, %p2975;
	mad.lo.s32 	%r20200, %r20190, %r20186, %r20195;
	add.s32 	%r20201, %r20200, %r20196;
	add.s32 	%r20202, %r20201, %r20199;
	and.b32  	%r20203, %r11770, 65535;
	mul.lo.s32 	%r20204, %r20203, %r20187;
	shr.u32 	%r20205, %r11770, 16;
	mul.lo.s32 	%r20206, %r20203, %r20186;
	mad.lo.s32 	%r20207, %r20205, %r20187, %r20206;
	and.b32  	%r20208, %r20204, 65535;
	shl.b32 	%r20209, %r20207, 16;
	shr.u32 	%r20210, %r20204, 16;
	shr.u32 	%r20211, %r20207, 16;
	add.s32 	%r20212, %r20208, %r20071;
	add.s32 	%r20213, %r20212, %r20209;
	setp.lt.u32 	%p2976, %r20213, %r20071;
	selp.u32 	%r20214, 1, 0, %p2976;
	add.s32 	%r56609, %r20213, %r20202;
	setp.lt.u32 	%p2977, %r56609, %r20213;
	selp.u32 	%r20215, 1, 0, %p2977;
	mad.lo.s32 	%r20216, %r20205, %r20186, %r20210;
	add.s32 	%r20217, %r20216, %r20211;
	add.s32 	%r20218, %r20217, %r20214;
	add.s32 	%r20219, %r20218, %r20215;
	and.b32  	%r20220, %r11771, 65535;
	mul.lo.s32 	%r20221, %r20220, %r20187;
	shr.u32 	%r20222, %r11771, 16;
	mul.lo.s32 	%r20223, %r20220, %r20186;
	mad.lo.s32 	%r20224, %r20222, %r20187, %r20223;
	and.b32  	%r20225, %r20221, 65535;
	shl.b32 	%r20226, %r20224, 16;
	shr.u32 	%r20227, %r20221, 16;
	shr.u32 	%r20228, %r20224, 16;
	add.s32 	%r20229, %r20225, %r20089;
	add.s32 	%r20230, %r20229, %r20226;
	setp.lt.u32 	%p2978, %r20230, %r20089;
	selp.u32 	%r20231, 1, 0, %p2978;
	add.s32 	%r56612, %r20230, %r20219;
	setp.lt.u32 	%p2979, %r56612, %r20230;
	selp.u32 	%r20232, 1, 0, %p2979;
	mad.lo.s32 	%r20233, %r20222, %r20186, %r20227;
	add.s32 	%r20234, %r20233, %r20228;
	add.s32 	%r20235, %r20234, %r20231;
	add.s32 	%r20236, %r20235, %r20232;
	and.b32  	%r20237, %r11772, 65535;
	mul.lo.s32 	%r20238, %r20237, %r20187;
	shr.u32 	%r20239, %r11772, 16;
	mul.lo.s32 	%r20240, %r20237, %r20186;
	mad.lo.s32 	%r20241, %r20239, %r20187, %r20240;
	and.b32  	%r20242, %r20238, 65535;
	shl.b32 	%r20243, %r20241, 16;
	shr.u32 	%r20244, %r20238, 16;
	shr.u32 	%r20245, %r20241, 16;
	add.s32 	%r20246, %r20242, %r20107;
	add.s32 	%r20247, %r20246, %r20243;
	setp.lt.u32 	%p2980, %r20247, %r20107;
	selp.u32 	%r20248, 1, 0, %p2980;
	add.s32 	%r56613, %r20247, %r20236;
	setp.lt.u32 	%p2981, %r56613, %r20247;
	selp.u32 	%r20249, 1, 0, %p2981;
	mad.lo.s32 	%r20250, %r20239, %r20186, %r20244;
	add.s32 	%r20251, %r20250, %r20245;
	add.s32 	%r20252, %r20251, %r20248;
	add.s32 	%r20253, %r20252, %r20249;
	and.b32  	%r20254, %r11773, 65535;
	mul.lo.s32 	%r20255, %r20254, %r20187;
	shr.u32 	%r20256, %r11773, 16;
	mul.lo.s32 	%r20257, %r20254, %r20186;
	mad.lo.s32 	%r20258, %r20256, %r20187, %r20257;
	and.b32  	%r20259, %r20255, 65535;
	shl.b32 	%r20260, %r20258, 16;
	shr.u32 	%r20261, %r20255, 16;
	shr.u32 	%r20262, %r20258, 16;
	add.s32 	%r20263, %r20259, %r20125;
	add.s32 	%r20264, %r20263, %r20260;
	setp.lt.u32 	%p2982, %r20264, %r20125;
	selp.u32 	%r20265, 1, 0, %p2982;
	add.s32 	%r56614, %r20264, %r20253;
	setp.lt.u32 	%p2983, %r56614, %r20264;
	selp.u32 	%r20266, 1, 0, %p2983;
	mad.lo.s32 	%r20267, %r20256, %r20186, %r20261;
	add.s32 	%r20268, %r20267, %r20262;
	add.s32 	%r20269, %r20268, %r20265;
	add.s32 	%r20270, %r20269, %r20266;
	and.b32  	%r20271, %r11774, 65535;
	mul.lo.s32 	%r20272, %r20271, %r20187;
	shr.u32 	%r20273, %r11774, 16;
	mul.lo.s32 	%r20274, %r20271, %r20186;
	mad.lo.s32 	%r20275, %r20273, %r20187, %r20274;
	and.b32  	%r20276, %r20272, 65535;
	shl.b32 	%r20277, %r20275, 16;
	shr.u32 	%r20278, %r20272, 16;
	shr.u32 	%r20279, %r20275, 16;
	add.s32 	%r20280, %r20276, %r20143;
	add.s32 	%r20281, %r20280, %r20277;
	setp.lt.u32 	%p2984, %r20281, %r20143;
	selp.u32 	%r20282, 1, 0, %p2984;
	add.s32 	%r56615, %r20281, %r20270;
	setp.lt.u32 	%p2985, %r56615, %r20281;
	selp.u32 	%r20283, 1, 0, %p2985;
	mad.lo.s32 	%r20284, %r20273, %r20186, %r20278;
	add.s32 	%r20285, %r20284, %r20279;
	add.s32 	%r20286, %r20285, %r20282;
	add.s32 	%r20287, %r20286, %r20283;
	and.b32  	%r20288, %r11775, 65535;
	mul.lo.s32 	%r20289, %r20288, %r20187;
	shr.u32 	%r20290, %r11775, 16;
	mul.lo.s32 	%r20291, %r20288, %r20186;
	mad.lo.s32 	%r20292, %r20290, %r20187, %r20291;
	and.b32  	%r20293, %r20289, 65535;
	shl.b32 	%r20294, %r20292, 16;
	shr.u32 	%r20295, %r20289, 16;
	shr.u32 	%r20296, %r20292, 16;
	add.s32 	%r20297, %r20293, %r20161;
	add.s32 	%r20298, %r20297, %r20294;
	setp.lt.u32 	%p2986, %r20298, %r20161;
	selp.u32 	%r20299, 1, 0, %p2986;
	add.s32 	%r56616, %r20298, %r20287;
	setp.lt.u32 	%p2987, %r56616, %r20298;
	selp.u32 	%r20300, 1, 0, %p2987;
	mad.lo.s32 	%r20301, %r20290, %r20186, %r20295;
	add.s32 	%r20302, %r20301, %r20296;
	add.s32 	%r20303, %r20302, %r20299;
	add.s32 	%r20304, %r20303, %r20300;
	and.b32  	%r20305, %r11776, 65535;
	mul.lo.s32 	%r20306, %r20305, %r20187;
	shr.u32 	%r20307, %r11776, 16;
	mul.lo.s32 	%r20308, %r20305, %r20186;
	mad.lo.s32 	%r20309, %r20307, %r20187, %r20308;
	and.b32  	%r20310, %r20306, 65535;
	shl.b32 	%r20311, %r20309, 16;
	shr.u32 	%r20312, %r20306, 16;
	shr.u32 	%r20313, %r20309, 16;
	add.s32 	%r20314, %r20310, %r20179;
	add.s32 	%r20315, %r20314, %r20311;
	setp.lt.u32 	%p2988, %r20315, %r20179;
	selp.u32 	%r20316, 1, 0, %p2988;
	add.s32 	%r56617, %r20315, %r20304;
	setp.lt.u32 	%p2989, %r56617, %r20315;
	selp.u32 	%r20317, 1, 0, %p2989;
	mad.lo.s32 	%r20318, %r20307, %r20186, %r20312;
	add.s32 	%r20319, %r20318, %r20313;
	add.s32 	%r20320, %r20319, %r20316;
	add.s32 	%r20321, %r20320, %r20317;
	add.s32 	%r56618, %r20184, %r20321;
	add.s32 	%r56610, %r56610, 1;
	add.s64 	%rd439, %rd439, 4;
	setp.ne.s32 	%p2990, %r56610, 8;
	@%p2990 bra 	$L__BB0_917;
	setp.lt.u32 	%p2991, %r56618, %r11776;
	mov.u32 	%r56611, %r56609;
	@%p2991 bra 	$L__BB0_933;
	setp.gt.u32 	%p2992, %r56618, %r11776;
	@%p2992 bra 	$L__BB0_932;
	setp.lt.u32 	%p2993, %r56617, %r11775;
	mov.u32 	%r56611, %r56609;
	@%p2993 bra 	$L__BB0_933;
	setp.gt.u32 	%p2994, %r56617, %r11775;
	@%p2994 bra 	$L__BB0_932;
	setp.lt.u32 	%p2995, %r56616, %r11774;
	mov.u32 	%r56611, %r56609;
	@%p2995 bra 	$L__BB0_933;
	setp.gt.u32 	%p2996, %r56616, %r11774;
	@%p2996 bra 	$L__BB0_932;
	setp.lt.u32 	%p2997, %r56615, %r11773;
	mov.u32 	%r56611, %r56609;
	@%p2997 bra 	$L__BB0_933;
	setp.gt.u32 	%p2998, %r56615, %r11773;
	@%p2998 bra 	$L__BB0_932;
	setp.lt.u32 	%p2999, %r56614, %r11772;
	mov.u32 	%r56611, %r56609;
	@%p2999 bra 	$L__BB0_933;
	setp.gt.u32 	%p3000, %r56614, %r11772;
	@%p3000 bra 	$L__BB0_932;
	setp.lt.u32 	%p3001, %r56613, %r11771;
	mov.u32 	%r56611, %r56609;
	@%p3001 bra 	$L__BB0_933;
	setp.gt.u32 	%p3002, %r56613, %r11771;
	@%p3002 bra 	$L__BB0_932;
	setp.lt.u32 	%p3003, %r56612, %r11770;
	mov.u32 	%r56611, %r56609;
	@%p3003 bra 	$L__BB0_933;
	setp.le.u32 	%p3004, %r56612, %r11770;
	setp.lt.u32 	%p3005, %r56609, %r11769;
	and.pred  	%p3006, %p3004, %p3005;
	mov.u32 	%r56611, %r56609;
	@%p3006 bra 	$L__BB0_933;
$L__BB0_932:
	sub.s32 	%r56611, %r56609, %r11769;
	setp.lt.u32 	%p3007, %r56609, %r11769;
	selp.u32 	%r20322, 1, 0, %p3007;
	sub.s32 	%r20323, %r56612, %r11770;
	setp.lt.u32 	%p3008, %r56612, %r11770;
	selp.s32 	%r20324, -1, 0, %p3007;
	add.s32 	%r56612, %r20323, %r20324;
	setp.lt.u32 	%p3009, %r20323, %r20322;
	or.pred  	%p3010, %p3008, %p3009;
	selp.u32 	%r20325, 1, 0, %p3010;
	sub.s32 	%r20326, %r56613, %r11771;
	setp.lt.u32 	%p3011, %r56613, %r11771;
	selp.s32 	%r20327, -1, 0, %p3010;
	add.s32 	%r56613, %r20326, %r20327;
	setp.lt.u32 	%p3012, %r20326, %r20325;
	or.pred  	%p3013, %p3011, %p3012;
	selp.u32 	%r20328, 1, 0, %p3013;
	sub.s32 	%r20329, %r56614, %r11772;
	setp.lt.u32 	%p3014, %r56614, %r11772;
	selp.s32 	%r20330, -1, 0, %p3013;
	add.s32 	%r56614, %r20329, %r20330;
	setp.lt.u32 	%p3015, %r20329, %r20328;
	or.pred  	%p3016, %p3014, %p3015;
	selp.u32 	%r20331, 1, 0, %p3016;
	sub.s32 	%r20332, %r56615, %r11773;
	setp.lt.u32 	%p3017, %r56615, %r11773;
	selp.s32 	%r20333, -1, 0, %p3016;
	add.s32 	%r56615, %r20332, %r20333;
	setp.lt.u32 	%p3018, %r20332, %r20331;
	or.pred  	%p3019, %p3017, %p3018;
	selp.u32 	%r20334, 1, 0, %p3019;
	sub.s32 	%r20335, %r56616, %r11774;
	setp.lt.u32 	%p3020, %r56616, %r11774;
	selp.s32 	%r20336, -1, 0, %p3019;
	add.s32 	%r56616, %r20335, %r20336;
	setp.lt.u32 	%p3021, %r20335, %r20334;
	or.pred  	%p3022, %p3020, %p3021;
	selp.u32 	%r20337, 1, 0, %p3022;
	sub.s32 	%r20338, %r56617, %r11775;
	setp.lt.u32 	%p3023, %r56617, %r11775;
	selp.s32 	%r20339, -1, 0, %p3022;
	add.s32 	%r56617, %r20338, %r20339;
	setp.lt.u32 	%p3024, %r20338, %r20337;
	or.pred  	%p3025, %p3023, %p3024;
	selp.s32 	%r20340, -1, 0, %p3025;
	sub.s32 	%r20341, %r56618, %r11776;
	add.s32 	%r56618, %r20341, %r20340;
$L__BB0_933:
	and.b32  	%r2170, %r56397, 65535;
	shr.u32 	%r2171, %r56397, 16;
	and.b32  	%r2172, %r56398, 65535;
	shr.u32 	%r2173, %r56398, 16;
	and.b32  	%r2174, %r56399, 65535;
	shr.u32 	%r2175, %r56399, 16;
	and.b32  	%r2176, %r56400, 65535;
	shr.u32 	%r2177, %r56400, 16;
	and.b32  	%r2178, %r56401, 65535;
	shr.u32 	%r2179, %r56401, 16;
	and.b32  	%r2180, %r56402, 65535;
	shr.u32 	%r2181, %r56402, 16;
	and.b32  	%r2182, %r56403, 65535;
	shr.u32 	%r2183, %r56403, 16;
	and.b32  	%r2184, %r56404, 65535;
	shr.u32 	%r2185, %r56404, 16;
	mov.b32 	%r56635, 0;
	mov.u64 	%rd440, %rd31;
	mov.u32 	%r56634, %r56635;
	mov.u32 	%r56633, %r56635;
	mov.u32 	%r56632, %r56635;
	mov.u32 	%r56631, %r56635;
	mov.u32 	%r56630, %r56635;
	mov.u32 	%r56629, %r56635;
	mov.u32 	%r56626, %r56635;
	mov.u32 	%r56627, %r56635;
$L__BB0_934:
	ld.param.u32 	%r55625, [_Z17ecm_stage1_kernelj4U256S_S_jPKjjjjjjjjPjS2_S2_S2_S2_S2__param_4];
	ld.local.u32 	%r20343, [%rd440];
	shr.u32 	%r20344, %r20343, 16;
	and.b32  	%r20345, %r20343, 65535;
	mul.lo.s32 	%r20346, %r2170, %r20345;
	mul.lo.s32 	%r20347, %r2170, %r20344;
	mad.lo.s32 	%r20348, %r2171, %r20345, %r20347;
	and.b32  	%r20349, %r20346, 65535;
	shl.b32 	%r20350, %r20348, 16;
	shr.u32 	%r20351, %r20346, 16;
	shr.u32 	%r20352, %r20348, 16;
	add.s32 	%r20353, %r20349, %r56626;
	add.s32 	%r20354, %r20353, %r20350;
	setp.lt.u32 	%p3026, %r20354, %r56626;
	selp.u32 	%r20355, 1, 0, %p3026;
	mad.lo.s32 	%r20356, %r2171, %r20344, %r20351;
	add.s32 	%r20357, %r20356, %r20352;
	add.s32 	%r20358, %r20357, %r20355;
	mul.lo.s32 	%r20359, %r2172, %r20345;
	mul.lo.s32 	%r20360, %r2172, %r20344;
	mad.lo.s32 	%r20361, %r2173, %r20345, %r20360;
	and.b32  	%r20362, %r20359, 65535;
	shl.b32 	%r20363, %r20361, 16;
	shr.u32 	%r20364, %r20359, 16;
	shr.u32 	%r20365, %r20361, 16;
	add.s32 	%r20366, %r20362, %r56629;
	add.s32 	%r20367, %r20366, %r20363;
	setp.lt.u32 	%p3027, %r20367, %r56629;
	selp.u32 	%r20368, 1, 0, %p3027;
	add.s32 	%r20369, %r20367, %r20358;
	setp.lt.u32 	%p3028, %r20369, %r20367;
	selp.u32 	%r20370, 1, 0, %p3028;
	mad.lo.s32 	%r20371, %r2173, %r20344, %r20364;
	add.s32 	%r20372, %r20371, %r20365;
	add.s32 	%r20373, %r20372, %r20368;
	add.s32 	%r20374, %r20373, %r20370;
	mul.lo.s32 	%r20375, %r2174, %r20345;
	mul.lo.s32 	%r20376, %r2174, %r20344;
	mad.lo.s32 	%r20377, %r2175, %r20345, %r20376;
	and.b32  	%r20378, %r20375, 65535;
	shl.b32 	%r20379, %r20377, 16;
	shr.u32 	%r20380, %r20375, 16;
	shr.u32 	%r20381, %r20377, 16;
	add.s32 	%r20382, %r20378, %r56630;
	add.s32 	%r20383, %r20382, %r20379;
	setp.lt.u32 	%p3029, %r20383, %r56630;
	selp.u32 	%r20384, 1, 0, %p3029;
	add.s32 	%r20385, %r20383, %r20374;
	setp.lt.u32 	%p3030, %r20385, %r20383;
	selp.u32 	%r20386, 1, 0, %p3030;
	mad.lo.s32 	%r20387, %r2175, %r20344, %r20380;
	add.s32 	%r20388, %r20387, %r20381;
	add.s32 	%r20389, %r20388, %r20384;
	add.s32 	%r20390, %r20389, %r20386;
	mul.lo.s32 	%r20391, %r2176, %r20345;
	mul.lo.s32 	%r20392, %r2176, %r20344;
	mad.lo.s32 	%r20393, %r2177, %r20345, %r20392;
	and.b32  	%r20394, %r20391, 65535;
	shl.b32 	%r20395, %r20393, 16;
	shr.u32 	%r20396, %r20391, 16;
	shr.u32 	%r20397, %r20393, 16;
	add.s32 	%r20398, %r20394, %r56631;
	add.s32 	%r20399, %r20398, %r20395;
	setp.lt.u32 	%p3031, %r20399, %r56631;
	selp.u32 	%r20400, 1, 0, %p3031;
	add.s32 	%r20401, %r20399, %r20390;
	setp.lt.u32 	%p3032, %r20401, %r20399;
	selp.u32 	%r20402, 1, 0, %p3032;
	mad.lo.s32 	%r20403, %r2177, %r20344, %r20396;
	add.s32 	%r20404, %r20403, %r20397;
	add.s32 	%r20405, %r20404, %r20400;
	add.s32 	%r20406, %r20405, %r20402;
	mul.lo.s32 	%r20407, %r2178, %r20345;
	mul.lo.s32 	%r20408, %r2178, %r20344;
	mad.lo.s32 	%r20409, %r2179, %r20345, %r20408;
	and.b32  	%r20410, %r20407, 65535;
	shl.b32 	%r20411, %r20409, 16;
	shr.u32 	%r20412, %r20407, 16;
	shr.u32 	%r20413, %r20409, 16;
	add.s32 	%r20414, %r20410, %r56632;
	add.s32 	%r20415, %r20414, %r20411;
	setp.lt.u32 	%p3033, %r20415, %r56632;
	selp.u32 	%r20416, 1, 0, %p3033;
	add.s32 	%r20417, %r20415, %r20406;
	setp.lt.u32 	%p3034, %r20417, %r20415;
	selp.u32 	%r20418, 1, 0, %p3034;
	mad.lo.s32 	%r20419, %r2179, %r20344, %r20412;
	add.s32 	%r20420, %r20419, %r20413;
	add.s32 	%r20421, %r20420, %r20416;
	add.s32 	%r20422, %r20421, %r20418;
	mul.lo.s32 	%r20423, %r2180, %r20345;
	mul.lo.s32 	%r20424, %r2180, %r20344;
	mad.lo.s32 	%r20425, %r2181, %r20345, %r20424;
	and.b32  	%r20426, %r20423, 65535;
	shl.b32 	%r20427, %r20425, 16;
	shr.u32 	%r20428, %r20423, 16;
	shr.u32 	%r20429, %r20425, 16;
	add.s32 	%r20430, %r20426, %r56633;
	add.s32 	%r20431, %r20430, %r20427;
	setp.lt.u32 	%p3035, %r20431, %r56633;
	selp.u32 	%r20432, 1, 0, %p3035;
	add.s32 	%r20433, %r20431, %r20422;
	setp.lt.u32 	%p3036, %r20433, %r20431;
	selp.u32 	%r20434, 1, 0, %p3036;
	mad.lo.s32 	%r20435, %r2181, %r20344, %r20428;
	add.s32 	%r20436, %r20435, %r20429;
	add.s32 	%r20437, %r20436, %r20432;
	add.s32 	%r20438, %r20437, %r20434;
	mul.lo.s32 	%r20439, %r2182, %r20345;
	mul.lo.s32 	%r20440, %r2182, %r20344;
	mad.lo.s32 	%r20441, %r2183, %r20345, %r20440;
	and.b32  	%r20442, %r20439, 65535;
	shl.b32 	%r20443, %r20441, 16;
	shr.u32 	%r20444, %r20439, 16;
	shr.u32 	%r20445, %r20441, 16;
	add.s32 	%r20446, %r20442, %r56634;
	add.s32 	%r20447, %r20446, %r20443;
	setp.lt.u32 	%p3037, %r20447, %r56634;
	selp.u32 	%r20448, 1, 0, %p3037;
	add.s32 	%r20449, %r20447, %r20438;
	setp.lt.u32 	%p3038, %r20449, %r20447;
	selp.u32 	%r20450, 1, 0, %p3038;
	mad.lo.s32 	%r20451, %r2183, %r20344, %r20444;
	add.s32 	%r20452, %r20451, %r20445;
	add.s32 	%r20453, %r20452, %r20448;
	add.s32 	%r20454, %r20453, %r20450;
	mul.lo.s32 	%r20455, %r2184, %r20345;
	mul.lo.s32 	%r20456, %r2184, %r20344;
	mad.lo.s32 	%r20457, %r2185, %r20345, %r20456;
	and.b32  	%r20458, %r20455, 65535;
	shl.b32 	%r20459, %r20457, 16;
	shr.u32 	%r20460, %r20455, 16;
	shr.u32 	%r20461, %r20457, 16;
	add.s32 	%r20462, %r20458, %r56635;
	add.s32 	%r20463, %r20462, %r20459;
	setp.lt.u32 	%p3039, %r20463, %r56635;
	selp.u32 	%r20464, 1, 0, %p3039;
	add.s32 	%r20465, %r20463, %r20454;
	setp.lt.u32 	%p3040, %r20465, %r20463;
	selp.u32 	%r20466, 1, 0, %p3040;
	mad.lo.s32 	%r20467, %r2185, %r20344, %r20460;
	add.s32 	%r20468, %r20467, %r20461;
	add.s32 	%r20469, %r20468, %r20464;
	add.s32 	%r20470, %r20469, %r20466;
	mul.lo.s32 	%r20471, %r20354, %r55625;
	shr.u32 	%r20472, %r20471, 16;
	and.b32  	%r20473, %r20471, 65535;
	and.b32  	%r20474, %r11769, 65535;
	mul.lo.s32 	%r20475, %r20474, %r20473;
	shr.u32 	%r20476, %r11769, 16;
	mul.lo.s32 	%r20477, %r20474, %r20472;
	mad.lo.s32 	%r20478, %r20476, %r20473, %r20477;
	and.b32  	%r20479, %r20475, 65535;
	shl.b32 	%r20480, %r20478, 16;
	shr.u32 	%r20481, %r20475, 16;
	shr.u32 	%r20482, %r20478, 16;
	add.s32 	%r20483, %r20479, %r20354;
	add.s32 	%r20484, %r20483, %r20480;
	setp.lt.u32 	%p3041, %r20484, %r20354;
	selp.u32 	%r20485, 1, 0, %p3041;
	mad.lo.s32 	%r20486, %r20476, %r20472, %r20481;
	add.s32 	%r20487, %r20486, %r20482;
	add.s32 	%r20488, %r20487, %r20485;
	and.b32  	%r20489, %r11770, 65535;
	mul.lo.s32 	%r20490, %r20489, %r20473;
	shr.u32 	%r20491, %r11770, 16;
	mul.lo.s32 	%r20492, %r20489, %r20472;
	mad.lo.s32 	%r20493, %r20491, %r20473, %r20492;
	and.b32  	%r20494, %r20490, 65535;
	shl.b32 	%r20495, %r20493, 16;
	shr.u32 	%r20496, %r20490, 16;
	shr.u32 	%r20497, %r20493, 16;
	add.s32 	%r20498, %r20494, %r20369;
	add.s32 	%r20499, %r20498, %r20495;
	setp.lt.u32 	%p3042, %r20499, %r20369;
	selp.u32 	%r20500, 1, 0, %p3042;
	add.s32 	%r56626, %r20499, %r20488;
	setp.lt.u32 	%p3043, %r56626, %r20499;
	selp.u32 	%r20501, 1, 0, %p3043;
	mad.lo.s32 	%r20502, %r20491, %r20472, %r20496;
	add.s32 	%r20503, %r20502, %r20497;
	add.s32 	%r20504, %r20503, %r20500;
	add.s32 	%r20505, %r20504, %r20501;
	and.b32  	%r20506, %r11771, 65535;
	mul.lo.s32 	%r20507, %r20506, %r20473;
	shr.u32 	%r20508, %r11771, 16;
	mul.lo.s32 	%r20509, %r20506, %r20472;
	mad.lo.s32 	%r20510, %r20508, %r20473, %r20509;
	and.b32  	%r20511, %r20507, 65535;
	shl.b32 	%r20512, %r20510, 16;
	shr.u32 	%r20513, %r20507, 16;
	shr.u32 	%r20514, %r20510, 16;
	add.s32 	%r20515, %r20511, %r20385;
	add.s32 	%r20516, %r20515, %r20512;
	setp.lt.u32 	%p3044, %r20516, %r20385;
	selp.u32 	%r20517, 1, 0, %p3044;
	add.s32 	%r56629, %r20516, %r20505;
	setp.lt.u32 	%p3045, %r56629, %r20516;
	selp.u32 	%r20518, 1, 0, %p3045;
	mad.lo.s32 	%r20519, %r20508, %r20472, %r20513;
	add.s32 	%r20520, %r20519, %r20514;
	add.s32 	%r20521, %r20520, %r20517;
	add.s32 	%r20522, %r20521, %r20518;
	and.b32  	%r20523, %r11772, 65535;
	mul.lo.s32 	%r20524, %r20523, %r20473;
	shr.u32 	%r20525, %r11772, 16;
	mul.lo.s32 	%r20526, %r20523, %r20472;
	mad.lo.s32 	%r20527, %r20525, %r20473, %r20526;
	and.b32  	%r20528, %r20524, 65535;
	shl.b32 	%r20529, %r20527, 16;
	shr.u32 	%r20530, %r20524, 16;
	shr.u32 	%r20531, %r20527, 16;
	add.s32 	%r20532, %r20528, %r20401;
	add.s32 	%r20533, %r20532, %r20529;
	setp.lt.u32 	%p3046, %r20533, %r20401;
	selp.u32 	%r20534, 1, 0, %p3046;
	add.s32 	%r56630, %r20533, %r20522;
	setp.lt.u32 	%p3047, %r56630, %r20533;
	selp.u32 	%r20535, 1, 0, %p3047;
	mad.lo.s32 	%r20536, %r20525, %r20472, %r20530;
	add.s32 	%r20537, %r20536, %r20531;
	add.s32 	%r20538, %r20537, %r20534;
	add.s32 	%r20539, %r20538, %r20535;
	and.b32  	%r20540, %r11773, 65535;
	mul.lo.s32 	%r20541, %r20540, %r20473;
	shr.u32 	%r20542, %r11773, 16;
	mul.lo.s32 	%r20543, %r20540, %r20472;
	mad.lo.s32 	%r20544, %r20542, %r20473, %r20543;
	and.b32  	%r20545, %r20541, 65535;
	shl.b32 	%r20546, %r20544, 16;
	shr.u32 	%r20547, %r20541, 16;
	shr.u32 	%r20548, %r20544, 16;
	add.s32 	%r20549, %r20545, %r20417;
	add.s32 	%r20550, %r20549, %r20546;
	setp.lt.u32 	%p3048, %r20550, %r20417;
	selp.u32 	%r20551, 1, 0, %p3048;
	add.s32 	%r56631, %r20550, %r20539;
	setp.lt.u32 	%p3049, %r56631, %r20550;
	selp.u32 	%r20552, 1, 0, %p3049;
	mad.lo.s32 	%r20553, %r20542, %r20472, %r20547;
	add.s32 	%r20554, %r20553, %r20548;
	add.s32 	%r20555, %r20554, %r20551;
	add.s32 	%r20556, %r20555, %r20552;
	and.b32  	%r20557, %r11774, 65535;
	mul.lo.s32 	%r20558, %r20557, %r20473;
	shr.u32 	%r20559, %r11774, 16;
	mul.lo.s32 	%r20560, %r20557, %r20472;
	mad.lo.s32 	%r20561, %r20559, %r20473, %r20560;
	and.b32  	%r20562, %r20558, 65535;
	shl.b32 	%r20563, %r20561, 16;
	shr.u32 	%r20564, %r20558, 16;
	shr.u32 	%r20565, %r20561, 16;
	add.s32 	%r20566, %r20562, %r20433;
	add.s32 	%r20567, %r20566, %r20563;
	setp.lt.u32 	%p3050, %r20567, %r20433;
	selp.u32 	%r20568, 1, 0, %p3050;
	add.s32 	%r56632, %r20567, %r20556;
	setp.lt.u32 	%p3051, %r56632, %r20567;
	selp.u32 	%r20569, 1, 0, %p3051;
	mad.lo.s32 	%r20570, %r20559, %r20472, %r20564;
	add.s32 	%r20571, %r20570, %r20565;
	add.s32 	%r20572, %r20571, %r20568;
	add.s32 	%r20573, %r20572, %r20569;
	and.b32  	%r20574, %r11775, 65535;
	mul.lo.s32 	%r20575, %r20574, %r20473;
	shr.u32 	%r20576, %r11775, 16;
	mul.lo.s32 	%r20577, %r20574, %r20472;
	mad.lo.s32 	%r20578, %r20576, %r20473, %r20577;
	and.b32  	%r20579, %r20575, 65535;
	shl.b32 	%r20580, %r20578, 16;
	shr.u32 	%r20581, %r20575, 16;
	shr.u32 	%r20582, %r20578, 16;
	add.s32 	%r20583, %r20579, %r20449;
	add.s32 	%r20584, %r20583, %r20580;
	setp.lt.u32 	%p3052, %r20584, %r20449;
	selp.u32 	%r20585, 1, 0, %p3052;
	add.s32 	%r56633, %r20584, %r20573;
	setp.lt.u32 	%p3053, %r56633, %r20584;
	selp.u32 	%r20586, 1, 0, %p3053;
	mad.lo.s32 	%r20587, %r20576, %r20472, %r20581;
	add.s32 	%r20588, %r20587, %r20582;
	add.s32 	%r20589, %r20588, %r20585;
	add.s32 	%r20590, %r20589, %r20586;
	and.b32  	%r20591, %r11776, 65535;
	mul.lo.s32 	%r20592, %r20591, %r20473;
	shr.u32 	%r20593, %r11776, 16;
	mul.lo.s32 	%r20594, %r20591, %r20472;
	mad.lo.s32 	%r20595, %r20593, %r20473, %r20594;
	and.b32  	%r20596, %r20592, 65535;
	shl.b32 	%r20597, %r20595, 16;
	shr.u32 	%r20598, %r20592, 16;
	shr.u32 	%r20599, %r20595, 16;
	add.s32 	%r20600, %r20596, %r20465;
	add.s32 	%r20601, %r20600, %r20597;
	setp.lt.u32 	%p3054, %r20601, %r20465;
	selp.u32 	%r20602, 1, 0, %p3054;
	add.s32 	%r56634, %r20601, %r20590;
	setp.lt.u32 	%p3055, %r56634, %r20601;
	selp.u32 	%r20603, 1, 0, %p3055;
	mad.lo.s32 	%r20604, %r20593, %r20472, %r20598;
	add.s32 	%r20605, %r20604, %r20599;
	add.s32 	%r20606, %r20605, %r20602;
	add.s32 	%r20607, %r20606, %r20603;
	add.s32 	%r56635, %r20470, %r20607;
	add.s32 	%r56627, %r56627, 1;
	add.s64 	%rd440, %rd440, 4;
	setp.ne.s32 	%p3056, %r56627, 8;
	@%p3056 bra 	$L__BB0_934;
	setp.lt.u32 	%p3057, %r56635, %r11776;
	mov.u32 	%r56628, %r56626;
	@%p3057 bra 	$L__BB0_950;
	setp.gt.u32 	%p3058, %r56635, %r11776;
	@%p3058 bra 	$L__BB0_949;
	setp.lt.u32 	%p3059, %r56634, %r11775;
	mov.u32 	%r56628, %r56626;
	@%p3059 bra 	$L__BB0_950;
	setp.gt.u32 	%p3060, %r56634, %r11775;
	@%p3060 bra 	$L__BB0_949;
	setp.lt.u32 	%p3061, %r56633, %r11774;
	mov.u32 	%r56628, %r56626;
	@%p3061 bra 	$L__BB0_950;
	setp.gt.u32 	%p3062, %r56633, %r11774;
	@%p3062 bra 	$L__BB0_949;
	setp.lt.u32 	%p3063, %r56632, %r11773;
	mov.u32 	%r56628, %r56626;
	@%p3063 bra 	$L__BB0_950;
	setp.gt.u32 	%p3064, %r56632, %r11773;
	@%p3064 bra 	$L__BB0_949;
	setp.lt.u32 	%p3065, %r56631, %r11772;
	mov.u32 	%r56628, %r56626;
	@%p3065 bra 	$L__BB0_950;
	setp.gt.u32 	%p3066, %r56631, %r11772;
	@%p3066 bra 	$L__BB0_949;
	setp.lt.u32 	%p3067, %r56630, %r11771;
	mov.u32 	%r56628, %r56626;
	@%p3067 bra 	$L__BB0_950;
	setp.gt.u32 	%p3068, %r56630, %r11771;
	@%p3068 bra 	$L__BB0_949;
	setp.lt.u32 	%p3069, %r56629, %r11770;
	mov.u32 	%r56628, %r56626;
	@%p3069 bra 	$L__BB0_950;
	setp.le.u32 	%p3070, %r56629, %r11770;
	setp.lt.u32 	%p3071, %r56626, %r11769;
	and.pred  	%p3072, %p3070, %p3071;
	mov.u32 	%r56628, %r56626;
	@%p3072 bra 	$L__BB0_950;
$L__BB0_949:
	sub.s32 	%r56628, %r56626, %r11769;
	setp.lt.u32 	%p3073, %r56626, %r11769;
	selp.u32 	%r20608, 1, 0, %p3073;
	sub.s32 	%r20609, %r56629, %r11770;
	setp.lt.u32 	%p3074, %r56629, %r11770;
	selp.s32 	%r20610, -1, 0, %p3073;
	add.s32 	%r56629, %r20609, %r20610;
	setp.lt.u32 	%p3075, %r20609, %r20608;
	or.pred  	%p3076, %p3074, %p3075;
	selp.u32 	%r20611, 1, 0, %p3076;
	sub.s32 	%r20612, %r56630, %r11771;
	setp.lt.u32 	%p3077, %r56630, %r11771;
	selp.s32 	%r20613, -1, 0, %p3076;
	add.s32 	%r56630, %r20612, %r20613;
	setp.lt.u32 	%p3078, %r20612, %r20611;
	or.pred  	%p3079, %p3077, %p3078;
	selp.u32 	%r20614, 1, 0, %p3079;
	sub.s32 	%r20615, %r56631, %r11772;
	setp.lt.u32 	%p3080, %r56631, %r11772;
	selp.s32 	%r20616, -1, 0, %p3079;
	add.s32 	%r56631, %r20615, %r20616;
	setp.lt.u32 	%p3081, %r20615, %r20614;
	or.pred  	%p3082, %p3080, %p3081;
	selp.u32 	%r20617, 1, 0, %p3082;
	sub.s32 	%r20618, %r56632, %r11773;
	setp.lt.u32 	%p3083, %r56632, %r11773;
	selp.s32 	%r20619, -1, 0, %p3082;
	add.s32 	%r56632, %r20618, %r20619;
	setp.lt.u32 	%p3084, %r20618, %r20617;
	or.pred  	%p3085, %p3083, %p3084;
	selp.u32 	%r20620, 1, 0, %p3085;
	sub.s32 	%r20621, %r56633, %r11774;
	setp.lt.u32 	%p3086, %r56633, %r11774;
	selp.s32 	%r20622, -1, 0, %p3085;
	add.s32 	%r56633, %r20621, %r20622;
	setp.lt.u32 	%p3087, %r20621, %r20620;
	or.pred  	%p3088, %p3086, %p3087;
	selp.u32 	%r20623, 1, 0, %p3088;
	sub.s32 	%r20624, %r56634, %r11775;
	setp.lt.u32 	%p3089, %r56634, %r11775;
	selp.s32 	%r20625, -1, 0, %p3088;
	add.s32 	%r56634, %r20624, %r20625;
	setp.lt.u32 	%p3090, %r20624, %r20623;
	or.pred  	%p3091, %p3089, %p3090;
	selp.s32 	%r20626, -1, 0, %p3091;
	sub.s32 	%r20627, %r56635, %r11776;
	add.s32 	%r56635, %r20627, %r20626;
$L__BB0_950:
	st.local.u32 	[%rd35], %r56628;
	st.local.u32 	[%rd35+4], %r56629;
	st.local.u32 	[%rd35+8], %r56630;
	st.local.u32 	[%rd35+12], %r56631;
	st.local.u32 	[%rd35+16], %r56632;
	st.local.u32 	[%rd35+20], %r56633;
	st.local.u32 	[%rd35+24], %r56634;
	st.local.u32 	[%rd35+28], %r56635;
	and.b32  	%r2228, %r56611, 65535;
	shr.u32 	%r2229, %r56611, 16;
	and.b32  	%r2230, %r56612, 65535;
	shr.u32 	%r2231, %r56612, 16;
	and.b32  	%r2232, %r56613, 65535;
	shr.u32 	%r2233, %r56613, 16;
	and.b32  	%r2234, %r56614, 65535;
	shr.u32 	%r2235, %r56614, 16;
	and.b32  	%r2236, %r56615, 65535;
	shr.u32 	%r2237, %r56615, 16;
	and.b32  	%r2238, %r56616, 65535;
	shr.u32 	%r2239, %r56616, 16;
	and.b32  	%r2240, %r56617, 65535;
	shr.u32 	%r2241, %r56617, 16;
	and.b32  	%r2242, %r56618, 65535;
	shr.u32 	%r2243, %r56618, 16;
	mov.b32 	%r56652, 0;
	mov.u64 	%rd441, %rd35;
	mov.u32 	%r56651, %r56652;
	mov.u32 	%r56650, %r56652;
	mov.u32 	%r56649, %r56652;
	mov.u32 	%r56648, %r56652;
	mov.u32 	%r56647, %r56652;
	mov.u32 	%r56646, %r56652;
	mov.u32 	%r56643, %r56652;
	mov.u32 	%r56644, %r56652;
$L__BB0_951:
	ld.param.u32 	%r55626, [_Z17ecm_stage1_kernelj4U256S_S_jPKjjjjjjjjPjS2_S2_S2_S2_S2__param_4];
	ld.local.u32 	%r20629, [%rd441];
	shr.u32 	%r20630, %r20629, 16;
	and.b32  	%r20631, %r20629, 65535;
	mul.lo.s32 	%r20632, %r2228, %r20631;
	mul.lo.s32 	%r20633, %r2228, %r20630;
	mad.lo.s32 	%r20634, %r2229, %r20631, %r20633;
	and.b32  	%r20635, %r20632, 65535;
	shl.b32 	%r20636, %r20634, 16;
	shr.u32 	%r20637, %r20632, 16;
	shr.u32 	%r20638, %r20634, 16;
	add.s32 	%r20639, %r20635, %r56643;
	add.s32 	%r20640, %r20639, %r20636;
	setp.lt.u32 	%p3092, %r20640, %r56643;
	selp.u32 	%r20641, 1, 0, %p3092;
	mad.lo.s32 	%r20642, %r2229, %r20630, %r20637;
	add.s32 	%r20643, %r20642, %r20638;
	add.s32 	%r20644, %r20643, %r20641;
	mul.lo.s32 	%r20645, %r2230, %r20631;
	mul.lo.s32 	%r20646, %r2230, %r20630;
	mad.lo.s32 	%r20647, %r2231, %r20631, %r20646;
	and.b32  	%r20648, %r20645, 65535;
	shl.b32 	%r20649, %r20647, 16;
	shr.u32 	%r20650, %r20645, 16;
	shr.u32 	%r20651, %r20647, 16;
	add.s32 	%r20652, %r20648, %r56646;
	add.s32 	%r20653, %r20652, %r20649;
	setp.lt.u32 	%p3093, %r20653, %r56646;
	selp.u32 	%r20654, 1, 0, %p3093;
	add.s32 	%r20655, %r20653, %r20644;
	setp.lt.u32 	%p3094, %r20655, %r20653;
	selp.u32 	%r20656, 1, 0, %p3094;
	mad.lo.s32 	%r20657, %r2231, %r20630, %r20650;
	add.s32 	%r20658, %r20657, %r20651;
	add.s32 	%r20659, %r20658, %r20654;
	add.s32 	%r20660, %r20659, %r20656;
	mul.lo.s32 	%r20661, %r2232, %r20631;
	mul.lo.s32 	%r20662, %r2232, %r20630;
	mad.lo.s32 	%r20663, %r2233, %r20631, %r20662;
	and.b32  	%r20664, %r20661, 65535;
	shl.b32 	%r20665, %r20663, 16;
	shr.u32 	%r20666, %r20661, 16;
	shr.u32 	%r20667, %r20663, 16;
	add.s32 	%r20668, %r20664, %r56647;
	add.s32 	%r20669, %r20668, %r20665;
	setp.lt.u32 	%p3095, %r20669, %r56647;
	selp.u32 	%r20670, 1, 0, %p3095;
	add.s32 	%r20671, %r20669, %r20660;
	setp.lt.u32 	%p3096, %r20671, %r20669;
	selp.u32 	%r20672, 1, 0, %p3096;
	mad.lo.s32 	%r20673, %r2233, %r20630, %r20666;
	add.s32 	%r20674, %r20673, %r20667;
	add.s32 	%r20675, %r20674, %r20670;
	add.s32 	%r20676, %r20675, %r20672;
	mul.lo.s32 	%r20677, %r2234, %r20631;
	mul.lo.s32 	%r20678, %r2234, %r20630;
	mad.lo.s32 	%r20679, %r2235, %r20631, %r20678;
	and.b32  	%r20680, %r20677, 65535;
	shl.b32 	%r20681, %r20679, 16;
	shr.u32 	%r20682, %r20677, 16;
	shr.u32 	%r20683, %r20679, 16;
	add.s32 	%r20684, %r20680, %r56648;
	add.s32 	%r20685, %r20684, %r20681;
	setp.lt.u32 	%p3097, %r20685, %r56648;
	selp.u32 	%r20686, 1, 0, %p3097;
	add.s32 	%r20687, %r20685, %r20676;
	setp.lt.u32 	%p3098, %r20687, %r20685;
	selp.u32 	%r20688, 1, 0, %p3098;
	mad.lo.s32 	%r20689, %r2235, %r20630, %r20682;
	add.s32 	%r20690, %r20689, %r20683;
	add.s32 	%r20691, %r20690, %r20686;
	add.s32 	%r20692, %r20691, %r20688;
	mul.lo.s32 	%r20693, %r2236, %r20631;
	mul.lo.s32 	%r20694, %r2236, %r20630;
	mad.lo.s32 	%r20695, %r2237, %r20631, %r20694;
	and.b32  	%r20696, %r20693, 65535;
	shl.b32 	%r20697, %r20695, 16;
	shr.u32 	%r20698, %r20693, 16;
	shr.u32 	%r20699, %r20695, 16;
	add.s32 	%r20700, %r20696, %r56649;
	add.s32 	%r20701, %r20700, %r20697;
	setp.lt.u32 	%p3099, %r20701, %r56649;
	selp.u32 	%r20702, 1, 0, %p3099;
	add.s32 	%r20703, %r20701, %r20692;
	setp.lt.u32 	%p3100, %r20703, %r20701;
	selp.u32 	%r20704, 1, 0, %p3100;
	mad.lo.s32 	%r20705, %r2237, %r20630, %r20698;
	add.s32 	%r20706, %r20705, %r20699;
	add.s32 	%r20707, %r20706, %r20702;
	add.s32 	%r20708, %r20707, %r20704;
	mul.lo.s32 	%r20709, %r2238, %r20631;
	mul.lo.s32 	%r20710, %r2238, %r20630;
	mad.lo.s32 	%r20711, %r2239, %r20631, %r20710;
	and.b32  	%r20712, %r20709, 65535;
	shl.b32 	%r20713, %r20711, 16;
	shr.u32 	%r20714, %r20709, 16;
	shr.u32 	%r20715, %r20711, 16;
	add.s32 	%r20716, %r20712, %r56650;
	add.s32 	%r20717, %r20716, %r20713;
	setp.lt.u32 	%p3101, %r20717, %r56650;
	selp.u32 	%r20718, 1, 0, %p3101;
	add.s32 	%r20719, %r20717, %r20708;
	setp.lt.u32 	%p3102, %r20719, %r20717;
	selp.u32 	%r20720, 1, 0, %p3102;
	mad.lo.s32 	%r20721, %r2239, %r20630, %r20714;
	add.s32 	%r20722, %r20721, %r20715;
	add.s32 	%r20723, %r20722, %r20718;
	add.s32 	%r20724, %r20723, %r20720;
	mul.lo.s32 	%r20725, %r2240, %r20631;
	mul.lo.s32 	%r20726, %r2240, %r20630;
	mad.lo.s32 	%r20727, %r2241, %r20631, %r20726;
	and.b32  	%r20728, %r20725, 65535;
	shl.b32 	%r20729, %r20727, 16;
	shr.u32 	%r20730, %r20725, 16;
	shr.u32 	%r20731, %r20727, 16;
	add.s32 	%r20732, %r20728, %r56651;
	add.s32 	%r20733, %r20732, %r20729;
	setp.lt.u32 	%p3103, %r20733, %r56651;
	selp.u32 	%r20734, 1, 0, %p3103;
	add.s32 	%r20735, %r20733, %r20724;
	setp.lt.u32 	%p3104, %r20735, %r20733;
	selp.u32 	%r20736, 1, 0, %p3104;
	mad.lo.s32 	%r20737, %r2241, %r20630, %r20730;
	add.s32 	%r20738, %r20737, %r20731;
	add.s32 	%r20739, %r20738, %r20734;
	add.s32 	%r20740, %r20739, %r20736;
	mul.lo.s32 	%r20741, %r2242, %r20631;
	mul.lo.s32 	%r20742, %r2242, %r20630;
	mad.lo.s32 	%r20743, %r2243, %r20631, %r20742;
	and.b32  	%r20744, %r20741, 65535;
	shl.b32 	%r20745, %r20743, 16;
	shr.u32 	%r20746, %r20741, 16;
	shr.u32 	%r20747, %r20743, 16;
	add.s32 	%r20748, %r20744, %r56652;
	add.s32 	%r20749, %r20748, %r20745;
	setp.lt.u32 	%p3105, %r20749, %r56652;
	selp.u32 	%r20750, 1, 0, %p3105;
	add.s32 	%r20751, %r20749, %r20740;
	setp.lt.u32 	%p3106, %r20751, %r20749;
	selp.u32 	%r20752, 1, 0, %p3106;
	mad.lo.s32 	%r20753, %r2243, %r20630, %r20746;
	add.s32 	%r20754, %r20753, %r20747;
	add.s32 	%r20755, %r20754, %r20750;
	add.s32 	%r20756, %r20755, %r20752;
	mul.lo.s32 	%r20757, %r20640, %r55626;
	shr.u32 	%r20758, %r20757, 16;
	and.b32  	%r20759, %r20757, 65535;
	and.b32  	%r20760, %r11769, 65535;
	mul.lo.s32 	%r20761, %r20760, %r20759;
	shr.u32 	%r20762, %r11769, 16;
	mul.lo.s32 	%r20763, %r20760, %r20758;
	mad.lo.s32 	%r20764, %r20762, %r20759, %r20763;
	and.b32  	%r20765, %r20761, 65535;
	shl.b32 	%r20766, %r20764, 16;
	shr.u32 	%r20767, %r20761, 16;
	shr.u32 	%r20768, %r20764, 16;
	add.s32 	%r20769, %r20765, %r20640;
	add.s32 	%r20770, %r20769, %r20766;
	setp.lt.u32 	%p3107, %r20770, %r20640;
	selp.u32 	%r20771, 1, 0, %p3107;
	mad.lo.s32 	%r20772, %r20762, %r20758, %r20767;
	add.s32 	%r20773, %r20772, %r20768;
	add.s32 	%r20774, %r20773, %r20771;
	and.b32  	%r20775, %r11770, 65535;
	mul.lo.s32 	%r20776, %r20775, %r20759;
	shr.u32 	%r20777, %r11770, 16;
	mul.lo.s32 	%r20778, %r20775, %r20758;
	mad.lo.s32 	%r20779, %r20777, %r20759, %r20778;
	and.b32  	%r20780, %r20776, 65535;
	shl.b32 	%r20781, %r20779, 16;
	shr.u32 	%r20782, %r20776, 16;
	shr.u32 	%r20783, %r20779, 16;
	add.s32 	%r20784, %r20780, %r20655;
	add.s32 	%r20785, %r20784, %r20781;
	setp.lt.u32 	%p3108, %r20785, %r20655;
	selp.u32 	%r20786, 1, 0, %p3108;
	add.s32 	%r56643, %r20785, %r20774;
	setp.lt.u32 	%p3109, %r56643, %r20785;
	selp.u32 	%r20787, 1, 0, %p3109;
	mad.lo.s32 	%r20788, %r20777, %r20758, %r20782;
	add.s32 	%r20789, %r20788, %r20783;
	add.s32 	%r20790, %r20789, %r20786;
	add.s32 	%r20791, %r20790, %r20787;
	and.b32  	%r20792, %r11771, 65535;
	mul.lo.s32 	%r20793, %r20792, %r20759;
	shr.u32 	%r20794, %r11771, 16;
	mul.lo.s32 	%r20795, %r20792, %r20758;
	mad.lo.s32 	%r20796, %r20794, %r20759, %r20795;
	and.b32  	%r20797, %r20793, 65535;
	shl.b32 	%r20798, %r20796, 16;
	shr.u32 	%r20799, %r20793, 16;
	shr.u32 	%r20800, %r20796, 16;
	add.s32 	%r20801, %r20797, %r20671;
	add.s32 	%r20802, %r20801, %r20798;
	setp.lt.u32 	%p3110, %r20802, %r20671;
	selp.u32 	%r20803, 1, 0, %p3110;
	add.s32 	%r56646, %r20802, %r20791;
	setp.lt.u32 	%p3111, %r56646, %r20802;
	selp.u32 	%r20804, 1, 0, %p3111;
	mad.lo.s32 	%r20805, %r20794, %r20758, %r20799;
	add.s32 	%r20806, %r20805, %r20800;
	add.s32 	%r20807, %r20806, %r20803;
	add.s32 	%r20808, %r20807, %r20804;
	and.b32  	%r20809, %r11772, 65535;
	mul.lo.s32 	%r20810, %r20809, %r20759;
	shr.u32 	%r20811, %r11772, 16;
	mul.lo.s32 	%r20812, %r20809, %r20758;
	mad.lo.s32 	%r20813, %r20811, %r20759, %r20812;
	and.b32  	%r20814, %r20810, 65535;
	shl.b32 	%r20815, %r20813, 16;
	shr.u32 	%r20816, %r20810, 16;
	shr.u32 	%r20817, %r20813, 16;
	add.s32 	%r20818, %r20814, %r20687;
	add.s32 	%r20819, %r20818, %r20815;
	setp.lt.u32 	%p3112, %r20819, %r20687;
	selp.u32 	%r20820, 1, 0, %p3112;
	add.s32 	%r56647, %r20819, %r20808;
	setp.lt.u32 	%p3113, %r56647, %r20819;
	selp.u32 	%r20821, 1, 0, %p3113;
	mad.lo.s32 	%r20822, %r20811, %r20758, %r20816;
	add.s32 	%r20823, %r20822, %r20817;
	add.s32 	%r20824, %r20823, %r20820;
	add.s32 	%r20825, %r20824, %r20821;
	and.b32  	%r20826, %r11773, 65535;
	mul.lo.s32 	%r20827, %r20826, %r20759;
	shr.u32 	%r20828, %r11773, 16;
	mul.lo.s32 	%r20829, %r20826, %r20758;
	mad.lo.s32 	%r20830, %r20828, %r20759, %r20829;
	and.b32  	%r20831, %r20827, 65535;
	shl.b32 	%r20832, %r20830, 16;
	shr.u32 	%r20833, %r20827, 16;
	shr.u32 	%r20834, %r20830, 16;
	add.s32 	%r20835, %r20831, %r20703;
	add.s32 	%r20836, %r20835, %r20832;
	setp.lt.u32 	%p3114, %r20836, %r20703;
	selp.u32 	%r20837, 1, 0, %p3114;
	add.s32 	%r56648, %r20836, %r20825;
	setp.lt.u32 	%p3115, %r56648, %r20836;
	selp.u32 	%r20838, 1, 0, %p3115;
	mad.lo.s32 	%r20839, %r20828, %r20758, %r20833;
	add.s32 	%r20840, %r20839, %r20834;
	add.s32 	%r20841, %r20840, %r20837;
	add.s32 	%r20842, %r20841, %r20838;
	and.b32  	%r20843, %r11774, 65535;
	mul.lo.s32 	%r20844, %r20843, %r20759;
	shr.u32 	%r20845, %r11774, 16;
	mul.lo.s32 	%r20846, %r20843, %r20758;
	mad.lo.s32 	%r20847, %r20845, %r20759, %r20846;
	and.b32  	%r20848, %r20844, 65535;
	shl.b32 	%r20849, %r20847, 16;
	shr.u32 	%r20850, %r20844, 16;
	shr.u32 	%r20851, %r20847, 16;
	add.s32 	%r20852, %r20848, %r20719;
	add.s32 	%r20853, %r20852, %r20849;
	setp.lt.u32 	%p3116, %r20853, %r20719;
	selp.u32 	%r20854, 1, 0, %p3116;
	add.s32 	%r56649, %r20853, %r20842;
	setp.lt.u32 	%p3117, %r56649, %r20853;
	selp.u32 	%r20855, 1, 0, %p3117;
	mad.lo.s32 	%r20856, %r20845, %r20758, %r20850;
	add.s32 	%r20857, %r20856, %r20851;
	add.s32 	%r20858, %r20857, %r20854;
	add.s32 	%r20859, %r20858, %r20855;
	and.b32  	%r20860, %r11775, 65535;
	mul.lo.s32 	%r20861, %r20860, %r20759;
	shr.u32 	%r20862, %r11775, 16;
	mul.lo.s32 	%r20863, %r20860, %r20758;
	mad.lo.s32 	%r20864, %r20862, %r20759, %r20863;
	and.b32  	%r20865, %r20861, 65535;
	shl.b32 	%r20866, %r20864, 16;
	shr.u32 	%r20867, %r20861, 16;
	shr.u32 	%r20868, %r20864, 16;
	add.s32 	%r20869, %r20865, %r20735;
	add.s32 	%r20870, %r20869, %r20866;
	setp.lt.u32 	%p3118, %r20870, %r20735;
	selp.u32 	%r20871, 1, 0, %p3118;
	add.s32 	%r56650, %r20870, %r20859;
	setp.lt.u32 	%p3119, %r56650, %r20870;
	selp.u32 	%r20872, 1, 0, %p3119;
	mad.lo.s32 	%r20873, %r20862, %r20758, %r20867;
	add.s32 	%r20874, %r20873, %r20868;
	add.s32 	%r20875, %r20874, %r20871;
	add.s32 	%r20876, %r20875, %r20872;
	and.b32  	%r20877, %r11776, 65535;
	mul.lo.s32 	%r20878, %r20877, %r20759;
	shr.u32 	%r20879, %r11776, 16;
	mul.lo.s32 	%r20880, %r20877, %r20758;
	mad.lo.s32 	%r20881, %r20879, %r20759, %r20880;
	and.b32  	%r20882, %r20878, 65535;
	shl.b32 	%r20883, %r20881, 16;
	shr.u32 	%r20884, %r20878, 16;
	shr.u32 	%r20885, %r20881, 16;
	add.s32 	%r20886, %r20882, %r20751;
	add.s32 	%r20887, %r20886, %r20883;
	setp.lt.u32 	%p3120, %r20887, %r20751;
	selp.u32 	%r20888, 1, 0, %p3120;
	add.s32 	%r56651, %r20887, %r20876;
	setp.lt.u32 	%p3121, %r56651, %r20887;
	selp.u32 	%r20889, 1, 0, %p3121;
	mad.lo.s32 	%r20890, %r20879, %r20758, %r20884;
	add.s32 	%r20891, %r20890, %r20885;
	add.s32 	%r20892, %r20891, %r20888;
	add.s32 	%r20893, %r20892, %r20889;
	add.s32 	%r56652, %r20756, %r20893;
	add.s32 	%r56644, %r56644, 1;
	add.s64 	%rd441, %rd441, 4;
	setp.ne.s32 	%p3122, %r56644, 8;
	@%p3122 bra 	$L__BB0_951;
	setp.lt.u32 	%p3123, %r56652, %r11776;
	mov.u32 	%r56645, %r56643;
	@%p3123 bra 	$L__BB0_967;
	setp.gt.u32 	%p3124, %r56652, %r11776;
	@%p3124 bra 	$L__BB0_966;
	setp.lt.u32 	%p3125, %r56651, %r11775;
	mov.u32 	%r56645, %r56643;
	@%p3125 bra 	$L__BB0_967;
	setp.gt.u32 	%p3126, %r56651, %r11775;
	@%p3126 bra 	$L__BB0_966;
	setp.lt.u32 	%p3127, %r56650, %r11774;
	mov.u32 	%r56645, %r56643;
	@%p3127 bra 	$L__BB0_967;
	setp.gt.u32 	%p3128, %r56650, %r11774;
	@%p3128 bra 	$L__BB0_966;
	setp.lt.u32 	%p3129, %r56649, %r11773;
	mov.u32 	%r56645, %r56643;
	@%p3129 bra 	$L__BB0_967;
	setp.gt.u32 	%p3130, %r56649, %r11773;
	@%p3130 bra 	$L__BB0_966;
	setp.lt.u32 	%p3131, %r56648, %r11772;
	mov.u32 	%r56645, %r56643;
	@%p3131 bra 	$L__BB0_967;
	setp.gt.u32 	%p3132, %r56648, %r11772;
	@%p3132 bra 	$L__BB0_966;
	setp.lt.u32 	%p3133, %r56647, %r11771;
	mov.u32 	%r56645, %r56643;
	@%p3133 bra 	$L__BB0_967;
	setp.gt.u32 	%p3134, %r56647, %r11771;
	@%p3134 bra 	$L__BB0_966;
	setp.lt.u32 	%p3135, %r56646, %r11770;
	mov.u32 	%r56645, %r56643;
	@%p3135 bra 	$L__BB0_967;
	setp.le.u32 	%p3136, %r56646, %r11770;
	setp.lt.u32 	%p3137, %r56643, %r11769;
	and.pred  	%p3138, %p3136, %p3137;
	mov.u32 	%r56645, %r56643;
	@%p3138 bra 	$L__BB0_967;
$L__BB0_966:
	sub.s32 	%r56645, %r56643, %r11769;
	setp.lt.u32 	%p3139, %r56643, %r11769;
	selp.u32 	%r20894, 1, 0, %p3139;
	sub.s32 	%r20895, %r56646, %r11770;
	setp.lt.u32 	%p3140, %r56646, %r11770;
	selp.s32 	%r20896, -1, 0, %p3139;
	add.s32 	%r56646, %r20895, %r20896;
	setp.lt.u32 	%p3141, %r20895, %r20894;
	or.pred  	%p3142, %p3140, %p3141;
	selp.u32 	%r20897, 1, 0, %p3142;
	sub.s32 	%r20898, %r56647, %r11771;
	setp.lt.u32 	%p3143, %r56647, %r11771;
	selp.s32 	%r20899, -1, 0, %p3142;
	add.s32 	%r56647, %r20898, %r20899;
	setp.lt.u32 	%p3144, %r20898, %r20897;
	or.pred  	%p3145, %p3143, %p3144;
	selp.u32 	%r20900, 1, 0, %p3145;
	sub.s32 	%r20901, %r56648, %r11772;
	setp.lt.u32 	%p3146, %r56648, %r11772;
	selp.s32 	%r20902, -1, 0, %p3145;
	add.s32 	%r56648, %r20901, %r20902;
	setp.lt.u32 	%p3147, %r20901, %r20900;
	or.pred  	%p3148, %p3146, %p3147;
	selp.u32 	%r20903, 1, 0, %p3148;
	sub.s32 	%r20904, %r56649, %r11773;
	setp.lt.u32 	%p3149, %r56649, %r11773;
	selp.s32 	%r20905, -1, 0, %p3148;
	add.s32 	%r56649, %r20904, %r20905;
	setp.lt.u32 	%p3150, %r20904, %r20903;
	or.pred  	%p3151, %p3149, %p3150;
	selp.u32 	%r20906, 1, 0, %p3151;
	sub.s32 	%r20907, %r56650, %r11774;
	setp.lt.u32 	%p3152, %r56650, %r11774;
	selp.s32 	%r20908, -1, 0, %p3151;
	add.s32 	%r56650, %r20907, %r20908;
	setp.lt.u32 	%p3153, %r20907, %r20906;
	or.pred  	%p3154, %p3152, %p3153;
	selp.u32 	%r20909, 1, 0, %p3154;
	sub.s32 	%r20910, %r56651, %r11775;
	setp.lt.u32 	%p3155, %r56651, %r11775;
	selp.s32 	%r20911, -1, 0, %p3154;
	add.s32 	%r56651, %r20910, %r20911;
	setp.lt.u32 	%p3156, %r20910, %r20909;
	or.pred  	%p3157, %p3155, %p3156;
	selp.s32 	%r20912, -1, 0, %p3157;
	sub.s32 	%r20913, %r56652, %r11776;
	add.s32 	%r56652, %r20913, %r20912;
$L__BB0_967:
	st.local.u32 	[%rd36], %r56645;
	st.local.u32 	[%rd36+4], %r56646;
	st.local.u32 	[%rd36+8], %r56647;
	st.local.u32 	[%rd36+12], %r56648;
	st.local.u32 	[%rd36+16], %r56649;
	st.local.u32 	[%rd36+20], %r56650;
	st.local.u32 	[%rd36+24], %r56651;
	st.local.u32 	[%rd36+28], %r56652;
	or.b32  	%r20915, %r11776, %r11775;
	or.b32  	%r20916, %r20915, %r11774;
	or.b32  	%r20917, %r20916, %r11773;
	or.b32  	%r20918, %r20917, %r11772;
	or.b32  	%r20919, %r20918, %r11771;
	or.b32  	%r20920, %r20919, %r11770;
	setp.ne.s32 	%p3159, %r20920, 0;
	setp.gt.u32 	%p3160, %r11769, 4;
	sub.s32 	%r20921, 4, %r11769;
	setp.lt.u32 	%p3161, %r20921, %r11769;
	selp.b32 	%r20922, 0, %r11769, %p3161;
	sub.s32 	%r20923, %r20921, %r20922;
	selp.b32 	%r20924, 4, %r20923, %p3160;
	selp.b32 	%r56758, 4, %r20924, %p3159;
	setp.eq.s32 	%p3162, %r56758, 0;
	mov.b32 	%r56766, 0;
	mov.b16 	%rs29, 0;
	mov.pred 	%p3158, -1;
	mov.pred 	%p15633, %p3158;
	mov.u16 	%rs101, %rs29;
	mov.u32 	%r56767, %r56766;
	mov.u32 	%r56768, %r56766;
	mov.u32 	%r56769, %r56766;
	mov.u32 	%r56770, %r56766;
	mov.u32 	%r56771, %r56766;
	mov.u32 	%r56772, %r56766;
	mov.u32 	%r56773, %r56766;
	@%p3162 bra 	$L__BB0_1030;
	mov.b32 	%r56742, 1;
	mov.b32 	%r56734, 0;
	mov.u32 	%r56735, %r56734;
	mov.u32 	%r56736, %r56734;
	mov.u32 	%r56737, %r56734;
	mov.u32 	%r56738, %r56734;
	mov.u32 	%r56739, %r56734;
	mov.u32 	%r56740, %r56734;
	mov.u32 	%r56741, %r56734;
	mov.u32 	%r56743, %r56734;
	mov.u32 	%r56744, %r56734;
	mov.u32 	%r56745, %r56734;
	mov.u32 	%r56746, %r56734;
	mov.u32 	%r56747, %r56734;
	mov.u32 	%r56748, %r56734;
	mov.u32 	%r56749, %r56734;
	mov.u32 	%r56750, %r11769;
	mov.u32 	%r56670, %r11770;
	mov.u32 	%r56671, %r11771;
	mov.u32 	%r56672, %r11772;
	mov.u32 	%r56673, %r11773;
	mov.u32 	%r56674, %r11774;
	mov.u32 	%r56675, %r11775;
	mov.u32 	%r56676, %r11776;
	mov.u32 	%r56759, %r56734;
	mov.u32 	%r56760, %r56734;
	mov.u32 	%r56761, %r56734;
	mov.u32 	%r56762, %r56734;
	mov.u32 	%r56763, %r56734;
	mov.u32 	%r56764, %r56734;
	mov.u32 	%r56765, %r56734;
	mov.u32 	%r56685, %r56734;
$L__BB0_969:
	or.b32  	%r20927, %r56765, %r56764;
	or.b32  	%r20928, %r20927, %r56763;
	or.b32  	%r20929, %r20928, %r56762;
	or.b32  	%r20930, %r20929, %r56761;
	or.b32  	%r20931, %r20930, %r56760;
	or.b32  	%r20932, %r20931, %r56759;
	setp.eq.s32 	%p3164, %r20932, 0;
	setp.eq.s32 	%p3165, %r56758, 1;
	and.pred  	%p3166, %p3164, %p3165;
	mov.b16 	%rs101, 1;
	mov.pred 	%p15633, 0;
	mov.u32 	%r56766, %r56742;
	mov.u32 	%r56767, %r56743;
	mov.u32 	%r56768, %r56744;
	mov.u32 	%r56769, %r56745;
	mov.u32 	%r56770, %r56746;
	mov.u32 	%r56771, %r56747;
	mov.u32 	%r56772, %r56748;
	mov.u32 	%r56773, %r56749;
	@%p3166 bra 	$L__BB0_1030;
	or.b32  	%r20933, %r56676, %r56675;
	or.b32  	%r20934, %r20933, %r56674;
	or.b32  	%r20935, %r20934, %r56673;
	or.b32  	%r20936, %r20935, %r56672;
	or.b32  	%r20937, %r20936, %r56671;
	or.b32  	%r20938, %r20937, %r56670;
	setp.eq.s32 	%p3168, %r20938, 0;
	setp.eq.s32 	%p3169, %r56750, 1;
	and.pred  	%p3170, %p3168, %p3169;
	mov.u32 	%r56766, %r56734;
	mov.u32 	%r56767, %r56735;
	mov.u32 	%r56768, %r56736;
	mov.u32 	%r56769, %r56737;
	mov.u32 	%r56770, %r56738;
	mov.u32 	%r56771, %r56739;
	mov.u32 	%r56772, %r56740;
	mov.u32 	%r56773, %r56741;
	@%p3170 bra 	$L__BB0_1030;
	or.b32  	%r20940, %r56759, %r56758;
	or.b32  	%r20941, %r56760, %r20940;
	or.b32  	%r20942, %r56761, %r20941;
	or.b32  	%r20943, %r56762, %r20942;
	or.b32  	%r20944, %r56763, %r20943;
	or.b32  	%r20945, %r56764, %r20944;
	or.b32  	%r20946, %r56765, %r20945;
	setp.eq.s32 	%p3172, %r20946, 0;
	mov.b32 	%r56766, 0;
	mov.pred 	%p15633, %p3158;
	mov.u16 	%rs101, %rs29;
	mov.u32 	%r56767, %r56766;
	mov.u32 	%r56768, %r56766;
	mov.u32 	%r56769, %r56766;
	mov.u32 	%r56770, %r56766;
	mov.u32 	%r56771, %r56766;
	mov.u32 	%r56772, %r56766;
	mov.u32 	%r56773, %r56766;
	@%p3172 bra 	$L__BB0_1030;
	or.b32  	%r20948, %r56670, %r56750;
	or.b32  	%r20949, %r56671, %r20948;
	or.b32  	%r20950, %r56672, %r20949;
	or.b32  	%r20951, %r56673, %r20950;
	or.b32  	%r20952, %r56674, %r20951;
	or.b32  	%r20953, %r56675, %r20952;
	or.b32  	%r20954, %r56676, %r20953;
	setp.eq.s32 	%p3174, %r20954, 0;
	mov.pred 	%p15633, %p3158;
	mov.u16 	%rs101, %rs29;
	@%p3174 bra 	$L__BB0_1030;
	and.b32  	%r20955, %r56758, 1;
	setp.eq.b32 	%p3175, %r20955, 1;
	mov.u32 	%r2328, %r56758;
	@%p3175 bra 	$L__BB0_974;
	bra.uni 	$L__BB0_977;
$L__BB0_974:
	and.b32  	%r20991, %r56750, 1;
	setp.eq.b32 	%p3192, %r20991, 1;
	@%p3192 bra 	$L__BB0_983;
$L__BB0_975:
	shr.u32 	%r2400, %r56676, 1;
	shf.l.wrap.b32 	%r2401, %r56675, %r56676, 31;
	shf.l.wrap.b32 	%r2402, %r56674, %r56675, 31;
	shf.l.wrap.b32 	%r2403, %r56673, %r56674, 31;
	shf.l.wrap.b32 	%r2404, %r56672, %r56673, 31;
	shf.l.wrap.b32 	%r2405, %r56671, %r56672, 31;
	shf.l.wrap.b32 	%r2406, %r56670, %r56671, 31;
	shf.l.wrap.b32 	%r56750, %r56750, %r56670, 31;
	and.b32  	%r20992, %r56734, 1;
	setp.eq.b32 	%p3193, %r20992, 1;
	@%p3193 bra 	$L__BB0_981;
	shf.l.wrap.b32 	%r2408, %r56740, %r56741, 31;
	shf.l.wrap.b32 	%r2409, %r56739, %r56740, 31;
	shf.l.wrap.b32 	%r2410, %r56738, %r56739, 31;
	shf.l.wrap.b32 	%r2411, %r56737, %r56738, 31;
	shf.l.wrap.b32 	%r2412, %r56736, %r56737, 31;
	shf.l.wrap.b32 	%r2413, %r56735, %r56736, 31;
	shf.l.wrap.b32 	%r56734, %r56734, %r56735, 31;
	mov.u32 	%r56735, %r2413;
	mov.u32 	%r56736, %r2412;
	mov.u32 	%r56737, %r2411;
	mov.u32 	%r56738, %r2410;
	mov.u32 	%r56739, %r2409;
	mov.u32 	%r56740, %r2408;
	bra.uni 	$L__BB0_982;
$L__BB0_977:
	shr.u32 	%r2352, %r56765, 1;
	shf.l.wrap.b32 	%r2353, %r56764, %r56765, 31;
	shf.l.wrap.b32 	%r2354, %r56763, %r56764, 31;
	shf.l.wrap.b32 	%r2355, %r56762, %r56763, 31;
	shf.l.wrap.b32 	%r2356, %r56761, %r56762, 31;
	shf.l.wrap.b32 	%r2357, %r56760, %r56761, 31;
	shf.l.wrap.b32 	%r2358, %r56759, %r56760, 31;
	shf.l.wrap.b32 	%r2328, %r2328, %r56759, 31;
	and.b32  	%r20956, %r56742, 1;
	setp.eq.b32 	%p3176, %r20956, 1;
	@%p3176 bra 	$L__BB0_979;
	shf.l.wrap.b32 	%r2360, %r56748, %r56749, 31;
	shf.l.wrap.b32 	%r2361, %r56747, %r56748, 31;
	shf.l.wrap.b32 	%r2362, %r56746, %r56747, 31;
	shf.l.wrap.b32 	%r2363, %r56745, %r56746, 31;
	shf.l.wrap.b32 	%r2364, %r56744, %r56745, 31;
	shf.l.wrap.b32 	%r2365, %r56743, %r56744, 31;
	shf.l.wrap.b32 	%r56742, %r56742, %r56743, 31;
	mov.u32 	%r56743, %r2365;
	mov.u32 	%r56744, %r2364;
	mov.u32 	%r56745, %r2363;
	mov.u32 	%r56746, %r2362;
	mov.u32 	%r56747, %r2361;
	mov.u32 	%r56748, %r2360;
	bra.uni 	$L__BB0_980;
$L__BB0_979:
	add.s32 	%r20957, %r11769, %r56742;
	setp.lt.u32 	%p3177, %r20957, %r11769;
	selp.u32 	%r20958, 1, 0, %p3177;
	add.s32 	%r20959, %r11770, %r56743;
	setp.lt.u32 	%p3178, %r20959, %r11770;
	selp.u32 	%r20960, 1, 0, %p3178;
	add.s32 	%r20961, %r20959, %r20958;
	setp.lt.u32 	%p3179, %r20961, %r20959;
	selp.u32 	%r20962, 1, 0, %p3179;
	add.s32 	%r20963, %r20962, %r20960;
	add.s32 	%r20964, %r11771, %r56744;
	setp.lt.u32 	%p3180, %r20964, %r11771;
	selp.u32 	%r20965, 1, 0, %p3180;
	add.s32 	%r20966, %r20964, %r20963;
	setp.lt.u32 	%p3181, %r20966, %r20964;
	selp.u32 	%r20967, 1, 0, %p3181;
	add.s32 	%r20968, %r20967, %r20965;
	add.s32 	%r20969, %r11772, %r56745;
	setp.lt.u32 	%p3182, %r20969, %r11772;
	selp.u32 	%r20970, 1, 0, %p3182;
	add.s32 	%r20971, %r20969, %r20968;
	setp.lt.u32 	%p3183, %r20971, %r20969;
	selp.u32 	%r20972, 1, 0, %p3183;
	add.s32 	%r20973, %r20972, %r20970;
	add.s32 	%r20974, %r11773, %r56746;
	setp.lt.u32 	%p3184, %r20974, %r11773;
	selp.u32 	%r20975, 1, 0, %p3184;
	add.s32 	%r20976, %r20974, %r20973;
	setp.lt.u32 	%p3185, %r20976, %r20974;
	selp.u32 	%r20977, 1, 0, %p3185;
	add.s32 	%r20978, %r20977, %r20975;
	add.s32 	%r20979, %r11774, %r56747;
	setp.lt.u32 	%p3186, %r20979, %r11774;
	selp.u32 	%r20980, 1, 0, %p3186;
	add.s32 	%r20981, %r20979, %r20978;
	setp.lt.u32 	%p3187, %r20981, %r20979;
	selp.u32 	%r20982, 1, 0, %p3187;
	add.s32 	%r20983, %r20982, %r20980;
	add.s32 	%r20984, %r11775, %r56748;
	setp.lt.u32 	%p3188, %r20984, %r11775;
	selp.u32 	%r20985, 1, 0, %p3188;
	add.s32 	%r20986, %r20984, %r20983;
	setp.lt.u32 	%p3189, %r20986, %r20984;
	selp.u32 	%r20987, 1, 0, %p3189;
	add.s32 	%r20988, %r20987, %r20985;
	add.s32 	%r20989, %r11776, %r56749;
	add.s32 	%r56749, %r20989, %r20988;
	shf.l.wrap.b32 	%r56748, %r20986, %r56749, 31;
	shf.l.wrap.b32 	%r56747, %r20981, %r20986, 31;
	shf.l.wrap.b32 	%r56746, %r20976, %r20981, 31;
	shf.l.wrap.b32 	%r56745, %r20971, %r20976, 31;
	shf.l.wrap.b32 	%r56744, %r20966, %r20971, 31;
	shf.l.wrap.b32 	%r56743, %r20961, %r20966, 31;
	shf.l.wrap.b32 	%r56742, %r20957, %r20961, 31;
$L__BB0_980:
	shr.u32 	%r56749, %r56749, 1;
	and.b32  	%r20990, %r2328, 1;
	setp.eq.b32 	%p3190, %r20990, 1;
	not.pred 	%p3191, %p3190;
	mov.u32 	%r56759, %r2358;
	mov.u32 	%r56760, %r2357;
	mov.u32 	%r56761, %r2356;
	mov.u32 	%r56762, %r2355;
	mov.u32 	%r56763, %r2354;
	mov.u32 	%r56764, %r2353;
	mov.u32 	%r56765, %r2352;
	@%p3191 bra 	$L__BB0_977;
	bra.uni 	$L__BB0_974;
$L__BB0_981:
	add.s32 	%r20993, %r11769, %r56734;
	setp.lt.u32 	%p3194, %r20993, %r11769;
	selp.u32 	%r20994, 1, 0, %p3194;
	add.s32 	%r20995, %r11770, %r56735;
	setp.lt.u32 	%p3195, %r20995, %r11770;
	selp.u32 	%r20996, 1, 0, %p3195;
	add.s32 	%r20997, %r20995, %r20994;
	setp.lt.u32 	%p3196, %r20997, %r20995;
	selp.u32 	%r20998, 1, 0, %p3196;
	add.s32 	%r20999, %r20998, %r20996;
	add.s32 	%r21000, %r11771, %r56736;
	setp.lt.u32 	%p3197, %r21000, %r11771;
	selp.u32 	%r21001, 1, 0, %p3197;
	add.s32 	%r21002, %r21000, %r20999;
	setp.lt.u32 	%p3198, %r21002, %r21000;
	selp.u32 	%r21003, 1, 0, %p3198;
	add.s32 	%r21004, %r21003, %r21001;
	add.s32 	%r21005, %r11772, %r56737;
	setp.lt.u32 	%p3199, %r21005, %r11772;
	selp.u32 	%r21006, 1, 0, %p3199;
	add.s32 	%r21007, %r21005, %r21004;
	setp.lt.u32 	%p3200, %r21007, %r21005;
	selp.u32 	%r21008, 1, 0, %p3200;
	add.s32 	%r21009, %r21008, %r21006;
	add.s32 	%r21010, %r11773, %r56738;
	setp.lt.u32 	%p3201, %r21010, %r11773;
	selp.u32 	%r21011, 1, 0, %p3201;
	add.s32 	%r21012, %r21010, %r21009;
	setp.lt.u32 	%p3202, %r21012, %r21010;
	selp.u32 	%r21013, 1, 0, %p3202;
	add.s32 	%r21014, %r21013, %r21011;
	add.s32 	%r21015, %r11774, %r56739;
	setp.lt.u32 	%p3203, %r21015, %r11774;
	selp.u32 	%r21016, 1, 0, %p3203;
	add.s32 	%r21017, %r21015, %r21014;
	setp.lt.u32 	%p3204, %r21017, %r21015;
	selp.u32 	%r21018, 1, 0, %p3204;
	add.s32 	%r21019, %r21018, %r21016;
	add.s32 	%r21020, %r11775, %r56740;
	setp.lt.u32 	%p3205, %r21020, %r11775;
	selp.u32 	%r21021, 1, 0, %p3205;
	add.s32 	%r21022, %r21020, %r21019;
	setp.lt.u32 	%p3206, %r21022, %r21020;
	selp.u32 	%r21023, 1, 0, %p3206;
	add.s32 	%r21024, %r21023, %r21021;
	add.s32 	%r21025, %r11776, %r56741;
	add.s32 	%r56741, %r21025, %r21024;
	shf.l.wrap.b32 	%r56740, %r21022, %r56741, 31;
	shf.l.wrap.b32 	%r56739, %r21017, %r21022, 31;
	shf.l.wrap.b32 	%r56738, %r21012, %r21017, 31;
	shf.l.wrap.b32 	%r56737, %r21007, %r21012, 31;
	shf.l.wrap.b32 	%r56736, %r21002, %r21007, 31;
	shf.l.wrap.b32 	%r56735, %r20997, %r21002, 31;
	shf.l.wrap.b32 	%r56734, %r20993, %r20997, 31;
$L__BB0_982:
	shr.u32 	%r56741, %r56741, 1;
	and.b32  	%r21026, %r56750, 1;
	setp.eq.b32 	%p3207, %r21026, 1;
	not.pred 	%p3208, %p3207;
	mov.u32 	%r56670, %r2406;
	mov.u32 	%r56671, %r2405;
	mov.u32 	%r56672, %r2404;
	mov.u32 	%r56673, %r2403;
	mov.u32 	%r56674, %r2402;
	mov.u32 	%r56675, %r2401;
	mov.u32 	%r56676, %r2400;
	@%p3208 bra 	$L__BB0_975;
$L__BB0_983:
	setp.lt.u32 	%p3209, %r56765, %r56676;
	@%p3209 bra 	$L__BB0_1013;
	setp.gt.u32 	%p3210, %r56765, %r56676;
	@%p3210 bra 	$L__BB0_997;
	setp.lt.u32 	%p3211, %r56764, %r56675;
	@%p3211 bra 	$L__BB0_1013;
	setp.gt.u32 	%p3212, %r56764, %r56675;
	@%p3212 bra 	$L__BB0_997;
	setp.lt.u32 	%p3213, %r56763, %r56674;
	@%p3213 bra 	$L__BB0_1013;
	setp.gt.u32 	%p3214, %r56763, %r56674;
	@%p3214 bra 	$L__BB0_997;
	setp.lt.u32 	%p3215, %r56762, %r56673;
	@%p3215 bra 	$L__BB0_1013;
	setp.gt.u32 	%p3216, %r56762, %r56673;
	@%p3216 bra 	$L__BB0_997;
	setp.lt.u32 	%p3217, %r56761, %r56672;
	@%p3217 bra 	$L__BB0_1013;
	setp.gt.u32 	%p3218, %r56761, %r56672;
	@%p3218 bra 	$L__BB0_997;
	setp.lt.u32 	%p3219, %r56760, %r56671;
	@%p3219 bra 	$L__BB0_1013;
	setp.gt.u32 	%p3220, %r56760, %r56671;
	@%p3220 bra 	$L__BB0_997;
	setp.lt.u32 	%p3221, %r56759, %r56670;
	@%p3221 bra 	$L__BB0_1013;
	setp.le.u32 	%p3222, %r56759, %r56670;
	setp.lt.u32 	%p3223, %r2328, %r56750;
	and.pred  	%p3224, %p3222, %p3223;
	@%p3224 bra 	$L__BB0_1013;
$L__BB0_997:
	sub.s32 	%r56758, %r2328, %r56750;
	setp.lt.u32 	%p3225, %r2328, %r56750;
	selp.u32 	%r21027, 1, 0, %p3225;
	sub.s32 	%r21028, %r56759, %r56670;
	setp.lt.u32 	%p3226, %r56759, %r56670;
	selp.s32 	%r21029, -1, 0, %p3225;
	add.s32 	%r56759, %r21028, %r21029;
	setp.lt.u32 	%p3227, %r21028, %r21027;
	or.pred  	%p3228, %p3226, %p3227;
	selp.u32 	%r21030, 1, 0, %p3228;
	sub.s32 	%r21031, %r56760, %r56671;
	setp.lt.u32 	%p3229, %r56760, %r56671;
	selp.s32 	%r21032, -1, 0, %p3228;
	add.s32 	%r56760, %r21031, %r21032;
	setp.lt.u32 	%p3230, %r21031, %r21030;
	or.pred  	%p3231, %p3229, %p3230;
	selp.u32 	%r21033, 1, 0, %p3231;
	sub.s32 	%r21034, %r56761, %r56672;
	setp.lt.u32 	%p3232, %r56761, %r56672;
	selp.s32 	%r21035, -1, 0, %p3231;
	add.s32 	%r56761, %r21034, %r21035;
	setp.lt.u32 	%p3233, %r21034, %r21033;
	or.pred  	%p3234, %p3232, %p3233;
	selp.u32 	%r21036, 1, 0, %p3234;
	sub.s32 	%r21037, %r56762, %r56673;
	setp.lt.u32 	%p3235, %r56762, %r56673;
	selp.s32 	%r21038, -1, 0, %p3234;
	add.s32 	%r56762, %r21037, %r21038;
	setp.lt.u32 	%p3236, %r21037, %r21036;
	or.pred  	%p3237, %p3235, %p3236;
	selp.u32 	%r21039, 1, 0, %p3237;
	sub.s32 	%r21040, %r56763, %r56674;
	setp.lt.u32 	%p3238, %r56763, %r56674;
	selp.s32 	%r21041, -1, 0, %p3237;
	add.s32 	%r56763, %r21040, %r21041;
	setp.lt.u32 	%p3239, %r21040, %r21039;
	or.pred  	%p3240, %p3238, %p3239;
	selp.u32 	%r21042, 1, 0, %p3240;
	sub.s32 	%r21043, %r56764, %r56675;
	setp.lt.u32 	%p3241, %r56764, %r56675;
	selp.s32 	%r21044, -1, 0, %p3240;
	add.s32 	%r56764, %r21043, %r21044;
	setp.lt.u32 	%p3242, %r21043, %r21042;
	or.pred  	%p3243, %p3241, %p3242;
	selp.s32 	%r21045, -1, 0, %p3243;
	sub.s32 	%r21046, %r56765, %r56676;
	add.s32 	%r56765, %r21046, %r21045;
	setp.lt.u32 	%p3244, %r56749, %r56741;
	@%p3244 bra 	$L__BB0_1012;
	setp.gt.u32 	%p3245, %r56749, %r56741;
	@%p3245 bra 	$L__BB0_1011;
	setp.lt.u32 	%p3246, %r56748, %r56740;
	@%p3246 bra 	$L__BB0_1012;
	setp.gt.u32 	%p3247, %r56748, %r56740;
	@%p3247 bra 	$L__BB0_1011;
	setp.lt.u32 	%p3248, %r56747, %r56739;
	@%p3248 bra 	$L__BB0_1012;
	setp.gt.u32 	%p3249, %r56747, %r56739;
	@%p3249 bra 	$L__BB0_1011;
	setp.lt.u32 	%p3250, %r56746, %r56738;
	@%p3250 bra 	$L__BB0_1012;
	setp.gt.u32 	%p3251, %r56746, %r56738;
	@%p3251 bra 	$L__BB0_1011;
	setp.lt.u32 	%p3252, %r56745, %r56737;
	@%p3252 bra 	$L__BB0_1012;
	setp.gt.u32 	%p3253, %r56745, %r56737;
	@%p3253 bra 	$L__BB0_1011;
	setp.lt.u32 	%p3254, %r56744, %r56736;
	@%p3254 bra 	$L__BB0_1012;
	setp.gt.u32 	%p3255, %r56744, %r56736;
	@%p3255 bra 	$L__BB0_1011;
	setp.lt.u32 	%p3256, %r56743, %r56735;
	@%p3256 bra 	$L__BB0_1012;
	setp.le.u32 	%p3257, %r56743, %r56735;
	setp.lt.u32 	%p3258, %r56742, %r56734;
	and.pred  	%p3259, %p3257, %p3258;
	@%p3259 bra 	$L__BB0_1012;
$L__BB0_1011:
	sub.s32 	%r2456, %r56742, %r56734;
	setp.lt.u32 	%p3260, %r56742, %r56734;
	selp.u32 	%r21047, 1, 0, %p3260;
	sub.s32 	%r21048, %r56743, %r56735;
	setp.lt.u32 	%p3261, %r56743, %r56735;
	selp.s32 	%r21049, -1, 0, %p3260;
	add.s32 	%r56743, %r21048, %r21049;
	setp.lt.u32 	%p3262, %r21048, %r21047;
	or.pred  	%p3263, %p3261, %p3262;
	selp.u32 	%r21050, 1, 0, %p3263;
	sub.s32 	%r21051, %r56744, %r56736;
	setp.lt.u32 	%p3264, %r56744, %r56736;
	selp.s32 	%r21052, -1, 0, %p3263;
	add.s32 	%r56744, %r21051, %r21052;
	setp.lt.u32 	%p3265, %r21051, %r21050;
	or.pred  	%p3266, %p3264, %p3265;
	selp.u32 	%r21053, 1, 0, %p3266;
	sub.s32 	%r21054, %r56745, %r56737;
	setp.lt.u32 	%p3267, %r56745, %r56737;
	selp.s32 	%r21055, -1, 0, %p3266;
	add.s32 	%r56745, %r21054, %r21055;
	setp.lt.u32 	%p3268, %r21054, %r21053;
	or.pred  	%p3269, %p3267, %p3268;
	selp.u32 	%r21056, 1, 0, %p3269;
	sub.s32 	%r21057, %r56746, %r56738;
	setp.lt.u32 	%p3270, %r56746, %r56738;
	selp.s32 	%r21058, -1, 0, %p3269;
	add.s32 	%r56746, %r21057, %r21058;
	setp.lt.u32 	%p3271, %r21057, %r21056;
	or.pred  	%p3272, %p3270, %p3271;
	selp.u32 	%r21059, 1, 0, %p3272;
	sub.s32 	%r21060, %r56747, %r56739;
	setp.lt.u32 	%p3273, %r56747, %r56739;
	selp.s32 	%r21061, -1, 0, %p3272;
	add.s32 	%r56747, %r21060, %r21061;
	setp.lt.u32 	%p3274, %r21060, %r21059;
	or.pred  	%p3275, %p3273, %p3274;
	selp.u32 	%r21062, 1, 0, %p3275;
	sub.s32 	%r21063, %r56748, %r56740;
	setp.lt.u32 	%p3276, %r56748, %r56740;
	selp.s32 	%r21064, -1, 0, %p3275;
	add.s32 	%r56748, %r21063, %r21064;
	setp.lt.u32 	%p3277, %r21063, %r21062;
	or.pred  	%p3278, %p3276, %p3277;
	selp.s32 	%r21065, -1, 0, %p3278;
	sub.s32 	%r21066, %r56749, %r56741;
	add.s32 	%r56749, %r21066, %r21065;
	mov.u32 	%r56742, %r2456;
	bra.uni 	$L__BB0_1029;
$L__BB0_1012:
	sub.s32 	%r21067, %r56734, %r56742;
	setp.lt.u32 	%p3279, %r56734, %r56742;
	selp.u32 	%r21068, 1, 0, %p3279;
	sub.s32 	%r21069, %r56735, %r56743;
	setp.lt.u32 	%p3280, %r56735, %r56743;
	selp.s32 	%r21070, -1, 0, %p3279;
	add.s32 	%r21071, %r21069, %r21070;
	setp.lt.u32 	%p3281, %r21069, %r21068;
	or.pred  	%p3282, %p3280, %p3281;
	selp.u32 	%r21072, 1, 0, %p3282;
	sub.s32 	%r21073, %r56736, %r56744;
	setp.lt.u32 	%p3283, %r56736, %r56744;
	selp.s32 	%r21074, -1, 0, %p3282;
	add.s32 	%r21075, %r21073, %r21074;
	setp.lt.u32 	%p3284, %r21073, %r21072;
	or.pred  	%p3285, %p3283, %p3284;
	selp.u32 	%r21076, 1, 0, %p3285;
	sub.s32 	%r21077, %r56737, %r56745;
	setp.lt.u32 	%p3286, %r56737, %r56745;
	selp.s32 	%r21078, -1, 0, %p3285;
	add.s32 	%r21079, %r21077, %r21078;
	setp.lt.u32 	%p3287, %r21077, %r21076;
	or.pred  	%p3288, %p3286, %p3287;
	selp.u32 	%r21080, 1, 0, %p3288;
	sub.s32 	%r21081, %r56738, %r56746;
	setp.lt.u32 	%p3289, %r56738, %r56746;
	selp.s32 	%r21082, -1, 0, %p3288;
	add.s32 	%r21083, %r21081, %r21082;
	setp.lt.u32 	%p3290, %r21081, %r21080;
	or.pred  	%p3291, %p3289, %p3290;
	selp.u32 	%r21084, 1, 0, %p3291;
	sub.s32 	%r21085, %r56739, %r56747;
	setp.lt.u32 	%p3292, %r56739, %r56747;
	selp.s32 	%r21086, -1, 0, %p3291;
	add.s32 	%r21087, %r21085, %r21086;
	setp.lt.u32 	%p3293, %r21085, %r21084;
	or.pred  	%p3294, %p3292, %p3293;
	selp.u32 	%r21088, 1, 0, %p3294;
	sub.s32 	%r21089, %r56740, %r56748;
	setp.lt.u32 	%p3295, %r56740, %r56748;
	selp.s32 	%r21090, -1, 0, %p3294;
	add.s32 	%r21091, %r21089, %r21090;
	setp.lt.u32 	%p3296, %r21089, %r21088;
	or.pred  	%p3297, %p3295, %p3296;
	selp.u32 	%r21092, 1, 0, %p3297;
	sub.s32 	%r21093, %r56749, %r56741;
	add.s32 	%r21094, %r21093, %r21092;
	sub.s32 	%r56742, %r11769, %r21067;
	setp.lt.u32 	%p3298, %r11769, %r21067;
	selp.u32 	%r21095, 1, 0, %p3298;
	sub.s32 	%r21096, %r11770, %r21071;
	setp.lt.u32 	%p3299, %r11770, %r21071;
	selp.s32 	%r21097, -1, 0, %p3298;
	add.s32 	%r56743, %r21096, %r21097;
	setp.lt.u32 	%p3300, %r21096, %r21095;
	or.pred  	%p3301, %p3299, %p3300;
	selp.u32 	%r21098, 1, 0, %p3301;
	sub.s32 	%r21099, %r11771, %r21075;
	setp.lt.u32 	%p3302, %r11771, %r21075;
	selp.s32 	%r21100, -1, 0, %p3301;
	add.s32 	%r56744, %r21099, %r21100;
	setp.lt.u32 	%p3303, %r21099, %r21098;
	or.pred  	%p3304, %p3302, %p3303;
	selp.u32 	%r21101, 1, 0, %p3304;
	sub.s32 	%r21102, %r11772, %r21079;
	setp.lt.u32 	%p3305, %r11772, %r21079;
	selp.s32 	%r21103, -1, 0, %p3304;
	add.s32 	%r56745, %r21102, %r21103;
	setp.lt.u32 	%p3306, %r21102, %r21101;
	or.pred  	%p3307, %p3305, %p3306;
	selp.u32 	%r21104, 1, 0, %p3307;
	sub.s32 	%r21105, %r11773, %r21083;
	setp.lt.u32 	%p3308, %r11773, %r21083;
	selp.s32 	%r21106, -1, 0, %p3307;
	add.s32 	%r56746, %r21105, %r21106;
	setp.lt.u32 	%p3309, %r21105, %r21104;
	or.pred  	%p3310, %p3308, %p3309;
	selp.u32 	%r21107, 1, 0, %p3310;
	sub.s32 	%r21108, %r11774, %r21087;
	setp.lt.u32 	%p3311, %r11774, %r21087;
	selp.s32 	%r21109, -1, 0, %p3310;
	add.s32 	%r56747, %r21108, %r21109;
	setp.lt.u32 	%p3312, %r21108, %r21107;
	or.pred  	%p3313, %p3311, %p3312;
	selp.u32 	%r21110, 1, 0, %p3313;
	sub.s32 	%r21111, %r11775, %r21091;
	setp.lt.u32 	%p3314, %r11775, %r21091;
	selp.s32 	%r21112, -1, 0, %p3313;
	add.s32 	%r56748, %r21111, %r21112;
	setp.lt.u32 	%p3315, %r21111, %r21110;
	or.pred  	%p3316, %p3314, %p3315;
	selp.s32 	%r21113, -1, 0, %p3316;
	add.s32 	%r21114, %r21094, %r11776;
	add.s32 	%r56749, %r21114, %r21113;
	bra.uni 	$L__BB0_1029;
$L__BB0_1013:
	sub.s32 	%r2472, %r56750, %r2328;
	setp.lt.u32 	%p3317, %r56750, %r2328;
	selp.u32 	%r21115, 1, 0, %p3317;
	sub.s32 	%r21116, %r56670, %r56759;
	setp.lt.u32 	%p3318, %r56670, %r56759;
	selp.s32 	%r21117, -1, 0, %p3317;
	add.s32 	%r56670, %r21116, %r21117;
	setp.lt.u32 	%p3319, %r21116, %r21115;
	or.pred  	%p3320, %p3318, %p3319;
	selp.u32 	%r21118, 1, 0, %p3320;
	sub.s32 	%r21119, %r56671, %r56760;
	setp.lt.u32 	%p3321, %r56671, %r56760;
	selp.s32 	%r21120, -1, 0, %p3320;
	add.s32 	%r56671, %r21119, %r21120;
	setp.lt.u32 	%p3322, %r21119, %r21118;
	or.pred  	%p3323, %p3321, %p3322;
	selp.u32 	%r21121, 1, 0, %p3323;
	sub.s32 	%r21122, %r56672, %r56761;
	setp.lt.u32 	%p3324, %r56672, %r56761;
	selp.s32 	%r21123, -1, 0, %p3323;
	add.s32 	%r56672, %r21122, %r21123;
	setp.lt.u32 	%p3325, %r21122, %r21121;
	or.pred  	%p3326, %p3324, %p3325;
	selp.u32 	%r21124, 1, 0, %p3326;
	sub.s32 	%r21125, %r56673, %r56762;
	setp.lt.u32 	%p3327, %r56673, %r56762;
	selp.s32 	%r21126, -1, 0, %p3326;
	add.s32 	%r56673, %r21125, %r21126;
	setp.lt.u32 	%p3328, %r21125, %r21124;
	or.pred  	%p3329, %p3327, %p3328;
	selp.u32 	%r21127, 1, 0, %p3329;
	sub.s32 	%r21128, %r56674, %r56763;
	setp.lt.u32 	%p3330, %r56674, %r56763;
	selp.s32 	%r21129, -1, 0, %p3329;
	add.s32 	%r56674, %r21128, %r21129;
	setp.lt.u32 	%p3331, %r21128, %r21127;
	or.pred  	%p3332, %p3330, %p3331;
	selp.u32 	%r21130, 1, 0, %p3332;
	sub.s32 	%r21131, %r56675, %r56764;
	setp.lt.u32 	%p3333, %r56675, %r56764;
	selp.s32 	%r21132, -1, 0, %p3332;
	add.s32 	%r56675, %r21131, %r21132;
	setp.lt.u32 	%p3334, %r21131, %r21130;
	or.pred  	%p3335, %p3333, %p3334;
	selp.s32 	%r21133, -1, 0, %p3335;
	sub.s32 	%r21134, %r56676, %r56765;
	add.s32 	%r56676, %r21134, %r21133;
	setp.lt.u32 	%p3336, %r56741, %r56749;
	@%p3336 bra 	$L__BB0_1028;
	setp.gt.u32 	%p3337, %r56741, %r56749;
	@%p3337 bra 	$L__BB0_1027;
	setp.lt.u32 	%p3338, %r56740, %r56748;
	@%p3338 bra 	$L__BB0_1028;
	setp.gt.u32 	%p3339, %r56740, %r56748;
	@%p3339 bra 	$L__BB0_1027;
	setp.lt.u32 	%p3340, %r56739, %r56747;
	@%p3340 bra 	$L__BB0_1028;
	setp.gt.u32 	%p3341, %r56739, %r56747;
	@%p3341 bra 	$L__BB0_1027;
	setp.lt.u32 	%p3342, %r56738, %r56746;
	@%p3342 bra 	$L__BB0_1028;
	setp.gt.u32 	%p3343, %r56738, %r56746;
	@%p3343 bra 	$L__BB0_1027;
	setp.lt.u32 	%p3344, %r56737, %r56745;
	@%p3344 bra 	$L__BB0_1028;
	setp.gt.u32 	%p3345, %r56737, %r56745;
	@%p3345 bra 	$L__BB0_1027;
	setp.lt.u32 	%p3346, %r56736, %r56744;
	@%p3346 bra 	$L__BB0_1028;
	setp.gt.u32 	%p3347, %r56736, %r56744;
	@%p3347 bra 	$L__BB0_1027;
	setp.lt.u32 	%p3348, %r56735, %r56743;
	@%p3348 bra 	$L__BB0_1028;
	setp.le.u32 	%p3349, %r56735, %r56743;
	setp.lt.u32 	%p3350, %r56734, %r56742;
	and.pred  	%p3351, %p3349, %p3350;
	@%p3351 bra 	$L__BB0_1028;
$L__BB0_1027:
	sub.s32 	%r2480, %r56734, %r56742;
	setp.lt.u32 	%p3352, %r56734, %r56742;
	selp.u32 	%r21135, 1, 0, %p3352;
	sub.s32 	%r21136, %r56735, %r56743;
	setp.lt.u32 	%p3353, %r56735, %r56743;
	selp.s32 	%r21137, -1, 0, %p3352;
	add.s32 	%r56735, %r21136, %r21137;
	setp.lt.u32 	%p3354, %r21136, %r21135;
	or.pred  	%p3355, %p3353, %p3354;
	selp.u32 	%r21138, 1, 0, %p3355;
	sub.s32 	%r21139, %r56736, %r56744;
	setp.lt.u32 	%p3356, %r56736, %r56744;
	selp.s32 	%r21140, -1, 0, %p3355;
	add.s32 	%r56736, %r21139, %r21140;
	setp.lt.u32 	%p3357, %r21139, %r21138;
	or.pred  	%p3358, %p3356, %p3357;
	selp.u32 	%r21141, 1, 0, %p3358;
	sub.s32 	%r21142, %r56737, %r56745;
	setp.lt.u32 	%p3359, %r56737, %r56745;
	selp.s32 	%r21143, -1, 0, %p3358;
	add.s32 	%r56737, %r21142, %r21143;
	setp.lt.u32 	%p3360, %r21142, %r21141;
	or.pred  	%p3361, %p3359, %p3360;
	selp.u32 	%r21144, 1, 0, %p3361;
	sub.s32 	%r21145, %r56738, %r56746;
	setp.lt.u32 	%p3362, %r56738, %r56746;
	selp.s32 	%r21146, -1, 0, %p3361;
	add.s32 	%r56738, %r21145, %r21146;
	setp.lt.u32 	%p3363, %r21145, %r21144;
	or.pred  	%p3364, %p3362, %p3363;
	selp.u32 	%r21147, 1, 0, %p3364;
	sub.s32 	%r21148, %r56739, %r56747;
	setp.lt.u32 	%p3365, %r56739, %r56747;
	selp.s32 	%r21149, -1, 0, %p3364;
	add.s32 	%r56739, %r21148, %r21149;
	setp.lt.u32 	%p3366, %r21148, %r21147;
	or.pred  	%p3367, %p3365, %p3366;
	selp.u32 	%r21150, 1, 0, %p3367;
	sub.s32 	%r21151, %r56740, %r56748;
	setp.lt.u32 	%p3368, %r56740, %r56748;
	selp.s32 	%r21152, -1, 0, %p3367;
	add.s32 	%r56740, %r21151, %r21152;
	setp.lt.u32 	%p3369, %r21151, %r21150;
	or.pred  	%p3370, %p3368, %p3369;
	selp.s32 	%r21153, -1, 0, %p3370;
	sub.s32 	%r21154, %r56741, %r56749;
	add.s32 	%r56741, %r21154, %r21153;
	mov.u32 	%r56734, %r2480;
	mov.u32 	%r56750, %r2472;
	mov.u32 	%r56758, %r2328;
	bra.uni 	$L__BB0_1029;
$L__BB0_1028:
	sub.s32 	%r21155, %r56742, %r56734;
	setp.lt.u32 	%p3371, %r56742, %r56734;
	selp.u32 	%r21156, 1, 0, %p3371;
	sub.s32 	%r21157, %r56743, %r56735;
	setp.lt.u32 	%p3372, %r56743, %r56735;
	selp.s32 	%r21158, -1, 0, %p3371;
	add.s32 	%r21159, %r21157, %r21158;
	setp.lt.u32 	%p3373, %r21157, %r21156;
	or.pred  	%p3374, %p3372, %p3373;
	selp.u32 	%r21160, 1, 0, %p3374;
	sub.s32 	%r21161, %r56744, %r56736;
	setp.lt.u32 	%p3375, %r56744, %r56736;
	selp.s32 	%r21162, -1, 0, %p3374;
	add.s32 	%r21163, %r21161, %r21162;
	setp.lt.u32 	%p3376, %r21161, %r21160;
	or.pred  	%p3377, %p3375, %p3376;
	selp.u32 	%r21164, 1, 0, %p3377;
	sub.s32 	%r21165, %r56745, %r56737;
	setp.lt.u32 	%p3378, %r56745, %r56737;
	selp.s32 	%r21166, -1, 0, %p3377;
	add.s32 	%r21167, %r21165, %r21166;
	setp.lt.u32 	%p3379, %r21165, %r21164;
	or.pred  	%p3380, %p3378, %p3379;
	selp.u32 	%r21168, 1, 0, %p3380;
	sub.s32 	%r21169, %r56746, %r56738;
	setp.lt.u32 	%p3381, %r56746, %r56738;
	selp.s32 	%r21170, -1, 0, %p3380;
	add.s32 	%r21171, %r21169, %r21170;
	setp.lt.u32 	%p3382, %r21169, %r21168;
	or.pred  	%p3383, %p3381, %p3382;
	selp.u32 	%r21172, 1, 0, %p3383;
	sub.s32 	%r21173, %r56747, %r56739;
	setp.lt.u32 	%p3384, %r56747, %r56739;
	selp.s32 	%r21174, -1, 0, %p3383;
	add.s32 	%r21175, %r21173, %r21174;
	setp.lt.u32 	%p3385, %r21173, %r21172;
	or.pred  	%p3386, %p3384, %p3385;
	selp.u32 	%r21176, 1, 0, %p3386;
	sub.s32 	%r21177, %r56748, %r56740;
	setp.lt.u32 	%p3387, %r56748, %r56740;
	selp.s32 	%r21178, -1, 0, %p3386;
	add.s32 	%r21179, %r21177, %r21178;
	setp.lt.u32 	%p3388, %r21177, %r21176;
	or.pred  	%p3389, %p3387, %p3388;
	selp.u32 	%r21180, 1, 0, %p3389;
	sub.s32 	%r21181, %r56741, %r56749;
	add.s32 	%r21182, %r21181, %r21180;
	sub.s32 	%r56734, %r11769, %r21155;
	setp.lt.u32 	%p3390, %r11769, %r21155;
	selp.u32 	%r21183, 1, 0, %p3390;
	sub.s32 	%r21184, %r11770, %r21159;
	setp.lt.u32 	%p3391, %r11770, %r21159;
	selp.s32 	%r21185, -1, 0, %p3390;
	add.s32 	%r56735, %r21184, %r21185;
	setp.lt.u32 	%p3392, %r21184, %r21183;
	or.pred  	%p3393, %p3391, %p3392;
	selp.u32 	%r21186, 1, 0, %p3393;
	sub.s32 	%r21187, %r11771, %r21163;
	setp.lt.u32 	%p3394, %r11771, %r21163;
	selp.s32 	%r21188, -1, 0, %p3393;
	add.s32 	%r56736, %r21187, %r21188;
	setp.lt.u32 	%p3395, %r21187, %r21186;
	or.pred  	%p3396, %p3394, %p3395;
	selp.u32 	%r21189, 1, 0, %p3396;
	sub.s32 	%r21190, %r11772, %r21167;
	setp.lt.u32 	%p3397, %r11772, %r21167;
	selp.s32 	%r21191, -1, 0, %p3396;
	add.s32 	%r56737, %r21190, %r21191;
	setp.lt.u32 	%p3398, %r21190, %r21189;
	or.pred  	%p3399, %p3397, %p3398;
	selp.u32 	%r21192, 1, 0, %p3399;
	sub.s32 	%r21193, %r11773, %r21171;
	setp.lt.u32 	%p3400, %r11773, %r21171;
	selp.s32 	%r21194, -1, 0, %p3399;
	add.s32 	%r56738, %r21193, %r21194;
	setp.lt.u32 	%p3401, %r21193, %r21192;
	or.pred  	%p3402, %p3400, %p3401;
	selp.u32 	%r21195, 1, 0, %p3402;
	sub.s32 	%r21196, %r11774, %r21175;
	setp.lt.u32 	%p3403, %r11774, %r21175;
	selp.s32 	%r21197, -1, 0, %p3402;
	add.s32 	%r56739, %r21196, %r21197;
	setp.lt.u32 	%p3404, %r21196, %r21195;
	or.pred  	%p3405, %p3403, %p3404;
	selp.u32 	%r21198, 1, 0, %p3405;
	sub.s32 	%r21199, %r11775, %r21179;
	setp.lt.u32 	%p3406, %r11775, %r21179;
	selp.s32 	%r21200, -1, 0, %p3405;
	add.s32 	%r56740, %r21199, %r21200;
	setp.lt.u32 	%p3407, %r21199, %r21198;
	or.pred  	%p3408, %p3406, %p3407;
	selp.s32 	%r21201, -1, 0, %p3408;
	add.s32 	%r21202, %r21182, %r11776;
	add.s32 	%r56741, %r21202, %r21201;
	mov.u32 	%r56750, %r2472;
	mov.u32 	%r56758, %r2328;
$L__BB0_1029:
	add.s32 	%r56685, %r56685, 1;
	setp.ne.s32 	%p3410, %r56685, 20000;
	mov.pred 	%p15633, %p3158;
	mov.u16 	%rs101, %rs29;
	mov.u32 	%r56767, %r56766;
	mov.u32 	%r56768, %r56766;
	mov.u32 	%r56769, %r56766;
	mov.u32 	%r56770, %r56766;
	mov.u32 	%r56771, %r56766;
	mov.u32 	%r56772, %r56766;
	mov.u32 	%r56773, %r56766;
	@%p3410 bra 	$L__BB0_969;
$L__BB0_1030:
	st.local.u8 	[%rd37], %rs101;
	st.local.u32 	[%rd37+4], %r56766;
	st.local.u32 	[%rd37+8], %r56767;
	st.local.u32 	[%rd37+12], %r56768;
	st.local.u32 	[%rd37+16], %r56769;
	st.local.u32 	[%rd37+20], %r56770;
	st.local.u32 	[%rd37+24], %r56771;
	st.local.u32 	[%rd37+28], %r56772;
	st.local.u32 	[%rd37+32], %r56773;
	@%p15633 bra 	$L__BB0_290;
	mov.b32 	%r56790, 0;
	ld.param.u32 	%r55627, [_Z17ecm_stage1_kernelj4U256S_S_jPKjjjjjjjjPjS2_S2_S2_S2_S2__param_4];
	and.b32  	%r21208, %r11777, 65535;
	shr.u32 	%r21210, %r11777, 16;
	and.b32  	%r21223, %r11778, 65535;
	shr.u32 	%r21225, %r11778, 16;
	mov.u32 	%r56789, %r56790;
	mov.u32 	%r56788, %r56790;
	mov.u32 	%r56787, %r56790;
	mov.u32 	%r56786, %r56790;
	mov.u32 	%r56785, %r56790;
	mov.u32 	%r56784, %r56790;
	mov.u32 	%r56781, %r56790;
	mov.u32 	%r56782, %r56790;
$L__BB0_1032:
	ld.local.u32 	%r21205, [%rd61];
	shr.u32 	%r21206, %r21205, 16;
	and.b32  	%r21207, %r21205, 65535;
	mul.lo.s32 	%r21209, %r21208, %r21207;
	mul.lo.s32 	%r21211, %r21208, %r21206;
	mad.lo.s32 	%r21212, %r21210, %r21207, %r21211;
	and.b32  	%r21213, %r21209, 65535;
	shl.b32 	%r21214, %r21212, 16;
	shr.u32 	%r21215, %r21209, 16;
	shr.u32 	%r21216, %r21212, 16;
	add.s32 	%r21217, %r21213, %r56781;
	add.s32 	%r21218, %r21217, %r21214;
	setp.lt.u32 	%p3411, %r21218, %r56781;
	selp.u32 	%r21219, 1, 0, %p3411;
	mad.lo.s32 	%r21220, %r21210, %r21206, %r21215;
	add.s32 	%r21221, %r21220, %r21216;
	add.s32 	%r21222, %r21221, %r21219;
	mul.lo.s32 	%r21224, %r21223, %r21207;
	mul.lo.s32 	%r21226, %r21223, %r21206;
	mad.lo.s32 	%r21227, %r21225, %r21207, %r21226;
	and.b32  	%r21228, %r21224, 65535;
	shl.b32 	%r21229, %r21227, 16;
	shr.u32 	%r21230, %r21224, 16;
	shr.u32 	%r21231, %r21227, 16;
	add.s32 	%r21232, %r21228, %r56784;
	add.s32 	%r21233, %r21232, %r21229;
	setp.lt.u32 	%p3412, %r21233, %r56784;
	selp.u32 	%r21234, 1, 0, %p3412;
	add.s32 	%r21235, %r21233, %r21222;
	setp.lt.u32 	%p3413, %r21235, %r21233;
	selp.u32 	%r21236, 1, 0, %p3413;
	mad.lo.s32 	%r21237, %r21225, %r21206, %r21230;
	add.s32 	%r21238, %r21237, %r21231;
	add.s32 	%r21239, %r21238, %r21234;
	add.s32 	%r21240, %r21239, %r21236;
	and.b32  	%r21241, %r11779, 65535;
	mul.lo.s32 	%r21242, %r21241, %r21207;
	shr.u32 	%r21243, %r11779, 16;
	mul.lo.s32 	%r21244, %r21241, %r21206;
	mad.lo.s32 	%r21245, %r21243, %r21207, %r21244;
	and.b32  	%r21246, %r21242, 65535;
	shl.b32 	%r21247, %r21245, 16;
	shr.u32 	%r21248, %r21242, 16;
	shr.u32 	%r21249, %r21245, 16;
	add.s32 	%r21250, %r21246, %r56785;
	add.s32 	%r21251, %r21250, %r21247;
	setp.lt.u32 	%p3414, %r21251, %r56785;
	selp.u32 	%r21252, 1, 0, %p3414;
	add.s32 	%r21253, %r21251, %r21240;
	setp.lt.u32 	%p3415, %r21253, %r21251;
	selp.u32 	%r21254, 1, 0, %p3415;
	mad.lo.s32 	%r21255, %r21243, %r21206, %r21248;
	add.s32 	%r21256, %r21255, %r21249;
	add.s32 	%r21257, %r21256, %r21252;
	add.s32 	%r21258, %r21257, %r21254;
	and.b32  	%r21259, %r11780, 65535;
	mul.lo.s32 	%r21260, %r21259, %r21207;
	shr.u32 	%r21261, %r11780, 16;
	mul.lo.s32 	%r21262, %r21259, %r21206;
	mad.lo.s32 	%r21263, %r21261, %r21207, %r21262;
	and.b32  	%r21264, %r21260, 65535;
	shl.b32 	%r21265, %r21263, 16;
	shr.u32 	%r21266, %r21260, 16;
	shr.u32 	%r21267, %r21263, 16;
	add.s32 	%r21268, %r21264, %r56786;
	add.s32 	%r21269, %r21268, %r21265;
	setp.lt.u32 	%p3416, %r21269, %r56786;
	selp.u32 	%r21270, 1, 0, %p3416;
	add.s32 	%r21271, %r21269, %r21258;
	setp.lt.u32 	%p3417, %r21271, %r21269;
	selp.u32 	%r21272, 1, 0, %p3417;
	mad.lo.s32 	%r21273, %r21261, %r21206, %r21266;
	add.s32 	%r21274, %r21273, %r21267;
	add.s32 	%r21275, %r21274, %r21270;
	add.s32 	%r21276, %r21275, %r21272;
	and.b32  	%r21277, %r11781, 65535;
	mul.lo.s32 	%r21278, %r21277, %r21207;
	shr.u32 	%r21279, %r11781, 16;
	mul.lo.s32 	%r21280, %r21277, %r21206;
	mad.lo.s32 	%r21281, %r21279, %r21207, %r21280;
	and.b32  	%r21282, %r21278, 65535;
	shl.b32 	%r21283, %r21281, 16;
	shr.u32 	%r21284, %r21278, 16;
	shr.u32 	%r21285, %r21281, 16;
	add.s32 	%r21286, %r21282, %r56787;
	add.s32 	%r21287, %r21286, %r21283;
	setp.lt.u32 	%p3418, %r21287, %r56787;
	selp.u32 	%r21288, 1, 0, %p3418;
	add.s32 	%r21289, %r21287, %r21276;
	setp.lt.u32 	%p3419, %r21289, %r21287;
	selp.u32 	%r21290, 1, 0, %p3419;
	mad.lo.s32 	%r21291, %r21279, %r21206, %r21284;
	add.s32 	%r21292, %r21291, %r21285;
	add.s32 	%r21293, %r21292, %r21288;
	add.s32 	%r21294, %r21293, %r21290;
	and.b32  	%r21295, %r11782, 65535;
	mul.lo.s32 	%r21296, %r21295, %r21207;
	shr.u32 	%r21297, %r11782, 16;
	mul.lo.s32 	%r21298, %r21295, %r21206;
	mad.lo.s32 	%r21299, %r21297, %r21207, %r21298;
	and.b32  	%r21300, %r21296, 65535;
	shl.b32 	%r21301, %r21299, 16;
	shr.u32 	%r21302, %r21296, 16;
	shr.u32 	%r21303, %r21299, 16;
	add.s32 	%r21304, %r21300, %r56788;
	add.s32 	%r21305, %r21304, %r21301;
	setp.lt.u32 	%p3420, %r21305, %r56788;
	selp.u32 	%r21306, 1, 0, %p3420;
	add.s32 	%r21307, %r21305, %r21294;
	setp.lt.u32 	%p3421, %r21307, %r21305;
	selp.u32 	%r21308, 1, 0, %p3421;
	mad.lo.s32 	%r21309, %r21297, %r21206, %r21302;
	add.s32 	%r21310, %r21309, %r21303;
	add.s32 	%r21311, %r21310, %r21306;
	add.s32 	%r21312, %r21311, %r21308;
	and.b32  	%r21313, %r11783, 65535;
	mul.lo.s32 	%r21314, %r21313, %r21207;
	shr.u32 	%r21315, %r11783, 16;
	mul.lo.s32 	%r21316, %r21313, %r21206;
	mad.lo.s32 	%r21317, %r21315, %r21207, %r21316;
	and.b32  	%r21318, %r21314, 65535;
	shl.b32 	%r21319, %r21317, 16;
	shr.u32 	%r21320, %r21314, 16;
	shr.u32 	%r21321, %r21317, 16;
	add.s32 	%r21322, %r21318, %r56789;
	add.s32 	%r21323, %r21322, %r21319;
	setp.lt.u32 	%p3422, %r21323, %r56789;
	selp.u32 	%r21324, 1, 0, %p3422;
	add.s32 	%r21325, %r21323, %r21312;
	setp.lt.u32 	%p3423, %r21325, %r21323;
	selp.u32 	%r21326, 1, 0, %p3423;
	mad.lo.s32 	%r21327, %r21315, %r21206, %r21320;
	add.s32 	%r21328, %r21327, %r21321;
	add.s32 	%r21329, %r21328, %r21324;
	add.s32 	%r21330, %r21329, %r21326;
	and.b32  	%r21331, %r11784, 65535;
	mul.lo.s32 	%r21332, %r21331, %r21207;
	shr.u32 	%r21333, %r11784, 16;
	mul.lo.s32 	%r21334, %r21331, %r21206;
	mad.lo.s32 	%r21335, %r21333, %r21207, %r21334;
	and.b32  	%r21336, %r21332, 65535;
	shl.b32 	%r21337, %r21335, 16;
	shr.u32 	%r21338, %r21332, 16;
	shr.u32 	%r21339, %r21335, 16;
	add.s32 	%r21340, %r21336, %r56790;
	add.s32 	%r21341, %r21340, %r21337;
	setp.lt.u32 	%p3424, %r21341, %r56790;
	selp.u32 	%r21342, 1, 0, %p3424;
	add.s32 	%r21343, %r21341, %r21330;
	setp.lt.u32 	%p3425, %r21343, %r21341;
	selp.u32 	%r21344, 1, 0, %p3425;
	mad.lo.s32 	%r21345, %r21333, %r21206, %r21338;
	add.s32 	%r21346, %r21345, %r21339;
	add.s32 	%r21347, %r21346, %r21342;
	add.s32 	%r21348, %r21347, %r21344;
	mul.lo.s32 	%r21349, %r21218, %r55627;
	shr.u32 	%r21350, %r21349, 16;
	and.b32  	%r21351, %r21349, 65535;
	and.b32  	%r2547, %r11769, 65535;
	mul.lo.s32 	%r21352, %r2547, %r21351;
	shr.u32 	%r2548, %r11769, 16;
	mul.lo.s32 	%r21353, %r2547, %r21350;
	mad.lo.s32 	%r21354, %r2548, %r21351, %r21353;
	and.b32  	%r21355, %r21352, 65535;
	shl.b32 	%r21356, %r21354, 16;
	shr.u32 	%r21357, %r21352, 16;
	shr.u32 	%r21358, %r21354, 16;
	add.s32 	%r21359, %r21355, %r21218;
	add.s32 	%r21360, %r21359, %r21356;
	setp.lt.u32 	%p3426, %r21360, %r21218;
	selp.u32 	%r21361, 1, 0, %p3426;
	mad.lo.s32 	%r21362, %r2548, %r21350, %r21357;
	add.s32 	%r21363, %r21362, %r21358;
	add.s32 	%r21364, %r21363, %r21361;
	and.b32  	%r2550, %r11770, 65535;
	mul.lo.s32 	%r21365, %r2550, %r21351;
	shr.u32 	%r2551, %r11770, 16;
	mul.lo.s32 	%r21366, %r2550, %r21350;
	mad.lo.s32 	%r21367, %r2551, %r21351, %r21366;
	and.b32  	%r21368, %r21365, 65535;
	shl.b32 	%r21369, %r21367, 16;
	shr.u32 	%r21370, %r21365, 16;
	shr.u32 	%r21371, %r21367, 16;
	add.s32 	%r21372, %r21368, %r21235;
	add.s32 	%r21373, %r21372, %r21369;
	setp.lt.u32 	%p3427, %r21373, %r21235;
	selp.u32 	%r21374, 1, 0, %p3427;
	add.s32 	%r56781, %r21373, %r21364;
	setp.lt.u32 	%p3428, %r56781, %r21373;
	selp.u32 	%r21375, 1, 0, %p3428;
	mad.lo.s32 	%r21376, %r2551, %r21350, %r21370;
	add.s32 	%r21377, %r21376, %r21371;
	add.s32 	%r21378, %r21377, %r21374;
	add.s32 	%r21379, %r21378, %r21375;
	and.b32  	%r2554, %r11771, 65535;
	mul.lo.s32 	%r21380, %r2554, %r21351;
	shr.u32 	%r2555, %r11771, 16;
	mul.lo.s32 	%r21381, %r2554, %r21350;
	mad.lo.s32 	%r21382, %r2555, %r21351, %r21381;
	and.b32  	%r21383, %r21380, 65535;
	shl.b32 	%r21384, %r21382, 16;
	shr.u32 	%r21385, %r21380, 16;
	shr.u32 	%r21386, %r21382, 16;
	add.s32 	%r21387, %r21383, %r21253;
	add.s32 	%r21388, %r21387, %r21384;
	setp.lt.u32 	%p3429, %r21388, %r21253;
	selp.u32 	%r21389, 1, 0, %p3429;
	add.s32 	%r56784, %r21388, %r21379;
	setp.lt.u32 	%p3430, %r56784, %r21388;
	selp.u32 	%r21390, 1, 0, %p3430;
	mad.lo.s32 	%r21391, %r2555, %r21350, %r21385;
	add.s32 	%r21392, %r21391, %r21386;
	add.s32 	%r21393, %r21392, %r21389;
	add.s32 	%r21394, %r21393, %r21390;
	and.b32  	%r2558, %r11772, 65535;
	mul.lo.s32 	%r21395, %r2558, %r21351;
	shr.u32 	%r2559, %r11772, 16;
	mul.lo.s32 	%r21396, %r2558, %r21350;
	mad.lo.s32 	%r21397, %r2559, %r21351, %r21396;
	and.b32  	%r21398, %r21395, 65535;
	shl.b32 	%r21399, %r21397, 16;
	shr.u32 	%r21400, %r21395, 16;
	shr.u32 	%r21401, %r21397, 16;
	add.s32 	%r21402, %r21398, %r21271;
	add.s32 	%r21403, %r21402, %r21399;
	setp.lt.u32 	%p3431, %r21403, %r21271;
	selp.u32 	%r21404, 1, 0, %p3431;
	add.s32 	%r56785, %r21403, %r21394;
	setp.lt.u32 	%p3432, %r56785, %r21403;
	selp.u32 	%r21405, 1, 0, %p3432;
	mad.lo.s32 	%r21406, %r2559, %r21350, %r21400;
	add.s32 	%r21407, %r21406, %r21401;
	add.s32 	%r21408, %r21407, %r21404;
	add.s32 	%r21409, %r21408, %r21405;
	and.b32  	%r2562, %r11773, 65535;
	mul.lo.s32 	%r21410, %r2562, %r21351;
	shr.u32 	%r2563, %r11773, 16;
	mul.lo.s32 	%r21411, %r2562, %r21350;
	mad.lo.s32 	%r21412, %r2563, %r21351, %r21411;
	and.b32  	%r21413, %r21410, 65535;
	shl.b32 	%r21414, %r21412, 16;
	shr.u32 	%r21415, %r21410, 16;
	shr.u32 	%r21416, %r21412, 16;
	add.s32 	%r21417, %r21413, %r21289;
	add.s32 	%r21418, %r21417, %r21414;
	setp.lt.u32 	%p3433, %r21418, %r21289;
	selp.u32 	%r21419, 1, 0, %p3433;
	add.s32 	%r56786, %r21418, %r21409;
	setp.lt.u32 	%p3434, %r56786, %r21418;
	selp.u32 	%r21420, 1, 0, %p3434;
	mad.lo.s32 	%r21421, %r2563, %r21350, %r21415;
	add.s32 	%r21422, %r21421, %r21416;
	add.s32 	%r21423, %r21422, %r21419;
	add.s32 	%r21424, %r21423, %r21420;
	and.b32  	%r2566, %r11774, 65535;
	mul.lo.s32 	%r21425, %r2566, %r21351;
	shr.u32 	%r2567, %r11774, 16;
	mul.lo.s32 	%r21426, %r2566, %r21350;
	mad.lo.s32 	%r21427, %r2567, %r21351, %r21426;
	and.b32  	%r21428, %r21425, 65535;
	shl.b32 	%r21429, %r21427, 16;
	shr.u32 	%r21430, %r21425, 16;
	shr.u32 	%r21431, %r21427, 16;
	add.s32 	%r21432, %r21428, %r21307;
	add.s32 	%r21433, %r21432, %r21429;
	setp.lt.u32 	%p3435, %r21433, %r21307;
	selp.u32 	%r21434, 1, 0, %p3435;
	add.s32 	%r56787, %r21433, %r21424;
	setp.lt.u32 	%p3436, %r56787, %r21433;
	selp.u32 	%r21435, 1, 0, %p3436;
	mad.lo.s32 	%r21436, %r2567, %r21350, %r21430;
	add.s32 	%r21437, %r21436, %r21431;
	add.s32 	%r21438, %r21437, %r21434;
	add.s32 	%r21439, %r21438, %r21435;
	and.b32  	%r2570, %r11775, 65535;
	mul.lo.s32 	%r21440, %r2570, %r21351;
	shr.u32 	%r2571, %r11775, 16;
	mul.lo.s32 	%r21441, %r2570, %r21350;
	mad.lo.s32 	%r21442, %r2571, %r21351, %r21441;
	and.b32  	%r21443, %r21440, 65535;
	shl.b32 	%r21444, %r21442, 16;
	shr.u32 	%r21445, %r21440, 16;
	shr.u32 	%r21446, %r21442, 16;
	add.s32 	%r21447, %r21443, %r21325;
	add.s32 	%r21448, %r21447, %r21444;
	setp.lt.u32 	%p3437, %r21448, %r21325;
	selp.u32 	%r21449, 1, 0, %p3437;
	add.s32 	%r56788, %r21448, %r21439;
	setp.lt.u32 	%p3438, %r56788, %r21448;
	selp.u32 	%r21450, 1, 0, %p3438;
	mad.lo.s32 	%r21451, %r2571, %r21350, %r21445;
	add.s32 	%r21452, %r21451, %r21446;
	add.s32 	%r21453, %r21452, %r21449;
	add.s32 	%r21454, %r21453, %r21450;
	and.b32  	%r2574, %r11776, 65535;
	mul.lo.s32 	%r21455, %r2574, %r21351;
	shr.u32 	%r2575, %r11776, 16;
	mul.lo.s32 	%r21456, %r2574, %r21350;
	mad.lo.s32 	%r21457, %r2575, %r21351, %r21456;
	and.b32  	%r21458, %r21455, 65535;
	shl.b32 	%r21459, %r21457, 16;
	shr.u32 	%r21460, %r21455, 16;
	shr.u32 	%r21461, %r21457, 16;
	add.s32 	%r21462, %r21458, %r21343;
	add.s32 	%r21463, %r21462, %r21459;
	setp.lt.u32 	%p3439, %r21463, %r21343;
	selp.u32 	%r21464, 1, 0, %p3439;
	add.s32 	%r56789, %r21463, %r21454;
	setp.lt.u32 	%p3440, %r56789, %r21463;
	selp.u32 	%r21465, 1, 0, %p3440;
	mad.lo.s32 	%r21466, %r2575, %r21350, %r21460;
	add.s32 	%r21467, %r21466, %r21461;
	add.s32 	%r21468, %r21467, %r21464;
	add.s32 	%r21469, %r21468, %r21465;
	add.s32 	%r56790, %r21348, %r21469;
	add.s32 	%r56782, %r56782, 1;
	add.s64 	%rd61, %rd61, 4;
	setp.ne.s32 	%p3441, %r56782, 8;
	@%p3441 bra 	$L__BB0_1032;
	setp.lt.u32 	%p3442, %r56790, %r11776;
	mov.u32 	%r56783, %r56781;
	@%p3442 bra 	$L__BB0_1048;
	setp.gt.u32 	%p3443, %r56790, %r11776;
	@%p3443 bra 	$L__BB0_1047;
	setp.lt.u32 	%p3444, %r56789, %r11775;
	mov.u32 	%r56783, %r56781;
	@%p3444 bra 	$L__BB0_1048;
	setp.gt.u32 	%p3445, %r56789, %r11775;
	@%p3445 bra 	$L__BB0_1047;
	setp.lt.u32 	%p3446, %r56788, %r11774;
	mov.u32 	%r56783, %r56781;
	@%p3446 bra 	$L__BB0_1048;
	setp.gt.u32 	%p3447, %r56788, %r11774;
	@%p3447 bra 	$L__BB0_1047;
	setp.lt.u32 	%p3448, %r56787, %r11773;
	mov.u32 	%r56783, %r56781;
	@%p3448 bra 	$L__BB0_1048;
	setp.gt.u32 	%p3449, %r56787, %r11773;
	@%p3449 bra 	$L__BB0_1047;
	setp.lt.u32 	%p3450, %r56786, %r11772;
	mov.u32 	%r56783, %r56781;
	@%p3450 bra 	$L__BB0_1048;
	setp.gt.u32 	%p3451, %r56786, %r11772;
	@%p3451 bra 	$L__BB0_1047;
	setp.lt.u32 	%p3452, %r56785, %r11771;
	mov.u32 	%r56783, %r56781;
	@%p3452 bra 	$L__BB0_1048;
	setp.gt.u32 	%p3453, %r56785, %r11771;
	@%p3453 bra 	$L__BB0_1047;
	setp.lt.u32 	%p3454, %r56784, %r11770;
	mov.u32 	%r56783, %r56781;
	@%p3454 bra 	$L__BB0_1048;
	setp.le.u32 	%p3455, %r56784, %r11770;
	setp.lt.u32 	%p3456, %r56781, %r11769;
	and.pred  	%p3457, %p3455, %p3456;
	mov.u32 	%r56783, %r56781;
	@%p3457 bra 	$L__BB0_1048;
$L__BB0_1047:
	sub.s32 	%r56783, %r56781, %r11769;
	setp.lt.u32 	%p3458, %r56781, %r11769;
	selp.u32 	%r21470, 1, 0, %p3458;
	sub.s32 	%r21471, %r56784, %r11770;
	setp.lt.u32 	%p3459, %r56784, %r11770;
	selp.s32 	%r21472, -1, 0, %p3458;
	add.s32 	%r56784, %r21471, %r21472;
	setp.lt.u32 	%p3460, %r21471, %r21470;
	or.pred  	%p3461, %p3459, %p3460;
	selp.u32 	%r21473, 1, 0, %p3461;
	sub.s32 	%r21474, %r56785, %r11771;
	setp.lt.u32 	%p3462, %r56785, %r11771;
	selp.s32 	%r21475, -1, 0, %p3461;
	add.s32 	%r56785, %r21474, %r21475;
	setp.lt.u32 	%p3463, %r21474, %r21473;
	or.pred  	%p3464, %p3462, %p3463;
	selp.u32 	%r21476, 1, 0, %p3464;
	sub.s32 	%r21477, %r56786, %r11772;
	setp.lt.u32 	%p3465, %r56786, %r11772;
	selp.s32 	%r21478, -1, 0, %p3464;
	add.s32 	%r56786, %r21477, %r21478;
	setp.lt.u32 	%p3466, %r21477, %r21476;
	or.pred  	%p3467, %p3465, %p3466;
	selp.u32 	%r21479, 1, 0, %p3467;
	sub.s32 	%r21480, %r56787, %r11773;
	setp.lt.u32 	%p3468, %r56787, %r11773;
	selp.s32 	%r21481, -1, 0, %p3467;
	add.s32 	%r56787, %r21480, %r21481;
	setp.lt.u32 	%p3469, %r21480, %r21479;
	or.pred  	%p3470, %p3468, %p3469;
	selp.u32 	%r21482, 1, 0, %p3470;
	sub.s32 	%r21483, %r56788, %r11774;
	setp.lt.u32 	%p3471, %r56788, %r11774;
	selp.s32 	%r21484, -1, 0, %p3470;
	add.s32 	%r56788, %r21483, %r21484;
	setp.lt.u32 	%p3472, %r21483, %r21482;
	or.pred  	%p3473, %p3471, %p3472;
	selp.u32 	%r21485, 1, 0, %p3473;
	sub.s32 	%r21486, %r56789, %r11775;
	setp.lt.u32 	%p3474, %r56789, %r11775;
	selp.s32 	%r21487, -1, 0, %p3473;
	add.s32 	%r56789, %r21486, %r21487;
	setp.lt.u32 	%p3475, %r21486, %r21485;
	or.pred  	%p3476, %p3474, %p3475;
	selp.s32 	%r21488, -1, 0, %p3476;
	sub.s32 	%r21489, %r56790, %r11776;
	add.s32 	%r56790, %r21489, %r21488;
$L__BB0_1048:
	and.b32  	%r2595, %r56783, 65535;
	shr.u32 	%r2596, %r56783, 16;
	and.b32  	%r2597, %r56784, 65535;
	shr.u32 	%r2598, %r56784, 16;
	and.b32  	%r2599, %r56785, 65535;
	shr.u32 	%r2600, %r56785, 16;
	and.b32  	%r2601, %r56786, 65535;
	shr.u32 	%r2602, %r56786, 16;
	and.b32  	%r2603, %r56787, 65535;
	shr.u32 	%r2604, %r56787, 16;
	and.b32  	%r2605, %r56788, 65535;
	shr.u32 	%r2606, %r56788, 16;
	and.b32  	%r2607, %r56789, 65535;
	shr.u32 	%r2608, %r56789, 16;
	and.b32  	%r2609, %r56790, 65535;
	shr.u32 	%r2610, %r56790, 16;
	mov.b32 	%r56807, 0;
	mov.u32 	%r56806, %r56807;
	mov.u32 	%r56805, %r56807;
	mov.u32 	%r56804, %r56807;
	mov.u32 	%r56803, %r56807;
	mov.u32 	%r56802, %r56807;
	mov.u32 	%r56801, %r56807;
	mov.u32 	%r56798, %r56807;
	mov.u32 	%r56799, %r56807;
$L__BB0_1049:
	ld.param.u32 	%r55628, [_Z17ecm_stage1_kernelj4U256S_S_jPKjjjjjjjjPjS2_S2_S2_S2_S2__param_4];
	ld.local.u32 	%r21491, [%rd36];
	shr.u32 	%r21492, %r21491, 16;
	and.b32  	%r21493, %r21491, 65535;
	mul.lo.s32 	%r21494, %r2595, %r21493;
	mul.lo.s32 	%r21495, %r2595, %r21492;
	mad.lo.s32 	%r21496, %r2596, %r21493, %r21495;
	and.b32  	%r21497, %r21494, 65535;
	shl.b32 	%r21498, %r21496, 16;
	shr.u32 	%r21499, %r21494, 16;
	shr.u32 	%r21500, %r21496, 16;
	add.s32 	%r21501, %r21497, %r56798;
	add.s32 	%r21502, %r21501, %r21498;
	setp.lt.u32 	%p3477, %r21502, %r56798;
	selp.u32 	%r21503, 1, 0, %p3477;
	mad.lo.s32 	%r21504, %r2596, %r21492, %r21499;
	add.s32 	%r21505, %r21504, %r21500;
	add.s32 	%r21506, %r21505, %r21503;
	mul.lo.s32 	%r21507, %r2597, %r21493;
	mul.lo.s32 	%r21508, %r2597, %r21492;
	mad.lo.s32 	%r21509, %r2598, %r21493, %r21508;
	and.b32  	%r21510, %r21507, 65535;
	shl.b32 	%r21511, %r21509, 16;
	shr.u32 	%r21512, %r21507, 16;
	shr.u32 	%r21513, %r21509, 16;
	add.s32 	%r21514, %r21510, %r56801;
	add.s32 	%r21515, %r21514, %r21511;
	setp.lt.u32 	%p3478, %r21515, %r56801;
	selp.u32 	%r21516, 1, 0, %p3478;
	add.s32 	%r21517, %r21515, %r21506;
	setp.lt.u32 	%p3479, %r21517, %r21515;
	selp.u32 	%r21518, 1, 0, %p3479;
	mad.lo.s32 	%r21519, %r2598, %r21492, %r21512;
	add.s32 	%r21520, %r21519, %r21513;
	add.s32 	%r21521, %r21520, %r21516;
	add.s32 	%r21522, %r21521, %r21518;
	mul.lo.s32 	%r21523, %r2599, %r21493;
	mul.lo.s32 	%r21524, %r2599, %r21492;
	mad.lo.s32 	%r21525, %r2600, %r21493, %r21524;
	and.b32  	%r21526, %r21523, 65535;
	shl.b32 	%r21527, %r21525, 16;
	shr.u32 	%r21528, %r21523, 16;
	shr.u32 	%r21529, %r21525, 16;
	add.s32 	%r21530, %r21526, %r56802;
	add.s32 	%r21531, %r21530, %r21527;
	setp.lt.u32 	%p3480, %r21531, %r56802;
	selp.u32 	%r21532, 1, 0, %p3480;
	add.s32 	%r21533, %r21531, %r21522;
	setp.lt.u32 	%p3481, %r21533, %r21531;
	selp.u32 	%r21534, 1, 0, %p3481;
	mad.lo.s32 	%r21535, %r2600, %r21492, %r21528;
	add.s32 	%r21536, %r21535, %r21529;
	add.s32 	%r21537, %r21536, %r21532;
	add.s32 	%r21538, %r21537, %r21534;
	mul.lo.s32 	%r21539, %r2601, %r21493;
	mul.lo.s32 	%r21540, %r2601, %r21492;
	mad.lo.s32 	%r21541, %r2602, %r21493, %r21540;
	and.b32  	%r21542, %r21539, 65535;
	shl.b32 	%r21543, %r21541, 16;
	shr.u32 	%r21544, %r21539, 16;
	shr.u32 	%r21545, %r21541, 16;
	add.s32 	%r21546, %r21542, %r56803;
	add.s32 	%r21547, %r21546, %r21543;
	setp.lt.u32 	%p3482, %r21547, %r56803;
	selp.u32 	%r21548, 1, 0, %p3482;
	add.s32 	%r21549, %r21547, %r21538;
	setp.lt.u32 	%p3483, %r21549, %r21547;
	selp.u32 	%r21550, 1, 0, %p3483;
	mad.lo.s32 	%r21551, %r2602, %r21492, %r21544;
	add.s32 	%r21552, %r21551, %r21545;
	add.s32 	%r21553, %r21552, %r21548;
	add.s32 	%r21554, %r21553, %r21550;
	mul.lo.s32 	%r21555, %r2603, %r21493;
	mul.lo.s32 	%r21556, %r2603, %r21492;
	mad.lo.s32 	%r21557, %r2604, %r21493, %r21556;
	and.b32  	%r21558, %r21555, 65535;
	shl.b32 	%r21559, %r21557, 16;
	shr.u32 	%r21560, %r21555, 16;
	shr.u32 	%r21561, %r21557, 16;
	add.s32 	%r21562, %r21558, %r56804;
	add.s32 	%r21563, %r21562, %r21559;
	setp.lt.u32 	%p3484, %r21563, %r56804;
	selp.u32 	%r21564, 1, 0, %p3484;
	add.s32 	%r21565, %r21563, %r21554;
	setp.lt.u32 	%p3485, %r21565, %r21563;
	selp.u32 	%r21566, 1, 0, %p3485;
	mad.lo.s32 	%r21567, %r2604, %r21492, %r21560;
	add.s32 	%r21568, %r21567, %r21561;
	add.s32 	%r21569, %r21568, %r21564;
	add.s32 	%r21570, %r21569, %r21566;
	mul.lo.s32 	%r21571, %r2605, %r21493;
	mul.lo.s32 	%r21572, %r2605, %r21492;
	mad.lo.s32 	%r21573, %r2606, %r21493, %r21572;
	and.b32  	%r21574, %r21571, 65535;
	shl.b32 	%r21575, %r21573, 16;
	shr.u32 	%r21576, %r21571, 16;
	shr.u32 	%r21577, %r21573, 16;
	add.s32 	%r21578, %r21574, %r56805;
	add.s32 	%r21579, %r21578, %r21575;
	setp.lt.u32 	%p3486, %r21579, %r56805;
	selp.u32 	%r21580, 1, 0, %p3486;
	add.s32 	%r21581, %r21579, %r21570;
	setp.lt.u32 	%p3487, %r21581, %r21579;
	selp.u32 	%r21582, 1, 0, %p3487;
	mad.lo.s32 	%r21583, %r2606, %r21492, %r21576;
	add.s32 	%r21584, %r21583, %r21577;
	add.s32 	%r21585, %r21584, %r21580;
	add.s32 	%r21586, %r21585, %r21582;
	mul.lo.s32 	%r21587, %r2607, %r21493;
	mul.lo.s32 	%r21588, %r2607, %r21492;
	mad.lo.s32 	%r21589, %r2608, %r21493, %r21588;
	and.b32  	%r21590, %r21587, 65535;
	shl.b32 	%r21591, %r21589, 16;
	shr.u32 	%r21592, %r21587, 16;
	shr.u32 	%r21593, %r21589, 16;
	add.s32 	%r21594, %r21590, %r56806;
	add.s32 	%r21595, %r21594, %r21591;
	setp.lt.u32 	%p3488, %r21595, %r56806;
	selp.u32 	%r21596, 1, 0, %p3488;
	add.s32 	%r21597, %r21595, %r21586;
	setp.lt.u32 	%p3489, %r21597, %r21595;
	selp.u32 	%r21598, 1, 0, %p3489;
	mad.lo.s32 	%r21599, %r2608, %r21492, %r21592;
	add.s32 	%r21600, %r21599, %r21593;
	add.s32 	%r21601, %r21600, %r21596;
	add.s32 	%r21602, %r21601, %r21598;
	mul.lo.s32 	%r21603, %r2609, %r21493;
	mul.lo.s32 	%r21604, %r2609, %r21492;
	mad.lo.s32 	%r21605, %r2610, %r21493, %r21604;
	and.b32  	%r21606, %r21603, 65535;
	shl.b32 	%r21607, %r21605, 16;
	shr.u32 	%r21608, %r21603, 16;
	shr.u32 	%r21609, %r21605, 16;
	add.s32 	%r21610, %r21606, %r56807;
	add.s32 	%r21611, %r21610, %r21607;
	setp.lt.u32 	%p3490, %r21611, %r56807;
	selp.u32 	%r21612, 1, 0, %p3490;
	add.s32 	%r21613, %r21611, %r21602;
	setp.lt.u32 	%p3491, %r21613, %r21611;
	selp.u32 	%r21614, 1, 0, %p3491;
	mad.lo.s32 	%r21615, %r2610, %r21492, %r21608;
	add.s32 	%r21616, %r21615, %r21609;
	add.s32 	%r21617, %r21616, %r21612;
	add.s32 	%r21618, %r21617, %r21614;
	mul.lo.s32 	%r21619, %r21502, %r55628;
	shr.u32 	%r21620, %r21619, 16;
	and.b32  	%r21621, %r21619, 65535;
	mul.lo.s32 	%r21622, %r2547, %r21621;
	mul.lo.s32 	%r21623, %r2547, %r21620;
	mad.lo.s32 	%r21624, %r2548, %r21621, %r21623;
	and.b32  	%r21625, %r21622, 65535;
	shl.b32 	%r21626, %r21624, 16;
	shr.u32 	%r21627, %r21622, 16;
	shr.u32 	%r21628, %r21624, 16;
	add.s32 	%r21629, %r21625, %r21502;
	add.s32 	%r21630, %r21629, %r21626;
	setp.lt.u32 	%p3492, %r21630, %r21502;
	selp.u32 	%r21631, 1, 0, %p3492;
	mad.lo.s32 	%r21632, %r2548, %r21620, %r21627;
	add.s32 	%r21633, %r21632, %r21628;
	add.s32 	%r21634, %r21633, %r21631;
	mul.lo.s32 	%r21635, %r2550, %r21621;
	mul.lo.s32 	%r21636, %r2550, %r21620;
	mad.lo.s32 	%r21637, %r2551, %r21621, %r21636;
	and.b32  	%r21638, %r21635, 65535;
	shl.b32 	%r21639, %r21637, 16;
	shr.u32 	%r21640, %r21635, 16;
	shr.u32 	%r21641, %r21637, 16;
	add.s32 	%r21642, %r21638, %r21517;
	add.s32 	%r21643, %r21642, %r21639;
	setp.lt.u32 	%p3493, %r21643, %r21517;
	selp.u32 	%r21644, 1, 0, %p3493;
	add.s32 	%r56798, %r21643, %r21634;
	setp.lt.u32 	%p3494, %r56798, %r21643;
	selp.u32 	%r21645, 1, 0, %p3494;
	mad.lo.s32 	%r21646, %r2551, %r21620, %r21640;
	add.s32 	%r21647, %r21646, %r21641;
	add.s32 	%r21648, %r21647, %r21644;
	add.s32 	%r21649, %r21648, %r21645;
	mul.lo.s32 	%r21650, %r2554, %r21621;
	mul.lo.s32 	%r21651, %r2554, %r21620;
	mad.lo.s32 	%r21652, %r2555, %r21621, %r21651;
	and.b32  	%r21653, %r21650, 65535;
	shl.b32 	%r21654, %r21652, 16;
	shr.u32 	%r21655, %r21650, 16;
	shr.u32 	%r21656, %r21652, 16;
	add.s32 	%r21657, %r21653, %r21533;
	add.s32 	%r21658, %r21657, %r21654;
	setp.lt.u32 	%p3495, %r21658, %r21533;
	selp.u32 	%r21659, 1, 0, %p3495;
	add.s32 	%r56801, %r21658, %r21649;
	setp.lt.u32 	%p3496, %r56801, %r21658;
	selp.u32 	%r21660, 1, 0, %p3496;
	mad.lo.s32 	%r21661, %r2555, %r21620, %r21655;
	add.s32 	%r21662, %r21661, %r21656;
	add.s32 	%r21663, %r21662, %r21659;
	add.s32 	%r21664, %r21663, %r21660;
	mul.lo.s32 	%r21665, %r2558, %r21621;
	mul.lo.s32 	%r21666, %r2558, %r21620;
	mad.lo.s32 	%r21667, %r2559, %r21621, %r21666;
	and.b32  	%r21668, %r21665, 65535;
	shl.b32 	%r21669, %r21667, 16;
	shr.u32 	%r21670, %r21665, 16;
	shr.u32 	%r21671, %r21667, 16;
	add.s32 	%r21672, %r21668, %r21549;
	add.s32 	%r21673, %r21672, %r21669;
	setp.lt.u32 	%p3497, %r21673, %r21549;
	selp.u32 	%r21674, 1, 0, %p3497;
	add.s32 	%r56802, %r21673, %r21664;
	setp.lt.u32 	%p3498, %r56802, %r21673;
	selp.u32 	%r21675, 1, 0, %p3498;
	mad.lo.s32 	%r21676, %r2559, %r21620, %r21670;
	add.s32 	%r21677, %r21676, %r21671;
	add.s32 	%r21678, %r21677, %r21674;
	add.s32 	%r21679, %r21678, %r21675;
	mul.lo.s32 	%r21680, %r2562, %r21621;
	mul.lo.s32 	%r21681, %r2562, %r21620;
	mad.lo.s32 	%r21682, %r2563, %r21621, %r21681;
	and.b32  	%r21683, %r21680, 65535;
	shl.b32 	%r21684, %r21682, 16;
	shr.u32 	%r21685, %r21680, 16;
	shr.u32 	%r21686, %r21682, 16;
	add.s32 	%r21687, %r21683, %r21565;
	add.s32 	%r21688, %r21687, %r21684;
	setp.lt.u32 	%p3499, %r21688, %r21565;
	selp.u32 	%r21689, 1, 0, %p3499;
	add.s32 	%r56803, %r21688, %r21679;
	setp.lt.u32 	%p3500, %r56803, %r21688;
	selp.u32 	%r21690, 1, 0, %p3500;
	mad.lo.s32 	%r21691, %r2563, %r21620, %r21685;
	add.s32 	%r21692, %r21691, %r21686;
	add.s32 	%r21693, %r21692, %r21689;
	add.s32 	%r21694, %r21693, %r21690;
	mul.lo.s32 	%r21695, %r2566, %r21621;
	mul.lo.s32 	%r21696, %r2566, %r21620;
	mad.lo.s32 	%r21697, %r2567, %r21621, %r21696;
	and.b32  	%r21698, %r21695, 65535;
	shl.b32 	%r21699, %r21697, 16;
	shr.u32 	%r21700, %r21695, 16;
	shr.u32 	%r21701, %r21697, 16;
	add.s32 	%r21702, %r21698, %r21581;
	add.s32 	%r21703, %r21702, %r21699;
	setp.lt.u32 	%p3501, %r21703, %r21581;
	selp.u32 	%r21704, 1, 0, %p3501;
	add.s32 	%r56804, %r21703, %r21694;
	setp.lt.u32 	%p3502, %r56804, %r21703;
	selp.u32 	%r21705, 1, 0, %p3502;
	mad.lo.s32 	%r21706, %r2567, %r21620, %r21700;
	add.s32 	%r21707, %r21706, %r21701;
	add.s32 	%r21708, %r21707, %r21704;
	add.s32 	%r21709, %r21708, %r21705;
	mul.lo.s32 	%r21710, %r2570, %r21621;
	mul.lo.s32 	%r21711, %r2570, %r21620;
	mad.lo.s32 	%r21712, %r2571, %r21621, %r21711;
	and.b32  	%r21713, %r21710, 65535;
	shl.b32 	%r21714, %r21712, 16;
	shr.u32 	%r21715, %r21710, 16;
	shr.u32 	%r21716, %r21712, 16;
	add.s32 	%r21717, %r21713, %r21597;
	add.s32 	%r21718, %r21717, %r21714;
	setp.lt.u32 	%p3503, %r21718, %r21597;
	selp.u32 	%r21719, 1, 0, %p3503;
	add.s32 	%r56805, %r21718, %r21709;
	setp.lt.u32 	%p3504, %r56805, %r21718;
	selp.u32 	%r21720, 1, 0, %p3504;
	mad.lo.s32 	%r21721, %r2571, %r21620, %r21715;
	add.s32 	%r21722, %r21721, %r21716;
	add.s32 	%r21723, %r21722, %r21719;
	add.s32 	%r21724, %r21723, %r21720;
	mul.lo.s32 	%r21725, %r2574, %r21621;
	mul.lo.s32 	%r21726, %r2574, %r21620;
	mad.lo.s32 	%r21727, %r2575, %r21621, %r21726;
	and.b32  	%r21728, %r21725, 65535;
	shl.b32 	%r21729, %r21727, 16;
	shr.u32 	%r21730, %r21725, 16;
	shr.u32 	%r21731, %r21727, 16;
	add.s32 	%r21732, %r21728, %r21613;
	add.s32 	%r21733, %r21732, %r21729;
	setp.lt.u32 	%p3505, %r21733, %r21613;
	selp.u32 	%r21734, 1, 0, %p3505;
	add.s32 	%r56806, %r21733, %r21724;
	setp.lt.u32 	%p3506, %r56806, %r21733;
	selp.u32 	%r21735, 1, 0, %p3506;
	mad.lo.s32 	%r21736, %r2575, %r21620, %r21730;
	add.s32 	%r21737, %r21736, %r21731;
	add.s32 	%r21738, %r21737, %r21734;
	add.s32 	%r21739, %r21738, %r21735;
	add.s32 	%r56807, %r21618, %r21739;
	add.s32 	%r56799, %r56799, 1;
	add.s64 	%rd36, %rd36, 4;
	setp.ne.s32 	%p3507, %r56799, 8;
	@%p3507 bra 	$L__BB0_1049;
	setp.lt.u32 	%p3508, %r56807, %r11776;
	mov.u32 	%r56800, %r56798;
	@%p3508 bra 	$L__BB0_1065;
	setp.gt.u32 	%p3509, %r56807, %r11776;
	@%p3509 bra 	$L__BB0_1064;
	setp.lt.u32 	%p3510, %r56806, %r11775;
	mov.u32 	%r56800, %r56798;
	@%p3510 bra 	$L__BB0_1065;
	setp.gt.u32 	%p3511, %r56806, %r11775;
	@%p3511 bra 	$L__BB0_1064;
	setp.lt.u32 	%p3512, %r56805, %r11774;
	mov.u32 	%r56800, %r56798;
	@%p3512 bra 	$L__BB0_1065;
	setp.gt.u32 	%p3513, %r56805, %r11774;
	@%p3513 bra 	$L__BB0_1064;
	setp.lt.u32 	%p3514, %r56804, %r11773;
	mov.u32 	%r56800, %r56798;
	@%p3514 bra 	$L__BB0_1065;
	setp.gt.u32 	%p3515, %r56804, %r11773;
	@%p3515 bra 	$L__BB0_1064;
	setp.lt.u32 	%p3516, %r56803, %r11772;
	mov.u32 	%r56800, %r56798;
	@%p3516 bra 	$L__BB0_1065;
	setp.gt.u32 	%p3517, %r56803, %r11772;
	@%p3517 bra 	$L__BB0_1064;
	setp.lt.u32 	%p3518, %r56802, %r11771;
	mov.u32 	%r56800, %r56798;
	@%p3518 bra 	$L__BB0_1065;
	setp.gt.u32 	%p3519, %r56802, %r11771;
	@%p3519 bra 	$L__BB0_1064;
	setp.lt.u32 	%p3520, %r56801, %r11770;
	mov.u32 	%r56800, %r56798;
	@%p3520 bra 	$L__BB0_1065;
	setp.le.u32 	%p3521, %r56801, %r11770;
	setp.lt.u32 	%p3522, %r56798, %r11769;
	and.pred  	%p3523, %p3521, %p3522;
	mov.u32 	%r56800, %r56798;
	@%p3523 bra 	$L__BB0_1065;
$L__BB0_1064:
	sub.s32 	%r56800, %r56798, %r11769;
	setp.lt.u32 	%p3524, %r56798, %r11769;
	selp.u32 	%r21740, 1, 0, %p3524;
	sub.s32 	%r21741, %r56801, %r11770;
	setp.lt.u32 	%p3525, %r56801, %r11770;
	selp.s32 	%r21742, -1, 0, %p3524;
	add.s32 	%r56801, %r21741, %r21742;
	setp.lt.u32 	%p3526, %r21741, %r21740;
	or.pred  	%p3527, %p3525, %p3526;
	selp.u32 	%r21743, 1, 0, %p3527;
	sub.s32 	%r21744, %r56802, %r11771;
	setp.lt.u32 	%p3528, %r56802, %r11771;
	selp.s32 	%r21745, -1, 0, %p3527;
	add.s32 	%r56802, %r21744, %r21745;
	setp.lt.u32 	%p3529, %r21744, %r21743;
	or.pred  	%p3530, %p3528, %p3529;
	selp.u32 	%r21746, 1, 0, %p3530;
	sub.s32 	%r21747, %r56803, %r11772;
	setp.lt.u32 	%p3531, %r56803, %r11772;
	selp.s32 	%r21748, -1, 0, %p3530;
	add.s32 	%r56803, %r21747, %r21748;
	setp.lt.u32 	%p3532, %r21747, %r21746;
	or.pred  	%p3533, %p3531, %p3532;
	selp.u32 	%r21749, 1, 0, %p3533;
	sub.s32 	%r21750, %r56804, %r11773;
	setp.lt.u32 	%p3534, %r56804, %r11773;
	selp.s32 	%r21751, -1, 0, %p3533;
	add.s32 	%r56804, %r21750, %r21751;
	setp.lt.u32 	%p3535, %r21750, %r21749;
	or.pred  	%p3536, %p3534, %p3535;
	selp.u32 	%r21752, 1, 0, %p3536;
	sub.s32 	%r21753, %r56805, %r11774;
	setp.lt.u32 	%p3537, %r56805, %r11774;
	selp.s32 	%r21754, -1, 0, %p3536;
	add.s32 	%r56805, %r21753, %r21754;
	setp.lt.u32 	%p3538, %r21753, %r21752;
	or.pred  	%p3539, %p3537, %p3538;
	selp.u32 	%r21755, 1, 0, %p3539;
	sub.s32 	%r21756, %r56806, %r11775;
	setp.lt.u32 	%p3540, %r56806, %r11775;
	selp.s32 	%r21757, -1, 0, %p3539;
	add.s32 	%r56806, %r21756, %r21757;
	setp.lt.u32 	%p3541, %r21756, %r21755;
	or.pred  	%p3542, %p3540, %p3541;
	selp.s32 	%r21758, -1, 0, %p3542;
	sub.s32 	%r21759, %r56807, %r11776;
	add.s32 	%r56807, %r21759, %r21758;
$L__BB0_1065:
	st.local.u32 	[%rd39], %r56800;
	st.local.u32 	[%rd39+4], %r56801;
	st.local.u32 	[%rd39+8], %r56802;
	st.local.u32 	[%rd39+12], %r56803;
	st.local.u32 	[%rd39+16], %r56804;
	st.local.u32 	[%rd39+20], %r56805;
	st.local.u32 	[%rd39+24], %r56806;
	st.local.u32 	[%rd39+28], %r56807;
	st.local.u32 	[%rd38], %r56321;
	st.local.u32 	[%rd38+4], %r56322;
	st.local.u32 	[%rd38+8], %r56323;
	st.local.u32 	[%rd38+12], %r56324;
	st.local.u32 	[%rd38+16], %r56325;
	st.local.u32 	[%rd38+20], %r56326;
	st.local.u32 	[%rd38+24], %r56327;
	st.local.u32 	[%rd38+28], %r56328;
	st.local.u32 	[%rd38+32], %r11785;
	st.local.u32 	[%rd38+36], %r11786;
	st.local.u32 	[%rd38+40], %r11787;
	st.local.u32 	[%rd38+44], %r11788;
	st.local.u32 	[%rd38+48], %r11789;
	st.local.u32 	[%rd38+52], %r11790;
	st.local.u32 	[%rd38+56], %r11791;
	st.local.u32 	[%rd38+60], %r11792;
	mov.pred 	%p15646, 0;
	bra.uni 	$L__BB0_3892;
$L__BB0_1066:
	sub.s32 	%r23289, %r56841, %r56892;
	setp.lt.u32 	%p3910, %r56841, %r56892;
	selp.u32 	%r23290, 1, 0, %p3910;
	sub.s32 	%r23291, %r56840, %r56891;
	setp.lt.u32 	%p3911, %r56840, %r56891;
	selp.s32 	%r23292, -1, 0, %p3910;
	add.s32 	%r23293, %r23291, %r23292;
	setp.lt.u32 	%p3912, %r23291, %r23290;
	or.pred  	%p3913, %p3911, %p3912;
	selp.u32 	%r23294, 1, 0, %p3913;
	sub.s32 	%r23295, %r56839, %r56890;
	setp.lt.u32 	%p3914, %r56839, %r56890;
	selp.s32 	%r23296, -1, 0, %p3913;
	add.s32 	%r23297, %r23295, %r23296;
	setp.lt.u32 	%p3915, %r23295, %r23294;
	or.pred  	%p3916, %p3914, %p3915;
	selp.u32 	%r23298, 1, 0, %p3916;
	sub.s32 	%r23299, %r56838, %r56889;
	setp.lt.u32 	%p3917, %r56838, %r56889;
	selp.s32 	%r23300, -1, 0, %p3916;
	add.s32 	%r23301, %r23299, %r23300;
	setp.lt.u32 	%p3918, %r23299, %r23298;
	or.pred  	%p3919, %p3917, %p3918;
	selp.u32 	%r23302, 1, 0, %p3919;
	sub.s32 	%r23303, %r56837, %r56888;
	setp.lt.u32 	%p3920, %r56837, %r56888;
	selp.s32 	%r23304, -1, 0, %p3919;
	add.s32 	%r23305, %r23303, %r23304;
	setp.lt.u32 	%p3921, %r23303, %r23302;
	or.pred  	%p3922, %p3920, %p3921;
	selp.u32 	%r23306, 1, 0, %p3922;
	sub.s32 	%r23307, %r56836, %r56887;
	setp.lt.u32 	%p3923, %r56836, %r56887;
	selp.s32 	%r23308, -1, 0, %p3922;
	add.s32 	%r23309, %r23307, %r23308;
	setp.lt.u32 	%p3924, %r23307, %r23306;
	or.pred  	%p3925, %p3923, %p3924;
	selp.u32 	%r23310, 1, 0, %p3925;
	sub.s32 	%r23311, %r56835, %r56886;
	setp.lt.u32 	%p3926, %r56835, %r56886;
	selp.s32 	%r23312, -1, 0, %p3925;
	add.s32 	%r23313, %r23311, %r23312;
	setp.lt.u32 	%p3927, %r23311, %r23310;
	or.pred  	%p3928, %p3926, %p3927;
	selp.u32 	%r23314, 1, 0, %p3928;
	sub.s32 	%r23315, %r56885, %r56834;
	add.s32 	%r23316, %r23315, %r23314;
	sub.s32 	%r56900, %r11769, %r23289;
	setp.lt.u32 	%p3929, %r11769, %r23289;
	selp.u32 	%r23317, 1, 0, %p3929;
	sub.s32 	%r23318, %r11770, %r23293;
	setp.lt.u32 	%p3930, %r11770, %r23293;
	selp.s32 	%r23319, -1, 0, %p3929;
	add.s32 	%r56899, %r23318, %r23319;
	setp.lt.u32 	%p3931, %r23318, %r23317;
	or.pred  	%p3932, %p3930, %p3931;
	selp.u32 	%r23320, 1, 0, %p3932;
	sub.s32 	%r23321, %r11771, %r23297;
	setp.lt.u32 	%p3933, %r11771, %r23297;
	selp.s32 	%r23322, -1, 0, %p3932;
	add.s32 	%r56898, %r23321, %r23322;
	setp.lt.u32 	%p3934, %r23321, %r23320;
	or.pred  	%p3935, %p3933, %p3934;
	selp.u32 	%r23323, 1, 0, %p3935;
	sub.s32 	%r23324, %r11772, %r23301;
	setp.lt.u32 	%p3936, %r11772, %r23301;
	selp.s32 	%r23325, -1, 0, %p3935;
	add.s32 	%r56897, %r23324, %r23325;
	setp.lt.u32 	%p3937, %r23324, %r23323;
	or.pred  	%p3938, %p3936, %p3937;
	selp.u32 	%r23326, 1, 0, %p3938;
	sub.s32 	%r23327, %r11773, %r23305;
	setp.lt.u32 	%p3939, %r11773, %r23305;
	selp.s32 	%r23328, -1, 0, %p3938;
	add.s32 	%r56896, %r23327, %r23328;
	setp.lt.u32 	%p3940, %r23327, %r23326;
	or.pred  	%p3941, %p3939, %p3940;
	selp.u32 	%r23329, 1, 0, %p3941;
	sub.s32 	%r23330, %r11774, %r23309;
	setp.lt.u32 	%p3942, %r11774, %r23309;
	selp.s32 	%r23331, -1, 0, %p3941;
	add.s32 	%r56895, %r23330, %r23331;
	setp.lt.u32 	%p3943, %r23330, %r23329;
	or.pred  	%p3944, %p3942, %p3943;
	selp.u32 	%r23332, 1, 0, %p3944;
	sub.s32 	%r23333, %r11775, %r23313;
	setp.lt.u32 	%p3945, %r11775, %r23313;
	selp.s32 	%r23334, -1, 0, %p3944;
	add.s32 	%r56894, %r23333, %r23334;
	setp.lt.u32 	%p3946, %r23333, %r23332;
	or.pred  	%p3947, %p3945, %p3946;
	selp.s32 	%r23335, -1, 0, %p3947;
	add.s32 	%r23336, %r23316, %r11776;
	add.s32 	%r56893, %r23336, %r23335;
$L__BB0_1067:
	st.local.u32 	[%rd23], %r56900;
	st.local.u32 	[%rd23+4], %r56899;
	st.local.u32 	[%rd23+8], %r56898;
	st.local.u32 	[%rd23+12], %r56897;
	st.local.u32 	[%rd23+16], %r56896;
	st.local.u32 	[%rd23+20], %r56895;
	st.local.u32 	[%rd23+24], %r56894;
	st.local.u32 	[%rd23+28], %r56893;
	mov.b32 	%r56910, 0;
	mov.u64 	%rd449, %rd21;
	mov.u32 	%r56911, %r56910;
	mov.u32 	%r56912, %r56910;
	mov.u32 	%r56913, %r56910;
	mov.u32 	%r56914, %r56910;
	mov.u32 	%r56915, %r56910;
	mov.u32 	%r56916, %r56910;
	mov.u32 	%r56908, %r56910;
	mov.u32 	%r56909, %r56910;
$L__BB0_1068:
	ld.param.u32 	%r55634, [_Z17ecm_stage1_kernelj4U256S_S_jPKjjjjjjjjPjS2_S2_S2_S2_S2__param_4];
	ld.local.u32 	%r23338, [%rd449];
	shr.u32 	%r23339, %r23338, 16;
	and.b32  	%r23340, %r23338, 65535;
	mul.lo.s32 	%r23341, %r2806, %r23340;
	mul.lo.s32 	%r23342, %r2806, %r23339;
	mad.lo.s32 	%r23343, %r2807, %r23340, %r23342;
	and.b32  	%r23344, %r23341, 65535;
	shl.b32 	%r23345, %r23343, 16;
	shr.u32 	%r23346, %r23341, 16;
	shr.u32 	%r23347, %r23343, 16;
	add.s32 	%r23348, %r23344, %r56908;
	add.s32 	%r23349, %r23348, %r23345;
	setp.lt.u32 	%p3948, %r23349, %r56908;
	selp.u32 	%r23350, 1, 0, %p3948;
	mad.lo.s32 	%r23351, %r2807, %r23339, %r23346;
	add.s32 	%r23352, %r23351, %r23347;
	add.s32 	%r23353, %r23352, %r23350;
	mul.lo.s32 	%r23354, %r2808, %r23340;
	mul.lo.s32 	%r23355, %r2808, %r23339;
	mad.lo.s32 	%r23356, %r2809, %r23340, %r23355;
	and.b32  	%r23357, %r23354, 65535;
	shl.b32 	%r23358, %r23356, 16;
	shr.u32 	%r23359, %r23354, 16;
	shr.u32 	%r23360, %r23356, 16;
	add.s32 	%r23361, %r23357, %r56916;
	add.s32 	%r23362, %r23361, %r23358;
	setp.lt.u32 	%p3949, %r23362, %r56916;
	selp.u32 	%r23363, 1, 0, %p3949;
	add.s32 	%r23364, %r23362, %r23353;
	setp.lt.u32 	%p3950, %r23364, %r23362;
	selp.u32 	%r23365, 1, 0, %p3950;
	mad.lo.s32 	%r23366, %r2809, %r23339, %r23359;
	add.s32 	%r23367, %r23366, %r23360;
	add.s32 	%r23368, %r23367, %r23363;
	add.s32 	%r23369, %r23368, %r23365;
	mul.lo.s32 	%r23370, %r2810, %r23340;
	mul.lo.s32 	%r23371, %r2810, %r23339;
	mad.lo.s32 	%r23372, %r2811, %r23340, %r23371;
	and.b32  	%r23373, %r23370, 65535;
	shl.b32 	%r23374, %r23372, 16;
	shr.u32 	%r23375, %r23370, 16;
	shr.u32 	%r23376, %r23372, 16;
	add.s32 	%r23377, %r23373, %r56915;
	add.s32 	%r23378, %r23377, %r23374;
	setp.lt.u32 	%p3951, %r23378, %r56915;
	selp.u32 	%r23379, 1, 0, %p3951;
	add.s32 	%r23380, %r23378, %r23369;
	setp.lt.u32 	%p3952, %r23380, %r23378;
	selp.u32 	%r23381, 1, 0, %p3952;
	mad.lo.s32 	%r23382, %r2811, %r23339, %r23375;
	add.s32 	%r23383, %r23382, %r23376;
	add.s32 	%r23384, %r23383, %r23379;
	add.s32 	%r23385, %r23384, %r23381;
	mul.lo.s32 	%r23386, %r2812, %r23340;
	mul.lo.s32 	%r23387, %r2812, %r23339;
	mad.lo.s32 	%r23388, %r2813, %r23340, %r23387;
	and.b32  	%r23389, %r23386, 65535;
	shl.b32 	%r23390, %r23388, 16;
	shr.u32 	%r23391, %r23386, 16;
	shr.u32 	%r23392, %r23388, 16;
	add.s32 	%r23393, %r23389, %r56914;
	add.s32 	%r23394, %r23393, %r23390;
	setp.lt.u32 	%p3953, %r23394, %r56914;
	selp.u32 	%r23395, 1, 0, %p3953;
	add.s32 	%r23396, %r23394, %r23385;
	setp.lt.u32 	%p3954, %r23396, %r23394;
	selp.u32 	%r23397, 1, 0, %p3954;
	mad.lo.s32 	%r23398, %r2813, %r23339, %r23391;
	add.s32 	%r23399, %r23398, %r23392;
	add.s32 	%r23400, %r23399, %r23395;
	add.s32 	%r23401, %r23400, %r23397;
	mul.lo.s32 	%r23402, %r2814, %r23340;
	mul.lo.s32 	%r23403, %r2814, %r23339;
	mad.lo.s32 	%r23404, %r2815, %r23340, %r23403;
	and.b32  	%r23405, %r23402, 65535;
	shl.b32 	%r23406, %r23404, 16;
	shr.u32 	%r23407, %r23402, 16;
	shr.u32 	%r23408, %r23404, 16;
	add.s32 	%r23409, %r23405, %r56913;
	add.s32 	%r23410, %r23409, %r23406;
	setp.lt.u32 	%p3955, %r23410, %r56913;
	selp.u32 	%r23411, 1, 0, %p3955;
	add.s32 	%r23412, %r23410, %r23401;
	setp.lt.u32 	%p3956, %r23412, %r23410;
	selp.u32 	%r23413, 1, 0, %p3956;
	mad.lo.s32 	%r23414, %r2815, %r23339, %r23407;
	add.s32 	%r23415, %r23414, %r23408;
	add.s32 	%r23416, %r23415, %r23411;
	add.s32 	%r23417, %r23416, %r23413;
	mul.lo.s32 	%r23418, %r2816, %r23340;
	mul.lo.s32 	%r23419, %r2816, %r23339;
	mad.lo.s32 	%r23420, %r2817, %r23340, %r23419;
	and.b32  	%r23421, %r23418, 65535;
	shl.b32 	%r23422, %r23420, 16;
	shr.u32 	%r23423, %r23418, 16;
	shr.u32 	%r23424, %r23420, 16;
	add.s32 	%r23425, %r23421, %r56912;
	add.s32 	%r23426, %r23425, %r23422;
	setp.lt.u32 	%p3957, %r23426, %r56912;
	selp.u32 	%r23427, 1, 0, %p3957;
	add.s32 	%r23428, %r23426, %r23417;
	setp.lt.u32 	%p3958, %r23428, %r23426;
	selp.u32 	%r23429, 1, 0, %p3958;
	mad.lo.s32 	%r23430, %r2817, %r23339, %r23423;
	add.s32 	%r23431, %r23430, %r23424;
	add.s32 	%r23432, %r23431, %r23427;
	add.s32 	%r23433, %r23432, %r23429;
	mul.lo.s32 	%r23434, %r2818, %r23340;
	mul.lo.s32 	%r23435, %r2818, %r23339;
	mad.lo.s32 	%r23436, %r2819, %r23340, %r23435;
	and.b32  	%r23437, %r23434, 65535;
	shl.b32 	%r23438, %r23436, 16;
	shr.u32 	%r23439, %r23434, 16;
	shr.u32 	%r23440, %r23436, 16;
	add.s32 	%r23441, %r23437, %r56911;
	add.s32 	%r23442, %r23441, %r23438;
	setp.lt.u32 	%p3959, %r23442, %r56911;
	selp.u32 	%r23443, 1, 0, %p3959;
	add.s32 	%r23444, %r23442, %r23433;
	setp.lt.u32 	%p3960, %r23444, %r23442;
	selp.u32 	%r23445, 1, 0, %p3960;
	mad.lo.s32 	%r23446, %r2819, %r23339, %r23439;
	add.s32 	%r23447, %r23446, %r23440;
	add.s32 	%r23448, %r23447, %r23443;
	add.s32 	%r23449, %r23448, %r23445;
	mul.lo.s32 	%r23450, %r2820, %r23340;
	mul.lo.s32 	%r23451, %r2820, %r23339;
	mad.lo.s32 	%r23452, %r2821, %r23340, %r23451;
	and.b32  	%r23453, %r23450, 65535;
	shl.b32 	%r23454, %r23452, 16;
	shr.u32 	%r23455, %r23450, 16;
	shr.u32 	%r23456, %r23452, 16;
	add.s32 	%r23457, %r23453, %r56910;
	add.s32 	%r23458, %r23457, %r23454;
	setp.lt.u32 	%p3961, %r23458, %r56910;
	selp.u32 	%r23459, 1, 0, %p3961;
	add.s32 	%r23460, %r23458, %r23449;
	setp.lt.u32 	%p3962, %r23460, %r23458;
	selp.u32 	%r23461, 1, 0, %p3962;
	mad.lo.s32 	%r23462, %r2821, %r23339, %r23455;
	add.s32 	%r23463, %r23462, %r23456;
	add.s32 	%r23464, %r23463, %r23459;
	add.s32 	%r23465, %r23464, %r23461;
	mul.lo.s32 	%r23466, %r23349, %r55634;
	shr.u32 	%r23467, %r23466, 16;
	and.b32  	%r23468, %r23466, 65535;
	and.b32  	%r23469, %r11769, 65535;
	mul.lo.s32 	%r23470, %r23469, %r23468;
	shr.u32 	%r23471, %r11769, 16;
	mul.lo.s32 	%r23472, %r23469, %r23467;
	mad.lo.s32 	%r23473, %r23471, %r23468, %r23472;
	and.b32  	%r23474, %r23470, 65535;
	shl.b32 	%r23475, %r23473, 16;
	shr.u32 	%r23476, %r23470, 16;
	shr.u32 	%r23477, %r23473, 16;
	add.s32 	%r23478, %r23474, %r23349;
	add.s32 	%r23479, %r23478, %r23475;
	setp.lt.u32 	%p3963, %r23479, %r23349;
	selp.u32 	%r23480, 1, 0, %p3963;
	mad.lo.s32 	%r23481, %r23471, %r23467, %r23476;
	add.s32 	%r23482, %r23481, %r23477;
	add.s32 	%r23483, %r23482, %r23480;
	and.b32  	%r23484, %r11770, 65535;
	mul.lo.s32 	%r23485, %r23484, %r23468;
	shr.u32 	%r23486, %r11770, 16;
	mul.lo.s32 	%r23487, %r23484, %r23467;
	mad.lo.s32 	%r23488, %r23486, %r23468, %r23487;
	and.b32  	%r23489, %r23485, 65535;
	shl.b32 	%r23490, %r23488, 16;
	shr.u32 	%r23491, %r23485, 16;
	shr.u32 	%r23492, %r23488, 16;
	add.s32 	%r23493, %r23489, %r23364;
	add.s32 	%r23494, %r23493, %r23490;
	setp.lt.u32 	%p3964, %r23494, %r23364;
	selp.u32 	%r23495, 1, 0, %p3964;
	add.s32 	%r56908, %r23494, %r23483;
	setp.lt.u32 	%p3965, %r56908, %r23494;
	selp.u32 	%r23496, 1, 0, %p3965;
	mad.lo.s32 	%r23497, %r23486, %r23467, %r23491;
	add.s32 	%r23498, %r23497, %r23492;
	add.s32 	%r23499, %r23498, %r23495;
	add.s32 	%r23500, %r23499, %r23496;
	and.b32  	%r23501, %r11771, 65535;
	mul.lo.s32 	%r23502, %r23501, %r23468;
	shr.u32 	%r23503, %r11771, 16;
	mul.lo.s32 	%r23504, %r23501, %r23467;
	mad.lo.s32 	%r23505, %r23503, %r23468, %r23504;
	and.b32  	%r23506, %r23502, 65535;
	shl.b32 	%r23507, %r23505, 16;
	shr.u32 	%r23508, %r23502, 16;
	shr.u32 	%r23509, %r23505, 16;
	add.s32 	%r23510, %r23506, %r23380;
	add.s32 	%r23511, %r23510, %r23507;
	setp.lt.u32 	%p3966, %r23511, %r23380;
	selp.u32 	%r23512, 1, 0, %p3966;
	add.s32 	%r56916, %r23511, %r23500;
	setp.lt.u32 	%p3967, %r56916, %r23511;
	selp.u32 	%r23513, 1, 0, %p3967;
	mad.lo.s32 	%r23514, %r23503, %r23467, %r23508;
	add.s32 	%r23515, %r23514, %r23509;
	add.s32 	%r23516, %r23515, %r23512;
	add.s32 	%r23517, %r23516, %r23513;
	and.b32  	%r23518, %r11772, 65535;
	mul.lo.s32 	%r23519, %r23518, %r23468;
	shr.u32 	%r23520, %r11772, 16;
	mul.lo.s32 	%r23521, %r23518, %r23467;
	mad.lo.s32 	%r23522, %r23520, %r23468, %r23521;
	and.b32  	%r23523, %r23519, 65535;
	shl.b32 	%r23524, %r23522, 16;
	shr.u32 	%r23525, %r23519, 16;
	shr.u32 	%r23526, %r23522, 16;
	add.s32 	%r23527, %r23523, %r23396;
	add.s32 	%r23528, %r23527, %r23524;
	setp.lt.u32 	%p3968, %r23528, %r23396;
	selp.u32 	%r23529, 1, 0, %p3968;
	add.s32 	%r56915, %r23528, %r23517;
	setp.lt.u32 	%p3969, %r56915, %r23528;
	selp.u32 	%r23530, 1, 0, %p3969;
	mad.lo.s32 	%r23531, %r23520, %r23467, %r23525;
	add.s32 	%r23532, %r23531, %r23526;
	add.s32 	%r23533, %r23532, %r23529;
	add.s32 	%r23534, %r23533, %r23530;
	and.b32  	%r23535, %r11773, 65535;
	mul.lo.s32 	%r23536, %r23535, %r23468;
	shr.u32 	%r23537, %r11773, 16;
	mul.lo.s32 	%r23538, %r23535, %r23467;
	mad.lo.s32 	%r23539, %r23537, %r23468, %r23538;
	and.b32  	%r23540, %r23536, 65535;
	shl.b32 	%r23541, %r23539, 16;
	shr.u32 	%r23542, %r23536, 16;
	shr.u32 	%r23543, %r23539, 16;
	add.s32 	%r23544, %r23540, %r23412;
	add.s32 	%r23545, %r23544, %r23541;
	setp.lt.u32 	%p3970, %r23545, %r23412;
	selp.u32 	%r23546, 1, 0, %p3970;
	add.s32 	%r56914, %r23545, %r23534;
	setp.lt.u32 	%p3971, %r56914, %r23545;
	selp.u32 	%r23547, 1, 0, %p3971;
	mad.lo.s32 	%r23548, %r23537, %r23467, %r23542;
	add.s32 	%r23549, %r23548, %r23543;
	add.s32 	%r23550, %r23549, %r23546;
	add.s32 	%r23551, %r23550, %r23547;
	and.b32  	%r23552, %r11774, 65535;
	mul.lo.s32 	%r23553, %r23552, %r23468;
	shr.u32 	%r23554, %r11774, 16;
	mul.lo.s32 	%r23555, %r23552, %r23467;
	mad.lo.s32 	%r23556, %r23554, %r23468, %r23555;
	and.b32  	%r23557, %r23553, 65535;
	shl.b32 	%r23558, %r23556, 16;
	shr.u32 	%r23559, %r23553, 16;
	shr.u32 	%r23560, %r23556, 16;
	add.s32 	%r23561, %r23557, %r23428;
	add.s32 	%r23562, %r23561, %r23558;
	setp.lt.u32 	%p3972, %r23562, %r23428;
	selp.u32 	%r23563, 1, 0, %p3972;
	add.s32 	%r56913, %r23562, %r23551;
	setp.lt.u32 	%p3973, %r56913, %r23562;
	selp.u32 	%r23564, 1, 0, %p3973;
	mad.lo.s32 	%r23565, %r23554, %r23467, %r23559;
	add.s32 	%r23566, %r23565, %r23560;
	add.s32 	%r23567, %r23566, %r23563;
	add.s32 	%r23568, %r23567, %r23564;
	and.b32  	%r23569, %r11775, 65535;
	mul.lo.s32 	%r23570, %r23569, %r23468;
	shr.u32 	%r23571, %r11775, 16;
	mul.lo.s32 	%r23572, %r23569, %r23467;
	mad.lo.s32 	%r23573, %r23571, %r23468, %r23572;
	and.b32  	%r23574, %r23570, 65535;
	shl.b32 	%r23575, %r23573, 16;
	shr.u32 	%r23576, %r23570, 16;
	shr.u32 	%r23577, %r23573, 16;
	add.s32 	%r23578, %r23574, %r23444;
	add.s32 	%r23579, %r23578, %r23575;
	setp.lt.u32 	%p3974, %r23579, %r23444;
	selp.u32 	%r23580, 1, 0, %p3974;
	add.s32 	%r56912, %r23579, %r23568;
	setp.lt.u32 	%p3975, %r56912, %r23579;
	selp.u32 	%r23581, 1, 0, %p3975;
	mad.lo.s32 	%r23582, %r23571, %r23467, %r23576;
	add.s32 	%r23583, %r23582, %r23577;
	add.s32 	%r23584, %r23583, %r23580;
	add.s32 	%r23585, %r23584, %r23581;
	and.b32  	%r23586, %r11776, 65535;
	mul.lo.s32 	%r23587, %r23586, %r23468;
	shr.u32 	%r23588, %r11776, 16;
	mul.lo.s32 	%r23589, %r23586, %r23467;
	mad.lo.s32 	%r23590, %r23588, %r23468, %r23589;
	and.b32  	%r23591, %r23587, 65535;
	shl.b32 	%r23592, %r23590, 16;
	shr.u32 	%r23593, %r23587, 16;
	shr.u32 	%r23594, %r23590, 16;
	add.s32 	%r23595, %r23591, %r23460;
	add.s32 	%r23596, %r23595, %r23592;
	setp.lt.u32 	%p3976, %r23596, %r23460;
	selp.u32 	%r23597, 1, 0, %p3976;
	add.s32 	%r56911, %r23596, %r23585;
	setp.lt.u32 	%p3977, %r56911, %r23596;
	selp.u32 	%r23598, 1, 0, %p3977;
	mad.lo.s32 	%r23599, %r23588, %r23467, %r23593;
	add.s32 	%r23600, %r23599, %r23594;
	add.s32 	%r23601, %r23600, %r23597;
	add.s32 	%r23602, %r23601, %r23598;
	add.s32 	%r56910, %r23465, %r23602;
	add.s32 	%r56909, %r56909, 1;
	add.s64 	%rd449, %rd449, 4;
	setp.ne.s32 	%p3978, %r56909, 8;
	@%p3978 bra 	$L__BB0_1068;
	setp.lt.u32 	%p3979, %r56910, %r11776;
	mov.u32 	%r56917, %r56908;
	@%p3979 bra 	$L__BB0_1084;
	setp.gt.u32 	%p3980, %r56910, %r11776;
	@%p3980 bra 	$L__BB0_1083;
	setp.lt.u32 	%p3981, %r56911, %r11775;
	mov.u32 	%r56917, %r56908;
	@%p3981 bra 	$L__BB0_1084;
	setp.gt.u32 	%p3982, %r56911, %r11775;
	@%p3982 bra 	$L__BB0_1083;
	setp.lt.u32 	%p3983, %r56912, %r11774;
	mov.u32 	%r56917, %r56908;
	@%p3983 bra 	$L__BB0_1084;
	setp.gt.u32 	%p3984, %r56912, %r11774;
	@%p3984 bra 	$L__BB0_1083;
	setp.lt.u32 	%p3985, %r56913, %r11773;
	mov.u32 	%r56917, %r56908;
	@%p3985 bra 	$L__BB0_1084;
	setp.gt.u32 	%p3986, %r56913, %r11773;
	@%p3986 bra 	$L__BB0_1083;
	setp.lt.u32 	%p3987, %r56914, %r11772;
	mov.u32 	%r56917, %r56908;
	@%p3987 bra 	$L__BB0_1084;
	setp.gt.u32 	%p3988, %r56914, %r11772;
	@%p3988 bra 	$L__BB0_1083;
	setp.lt.u32 	%p3989, %r56915, %r11771;
	mov.u32 	%r56917, %r56908;
	@%p3989 bra 	$L__BB0_1084;
	setp.gt.u32 	%p3990, %r56915, %r11771;
	@%p3990 bra 	$L__BB0_1083;
	setp.lt.u32 	%p3991, %r56916, %r11770;
	mov.u32 	%r56917, %r56908;
	@%p3991 bra 	$L__BB0_1084;
	setp.le.u32 	%p3992, %r56916, %r11770;
	setp.lt.u32 	%p3993, %r56908, %r11769;
	and.pred  	%p3994, %p3992, %p3993;
	mov.u32 	%r56917, %r56908;
	@%p3994 bra 	$L__BB0_1084;
$L__BB0_1083:
	sub.s32 	%r56917, %r56908, %r11769;
	setp.lt.u32 	%p3995, %r56908, %r11769;
	selp.u32 	%r23603, 1, 0, %p3995;
	sub.s32 	%r23604, %r56916, %r11770;
	setp.lt.u32 	%p3996, %r56916, %r11770;
	selp.s32 	%r23605, -1, 0, %p3995;
	add.s32 	%r56916, %r23604, %r23605;
	setp.lt.u32 	%p3997, %r23604, %r23603;
	or.pred  	%p3998, %p3996, %p3997;
	selp.u32 	%r23606, 1, 0, %p3998;
	sub.s32 	%r23607, %r56915, %r11771;
	setp.lt.u32 	%p3999, %r56915, %r11771;
	selp.s32 	%r23608, -1, 0, %p3998;
	add.s32 	%r56915, %r23607, %r23608;
	setp.lt.u32 	%p4000, %r23607, %r23606;
	or.pred  	%p4001, %p3999, %p4000;
	selp.u32 	%r23609, 1, 0, %p4001;
	sub.s32 	%r23610, %r56914, %r11772;
	setp.lt.u32 	%p4002, %r56914, %r11772;
	selp.s32 	%r23611, -1, 0, %p4001;
	add.s32 	%r56914, %r23610, %r23611;
	setp.lt.u32 	%p4003, %r23610, %r23609;
	or.pred  	%p4004, %p4002, %p4003;
	selp.u32 	%r23612, 1, 0, %p4004;
	sub.s32 	%r23613, %r56913, %r11773;
	setp.lt.u32 	%p4005, %r56913, %r11773;
	selp.s32 	%r23614, -1, 0, %p4004;
	add.s32 	%r56913, %r23613, %r23614;
	setp.lt.u32 	%p4006, %r23613, %r23612;
	or.pred  	%p4007, %p4005, %p4006;
	selp.u32 	%r23615, 1, 0, %p4007;
	sub.s32 	%r23616, %r56912, %r11774;
	setp.lt.u32 	%p4008, %r56912, %r11774;
	selp.s32 	%r23617, -1, 0, %p4007;
	add.s32 	%r56912, %r23616, %r23617;
	setp.lt.u32 	%p4009, %r23616, %r23615;
	or.pred  	%p4010, %p4008, %p4009;
	selp.u32 	%r23618, 1, 0, %p4010;
	sub.s32 	%r23619, %r56911, %r11775;
	setp.lt.u32 	%p4011, %r56911, %r11775;
	selp.s32 	%r23620, -1, 0, %p4010;
	add.s32 	%r56911, %r23619, %r23620;
	setp.lt.u32 	%p4012, %r23619, %r23618;
	or.pred  	%p4013, %p4011, %p4012;
	selp.s32 	%r23621, -1, 0, %p4013;
	sub.s32 	%r23622, %r56910, %r11776;
	add.s32 	%r56910, %r23622, %r23621;
$L__BB0_1084:
	st.local.u32 	[%rd24], %r56917;
	st.local.u32 	[%rd24+4], %r56916;
	st.local.u32 	[%rd24+8], %r56915;
	st.local.u32 	[%rd24+12], %r56914;
	st.local.u32 	[%rd24+16], %r56913;
	st.local.u32 	[%rd24+20], %r56912;
	st.local.u32 	[%rd24+24], %r56911;
	st.local.u32 	[%rd24+28], %r56910;
	mov.b32 	%r56927, 0;
	mov.u64 	%rd450, %rd20;
	mov.u32 	%r56928, %r56927;
	mov.u32 	%r56929, %r56927;
	mov.u32 	%r56930, %r56927;
	mov.u32 	%r56931, %r56927;
	mov.u32 	%r56932, %r56927;
	mov.u32 	%r56933, %r56927;
	mov.u32 	%r56925, %r56927;
	mov.u32 	%r56926, %r56927;
$L__BB0_1085:
	ld.param.u32 	%r55635, [_Z17ecm_stage1_kernelj4U256S_S_jPKjjjjjjjjPjS2_S2_S2_S2_S2__param_4];
	ld.local.u32 	%r23624, [%rd450];
	and.b32  	%r23625, %r23624, 65535;
	and.b32  	%r23626, %r23624, -65536;
	add.s32 	%r23627, %r23625, %r56925;
	add.s32 	%r23628, %r23627, %r23626;
	setp.lt.u32 	%p4014, %r23628, %r56925;
	selp.u32 	%r23629, 1, 0, %p4014;
	add.s32 	%r23630, %r56933, %r23629;
	setp.lt.u32 	%p4015, %r23630, %r56933;
	selp.u32 	%r23631, 1, 0, %p4015;
	add.s32 	%r23632, %r56932, %r23631;
	setp.lt.u32 	%p4016, %r23632, %r56932;
	selp.u32 	%r23633, 1, 0, %p4016;
	add.s32 	%r23634, %r56931, %r23633;
	setp.lt.u32 	%p4017, %r23634, %r56931;
	selp.u32 	%r23635, 1, 0, %p4017;
	add.s32 	%r23636, %r56930, %r23635;
	setp.lt.u32 	%p4018, %r23636, %r56930;
	selp.u32 	%r23637, 1, 0, %p4018;
	add.s32 	%r23638, %r56929, %r23637;
	setp.lt.u32 	%p4019, %r23638, %r56929;
	selp.u32 	%r23639, 1, 0, %p4019;
	add.s32 	%r23640, %r56928, %r23639;
	setp.lt.u32 	%p4020, %r23640, %r56928;
	selp.u32 	%r23641, 1, 0, %p4020;
	add.s32 	%r23642, %r56927, %r23641;
	setp.lt.u32 	%p4021, %r23642, %r56927;
	selp.u32 	%r23643, 1, 0, %p4021;
	mul.lo.s32 	%r23644, %r23628, %r55635;
	shr.u32 	%r23645, %r23644, 16;
	and.b32  	%r23646, %r23644, 65535;
	and.b32  	%r23647, %r11769, 65535;
	mul.lo.s32 	%r23648, %r23647, %r23646;
	shr.u32 	%r23649, %r11769, 16;
	mul.lo.s32 	%r23650, %r23647, %r23645;
	mad.lo.s32 	%r23651, %r23649, %r23646, %r23650;
	and.b32  	%r23652, %r23648, 65535;
	shl.b32 	%r23653, %r23651, 16;
	shr.u32 	%r23654, %r23648, 16;
	shr.u32 	%r23655, %r23651, 16;
	add.s32 	%r23656, %r23652, %r23628;
	add.s32 	%r23657, %r23656, %r23653;
	setp.lt.u32 	%p4022, %r23657, %r23628;
	selp.u32 	%r23658, 1, 0, %p4022;
	mad.lo.s32 	%r23659, %r23649, %r23645, %r23654;
	add.s32 	%r23660, %r23659, %r23655;
	add.s32 	%r23661, %r23660, %r23658;
	and.b32  	%r23662, %r11770, 65535;
	mul.lo.s32 	%r23663, %r23662, %r23646;
	shr.u32 	%r23664, %r11770, 16;
	mul.lo.s32 	%r23665, %r23662, %r23645;
	mad.lo.s32 	%r23666, %r23664, %r23646, %r23665;
	and.b32  	%r23667, %r23663, 65535;
	shl.b32 	%r23668, %r23666, 16;
	shr.u32 	%r23669, %r23663, 16;
	shr.u32 	%r23670, %r23666, 16;
	add.s32 	%r23671, %r23667, %r23630;
	add.s32 	%r23672, %r23671, %r23668;
	setp.lt.u32 	%p4023, %r23672, %r23630;
	selp.u32 	%r23673, 1, 0, %p4023;
	add.s32 	%r56925, %r23672, %r23661;
	setp.lt.u32 	%p4024, %r56925, %r23672;
	selp.u32 	%r23674, 1, 0, %p4024;
	mad.lo.s32 	%r23675, %r23664, %r23645, %r23669;
	add.s32 	%r23676, %r23675, %r23670;
	add.s32 	%r23677, %r23676, %r23673;
	add.s32 	%r23678, %r23677, %r23674;
	and.b32  	%r23679, %r11771, 65535;
	mul.lo.s32 	%r23680, %r23679, %r23646;
	shr.u32 	%r23681, %r11771, 16;
	mul.lo.s32 	%r23682, %r23679, %r23645;
	mad.lo.s32 	%r23683, %r23681, %r23646, %r23682;
	and.b32  	%r23684, %r23680, 65535;
	shl.b32 	%r23685, %r23683, 16;
	shr.u32 	%r23686, %r23680, 16;
	shr.u32 	%r23687, %r23683, 16;
	add.s32 	%r23688, %r23684, %r23632;
	add.s32 	%r23689, %r23688, %r23685;
	setp.lt.u32 	%p4025, %r23689, %r23632;
	selp.u32 	%r23690, 1, 0, %p4025;
	add.s32 	%r56933, %r23689, %r23678;
	setp.lt.u32 	%p4026, %r56933, %r23689;
	selp.u32 	%r23691, 1, 0, %p4026;
	mad.lo.s32 	%r23692, %r23681, %r23645, %r23686;
	add.s32 	%r23693, %r23692, %r23687;
	add.s32 	%r23694, %r23693, %r23690;
	add.s32 	%r23695, %r23694, %r23691;
	and.b32  	%r23696, %r11772, 65535;
	mul.lo.s32 	%r23697, %r23696, %r23646;
	shr.u32 	%r23698, %r11772, 16;
	mul.lo.s32 	%r23699, %r23696, %r23645;
	mad.lo.s32 	%r23700, %r23698, %r23646, %r23699;
	and.b32  	%r23701, %r23697, 65535;
	shl.b32 	%r23702, %r23700, 16;
	shr.u32 	%r23703, %r23697, 16;
	shr.u32 	%r23704, %r23700, 16;
	add.s32 	%r23705, %r23701, %r23634;
	add.s32 	%r23706, %r23705, %r23702;
	setp.lt.u32 	%p4027, %r23706, %r23634;
	selp.u32 	%r23707, 1, 0, %p4027;
	add.s32 	%r56932, %r23706, %r23695;
	setp.lt.u32 	%p4028, %r56932, %r23706;
	selp.u32 	%r23708, 1, 0, %p4028;
	mad.lo.s32 	%r23709, %r23698, %r23645, %r23703;
	add.s32 	%r23710, %r23709, %r23704;
	add.s32 	%r23711, %r23710, %r23707;
	add.s32 	%r23712, %r23711, %r23708;
	and.b32  	%r23713, %r11773, 65535;
	mul.lo.s32 	%r23714, %r23713, %r23646;
	shr.u32 	%r23715, %r11773, 16;
	mul.lo.s32 	%r23716, %r23713, %r23645;
	mad.lo.s32 	%r23717, %r23715, %r23646, %r23716;
	and.b32  	%r23718, %r23714, 65535;
	shl.b32 	%r23719, %r23717, 16;
	shr.u32 	%r23720, %r23714, 16;
	shr.u32 	%r23721, %r23717, 16;
	add.s32 	%r23722, %r23718, %r23636;
	add.s32 	%r23723, %r23722, %r23719;
	setp.lt.u32 	%p4029, %r23723, %r23636;
	selp.u32 	%r23724, 1, 0, %p4029;
	add.s32 	%r56931, %r23723, %r23712;
	setp.lt.u32 	%p4030, %r56931, %r23723;
	selp.u32 	%r23725, 1, 0, %p4030;
	mad.lo.s32 	%r23726, %r23715, %r23645, %r23720;
	add.s32 	%r23727, %r23726, %r23721;
	add.s32 	%r23728, %r23727, %r23724;
	add.s32 	%r23729, %r23728, %r23725;
	and.b32  	%r23730, %r11774, 65535;
	mul.lo.s32 	%r23731, %r23730, %r23646;
	shr.u32 	%r23732, %r11774, 16;
	mul.lo.s32 	%r23733, %r23730, %r23645;
	mad.lo.s32 	%r23734, %r23732, %r23646, %r23733;
	and.b32  	%r23735, %r23731, 65535;
	shl.b32 	%r23736, %r23734, 16;
	shr.u32 	%r23737, %r23731, 16;
	shr.u32 	%r23738, %r23734, 16;
	add.s32 	%r23739, %r23735, %r23638;
	add.s32 	%r23740, %r23739, %r23736;
	setp.lt.u32 	%p4031, %r23740, %r23638;
	selp.u32 	%r23741, 1, 0, %p4031;
	add.s32 	%r56930, %r23740, %r23729;
	setp.lt.u32 	%p4032, %r56930, %r23740;
	selp.u32 	%r23742, 1, 0, %p4032;
	mad.lo.s32 	%r23743, %r23732, %r23645, %r23737;
	add.s32 	%r23744, %r23743, %r23738;
	add.s32 	%r23745, %r23744, %r23741;
	add.s32 	%r23746, %r23745, %r23742;
	and.b32  	%r23747, %r11775, 65535;
	mul.lo.s32 	%r23748, %r23747, %r23646;
	shr.u32 	%r23749, %r11775, 16;
	mul.lo.s32 	%r23750, %r23747, %r23645;
	mad.lo.s32 	%r23751, %r23749, %r23646, %r23750;
	and.b32  	%r23752, %r23748, 65535;
	shl.b32 	%r23753, %r23751, 16;
	shr.u32 	%r23754, %r23748, 16;
	shr.u32 	%r23755, %r23751, 16;
	add.s32 	%r23756, %r23752, %r23640;
	add.s32 	%r23757, %r23756, %r23753;
	setp.lt.u32 	%p4033, %r23757, %r23640;
	selp.u32 	%r23758, 1, 0, %p4033;
	add.s32 	%r56929, %r23757, %r23746;
	setp.lt.u32 	%p4034, %r56929, %r23757;
	selp.u32 	%r23759, 1, 0, %p4034;
	mad.lo.s32 	%r23760, %r23749, %r23645, %r23754;
	add.s32 	%r23761, %r23760, %r23755;
	add.s32 	%r23762, %r23761, %r23758;
	add.s32 	%r23763, %r23762, %r23759;
	and.b32  	%r23764, %r11776, 65535;
	mul.lo.s32 	%r23765, %r23764, %r23646;
	shr.u32 	%r23766, %r11776, 16;
	mul.lo.s32 	%r23767, %r23764, %r23645;
	mad.lo.s32 	%r23768, %r23766, %r23646, %r23767;
	and.b32  	%r23769, %r23765, 65535;
	shl.b32 	%r23770, %r23768, 16;
	shr.u32 	%r23771, %r23765, 16;
	shr.u32 	%r23772, %r23768, 16;
	add.s32 	%r23773, %r23769, %r23642;
	add.s32 	%r23774, %r23773, %r23770;
	setp.lt.u32 	%p4035, %r23774, %r23642;
	selp.u32 	%r23775, 1, 0, %p4035;
	add.s32 	%r56928, %r23774, %r23763;
	setp.lt.u32 	%p4036, %r56928, %r23774;
	selp.u32 	%r23776, 1, 0, %p4036;
	mad.lo.s32 	%r23777, %r23766, %r23645, %r23771;
	add.s32 	%r23778, %r23777, %r23772;
	add.s32 	%r23779, %r23778, %r23775;
	add.s32 	%r23780, %r23779, %r23776;
	add.s32 	%r56927, %r23780, %r23643;
	add.s32 	%r56926, %r56926, 1;
	add.s64 	%rd450, %rd450, 4;
	setp.ne.s32 	%p4037, %r56926, 8;
	@%p4037 bra 	$L__BB0_1085;
	setp.lt.u32 	%p4038, %r56927, %r11776;
	mov.u32 	%r56934, %r56925;
	@%p4038 bra 	$L__BB0_1101;
	setp.gt.u32 	%p4039, %r56927, %r11776;
	@%p4039 bra 	$L__BB0_1100;
	setp.lt.u32 	%p4040, %r56928, %r11775;
	mov.u32 	%r56934, %r56925;
	@%p4040 bra 	$L__BB0_1101;
	setp.gt.u32 	%p4041, %r56928, %r11775;
	@%p4041 bra 	$L__BB0_1100;
	setp.lt.u32 	%p4042, %r56929, %r11774;
	mov.u32 	%r56934, %r56925;
	@%p4042 bra 	$L__BB0_1101;
	setp.gt.u32 	%p4043, %r56929, %r11774;
	@%p4043 bra 	$L__BB0_1100;
	setp.lt.u32 	%p4044, %r56930, %r11773;
	mov.u32 	%r56934, %r56925;
	@%p4044 bra 	$L__BB0_1101;
	setp.gt.u32 	%p4045, %r56930, %r11773;
	@%p4045 bra 	$L__BB0_1100;
	setp.lt.u32 	%p4046, %r56931, %r11772;
	mov.u32 	%r56934, %r56925;
	@%p4046 bra 	$L__BB0_1101;
	setp.gt.u32 	%p4047, %r56931, %r11772;
	@%p4047 bra 	$L__BB0_1100;
	setp.lt.u32 	%p4048, %r56932, %r11771;
	mov.u32 	%r56934, %r56925;
	@%p4048 bra 	$L__BB0_1101;
	setp.gt.u32 	%p4049, %r56932, %r11771;
	@%p4049 bra 	$L__BB0_1100;
	setp.lt.u32 	%p4050, %r56933, %r11770;
	mov.u32 	%r56934, %r56925;
	@%p4050 bra 	$L__BB0_1101;
	setp.le.u32 	%p4051, %r56933, %r11770;
	setp.lt.u32 	%p4052, %r56925, %r11769;
	and.pred  	%p4053, %p4051, %p4052;
	mov.u32 	%r56934, %r56925;
	@%p4053 bra 	$L__BB0_1101;
$L__BB0_1100:
	sub.s32 	%r56934, %r56925, %r11769;
	setp.lt.u32 	%p4054, %r56925, %r11769;
	selp.u32 	%r23781, 1, 0, %p4054;
	sub.s32 	%r23782, %r56933, %r11770;
	setp.lt.u32 	%p4055, %r56933, %r11770;
	selp.s32 	%r23783, -1, 0, %p4054;
	add.s32 	%r56933, %r23782, %r23783;
	setp.lt.u32 	%p4056, %r23782, %r23781;
	or.pred  	%p4057, %p4055, %p4056;
	selp.u32 	%r23784, 1, 0, %p4057;
	sub.s32 	%r23785, %r56932, %r11771;
	setp.lt.u32 	%p4058, %r56932, %r11771;
	selp.s32 	%r23786, -1, 0, %p4057;
	add.s32 	%r56932, %r23785, %r23786;
	setp.lt.u32 	%p4059, %r23785, %r23784;
	or.pred  	%p4060, %p4058, %p4059;
	selp.u32 	%r23787, 1, 0, %p4060;
	sub.s32 	%r23788, %r56931, %r11772;
	setp.lt.u32 	%p4061, %r56931, %r11772;
	selp.s32 	%r23789, -1, 0, %p4060;
	add.s32 	%r56931, %r23788, %r23789;
	setp.lt.u32 	%p4062, %r23788, %r23787;
	or.pred  	%p4063, %p4061, %p4062;
	selp.u32 	%r23790, 1, 0, %p4063;
	sub.s32 	%r23791, %r56930, %r11773;
	setp.lt.u32 	%p4064, %r56930, %r11773;
	selp.s32 	%r23792, -1, 0, %p4063;
	add.s32 	%r56930, %r23791, %r23792;
	setp.lt.u32 	%p4065, %r23791, %r23790;
	or.pred  	%p4066, %p4064, %p4065;
	selp.u32 	%r23793, 1, 0, %p4066;
	sub.s32 	%r23794, %r56929, %r11774;
	setp.lt.u32 	%p4067, %r56929, %r11774;
	selp.s32 	%r23795, -1, 0, %p4066;
	add.s32 	%r56929, %r23794, %r23795;
	setp.lt.u32 	%p4068, %r23794, %r23793;
	or.pred  	%p4069, %p4067, %p4068;
	selp.u32 	%r23796, 1, 0, %p4069;
	sub.s32 	%r23797, %r56928, %r11775;
	setp.lt.u32 	%p4070, %r56928, %r11775;
	selp.s32 	%r23798, -1, 0, %p4069;
	add.s32 	%r56928, %r23797, %r23798;
	setp.lt.u32 	%p4071, %r23797, %r23796;
	or.pred  	%p4072, %p4070, %p4071;
	selp.s32 	%r23799, -1, 0, %p4072;
	sub.s32 	%r23800, %r56927, %r11776;
	add.s32 	%r56927, %r23800, %r23799;
$L__BB0_1101:
	mov.b32 	%r56969, 0;
	mov.u64 	%rd451, %rd23;
	mov.u32 	%r56970, %r56969;
	mov.u32 	%r56971, %r56969;
	mov.u32 	%r56972, %r56969;
	mov.u32 	%r56973, %r56969;
	mov.u32 	%r56974, %r56969;
	mov.u32 	%r56975, %r56969;
	mov.u32 	%r56942, %r56969;
	mov.u32 	%r56943, %r56969;
$L__BB0_1102:
	ld.param.u32 	%r55636, [_Z17ecm_stage1_kernelj4U256S_S_jPKjjjjjjjjPjS2_S2_S2_S2_S2__param_4];
	ld.local.u32 	%r23802, [%rd451];
	and.b32  	%r23803, %r23802, 65535;
	and.b32  	%r23804, %r23802, -65536;
	add.s32 	%r23805, %r23803, %r56942;
	add.s32 	%r23806, %r23805, %r23804;
	setp.lt.u32 	%p4073, %r23806, %r56942;
	selp.u32 	%r23807, 1, 0, %p4073;
	add.s32 	%r23808, %r56975, %r23807;
	setp.lt.u32 	%p4074, %r23808, %r56975;
	selp.u32 	%r23809, 1, 0, %p4074;
	add.s32 	%r23810, %r56974, %r23809;
	setp.lt.u32 	%p4075, %r23810, %r56974;
	selp.u32 	%r23811, 1, 0, %p4075;
	add.s32 	%r23812, %r56973, %r23811;
	setp.lt.u32 	%p4076, %r23812, %r56973;
	selp.u32 	%r23813, 1, 0, %p4076;
	add.s32 	%r23814, %r56972, %r23813;
	setp.lt.u32 	%p4077, %r23814, %r56972;
	selp.u32 	%r23815, 1, 0, %p4077;
	add.s32 	%r23816, %r56971, %r23815;
	setp.lt.u32 	%p4078, %r23816, %r56971;
	selp.u32 	%r23817, 1, 0, %p4078;
	add.s32 	%r23818, %r56970, %r23817;
	setp.lt.u32 	%p4079, %r23818, %r56970;
	selp.u32 	%r23819, 1, 0, %p4079;
	add.s32 	%r23820, %r56969, %r23819;
	setp.lt.u32 	%p4080, %r23820, %r56969;
	selp.u32 	%r23821, 1, 0, %p4080;
	mul.lo.s32 	%r23822, %r23806, %r55636;
	shr.u32 	%r23823, %r23822, 16;
	and.b32  	%r23824, %r23822, 65535;
	and.b32  	%r23825, %r11769, 65535;
	mul.lo.s32 	%r23826, %r23825, %r23824;
	shr.u32 	%r23827, %r11769, 16;
	mul.lo.s32 	%r23828, %r23825, %r23823;
	mad.lo.s32 	%r23829, %r23827, %r23824, %r23828;
	and.b32  	%r23830, %r23826, 65535;
	shl.b32 	%r23831, %r23829, 16;
	shr.u32 	%r23832, %r23826, 16;
	shr.u32 	%r23833, %r23829, 16;
	add.s32 	%r23834, %r23830, %r23806;
	add.s32 	%r23835, %r23834, %r23831;
	setp.lt.u32 	%p4081, %r23835, %r23806;
	selp.u32 	%r23836, 1, 0, %p4081;
	mad.lo.s32 	%r23837, %r23827, %r23823, %r23832;
	add.s32 	%r23838, %r23837, %r23833;
	add.s32 	%r23839, %r23838, %r23836;
	and.b32  	%r23840, %r11770, 65535;
	mul.lo.s32 	%r23841, %r23840, %r23824;
	shr.u32 	%r23842, %r11770, 16;
	mul.lo.s32 	%r23843, %r23840, %r23823;
	mad.lo.s32 	%r23844, %r23842, %r23824, %r23843;
	and.b32  	%r23845, %r23841, 65535;
	shl.b32 	%r23846, %r23844, 16;
	shr.u32 	%r23847, %r23841, 16;
	shr.u32 	%r23848, %r23844, 16;
	add.s32 	%r23849, %r23845, %r23808;
	add.s32 	%r23850, %r23849, %r23846;
	setp.lt.u32 	%p4082, %r23850, %r23808;
	selp.u32 	%r23851, 1, 0, %p4082;
	add.s32 	%r56942, %r23850, %r23839;
	setp.lt.u32 	%p4083, %r56942, %r23850;
	selp.u32 	%r23852, 1, 0, %p4083;
	mad.lo.s32 	%r23853, %r23842, %r23823, %r23847;
	add.s32 	%r23854, %r23853, %r23848;
	add.s32 	%r23855, %r23854, %r23851;
	add.s32 	%r23856, %r23855, %r23852;
	and.b32  	%r23857, %r11771, 65535;
	mul.lo.s32 	%r23858, %r23857, %r23824;
	shr.u32 	%r23859, %r11771, 16;
	mul.lo.s32 	%r23860, %r23857, %r23823;
	mad.lo.s32 	%r23861, %r23859, %r23824, %r23860;
	and.b32  	%r23862, %r23858, 65535;
	shl.b32 	%r23863, %r23861, 16;
	shr.u32 	%r23864, %r23858, 16;
	shr.u32 	%r23865, %r23861, 16;
	add.s32 	%r23866, %r23862, %r23810;
	add.s32 	%r23867, %r23866, %r23863;
	setp.lt.u32 	%p4084, %r23867, %r23810;
	selp.u32 	%r23868, 1, 0, %p4084;
	add.s32 	%r56975, %r23867, %r23856;
	setp.lt.u32 	%p4085, %r56975, %r23867;
	selp.u32 	%r23869, 1, 0, %p4085;
	mad.lo.s32 	%r23870, %r23859, %r23823, %r23864;
	add.s32 	%r23871, %r23870, %r23865;
	add.s32 	%r23872, %r23871, %r23868;
	add.s32 	%r23873, %r23872, %r23869;
	and.b32  	%r23874, %r11772, 65535;
	mul.lo.s32 	%r23875, %r23874, %r23824;
	shr.u32 	%r23876, %r11772, 16;
	mul.lo.s32 	%r23877, %r23874, %r23823;
	mad.lo.s32 	%r23878, %r23876, %r23824, %r23877;
	and.b32  	%r23879, %r23875, 65535;
	shl.b32 	%r23880, %r23878, 16;
	shr.u32 	%r23881, %r23875, 16;
	shr.u32 	%r23882, %r23878, 16;
	add.s32 	%r23883, %r23879, %r23812;
	add.s32 	%r23884, %r23883, %r23880;
	setp.lt.u32 	%p4086, %r23884, %r23812;
	selp.u32 	%r23885, 1, 0, %p4086;
	add.s32 	%r56974, %r23884, %r23873;
	setp.lt.u32 	%p4087, %r56974, %r23884;
	selp.u32 	%r23886, 1, 0, %p4087;
	mad.lo.s32 	%r23887, %r23876, %r23823, %r23881;
	add.s32 	%r23888, %r23887, %r23882;
	add.s32 	%r23889, %r23888, %r23885;
	add.s32 	%r23890, %r23889, %r23886;
	and.b32  	%r23891, %r11773, 65535;
	mul.lo.s32 	%r23892, %r23891, %r23824;
	shr.u32 	%r23893, %r11773, 16;
	mul.lo.s32 	%r23894, %r23891, %r23823;
	mad.lo.s32 	%r23895, %r23893, %r23824, %r23894;
	and.b32  	%r23896, %r23892, 65535;
	shl.b32 	%r23897, %r23895, 16;
	shr.u32 	%r23898, %r23892, 16;
	shr.u32 	%r23899, %r23895, 16;
	add.s32 	%r23900, %r23896, %r23814;
	add.s32 	%r23901, %r23900, %r23897;
	setp.lt.u32 	%p4088, %r23901, %r23814;
	selp.u32 	%r23902, 1, 0, %p4088;
	add.s32 	%r56973, %r23901, %r23890;
	setp.lt.u32 	%p4089, %r56973, %r23901;
	selp.u32 	%r23903, 1, 0, %p4089;
	mad.lo.s32 	%r23904, %r23893, %r23823, %r23898;
	add.s32 	%r23905, %r23904, %r23899;
	add.s32 	%r23906, %r23905, %r23902;
	add.s32 	%r23907, %r23906, %r23903;
	and.b32  	%r23908, %r11774, 65535;
	mul.lo.s32 	%r23909, %r23908, %r23824;
	shr.u32 	%r23910, %r11774, 16;
	mul.lo.s32 	%r23911, %r23908, %r23823;
	mad.lo.s32 	%r23912, %r23910, %r23824, %r23911;
	and.b32  	%r23913, %r23909, 65535;
	shl.b32 	%r23914, %r23912, 16;
	shr.u32 	%r23915, %r23909, 16;
	shr.u32 	%r23916, %r23912, 16;
	add.s32 	%r23917, %r23913, %r23816;
	add.s32 	%r23918, %r23917, %r23914;
	setp.lt.u32 	%p4090, %r23918, %r23816;
	selp.u32 	%r23919, 1, 0, %p4090;
	add.s32 	%r56972, %r23918, %r23907;
	setp.lt.u32 	%p4091, %r56972, %r23918;
	selp.u32 	%r23920, 1, 0, %p4091;
	mad.lo.s32 	%r23921, %r23910, %r23823, %r23915;
	add.s32 	%r23922, %r23921, %r23916;
	add.s32 	%r23923, %r23922, %r23919;
	add.s32 	%r23924, %r23923, %r23920;
	and.b32  	%r23925, %r11775, 65535;
	mul.lo.s32 	%r23926, %r23925, %r23824;
	shr.u32 	%r23927, %r11775, 16;
	mul.lo.s32 	%r23928, %r23925, %r23823;
	mad.lo.s32 	%r23929, %r23927, %r23824, %r23928;
	and.b32  	%r23930, %r23926, 65535;
	shl.b32 	%r23931, %r23929, 16;
	shr.u32 	%r23932, %r23926, 16;
	shr.u32 	%r23933, %r23929, 16;
	add.s32 	%r23934, %r23930, %r23818;
	add.s32 	%r23935, %r23934, %r23931;
	setp.lt.u32 	%p4092, %r23935, %r23818;
	selp.u32 	%r23936, 1, 0, %p4092;
	add.s32 	%r56971, %r23935, %r23924;
	setp.lt.u32 	%p4093, %r56971, %r23935;
	selp.u32 	%r23937, 1, 0, %p4093;
	mad.lo.s32 	%r23938, %r23927, %r23823, %r23932;
	add.s32 	%r23939, %r23938, %r23933;
	add.s32 	%r23940, %r23939, %r23936;
	add.s32 	%r23941, %r23940, %r23937;
	and.b32  	%r23942, %r11776, 65535;
	mul.lo.s32 	%r23943, %r23942, %r23824;
	shr.u32 	%r23944, %r11776, 16;
	mul.lo.s32 	%r23945, %r23942, %r23823;
	mad.lo.s32 	%r23946, %r23944, %r23824, %r23945;
	and.b32  	%r23947, %r23943, 65535;
	shl.b32 	%r23948, %r23946, 16;
	shr.u32 	%r23949, %r23943, 16;
	shr.u32 	%r23950, %r23946, 16;
	add.s32 	%r23951, %r23947, %r23820;
	add.s32 	%r23952, %r23951, %r23948;
	setp.lt.u32 	%p4094, %r23952, %r23820;
	selp.u32 	%r23953, 1, 0, %p4094;
	add.s32 	%r56970, %r23952, %r23941;
	setp.lt.u32 	%p4095, %r56970, %r23952;
	selp.u32 	%r23954, 1, 0, %p4095;
	mad.lo.s32 	%r23955, %r23944, %r23823, %r23949;
	add.s32 	%r23956, %r23955, %r23950;
	add.s32 	%r23957, %r23956, %r23953;
	add.s32 	%r23958, %r23957, %r23954;
	add.s32 	%r56969, %r23958, %r23821;
	add.s32 	%r56943, %r56943, 1;
	add.s64 	%rd451, %rd451, 4;
	setp.ne.s32 	%p4096, %r56943, 8;
	@%p4096 bra 	$L__BB0_1102;
	setp.lt.u32 	%p4097, %r56969, %r11776;
	mov.u32 	%r56951, %r56942;
	@%p4097 bra 	$L__BB0_1118;
	setp.gt.u32 	%p4098, %r56969, %r11776;
	@%p4098 bra 	$L__BB0_1117;
	setp.lt.u32 	%p4099, %r56970, %r11775;
	mov.u32 	%r56951, %r56942;
	@%p4099 bra 	$L__BB0_1118;
	setp.gt.u32 	%p4100, %r56970, %r11775;
	@%p4100 bra 	$L__BB0_1117;
	setp.lt.u32 	%p4101, %r56971, %r11774;
	mov.u32 	%r56951, %r56942;
	@%p4101 bra 	$L__BB0_1118;
	setp.gt.u32 	%p4102, %r56971, %r11774;
	@%p4102 bra 	$L__BB0_1117;
	setp.lt.u32 	%p4103, %r56972, %r11773;
	mov.u32 	%r56951, %r56942;
	@%p4103 bra 	$L__BB0_1118;
	setp.gt.u32 	%p4104, %r56972, %r11773;
	@%p4104 bra 	$L__BB0_1117;
	setp.lt.u32 	%p4105, %r56973, %r11772;
	mov.u32 	%r56951, %r56942;
	@%p4105 bra 	$L__BB0_1118;
	setp.gt.u32 	%p4106, %r56973, %r11772;
	@%p4106 bra 	$L__BB0_1117;
	setp.lt.u32 	%p4107, %r56974, %r11771;
	mov.u32 	%r56951, %r56942;
	@%p4107 bra 	$L__BB0_1118;
	setp.gt.u32 	%p4108, %r56974, %r11771;
	@%p4108 bra 	$L__BB0_1117;
	setp.lt.u32 	%p4109, %r56975, %r11770;
	mov.u32 	%r56951, %r56942;
	@%p4109 bra 	$L__BB0_1118;
	setp.le.u32 	%p4110, %r56975, %r11770;
	setp.lt.u32 	%p4111, %r56942, %r11769;
	and.pred  	%p4112, %p4110, %p4111;
	mov.u32 	%r56951, %r56942;
	@%p4112 bra 	$L__BB0_1118;
$L__BB0_1117:
	sub.s32 	%r56951, %r56942, %r11769;
	setp.lt.u32 	%p4113, %r56942, %r11769;
	selp.u32 	%r23959, 1, 0, %p4113;
	sub.s32 	%r23960, %r56975, %r11770;
	setp.lt.u32 	%p4114, %r56975, %r11770;
	selp.s32 	%r23961, -1, 0, %p4113;
	add.s32 	%r56975, %r23960, %r23961;
	setp.lt.u32 	%p4115, %r23960, %r23959;
	or.pred  	%p4116, %p4114, %p4115;
	selp.u32 	%r23962, 1, 0, %p4116;
	sub.s32 	%r23963, %r56974, %r11771;
	setp.lt.u32 	%p4117, %r56974, %r11771;
	selp.s32 	%r23964, -1, 0, %p4116;
	add.s32 	%r56974, %r23963, %r23964;
	setp.lt.u32 	%p4118, %r23963, %r23962;
	or.pred  	%p4119, %p4117, %p4118;
	selp.u32 	%r23965, 1, 0, %p4119;
	sub.s32 	%r23966, %r56973, %r11772;
	setp.lt.u32 	%p4120, %r56973, %r11772;
	selp.s32 	%r23967, -1, 0, %p4119;
	add.s32 	%r56973, %r23966, %r23967;
	setp.lt.u32 	%p4121, %r23966, %r23965;
	or.pred  	%p4122, %p4120, %p4121;
	selp.u32 	%r23968, 1, 0, %p4122;
	sub.s32 	%r23969, %r56972, %r11773;
	setp.lt.u32 	%p4123, %r56972, %r11773;
	selp.s32 	%r23970, -1, 0, %p4122;
	add.s32 	%r56972, %r23969, %r23970;
	setp.lt.u32 	%p4124, %r23969, %r23968;
	or.pred  	%p4125, %p4123, %p4124;
	selp.u32 	%r23971, 1, 0, %p4125;
	sub.s32 	%r23972, %r56971, %r11774;
	setp.lt.u32 	%p4126, %r56971, %r11774;
	selp.s32 	%r23973, -1, 0, %p4125;
	add.s32 	%r56971, %r23972, %r23973;
	setp.lt.u32 	%p4127, %r23972, %r23971;
	or.pred  	%p4128, %p4126, %p4127;
	selp.u32 	%r23974, 1, 0, %p4128;
	sub.s32 	%r23975, %r56970, %r11775;
	setp.lt.u32 	%p4129, %r56970, %r11775;
	selp.s32 	%r23976, -1, 0, %p4128;
	add.s32 	%r56970, %r23975, %r23976;
	setp.lt.u32 	%p4130, %r23975, %r23974;
	or.pred  	%p4131, %p4129, %p4130;
	selp.s32 	%r23977, -1, 0, %p4131;
	sub.s32 	%r23978, %r56969, %r11776;
	add.s32 	%r56969, %r23978, %r23977;
$L__BB0_1118:
	mov.b32 	%r57042, 0;
	mov.u64 	%rd452, %rd24;
	mov.u32 	%r57043, %r57042;
	mov.u32 	%r57044, %r57042;
	mov.u32 	%r57045, %r57042;
	mov.u32 	%r57046, %r57042;
	mov.u32 	%r57047, %r57042;
	mov.u32 	%r57048, %r57042;
	mov.u32 	%r56959, %r57042;
	mov.u32 	%r56960, %r57042;
$L__BB0_1119:
	ld.param.u32 	%r55637, [_Z17ecm_stage1_kernelj4U256S_S_jPKjjjjjjjjPjS2_S2_S2_S2_S2__param_4];
	ld.local.u32 	%r23980, [%rd452];
	and.b32  	%r23981, %r23980, 65535;
	and.b32  	%r23982, %r23980, -65536;
	add.s32 	%r23983, %r23981, %r56959;
	add.s32 	%r23984, %r23983, %r23982;
	setp.lt.u32 	%p4132, %r23984, %r56959;
	selp.u32 	%r23985, 1, 0, %p4132;
	add.s32 	%r23986, %r57048, %r23985;
	setp.lt.u32 	%p4133, %r23986, %r57048;
	selp.u32 	%r23987, 1, 0, %p4133;
	add.s32 	%r23988, %r57047, %r23987;
	setp.lt.u32 	%p4134, %r23988, %r57047;
	selp.u32 	%r23989, 1, 0, %p4134;
	add.s32 	%r23990, %r57046, %r23989;
	setp.lt.u32 	%p4135, %r23990, %r57046;
	selp.u32 	%r23991, 1, 0, %p4135;
	add.s32 	%r23992, %r57045, %r23991;
	setp.lt.u32 	%p4136, %r23992, %r57045;
	selp.u32 	%r23993, 1, 0, %p4136;
	add.s32 	%r23994, %r57044, %r23993;
	setp.lt.u32 	%p4137, %r23994, %r57044;
	selp.u32 	%r23995, 1, 0, %p4137;
	add.s32 	%r23996, %r57043, %r23995;
	setp.lt.u32 	%p4138, %r23996, %r57043;
	selp.u32 	%r23997, 1, 0, %p4138;
	add.s32 	%r23998, %r57042, %r23997;
	setp.lt.u32 	%p4139, %r23998, %r57042;
	selp.u32 	%r23999, 1, 0, %p4139;
	mul.lo.s32 	%r24000, %r23984, %r55637;
	shr.u32 	%r24001, %r24000, 16;
	and.b32  	%r24002, %r24000, 65535;
	and.b32  	%r24003, %r11769, 65535;
	mul.lo.s32 	%r24004, %r24003, %r24002;
	shr.u32 	%r24005, %r11769, 16;
	mul.lo.s32 	%r24006, %r24003, %r24001;
	mad.lo.s32 	%r24007, %r24005, %r24002, %r24006;
	and.b32  	%r24008, %r24004, 65535;
	shl.b32 	%r24009, %r24007, 16;
	shr.u32 	%r24010, %r24004, 16;
	shr.u32 	%r24011, %r24007, 16;
	add.s32 	%r24012, %r24008, %r23984;
	add.s32 	%r24013, %r24012, %r24009;
	setp.lt.u32 	%p4140, %r24013, %r23984;
	selp.u32 	%r24014, 1, 0, %p4140;
	mad.lo.s32 	%r24015, %r24005, %r24001, %r24010;
	add.s32 	%r24016, %r24015, %r24011;
	add.s32 	%r24017, %r24016, %r24014;
	and.b32  	%r24018, %r11770, 65535;
	mul.lo.s32 	%r24019, %r24018, %r24002;
	shr.u32 	%r24020, %r11770, 16;
	mul.lo.s32 	%r24021, %r24018, %r24001;
	mad.lo.s32 	%r24022, %r24020, %r24002, %r24021;
	and.b32  	%r24023, %r24019, 65535;
	shl.b32 	%r24024, %r24022, 16;
	shr.u32 	%r24025, %r24019, 16;
	shr.u32 	%r24026, %r24022, 16;
	add.s32 	%r24027, %r24023, %r23986;
	add.s32 	%r24028, %r24027, %r24024;
	setp.lt.u32 	%p4141, %r24028, %r23986;
	selp.u32 	%r24029, 1, 0, %p4141;
	add.s32 	%r56959, %r24028, %r24017;
	setp.lt.u32 	%p4142, %r56959, %r24028;
	selp.u32 	%r24030, 1, 0, %p4142;
	mad.lo.s32 	%r24031, %r24020, %r24001, %r24025;
	add.s32 	%r24032, %r24031, %r24026;
	add.s32 	%r24033, %r24032, %r24029;
	add.s32 	%r24034, %r24033, %r24030;
	and.b32  	%r24035, %r11771, 65535;
	mul.lo.s32 	%r24036, %r24035, %r24002;
	shr.u32 	%r24037, %r11771, 16;
	mul.lo.s32 	%r24038, %r24035, %r24001;
	mad.lo.s32 	%r24039, %r24037, %r24002, %r24038;
	and.b32  	%r24040, %r24036, 65535;
	shl.b32 	%r24041, %r24039, 16;
	shr.u32 	%r24042, %r24036, 16;
	shr.u32 	%r24043, %r24039, 16;
	add.s32 	%r24044, %r24040, %r23988;
	add.s32 	%r24045, %r24044, %r24041;
	setp.lt.u32 	%p4143, %r24045, %r23988;
	selp.u32 	%r24046, 1, 0, %p4143;
	add.s32 	%r57048, %r24045, %r24034;
	setp.lt.u32 	%p4144, %r57048, %r24045;
	selp.u32 	%r24047, 1, 0, %p4144;
	mad.lo.s32 	%r24048, %r24037, %r24001, %r24042;
	add.s32 	%r24049, %r24048, %r24043;
	add.s32 	%r24050, %r24049, %r24046;
	add.s32 	%r24051, %r24050, %r24047;
	and.b32  	%r24052, %r11772, 65535;
	mul.lo.s32 	%r24053, %r24052, %r24002;
	shr.u32 	%r24054, %r11772, 16;
	mul.lo.s32 	%r24055, %r24052, %r24001;
	mad.lo.s32 	%r24056, %r24054, %r24002, %r24055;
	and.b32  	%r24057, %r24053, 65535;
	shl.b32 	%r24058, %r24056, 16;
	shr.u32 	%r24059, %r24053, 16;
	shr.u32 	%r24060, %r24056, 16;
	add.s32 	%r24061, %r24057, %r23990;
	add.s32 	%r24062, %r24061, %r24058;
	setp.lt.u32 	%p4145, %r24062, %r23990;
	selp.u32 	%r24063, 1, 0, %p4145;
	add.s32 	%r57047, %r24062, %r24051;
	setp.lt.u32 	%p4146, %r57047, %r24062;
	selp.u32 	%r24064, 1, 0, %p4146;
	mad.lo.s32 	%r24065, %r24054, %r24001, %r24059;
	add.s32 	%r24066, %r24065, %r24060;
	add.s32 	%r24067, %r24066, %r24063;
	add.s32 	%r24068, %r24067, %r24064;
	and.b32  	%r24069, %r11773, 65535;
	mul.lo.s32 	%r24070, %r24069, %r24002;
	shr.u32 	%r24071, %r11773, 16;
	mul.lo.s32 	%r24072, %r24069, %r24001;
	mad.lo.s32 	%r24073, %r24071, %r24002, %r24072;
	and.b32  	%r24074, %r24070, 65535;
	shl.b32 	%r24075, %r24073, 16;
	shr.u32 	%r24076, %r24070, 16;
	shr.u32 	%r24077, %r24073, 16;
	add.s32 	%r24078, %r24074, %r23992;
	add.s32 	%r24079, %r24078, %r24075;
	setp.lt.u32 	%p4147, %r24079, %r23992;
	selp.u32 	%r24080, 1, 0, %p4147;
	add.s32 	%r57046, %r24079, %r24068;
	setp.lt.u32 	%p4148, %r57046, %r24079;
	selp.u32 	%r24081, 1, 0, %p4148;
	mad.lo.s32 	%r24082, %r24071, %r24001, %r24076;
	add.s32 	%r24083, %r24082, %r24077;
	add.s32 	%r24084, %r24083, %r24080;
	add.s32 	%r24085, %r24084, %r24081;
	and.b32  	%r24086, %r11774, 65535;
	mul.lo.s32 	%r24087, %r24086, %r24002;
	shr.u32 	%r24088, %r11774, 16;
	mul.lo.s32 	%r24089, %r24086, %r24001;
	mad.lo.s32 	%r24090, %r24088, %r24002, %r24089;
	and.b32  	%r24091, %r24087, 65535;
	shl.b32 	%r24092, %r24090, 16;
	shr.u32 	%r24093, %r24087, 16;
	shr.u32 	%r24094, %r24090, 16;
	add.s32 	%r24095, %r24091, %r23994;
	add.s32 	%r24096, %r24095, %r24092;
	setp.lt.u32 	%p4149, %r24096, %r23994;
	selp.u32 	%r24097, 1, 0, %p4149;
	add.s32 	%r57045, %r24096, %r24085;
	setp.lt.u32 	%p4150, %r57045, %r24096;
	selp.u32 	%r24098, 1, 0, %p4150;
	mad.lo.s32 	%r24099, %r24088, %r24001, %r24093;
	add.s32 	%r24100, %r24099, %r24094;
	add.s32 	%r24101, %r24100, %r24097;
	add.s32 	%r24102, %r24101, %r24098;
	and.b32  	%r24103, %r11775, 65535;
	mul.lo.s32 	%r24104, %r24103, %r24002;
	shr.u32 	%r24105, %r11775, 16;
	mul.lo.s32 	%r24106, %r24103, %r24001;
	mad.lo.s32 	%r24107, %r24105, %r24002, %r24106;
	and.b32  	%r24108, %r24104, 65535;
	shl.b32 	%r24109, %r24107, 16;
	shr.u32 	%r24110, %r24104, 16;
	shr.u32 	%r24111, %r24107, 16;
	add.s32 	%r24112, %r24108, %r23996;
	add.s32 	%r24113, %r24112, %r24109;
	setp.lt.u32 	%p4151, %r24113, %r23996;
	selp.u32 	%r24114, 1, 0, %p4151;
	add.s32 	%r57044, %r24113, %r24102;
	setp.lt.u32 	%p4152, %r57044, %r24113;
	selp.u32 	%r24115, 1, 0, %p4152;
	mad.lo.s32 	%r24116, %r24105, %r24001, %r24110;
	add.s32 	%r24117, %r24116, %r24111;
	add.s32 	%r24118, %r24117, %r24114;
	add.s32 	%r24119, %r24118, %r24115;
	and.b32  	%r24120, %r11776, 65535;
	mul.lo.s32 	%r24121, %r24120, %r24002;
	shr.u32 	%r24122, %r11776, 16;
	mul.lo.s32 	%r24123, %r24120, %r24001;
	mad.lo.s32 	%r24124, %r24122, %r24002, %r24123;
	and.b32  	%r24125, %r24121, 65535;
	shl.b32 	%r24126, %r24124, 16;
	shr.u32 	%r24127, %r24121, 16;
	shr.u32 	%r24128, %r24124, 16;
	add.s32 	%r24129, %r24125, %r23998;
	add.s32 	%r24130, %r24129, %r24126;
	setp.lt.u32 	%p4153, %r24130, %r23998;
	selp.u32 	%r24131, 1, 0, %p4153;
	add.s32 	%r57043, %r24130, %r24119;
	setp.lt.u32 	%p4154, %r57043, %r24130;
	selp.u32 	%r24132, 1, 0, %p4154;
	mad.lo.s32 	%r24133, %r24122, %r24001, %r24127;
	add.s32 	%r24134, %r24133, %r24128;
	add.s32 	%r24135, %r24134, %r24131;
	add.s32 	%r24136, %r24135, %r24132;
	add.s32 	%r57042, %r24136, %r23999;
	add.s32 	%r56960, %r56960, 1;
	add.s64 	%rd452, %rd452, 4;
	setp.ne.s32 	%p4155, %r56960, 8;
	@%p4155 bra 	$L__BB0_1119;
	setp.lt.u32 	%p4156, %r57042, %r11776;
	mov.u32 	%r56968, %r56959;
	@%p4156 bra 	$L__BB0_1135;
	setp.gt.u32 	%p4157, %r57042, %r11776;
	@%p4157 bra 	$L__BB0_1134;
	setp.lt.u32 	%p4158, %r57043, %r11775;
	mov.u32 	%r56968, %r56959;
	@%p4158 bra 	$L__BB0_1135;
	setp.gt.u32 	%p4159, %r57043, %r11775;
	@%p4159 bra 	$L__BB0_1134;
	setp.lt.u32 	%p4160, %r57044, %r11774;
	mov.u32 	%r56968, %r56959;
	@%p4160 bra 	$L__BB0_1135;
	setp.gt.u32 	%p4161, %r57044, %r11774;
	@%p4161 bra 	$L__BB0_1134;
	setp.lt.u32 	%p4162, %r57045, %r11773;
	mov.u32 	%r56968, %r56959;
	@%p4162 bra 	$L__BB0_1135;
	setp.gt.u32 	%p4163, %r57045, %r11773;
	@%p4163 bra 	$L__BB0_1134;
	setp.lt.u32 	%p4164, %r57046, %r11772;
	mov.u32 	%r56968, %r56959;
	@%p4164 bra 	$L__BB0_1135;
	setp.gt.u32 	%p4165, %r57046, %r11772;
	@%p4165 bra 	$L__BB0_1134;
	setp.lt.u32 	%p4166, %r57047, %r11771;
	mov.u32 	%r56968, %r56959;
	@%p4166 bra 	$L__BB0_1135;
	setp.gt.u32 	%p4167, %r57047, %r11771;
	@%p4167 bra 	$L__BB0_1134;
	setp.lt.u32 	%p4168, %r57048, %r11770;
	mov.u32 	%r56968, %r56959;
	@%p4168 bra 	$L__BB0_1135;
	setp.le.u32 	%p4169, %r57048, %r11770;
	setp.lt.u32 	%p4170, %r56959, %r11769;
	and.pred  	%p4171, %p4169, %p4170;
	mov.u32 	%r56968, %r56959;
	@%p4171 bra 	$L__BB0_1135;
$L__BB0_1134:
	sub.s32 	%r56968, %r56959, %r11769;
	setp.lt.u32 	%p4172, %r56959, %r11769;
	selp.u32 	%r24137, 1, 0, %p4172;
	sub.s32 	%r24138, %r57048, %r11770;
	setp.lt.u32 	%p4173, %r57048, %r11770;
	selp.s32 	%r24139, -1, 0, %p4172;
	add.s32 	%r57048, %r24138, %r24139;
	setp.lt.u32 	%p4174, %r24138, %r24137;
	or.pred  	%p4175, %p4173, %p4174;
	selp.u32 	%r24140, 1, 0, %p4175;
	sub.s32 	%r24141, %r57047, %r11771;
	setp.lt.u32 	%p4176, %r57047, %r11771;
	selp.s32 	%r24142, -1, 0, %p4175;
	add.s32 	%r57047, %r24141, %r24142;
	setp.lt.u32 	%p4177, %r24141, %r24140;
	or.pred  	%p4178, %p4176, %p4177;
	selp.u32 	%r24143, 1, 0, %p4178;
	sub.s32 	%r24144, %r57046, %r11772;
	setp.lt.u32 	%p4179, %r57046, %r11772;
	selp.s32 	%r24145, -1, 0, %p4178;
	add.s32 	%r57046, %r24144, %r24145;
	setp.lt.u32 	%p4180, %r24144, %r24143;
	or.pred  	%p4181, %p4179, %p4180;
	selp.u32 	%r24146, 1, 0, %p4181;
	sub.s32 	%r24147, %r57045, %r11773;
	setp.lt.u32 	%p4182, %r57045, %r11773;
	selp.s32 	%r24148, -1, 0, %p4181;
	add.s32 	%r57045, %r24147, %r24148;
	setp.lt.u32 	%p4183, %r24147, %r24146;
	or.pred  	%p4184, %p4182, %p4183;
	selp.u32 	%r24149, 1, 0, %p4184;
	sub.s32 	%r24150, %r57044, %r11774;
	setp.lt.u32 	%p4185, %r57044, %r11774;
	selp.s32 	%r24151, -1, 0, %p4184;
	add.s32 	%r57044, %r24150, %r24151;
	setp.lt.u32 	%p4186, %r24150, %r24149;
	or.pred  	%p4187, %p4185, %p4186;
	selp.u32 	%r24152, 1, 0, %p4187;
	sub.s32 	%r24153, %r57043, %r11775;
	setp.lt.u32 	%p4188, %r57043, %r11775;
	selp.s32 	%r24154, -1, 0, %p4187;
	add.s32 	%r57043, %r24153, %r24154;
	setp.lt.u32 	%p4189, %r24153, %r24152;
	or.pred  	%p4190, %p4188, %p4189;
	selp.s32 	%r24155, -1, 0, %p4190;
	sub.s32 	%r24156, %r57042, %r11776;
	add.s32 	%r57042, %r24156, %r24155;
$L__BB0_1135:
	or.b32  	%r24157, %r56933, %r56934;
	or.b32  	%r24158, %r56932, %r24157;
	or.b32  	%r24159, %r56931, %r24158;
	or.b32  	%r24160, %r56930, %r24159;
	or.b32  	%r24161, %r56929, %r24160;
	or.b32  	%r24162, %r56928, %r24161;
	or.b32  	%r24163, %r56927, %r24162;
	setp.eq.s32 	%p4191, %r24163, 0;
	@%p4191 bra 	$L__BB0_1260;
	or.b32  	%r24164, %r56927, %r56928;
	or.b32  	%r24165, %r24164, %r56929;
	or.b32  	%r24166, %r24165, %r56930;
	or.b32  	%r24167, %r24166, %r56931;
	or.b32  	%r24168, %r24167, %r56932;
	or.b32  	%r24169, %r24168, %r56933;
	setp.eq.s32 	%p6, %r24169, 0;
	setp.eq.s32 	%p4192, %r56934, 1;
	and.pred  	%p4193, %p6, %p4192;
	@%p4193 bra 	$L__BB0_1260;
	setp.eq.s32 	%p4194, %r11769, 0;
	selp.u32 	%r24170, 1, 0, %p4194;
	setp.lt.u32 	%p4195, %r11770, %r24170;
	selp.u32 	%r24171, 1, 0, %p4195;
	setp.lt.u32 	%p4196, %r11771, %r24171;
	selp.u32 	%r24172, 1, 0, %p4196;
	setp.lt.u32 	%p4197, %r11772, %r24172;
	selp.u32 	%r24173, 1, 0, %p4197;
	setp.lt.u32 	%p4198, %r11773, %r24173;
	selp.u32 	%r24174, 1, 0, %p4198;
	setp.lt.u32 	%p4199, %r11774, %r24174;
	selp.u32 	%r24175, 1, 0, %p4199;
	setp.lt.u32 	%p4200, %r11775, %r24175;
	selp.s32 	%r24176, -1, 0, %p4200;
	add.s32 	%r24177, %r11776, %r24176;
	setp.eq.s32 	%p4201, %r56927, %r24177;
	selp.s32 	%r24178, -1, 0, %p4199;
	add.s32 	%r24179, %r11775, %r24178;
	setp.eq.s32 	%p4202, %r56928, %r24179;
	and.pred  	%p4203, %p4201, %p4202;
	selp.s32 	%r24180, -1, 0, %p4198;
	add.s32 	%r24181, %r11774, %r24180;
	setp.eq.s32 	%p4204, %r56929, %r24181;
	and.pred  	%p4205, %p4203, %p4204;
	selp.s32 	%r24182, -1, 0, %p4197;
	add.s32 	%r24183, %r11773, %r24182;
	setp.eq.s32 	%p4206, %r56930, %r24183;
	and.pred  	%p4207, %p4205, %p4206;
	selp.s32 	%r24184, -1, 0, %p4196;
	add.s32 	%r24185, %r11772, %r24184;
	setp.eq.s32 	%p4208, %r56931, %r24185;
	and.pred  	%p4209, %p4207, %p4208;
	selp.s32 	%r24186, -1, 0, %p4195;
	add.s32 	%r24187, %r11771, %r24186;
	setp.eq.s32 	%p4210, %r56932, %r24187;
	and.pred  	%p4211, %p4209, %p4210;
	selp.s32 	%r24188, -1, 0, %p4194;
	add.s32 	%r24189, %r11770, %r24188;
	setp.eq.s32 	%p4212, %r56933, %r24189;
	and.pred  	%p4213, %p4211, %p4212;
	add.s32 	%r24190, %r11769, -1;
	setp.eq.s32 	%p4214, %r56934, %r24190;
	and.pred  	%p4215, %p4213, %p4214;
	@%p4215 bra 	$L__BB0_1260;
	setp.eq.s32 	%p4216, %r56934, 2;
	and.pred  	%p4217, %p6, %p4216;
	@%p4217 bra 	$L__BB0_1260;
	setp.lt.u32 	%p4218, %r11769, 2;
	selp.u32 	%r24191, 1, 0, %p4218;
	setp.lt.u32 	%p4219, %r11770, %r24191;
	selp.u32 	%r24192, 1, 0, %p4219;
	setp.lt.u32 	%p4220, %r11771, %r24192;
	selp.u32 	%r24193, 1, 0, %p4220;
	setp.lt.u32 	%p4221, %r11772, %r24193;
	selp.u32 	%r24194, 1, 0, %p4221;
	setp.lt.u32 	%p4222, %r11773, %r24194;
	selp.u32 	%r24195, 1, 0, %p4222;
	setp.lt.u32 	%p4223, %r11774, %r24195;
	selp.u32 	%r24196, 1, 0, %p4223;
	setp.lt.u32 	%p4224, %r11775, %r24196;
	selp.s32 	%r24197, -1, 0, %p4224;
	add.s32 	%r24198, %r11776, %r24197;
	setp.eq.s32 	%p4225, %r56927, %r24198;
	selp.s32 	%r24199, -1, 0, %p4223;
	add.s32 	%r24200, %r11775, %r24199;
	setp.eq.s32 	%p4226, %r56928, %r24200;
	and.pred  	%p4227, %p4225, %p4226;
	selp.s32 	%r24201, -1, 0, %p4222;
	add.s32 	%r24202, %r11774, %r24201;
	setp.eq.s32 	%p4228, %r56929, %r24202;
	and.pred  	%p4229, %p4227, %p4228;
	selp.s32 	%r24203, -1, 0, %p4221;
	add.s32 	%r24204, %r11773, %r24203;
	setp.eq.s32 	%p4230, %r56930, %r24204;
	and.pred  	%p4231, %p4229, %p4230;
	selp.s32 	%r24205, -1, 0, %p4220;
	add.s32 	%r24206, %r11772, %r24205;
	setp.eq.s32 	%p4232, %r56931, %r24206;
	and.pred  	%p4233, %p4231, %p4232;
	selp.s32 	%r24207, -1, 0, %p4219;
	add.s32 	%r24208, %r11771, %r24207;
	setp.eq.s32 	%p4234, %r56932, %r24208;
	and.pred  	%p4235, %p4233, %p4234;
	selp.s32 	%r24209, -1, 0, %p4218;
	add.s32 	%r24210, %r11770, %r24209;
	setp.eq.s32 	%p4236, %r56933, %r24210;
	and.pred  	%p4237, %p4235, %p4236;
	add.s32 	%r24211, %r11769, -2;
	setp.eq.s32 	%p4238, %r56934, %r24211;
	and.pred  	%p4239, %p4237, %p4238;
	@%p4239 bra 	$L__BB0_1260;
	or.b32  	%r24212, %r56975, %r56951;
	or.b32  	%r24213, %r56974, %r24212;
	or.b32  	%r24214, %r56973, %r24213;
	or.b32  	%r24215, %r56972, %r24214;
	or.b32  	%r24216, %r56971, %r24215;
	or.b32  	%r24217, %r56970, %r24216;
	or.b32  	%r24218, %r56969, %r24217;
	setp.eq.s32 	%p4241, %r24218, 0;
	mov.pred 	%p4240, -1;
	mov.pred 	%p15634, %p4240;
	@%p4241 bra 	$L__BB0_1201;
	setp.lt.u32 	%p4242, %r56969, %r11776;
	mov.u32 	%r56976, %r56951;
	@%p4242 bra 	$L__BB0_1170;
	setp.gt.u32 	%p4243, %r56969, %r11776;
	@%p4243 bra 	$L__BB0_1155;
	setp.lt.u32 	%p4244, %r56970, %r11775;
	mov.u32 	%r56976, %r56951;
	@%p4244 bra 	$L__BB0_1170;
	setp.gt.u32 	%p4245, %r56970, %r11775;
	@%p4245 bra 	$L__BB0_1155;
	setp.lt.u32 	%p4246, %r56971, %r11774;
	mov.u32 	%r56976, %r56951;
	@%p4246 bra 	$L__BB0_1170;
	setp.gt.u32 	%p4247, %r56971, %r11774;
	@%p4247 bra 	$L__BB0_1155;
	setp.lt.u32 	%p4248, %r56972, %r11773;
	mov.u32 	%r56976, %r56951;
	@%p4248 bra 	$L__BB0_1170;
	setp.gt.u32 	%p4249, %r56972, %r11773;
	@%p4249 bra 	$L__BB0_1155;
	setp.lt.u32 	%p4250, %r56973, %r11772;
	mov.u32 	%r56976, %r56951;
	@%p4250 bra 	$L__BB0_1170;
	setp.gt.u32 	%p4251, %r56973, %r11772;
	@%p4251 bra 	$L__BB0_1155;
	setp.lt.u32 	%p4252, %r56974, %r11771;
	mov.u32 	%r56976, %r56951;
	@%p4252 bra 	$L__BB0_1170;
	setp.gt.u32 	%p4253, %r56974, %r11771;
	@%p4253 bra 	$L__BB0_1155;
	setp.lt.u32 	%p4254, %r56975, %r11770;
	mov.u32 	%r56976, %r56951;
	@%p4254 bra 	$L__BB0_1170;
	setp.le.u32 	%p4255, %r56975, %r11770;
	setp.lt.u32 	%p4256, %r56951, %r11769;
	and.pred  	%p4257, %p4255, %p4256;
	mov.u32 	%r56976, %r56951;
	@%p4257 bra 	$L__BB0_1170;
$L__BB0_1155:
	sub.s32 	%r56976, %r56951, %r11769;
	setp.lt.u32 	%p4258, %r56951, %r11769;
	selp.u32 	%r24219, 1, 0, %p4258;
	sub.s32 	%r24220, %r56975, %r11770;
	setp.lt.u32 	%p4259, %r56975, %r11770;
	selp.s32 	%r24221, -1, 0, %p4258;
	add.s32 	%r56975, %r24220, %r24221;
	setp.lt.u32 	%p4260, %r24220, %r24219;
	or.pred  	%p4261, %p4259, %p4260;
	selp.u32 	%r24222, 1, 0, %p4261;
	sub.s32 	%r24223, %r56974, %r11771;
	setp.lt.u32 	%p4262, %r56974, %r11771;
	selp.s32 	%r24224, -1, 0, %p4261;
	add.s32 	%r56974, %r24223, %r24224;
	setp.lt.u32 	%p4263, %r24223, %r24222;
	or.pred  	%p4264, %p4262, %p4263;
	selp.u32 	%r24225, 1, 0, %p4264;
	sub.s32 	%r24226, %r56973, %r11772;
	setp.lt.u32 	%p4265, %r56973, %r11772;
	selp.s32 	%r24227, -1, 0, %p4264;
	add.s32 	%r56973, %r24226, %r24227;
	setp.lt.u32 	%p4266, %r24226, %r24225;
	or.pred  	%p4267, %p4265, %p4266;
	selp.u32 	%r24228, 1, 0, %p4267;
	sub.s32 	%r24229, %r56972, %r11773;
	setp.lt.u32 	%p4268, %r56972, %r11773;
	selp.s32 	%r24230, -1, 0, %p4267;
	add.s32 	%r56972, %r24229, %r24230;
	setp.lt.u32 	%p4269, %r24229, %r24228;
	or.pred  	%p4270, %p4268, %p4269;
	selp.u32 	%r24231, 1, 0, %p4270;
	sub.s32 	%r24232, %r56971, %r11774;
	setp.lt.u32 	%p4271, %r56971, %r11774;
	selp.s32 	%r24233, -1, 0, %p4270;
	add.s32 	%r56971, %r24232, %r24233;
	setp.lt.u32 	%p4272, %r24232, %r24231;
	or.pred  	%p4273, %p4271, %p4272;
	selp.u32 	%r24234, 1, 0, %p4273;
	sub.s32 	%r24235, %r56970, %r11775;
	setp.lt.u32 	%p4274, %r56970, %r11775;
	selp.s32 	%r24236, -1, 0, %p4273;
	add.s32 	%r56970, %r24235, %r24236;
	setp.lt.u32 	%p4275, %r24235, %r24234;
	or.pred  	%p4276, %p4274, %p4275;
	selp.s32 	%r24237, -1, 0, %p4276;
	sub.s32 	%r24238, %r56969, %r11776;
	add.s32 	%r56969, %r24238, %r24237;
	setp.lt.u32 	%p4277, %r56969, %r11776;
	@%p4277 bra 	$L__BB0_1170;
	setp.gt.u32 	%p4278, %r56969, %r11776;
	@%p4278 bra 	$L__BB0_1169;
	setp.lt.u32 	%p4279, %r56970, %r11775;
	@%p4279 bra 	$L__BB0_1170;
	setp.gt.u32 	%p4280, %r56970, %r11775;
	@%p4280 bra 	$L__BB0_1169;
	setp.lt.u32 	%p4281, %r56971, %r11774;
	@%p4281 bra 	$L__BB0_1170;
	setp.gt.u32 	%p4282, %r56971, %r11774;
	@%p4282 bra 	$L__BB0_1169;
	setp.lt.u32 	%p4283, %r56972, %r11773;
	@%p4283 bra 	$L__BB0_1170;
	setp.gt.u32 	%p4284, %r56972, %r11773;
	@%p4284 bra 	$L__BB0_1169;
	setp.lt.u32 	%p4285, %r56973, %r11772;
	@%p4285 bra 	$L__BB0_1170;
	setp.gt.u32 	%p4286, %r56973, %r11772;
	@%p4286 bra 	$L__BB0_1169;
	setp.lt.u32 	%p4287, %r56974, %r11771;
	@%p4287 bra 	$L__BB0_1170;
	setp.gt.u32 	%p4288, %r56974, %r11771;
	@%p4288 bra 	$L__BB0_1169;
	setp.lt.u32 	%p4289, %r56975, %r11770;
	@%p4289 bra 	$L__BB0_1170;
	setp.le.u32 	%p4290, %r56975, %r11770;
	setp.lt.u32 	%p4291, %r56976, %r11769;
	and.pred  	%p4292, %p4290, %p4291;
	@%p4292 bra 	$L__BB0_1170;
$L__BB0_1169:
	sub.s32 	%r3056, %r56976, %r11769;
	setp.lt.u32 	%p4293, %r56976, %r11769;
	selp.u32 	%r24239, 1, 0, %p4293;
	sub.s32 	%r24240, %r56975, %r11770;
	setp.lt.u32 	%p4294, %r56975, %r11770;
	selp.s32 	%r24241, -1, 0, %p4293;
	add.s32 	%r56975, %r24240, %r24241;
	setp.lt.u32 	%p4295, %r24240, %r24239;
	or.pred  	%p4296, %p4294, %p4295;
	selp.u32 	%r24242, 1, 0, %p4296;
	sub.s32 	%r24243, %r56974, %r11771;
	setp.lt.u32 	%p4297, %r56974, %r11771;
	selp.s32 	%r24244, -1, 0, %p4296;
	add.s32 	%r56974, %r24243, %r24244;
	setp.lt.u32 	%p4298, %r24243, %r24242;
	or.pred  	%p4299, %p4297, %p4298;
	selp.u32 	%r24245, 1, 0, %p4299;
	sub.s32 	%r24246, %r56973, %r11772;
	setp.lt.u32 	%p4300, %r56973, %r11772;
	selp.s32 	%r24247, -1, 0, %p4299;
	add.s32 	%r56973, %r24246, %r24247;
	setp.lt.u32 	%p4301, %r24246, %r24245;
	or.pred  	%p4302, %p4300, %p4301;
	selp.u32 	%r24248, 1, 0, %p4302;
	sub.s32 	%r24249, %r56972, %r11773;
	setp.lt.u32 	%p4303, %r56972, %r11773;
	selp.s32 	%r24250, -1, 0, %p4302;
	add.s32 	%r56972, %r24249, %r24250;
	setp.lt.u32 	%p4304, %r24249, %r24248;
	or.pred  	%p4305, %p4303, %p4304;
	selp.u32 	%r24251, 1, 0, %p4305;
	sub.s32 	%r24252, %r56971, %r11774;
	setp.lt.u32 	%p4306, %r56971, %r11774;
	selp.s32 	%r24253, -1, 0, %p4305;
	add.s32 	%r56971, %r24252, %r24253;
	setp.lt.u32 	%p4307, %r24252, %r24251;
	or.pred  	%p4308, %p4306, %p4307;
	selp.u32 	%r24254, 1, 0, %p4308;
	sub.s32 	%r24255, %r56970, %r11775;
	setp.lt.u32 	%p4309, %r56970, %r11775;
	selp.s32 	%r24256, -1, 0, %p4308;
	add.s32 	%r56970, %r24255, %r24256;
	setp.lt.u32 	%p4310, %r24255, %r24254;
	or.pred  	%p4311, %p4309, %p4310;
	selp.s32 	%r24257, -1, 0, %p4311;
	sub.s32 	%r24258, %r56969, %r11776;
	add.s32 	%r56969, %r24258, %r24257;
	mov.u32 	%r56976, %r3056;
$L__BB0_1170:
	or.b32  	%r24259, %r56975, %r56976;
	or.b32  	%r24260, %r56974, %r24259;
	or.b32  	%r24261, %r56973, %r24260;
	or.b32  	%r24262, %r56972, %r24261;
	or.b32  	%r24263, %r56971, %r24262;
	or.b32  	%r24264, %r56970, %r24263;
	or.b32  	%r24265, %r56969, %r24264;
	setp.eq.s32 	%p4313, %r24265, 0;
	mov.pred 	%p15634, %p4240;
	@%p4313 bra 	$L__BB0_1201;
	mov.b32 	%r56993, 0;
	mov.u32 	%r57018, %r11776;
	mov.u32 	%r57019, %r11775;
	mov.u32 	%r57020, %r11774;
	mov.u32 	%r57021, %r11773;
	mov.u32 	%r57022, %r11772;
	mov.u32 	%r57023, %r11771;
	mov.u32 	%r57024, %r11770;
	mov.u32 	%r57025, %r11769;
$L__BB0_1172:
	or.b32  	%r24267, %r56969, %r56970;
	or.b32  	%r24268, %r24267, %r56971;
	or.b32  	%r24269, %r24268, %r56972;
	or.b32  	%r24270, %r24269, %r56973;
	or.b32  	%r24271, %r24270, %r56974;
	setp.ne.s32 	%p4314, %r24271, 0;
	@%p4314 bra 	$L__BB0_1174;
	setp.eq.s32 	%p4316, %r56975, 0;
	setp.eq.s32 	%p4317, %r56976, 1;
	and.pred  	%p4318, %p4316, %p4317;
	mov.pred 	%p15634, 0;
	@%p4318 bra 	$L__BB0_1201;
$L__BB0_1174:
	or.b32  	%r24272, %r57018, %r57019;
	or.b32  	%r24273, %r24272, %r57020;
	or.b32  	%r24274, %r24273, %r57021;
	or.b32  	%r24275, %r24274, %r57022;
	or.b32  	%r24276, %r24275, %r57023;
	setp.ne.s32 	%p4319, %r24276, 0;
	@%p4319 bra 	$L__BB0_1176;
	setp.eq.s32 	%p4321, %r57024, 0;
	setp.eq.s32 	%p4322, %r57025, 1;
	and.pred  	%p4323, %p4321, %p4322;
	mov.pred 	%p15634, 0;
	@%p4323 bra 	$L__BB0_1201;
$L__BB0_1176:
	or.b32  	%r24277, %r56975, %r56976;
	or.b32  	%r24278, %r56974, %r24277;
	or.b32  	%r24279, %r56973, %r24278;
	or.b32  	%r24280, %r56972, %r24279;
	or.b32  	%r24281, %r56971, %r24280;
	or.b32  	%r24282, %r56970, %r24281;
	or.b32  	%r24283, %r56969, %r24282;
	setp.eq.s32 	%p4325, %r24283, 0;
	mov.pred 	%p15634, %p4240;
	@%p4325 bra 	$L__BB0_1201;
	or.b32  	%r24284, %r57024, %r57025;
	or.b32  	%r24285, %r57023, %r24284;
	or.b32  	%r24286, %r57022, %r24285;
	or.b32  	%r24287, %r57021, %r24286;
	or.b32  	%r24288, %r57020, %r24287;
	or.b32  	%r24289, %r57019, %r24288;
	or.b32  	%r24290, %r57018, %r24289;
	setp.eq.s32 	%p4327, %r24290, 0;
	mov.pred 	%p15634, %p4240;
	@%p4327 bra 	$L__BB0_1201;
	and.b32  	%r24291, %r56976, 1;
	setp.eq.b32 	%p4328, %r24291, 1;
	@%p4328 bra 	$L__BB0_1181;
	mov.u32 	%r56994, %r56969;
	mov.u32 	%r56995, %r56970;
	mov.u32 	%r56996, %r56971;
	mov.u32 	%r56997, %r56972;
	mov.u32 	%r56998, %r56973;
	mov.u32 	%r56999, %r56974;
	mov.u32 	%r57000, %r56975;
$L__BB0_1180:
	shr.u32 	%r56969, %r56994, 1;
	shf.l.wrap.b32 	%r56970, %r56995, %r56994, 31;
	shf.l.wrap.b32 	%r56971, %r56996, %r56995, 31;
	shf.l.wrap.b32 	%r56972, %r56997, %r56996, 31;
	shf.l.wrap.b32 	%r56973, %r56998, %r56997, 31;
	shf.l.wrap.b32 	%r56974, %r56999, %r56998, 31;
	shf.l.wrap.b32 	%r56975, %r57000, %r56999, 31;
	shf.l.wrap.b32 	%r56976, %r56976, %r57000, 31;
	and.b32  	%r24292, %r56976, 1;
	setp.eq.b32 	%p4329, %r24292, 1;
	not.pred 	%p4330, %p4329;
	mov.u32 	%r56994, %r56969;
	mov.u32 	%r56995, %r56970;
	mov.u32 	%r56996, %r56971;
	mov.u32 	%r56997, %r56972;
	mov.u32 	%r56998, %r56973;
	mov.u32 	%r56999, %r56974;
	mov.u32 	%r57000, %r56975;
	@%p4330 bra 	$L__BB0_1180;
$L__BB0_1181:
	and.b32  	%r24293, %r57025, 1;
	setp.eq.b32 	%p4331, %r24293, 1;
	@%p4331 bra 	$L__BB0_1184;
	mov.u32 	%r57010, %r57018;
	mov.u32 	%r57011, %r57019;
	mov.u32 	%r57012, %r57020;
	mov.u32 	%r57013, %r57021;
	mov.u32 	%r57014, %r57022;
	mov.u32 	%r57015, %r57023;
	mov.u32 	%r57016, %r57024;
$L__BB0_1183:
	shr.u32 	%r57018, %r57010, 1;
	shf.l.wrap.b32 	%r57019, %r57011, %r57010, 31;
	shf.l.wrap.b32 	%r57020, %r57012, %r57011, 31;
	shf.l.wrap.b32 	%r57021, %r57013, %r57012, 31;
	shf.l.wrap.b32 	%r57022, %r57014, %r57013, 31;
	shf.l.wrap.b32 	%r57023, %r57015, %r57014, 31;
	shf.l.wrap.b32 	%r57024, %r57016, %r57015, 31;
	shf.l.wrap.b32 	%r57025, %r57025, %r57016, 31;
	and.b32  	%r24294, %r57025, 1;
	setp.eq.b32 	%p4332, %r24294, 1;
	not.pred 	%p4333, %p4332;
	mov.u32 	%r57010, %r57018;
	mov.u32 	%r57011, %r57019;
	mov.u32 	%r57012, %r57020;
	mov.u32 	%r57013, %r57021;
	mov.u32 	%r57014, %r57022;
	mov.u32 	%r57015, %r57023;
	mov.u32 	%r57016, %r57024;
	@%p4333 bra 	$L__BB0_1183;
$L__BB0_1184:
	setp.lt.u32 	%p4334, %r56969, %r57018;
	@%p4334 bra 	$L__BB0_1199;
	setp.gt.u32 	%p4335, %r56969, %r57018;
	@%p4335 bra 	$L__BB0_1198;
	setp.lt.u32 	%p4336, %r56970, %r57019;
	@%p4336 bra 	$L__BB0_1199;
	setp.gt.u32 	%p4337, %r56970, %r57019;
	@%p4337 bra 	$L__BB0_1198;
	setp.lt.u32 	%p4338, %r56971, %r57020;
	@%p4338 bra 	$L__BB0_1199;
	setp.gt.u32 	%p4339, %r56971, %r57020;
	@%p4339 bra 	$L__BB0_1198;
	setp.lt.u32 	%p4340, %r56972, %r57021;
	@%p4340 bra 	$L__BB0_1199;
	setp.gt.u32 	%p4341, %r56972, %r57021;
	@%p4341 bra 	$L__BB0_1198;
	setp.lt.u32 	%p4342, %r56973, %r57022;
	@%p4342 bra 	$L__BB0_1199;
	setp.gt.u32 	%p4343, %r56973, %r57022;
	@%p4343 bra 	$L__BB0_1198;
	setp.lt.u32 	%p4344, %r56974, %r57023;
	@%p4344 bra 	$L__BB0_1199;
	setp.gt.u32 	%p4345, %r56974, %r57023;
	@%p4345 bra 	$L__BB0_1198;
	setp.lt.u32 	%p4346, %r56975, %r57024;
	@%p4346 bra 	$L__BB0_1199;
	setp.le.u32 	%p4347, %r56975, %r57024;
	setp.lt.u32 	%p4348, %r56976, %r57025;
	and.pred  	%p4349, %p4347, %p4348;
	@%p4349 bra 	$L__BB0_1199;
$L__BB0_1198:
	sub.s32 	%r3142, %r56976, %r57025;
	setp.lt.u32 	%p4350, %r56976, %r57025;
	selp.u32 	%r24295, 1, 0, %p4350;
	sub.s32 	%r24296, %r56975, %r57024;
	setp.lt.u32 	%p4351, %r56975, %r57024;
	selp.s32 	%r24297, -1, 0, %p4350;
	add.s32 	%r56975, %r24296, %r24297;
	setp.lt.u32 	%p4352, %r24296, %r24295;
	or.pred  	%p4353, %p4351, %p4352;
	selp.u32 	%r24298, 1, 0, %p4353;
	sub.s32 	%r24299, %r56974, %r57023;
	setp.lt.u32 	%p4354, %r56974, %r57023;
	selp.s32 	%r24300, -1, 0, %p4353;
	add.s32 	%r56974, %r24299, %r24300;
	setp.lt.u32 	%p4355, %r24299, %r24298;
	or.pred  	%p4356, %p4354, %p4355;
	selp.u32 	%r24301, 1, 0, %p4356;
	sub.s32 	%r24302, %r56973, %r57022;
	setp.lt.u32 	%p4357, %r56973, %r57022;
	selp.s32 	%r24303, -1, 0, %p4356;
	add.s32 	%r56973, %r24302, %r24303;
	setp.lt.u32 	%p4358, %r24302, %r24301;
	or.pred  	%p4359, %p4357, %p4358;
	selp.u32 	%r24304, 1, 0, %p4359;
	sub.s32 	%r24305, %r56972, %r57021;
	setp.lt.u32 	%p4360, %r56972, %r57021;
	selp.s32 	%r24306, -1, 0, %p4359;
	add.s32 	%r56972, %r24305, %r24306;
	setp.lt.u32 	%p4361, %r24305, %r24304;
	or.pred  	%p4362, %p4360, %p4361;
	selp.u32 	%r24307, 1, 0, %p4362;
	sub.s32 	%r24308, %r56971, %r57020;
	setp.lt.u32 	%p4363, %r56971, %r57020;
	selp.s32 	%r24309, -1, 0, %p4362;
	add.s32 	%r56971, %r24308, %r24309;
	setp.lt.u32 	%p4364, %r24308, %r24307;
	or.pred  	%p4365, %p4363, %p4364;
	selp.u32 	%r24310, 1, 0, %p4365;
	sub.s32 	%r24311, %r56970, %r57019;
	setp.lt.u32 	%p4366, %r56970, %r57019;
	selp.s32 	%r24312, -1, 0, %p4365;
	add.s32 	%r56970, %r24311, %r24312;
	setp.lt.u32 	%p4367, %r24311, %r24310;
	or.pred  	%p4368, %p4366, %p4367;
	selp.s32 	%r24313, -1, 0, %p4368;
	sub.s32 	%r24314, %r56969, %r57018;
	add.s32 	%r56969, %r24314, %r24313;
	mov.u32 	%r56976, %r3142;
	bra.uni 	$L__BB0_1200;
$L__BB0_1199:
	sub.s32 	%r60853, %r57025, %r56976;
	setp.lt.u32 	%p4369, %r57025, %r56976;
	selp.u32 	%r24315, 1, 0, %p4369;
	sub.s32 	%r24316, %r57024, %r56975;
	setp.lt.u32 	%p4370, %r57024, %r56975;
	selp.s32 	%r24317, -1, 0, %p4369;
	add.s32 	%r57024, %r24316, %r24317;
	setp.lt.u32 	%p4371, %r24316, %r24315;
	or.pred  	%p4372, %p4370, %p4371;
	selp.u32 	%r24318, 1, 0, %p4372;
	sub.s32 	%r24319, %r57023, %r56974;
	setp.lt.u32 	%p4373, %r57023, %r56974;
	selp.s32 	%r24320, -1, 0, %p4372;
	add.s32 	%r57023, %r24319, %r24320;
	setp.lt.u32 	%p4374, %r24319, %r24318;
	or.pred  	%p4375, %p4373, %p4374;
	selp.u32 	%r24321, 1, 0, %p4375;
	sub.s32 	%r24322, %r57022, %r56973;
	setp.lt.u32 	%p4376, %r57022, %r56973;
	selp.s32 	%r24323, -1, 0, %p4375;
	add.s32 	%r57022, %r24322, %r24323;
	setp.lt.u32 	%p4377, %r24322, %r24321;
	or.pred  	%p4378, %p4376, %p4377;
	selp.u32 	%r24324, 1, 0, %p4378;
	sub.s32 	%r24325, %r57021, %r56972;
	setp.lt.u32 	%p4379, %r57021, %r56972;
	selp.s32 	%r24326, -1, 0, %p4378;
	add.s32 	%r57021, %r24325, %r24326;
	setp.lt.u32 	%p4380, %r24325, %r24324;
	or.pred  	%p4381, %p4379, %p4380;
	selp.u32 	%r24327, 1, 0, %p4381;
	sub.s32 	%r24328, %r57020, %r56971;
	setp.lt.u32 	%p4382, %r57020, %r56971;
	selp.s32 	%r24329, -1, 0, %p4381;
	add.s32 	%r57020, %r24328, %r24329;
	setp.lt.u32 	%p4383, %r24328, %r24327;
	or.pred  	%p4384, %p4382, %p4383;
	selp.u32 	%r24330, 1, 0, %p4384;
	sub.s32 	%r24331, %r57019, %r56970;
	setp.lt.u32 	%p4385, %r57019, %r56970;
	selp.s32 	%r24332, -1, 0, %p4384;
	add.s32 	%r57019, %r24331, %r24332;
	setp.lt.u32 	%p4386, %r24331, %r24330;
	or.pred  	%p4387, %p4385, %p4386;
	selp.s32 	%r24333, -1, 0, %p4387;
	sub.s32 	%r24334, %r57018, %r56969;
	add.s32 	%r57018, %r24334, %r24333;
	mov.u32 	%r57025, %r60853;
$L__BB0_1200:
	add.s32 	%r56993, %r56993, 1;
	setp.ne.s32 	%p4389, %r56993, 20000;
	mov.pred 	%p15634, %p4240;
	@%p4389 bra 	$L__BB0_1172;
$L__BB0_1201:
	or.b32  	%r24335, %r57048, %r56968;
	or.b32  	%r24336, %r57047, %r24335;
	or.b32  	%r24337, %r57046, %r24336;
	or.b32  	%r24338, %r57045, %r24337;
	or.b32  	%r24339, %r57044, %r24338;
	or.b32  	%r24340, %r57043, %r24339;
	or.b32  	%r24341, %r57042, %r24340;
	setp.eq.s32 	%p4390, %r24341, 0;
	@%p4390 bra 	$L__BB0_1260;
	setp.lt.u32 	%p4391, %r57042, %r11776;
	mov.u32 	%r57049, %r56968;
	@%p4391 bra 	$L__BB0_1231;
	setp.gt.u32 	%p4392, %r57042, %r11776;
	@%p4392 bra 	$L__BB0_1216;
	setp.lt.u32 	%p4393, %r57043, %r11775;
	mov.u32 	%r57049, %r56968;
	@%p4393 bra 	$L__BB0_1231;
	setp.gt.u32 	%p4394, %r57043, %r11775;
	@%p4394 bra 	$L__BB0_1216;
	setp.lt.u32 	%p4395, %r57044, %r11774;
	mov.u32 	%r57049, %r56968;
	@%p4395 bra 	$L__BB0_1231;
	setp.gt.u32 	%p4396, %r57044, %r11774;
	@%p4396 bra 	$L__BB0_1216;
	setp.lt.u32 	%p4397, %r57045, %r11773;
	mov.u32 	%r57049, %r56968;
	@%p4397 bra 	$L__BB0_1231;
	setp.gt.u32 	%p4398, %r57045, %r11773;
	@%p4398 bra 	$L__BB0_1216;
	setp.lt.u32 	%p4399, %r57046, %r11772;
	mov.u32 	%r57049, %r56968;
	@%p4399 bra 	$L__BB0_1231;
	setp.gt.u32 	%p4400, %r57046, %r11772;
	@%p4400 bra 	$L__BB0_1216;
	setp.lt.u32 	%p4401, %r57047, %r11771;
	mov.u32 	%r57049, %r56968;
	@%p4401 bra 	$L__BB0_1231;
	setp.gt.u32 	%p4402, %r57047, %r11771;
	@%p4402 bra 	$L__BB0_1216;
	setp.lt.u32 	%p4403, %r57048, %r11770;
	mov.u32 	%r57049, %r56968;
	@%p4403 bra 	$L__BB0_1231;
	setp.le.u32 	%p4404, %r57048, %r11770;
	setp.lt.u32 	%p4405, %r56968, %r11769;
	and.pred  	%p4406, %p4404, %p4405;
	mov.u32 	%r57049, %r56968;
	@%p4406 bra 	$L__BB0_1231;
$L__BB0_1216:
	sub.s32 	%r57049, %r56968, %r11769;
	setp.lt.u32 	%p4407, %r56968, %r11769;
	selp.u32 	%r24342, 1, 0, %p4407;
	sub.s32 	%r24343, %r57048, %r11770;
	setp.lt.u32 	%p4408, %r57048, %r11770;
	selp.s32 	%r24344, -1, 0, %p4407;
	add.s32 	%r57048, %r24343, %r24344;
	setp.lt.u32 	%p4409, %r24343, %r24342;
	or.pred  	%p4410, %p4408, %p4409;
	selp.u32 	%r24345, 1, 0, %p4410;
	sub.s32 	%r24346, %r57047, %r11771;
	setp.lt.u32 	%p4411, %r57047, %r11771;
	selp.s32 	%r24347, -1, 0, %p4410;
	add.s32 	%r57047, %r24346, %r24347;
	setp.lt.u32 	%p4412, %r24346, %r24345;
	or.pred  	%p4413, %p4411, %p4412;
	selp.u32 	%r24348, 1, 0, %p4413;
	sub.s32 	%r24349, %r57046, %r11772;
	setp.lt.u32 	%p4414, %r57046, %r11772;
	selp.s32 	%r24350, -1, 0, %p4413;
	add.s32 	%r57046, %r24349, %r24350;
	setp.lt.u32 	%p4415, %r24349, %r24348;
	or.pred  	%p4416, %p4414, %p4415;
	selp.u32 	%r24351, 1, 0, %p4416;
	sub.s32 	%r24352, %r57045, %r11773;
	setp.lt.u32 	%p4417, %r57045, %r11773;
	selp.s32 	%r24353, -1, 0, %p4416;
	add.s32 	%r57045, %r24352, %r24353;
	setp.lt.u32 	%p4418, %r24352, %r24351;
	or.pred  	%p4419, %p4417, %p4418;
	selp.u32 	%r24354, 1, 0, %p4419;
	sub.s32 	%r24355, %r57044, %r11774;
	setp.lt.u32 	%p4420, %r57044, %r11774;
	selp.s32 	%r24356, -1, 0, %p4419;
	add.s32 	%r57044, %r24355, %r24356;
	setp.lt.u32 	%p4421, %r24355, %r24354;
	or.pred  	%p4422, %p4420, %p4421;
	selp.u32 	%r24357, 1, 0, %p4422;
	sub.s32 	%r24358, %r57043, %r11775;
	setp.lt.u32 	%p4423, %r57043, %r11775;
	selp.s32 	%r24359, -1, 0, %p4422;
	add.s32 	%r57043, %r24358, %r24359;
	setp.lt.u32 	%p4424, %r24358, %r24357;
	or.pred  	%p4425, %p4423, %p4424;
	selp.s32 	%r24360, -1, 0, %p4425;
	sub.s32 	%r24361, %r57042, %r11776;
	add.s32 	%r57042, %r24361, %r24360;
	setp.lt.u32 	%p4426, %r57042, %r11776;
	@%p4426 bra 	$L__BB0_1231;
	setp.gt.u32 	%p4427, %r57042, %r11776;
	@%p4427 bra 	$L__BB0_1230;
	setp.lt.u32 	%p4428, %r57043, %r11775;
	@%p4428 bra 	$L__BB0_1231;
	setp.gt.u32 	%p4429, %r57043, %r11775;
	@%p4429 bra 	$L__BB0_1230;
	setp.lt.u32 	%p4430, %r57044, %r11774;
	@%p4430 bra 	$L__BB0_1231;
	setp.gt.u32 	%p4431, %r57044, %r11774;
	@%p4431 bra 	$L__BB0_1230;
	setp.lt.u32 	%p4432, %r57045, %r11773;
	@%p4432 bra 	$L__BB0_1231;
	setp.gt.u32 	%p4433, %r57045, %r11773;
	@%p4433 bra 	$L__BB0_1230;
	setp.lt.u32 	%p4434, %r57046, %r11772;
	@%p4434 bra 	$L__BB0_1231;
	setp.gt.u32 	%p4435, %r57046, %r11772;
	@%p4435 bra 	$L__BB0_1230;
	setp.lt.u32 	%p4436, %r57047, %r11771;
	@%p4436 bra 	$L__BB0_1231;
	setp.gt.u32 	%p4437, %r57047, %r11771;
	@%p4437 bra 	$L__BB0_1230;
	setp.lt.u32 	%p4438, %r57048, %r11770;
	@%p4438 bra 	$L__BB0_1231;
	setp.le.u32 	%p4439, %r57048, %r11770;
	setp.lt.u32 	%p4440, %r57049, %r11769;
	and.pred  	%p4441, %p4439, %p4440;
	@%p4441 bra 	$L__BB0_1231;
$L__BB0_1230:
	sub.s32 	%r3191, %r57049, %r11769;
	setp.lt.u32 	%p4442, %r57049, %r11769;
	selp.u32 	%r24362, 1, 0, %p4442;
	sub.s32 	%r24363, %r57048, %r11770;
	setp.lt.u32 	%p4443, %r57048, %r11770;
	selp.s32 	%r24364, -1, 0, %p4442;
	add.s32 	%r57048, %r24363, %r24364;
	setp.lt.u32 	%p4444, %r24363, %r24362;
	or.pred  	%p4445, %p4443, %p4444;
	selp.u32 	%r24365, 1, 0, %p4445;
	sub.s32 	%r24366, %r57047, %r11771;
	setp.lt.u32 	%p4446, %r57047, %r11771;
	selp.s32 	%r24367, -1, 0, %p4445;
	add.s32 	%r57047, %r24366, %r24367;
	setp.lt.u32 	%p4447, %r24366, %r24365;
	or.pred  	%p4448, %p4446, %p4447;
	selp.u32 	%r24368, 1, 0, %p4448;
	sub.s32 	%r24369, %r57046, %r11772;
	setp.lt.u32 	%p4449, %r57046, %r11772;
	selp.s32 	%r24370, -1, 0, %p4448;
	add.s32 	%r57046, %r24369, %r24370;
	setp.lt.u32 	%p4450, %r24369, %r24368;
	or.pred  	%p4451, %p4449, %p4450;
	selp.u32 	%r24371, 1, 0, %p4451;
	sub.s32 	%r24372, %r57045, %r11773;
	setp.lt.u32 	%p4452, %r57045, %r11773;
	selp.s32 	%r24373, -1, 0, %p4451;
	add.s32 	%r57045, %r24372, %r24373;
	setp.lt.u32 	%p4453, %r24372, %r24371;
	or.pred  	%p4454, %p4452, %p4453;
	selp.u32 	%r24374, 1, 0, %p4454;
	sub.s32 	%r24375, %r57044, %r11774;
	setp.lt.u32 	%p4455, %r57044, %r11774;
	selp.s32 	%r24376, -1, 0, %p4454;
	add.s32 	%r57044, %r24375, %r24376;
	setp.lt.u32 	%p4456, %r24375, %r24374;
	or.pred  	%p4457, %p4455, %p4456;
	selp.u32 	%r24377, 1, 0, %p4457;
	sub.s32 	%r24378, %r57043, %r11775;
	setp.lt.u32 	%p4458, %r57043, %r11775;
	selp.s32 	%r24379, -1, 0, %p4457;
	add.s32 	%r57043, %r24378, %r24379;
	setp.lt.u32 	%p4459, %r24378, %r24377;
	or.pred  	%p4460, %p4458, %p4459;
	selp.s32 	%r24380, -1, 0, %p4460;
	sub.s32 	%r24381, %r57042, %r11776;
	add.s32 	%r57042, %r24381, %r24380;
	mov.u32 	%r57049, %r3191;
$L__BB0_1231:
	or.b32  	%r24382, %r57048, %r57049;
	or.b32  	%r24383, %r57047, %r24382;
	or.b32  	%r24384, %r57046, %r24383;
	or.b32  	%r24385, %r57045, %r24384;
	or.b32  	%r24386, %r57044, %r24385;
	or.b32  	%r24387, %r57043, %r24386;
	or.b32  	%r24388, %r57042, %r24387;
	setp.eq.s32 	%p4461, %r24388, 0;
	@%p4461 bra 	$L__BB0_1260;
	mov.b32 	%r57066, 0;
	mov.u32 	%r57091, %r11776;
	mov.u32 	%r57092, %r11775;
	mov.u32 	%r57093, %r11774;
	mov.u32 	%r57094, %r11773;
	mov.u32 	%r57095, %r11772;
	mov.u32 	%r57096, %r11771;
	mov.u32 	%r57097, %r11770;
	mov.u32 	%r57098, %r11769;
$L__BB0_1233:
	or.b32  	%r24390, %r57042, %r57043;
	or.b32  	%r24391, %r24390, %r57044;
	or.b32  	%r24392, %r24391, %r57045;
	or.b32  	%r24393, %r24392, %r57046;
	or.b32  	%r24394, %r24393, %r57047;
	or.b32  	%r24395, %r24394, %r57048;
	setp.eq.s32 	%p4462, %r24395, 0;
	setp.eq.s32 	%p4463, %r57049, 1;
	and.pred  	%p4464, %p4462, %p4463;
	@%p4464 bra 	$L__BB0_1360;
	or.b32  	%r24396, %r57091, %r57092;
	or.b32  	%r24397, %r24396, %r57093;
	or.b32  	%r24398, %r24397, %r57094;
	or.b32  	%r24399, %r24398, %r57095;
	or.b32  	%r24400, %r24399, %r57096;
	or.b32  	%r24401, %r24400, %r57097;
	setp.eq.s32 	%p4465, %r24401, 0;
	setp.eq.s32 	%p4466, %r57098, 1;
	and.pred  	%p4467, %p4465, %p4466;
	@%p4467 bra 	$L__BB0_1360;
	or.b32  	%r24402, %r57048, %r57049;
	or.b32  	%r24403, %r57047, %r24402;
	or.b32  	%r24404, %r57046, %r24403;
	or.b32  	%r24405, %r57045, %r24404;
	or.b32  	%r24406, %r57044, %r24405;
	or.b32  	%r24407, %r57043, %r24406;
	or.b32  	%r24408, %r57042, %r24407;
	setp.eq.s32 	%p4468, %r24408, 0;
	@%p4468 bra 	$L__BB0_1260;
	or.b32  	%r24409, %r57097, %r57098;
	or.b32  	%r24410, %r57096, %r24409;
	or.b32  	%r24411, %r57095, %r24410;
	or.b32  	%r24412, %r57094, %r24411;
	or.b32  	%r24413, %r57093, %r24412;
	or.b32  	%r24414, %r57092, %r24413;
	or.b32  	%r24415, %r57091, %r24414;
	setp.eq.s32 	%p4469, %r24415, 0;
	@%p4469 bra 	$L__BB0_1260;
	and.b32  	%r24416, %r57049, 1;
	setp.eq.b32 	%p4470, %r24416, 1;
	@%p4470 bra 	$L__BB0_1240;
	mov.u32 	%r57067, %r57042;
	mov.u32 	%r57068, %r57043;
	mov.u32 	%r57069, %r57044;
	mov.u32 	%r57070, %r57045;
	mov.u32 	%r57071, %r57046;
	mov.u32 	%r57072, %r57047;
	mov.u32 	%r57073, %r57048;
$L__BB0_1239:
	shr.u32 	%r57042, %r57067, 1;
	shf.l.wrap.b32 	%r57043, %r57068, %r57067, 31;
	shf.l.wrap.b32 	%r57044, %r57069, %r57068, 31;
	shf.l.wrap.b32 	%r57045, %r57070, %r57069, 31;
	shf.l.wrap.b32 	%r57046, %r57071, %r57070, 31;
	shf.l.wrap.b32 	%r57047, %r57072, %r57071, 31;
	shf.l.wrap.b32 	%r57048, %r57073, %r57072, 31;
	shf.l.wrap.b32 	%r57049, %r57049, %r57073, 31;
	and.b32  	%r24417, %r57049, 1;
	setp.eq.b32 	%p4471, %r24417, 1;
	not.pred 	%p4472, %p4471;
	mov.u32 	%r57067, %r57042;
	mov.u32 	%r57068, %r57043;
	mov.u32 	%r57069, %r57044;
	mov.u32 	%r57070, %r57045;
	mov.u32 	%r57071, %r57046;
	mov.u32 	%r57072, %r57047;
	mov.u32 	%r57073, %r57048;
	@%p4472 bra 	$L__BB0_1239;
$L__BB0_1240:
	and.b32  	%r24418, %r57098, 1;
	setp.eq.b32 	%p4473, %r24418, 1;
	@%p4473 bra 	$L__BB0_1243;
	mov.u32 	%r57083, %r57091;
	mov.u32 	%r57084, %r57092;
	mov.u32 	%r57085, %r57093;
	mov.u32 	%r57086, %r57094;
	mov.u32 	%r57087, %r57095;
	mov.u32 	%r57088, %r57096;
	mov.u32 	%r57089, %r57097;
$L__BB0_1242:
	shr.u32 	%r57091, %r57083, 1;
	shf.l.wrap.b32 	%r57092, %r57084, %r57083, 31;
	shf.l.wrap.b32 	%r57093, %r57085, %r57084, 31;
	shf.l.wrap.b32 	%r57094, %r57086, %r57085, 31;
	shf.l.wrap.b32 	%r57095, %r57087, %r57086, 31;
	shf.l.wrap.b32 	%r57096, %r57088, %r57087, 31;
	shf.l.wrap.b32 	%r57097, %r57089, %r57088, 31;
	shf.l.wrap.b32 	%r57098, %r57098, %r57089, 31;
	and.b32  	%r24419, %r57098, 1;
	setp.eq.b32 	%p4474, %r24419, 1;
	not.pred 	%p4475, %p4474;
	mov.u32 	%r57083, %r57091;
	mov.u32 	%r57084, %r57092;
	mov.u32 	%r57085, %r57093;
	mov.u32 	%r57086, %r57094;
	mov.u32 	%r57087, %r57095;
	mov.u32 	%r57088, %r57096;
	mov.u32 	%r57089, %r57097;
	@%p4475 bra 	$L__BB0_1242;
$L__BB0_1243:
	setp.lt.u32 	%p4476, %r57042, %r57091;
	@%p4476 bra 	$L__BB0_1258;
	setp.gt.u32 	%p4477, %r57042, %r57091;
	@%p4477 bra 	$L__BB0_1257;
	setp.lt.u32 	%p4478, %r57043, %r57092;
	@%p4478 bra 	$L__BB0_1258;
	setp.gt.u32 	%p4479, %r57043, %r57092;
	@%p4479 bra 	$L__BB0_1257;
	setp.lt.u32 	%p4480, %r57044, %r57093;
	@%p4480 bra 	$L__BB0_1258;
	setp.gt.u32 	%p4481, %r57044, %r57093;
	@%p4481 bra 	$L__BB0_1257;
	setp.lt.u32 	%p4482, %r57045, %r57094;
	@%p4482 bra 	$L__BB0_1258;
	setp.gt.u32 	%p4483, %r57045, %r57094;
	@%p4483 bra 	$L__BB0_1257;
	setp.lt.u32 	%p4484, %r57046, %r57095;
	@%p4484 bra 	$L__BB0_1258;
	setp.gt.u32 	%p4485, %r57046, %r57095;
	@%p4485 bra 	$L__BB0_1257;
	setp.lt.u32 	%p4486, %r57047, %r57096;
	@%p4486 bra 	$L__BB0_1258;
	setp.gt.u32 	%p4487, %r57047, %r57096;
	@%p4487 bra 	$L__BB0_1257;
	setp.lt.u32 	%p4488, %r57048, %r57097;
	@%p4488 bra 	$L__BB0_1258;
	setp.le.u32 	%p4489, %r57048, %r57097;
	setp.lt.u32 	%p4490, %r57049, %r57098;
	and.pred  	%p4491, %p4489, %p4490;
	@%p4491 bra 	$L__BB0_1258;
$L__BB0_1257:
	sub.s32 	%r3272, %r57049, %r57098;
	setp.lt.u32 	%p4492, %r57049, %r57098;
	selp.u32 	%r24420, 1, 0, %p4492;
	sub.s32 	%r24421, %r57048, %r57097;
	setp.lt.u32 	%p4493, %r57048, %r57097;
	selp.s32 	%r24422, -1, 0, %p4492;
	add.s32 	%r57048, %r24421, %r24422;
	setp.lt.u32 	%p4494, %r24421, %r24420;
	or.pred  	%p4495, %p4493, %p4494;
	selp.u32 	%r24423, 1, 0, %p4495;
	sub.s32 	%r24424, %r57047, %r57096;
	setp.lt.u32 	%p4496, %r57047, %r57096;
	selp.s32 	%r24425, -1, 0, %p4495;
	add.s32 	%r57047, %r24424, %r24425;
	setp.lt.u32 	%p4497, %r24424, %r24423;
	or.pred  	%p4498, %p4496, %p4497;
	selp.u32 	%r24426, 1, 0, %p4498;
	sub.s32 	%r24427, %r57046, %r57095;
	setp.lt.u32 	%p4499, %r57046, %r57095;
	selp.s32 	%r24428, -1, 0, %p4498;
	add.s32 	%r57046, %r24427, %r24428;
	setp.lt.u32 	%p4500, %r24427, %r24426;
	or.pred  	%p4501, %p4499, %p4500;
	selp.u32 	%r24429, 1, 0, %p4501;
	sub.s32 	%r24430, %r57045, %r57094;
	setp.lt.u32 	%p4502, %r57045, %r57094;
	selp.s32 	%r24431, -1, 0, %p4501;
	add.s32 	%r57045, %r24430, %r24431;
	setp.lt.u32 	%p4503, %r24430, %r24429;
	or.pred  	%p4504, %p4502, %p4503;
	selp.u32 	%r24432, 1, 0, %p4504;
	sub.s32 	%r24433, %r57044, %r57093;
	setp.lt.u32 	%p4505, %r57044, %r57093;
	selp.s32 	%r24434, -1, 0, %p4504;
	add.s32 	%r57044, %r24433, %r24434;
	setp.lt.u32 	%p4506, %r24433, %r24432;
	or.pred  	%p4507, %p4505, %p4506;
	selp.u32 	%r24435, 1, 0, %p4507;
	sub.s32 	%r24436, %r57043, %r57092;
	setp.lt.u32 	%p4508, %r57043, %r57092;
	selp.s32 	%r24437, -1, 0, %p4507;
	add.s32 	%r57043, %r24436, %r24437;
	setp.lt.u32 	%p4509, %r24436, %r24435;
	or.pred  	%p4510, %p4508, %p4509;
	selp.s32 	%r24438, -1, 0, %p4510;
	sub.s32 	%r24439, %r57042, %r57091;
	add.s32 	%r57042, %r24439, %r24438;
	mov.u32 	%r57049, %r3272;
	bra.uni 	$L__BB0_1259;
$L__BB0_1258:
	sub.s32 	%r60854, %r57098, %r57049;
	setp.lt.u32 	%p4511, %r57098, %r57049;
	selp.u32 	%r24440, 1, 0, %p4511;
	sub.s32 	%r24441, %r57097, %r57048;
	setp.lt.u32 	%p4512, %r57097, %r57048;
	selp.s32 	%r24442, -1, 0, %p4511;
	add.s32 	%r57097, %r24441, %r24442;
	setp.lt.u32 	%p4513, %r24441, %r24440;
	or.pred  	%p4514, %p4512, %p4513;
	selp.u32 	%r24443, 1, 0, %p4514;
	sub.s32 	%r24444, %r57096, %r57047;
	setp.lt.u32 	%p4515, %r57096, %r57047;
	selp.s32 	%r24445, -1, 0, %p4514;
	add.s32 	%r57096, %r24444, %r24445;
	setp.lt.u32 	%p4516, %r24444, %r24443;
	or.pred  	%p4517, %p4515, %p4516;
	selp.u32 	%r24446, 1, 0, %p4517;
	sub.s32 	%r24447, %r57095, %r57046;
	setp.lt.u32 	%p4518, %r57095, %r57046;
	selp.s32 	%r24448, -1, 0, %p4517;
	add.s32 	%r57095, %r24447, %r24448;
	setp.lt.u32 	%p4519, %r24447, %r24446;
	or.pred  	%p4520, %p4518, %p4519;
	selp.u32 	%r24449, 1, 0, %p4520;
	sub.s32 	%r24450, %r57094, %r57045;
	setp.lt.u32 	%p4521, %r57094, %r57045;
	selp.s32 	%r24451, -1, 0, %p4520;
	add.s32 	%r57094, %r24450, %r24451;
	setp.lt.u32 	%p4522, %r24450, %r24449;
	or.pred  	%p4523, %p4521, %p4522;
	selp.u32 	%r24452, 1, 0, %p4523;
	sub.s32 	%r24453, %r57093, %r57044;
	setp.lt.u32 	%p4524, %r57093, %r57044;
	selp.s32 	%r24454, -1, 0, %p4523;
	add.s32 	%r57093, %r24453, %r24454;
	setp.lt.u32 	%p4525, %r24453, %r24452;
	or.pred  	%p4526, %p4524, %p4525;
	selp.u32 	%r24455, 1, 0, %p4526;
	sub.s32 	%r24456, %r57092, %r57043;
	setp.lt.u32 	%p4527, %r57092, %r57043;
	selp.s32 	%r24457, -1, 0, %p4526;
	add.s32 	%r57092, %r24456, %r24457;
	setp.lt.u32 	%p4528, %r24456, %r24455;
	or.pred  	%p4529, %p4527, %p4528;
	selp.s32 	%r24458, -1, 0, %p4529;
	sub.s32 	%r24459, %r57091, %r57042;
	add.s32 	%r57091, %r24459, %r24458;
	mov.u32 	%r57098, %r60854;
$L__BB0_1259:
	add.s32 	%r57066, %r57066, 1;
	setp.eq.s32 	%p4530, %r57066, 20000;
	@%p4530 bra 	$L__BB0_1260;
	bra.uni 	$L__BB0_1233;
$L__BB0_1260:
	mad.lo.s32 	%r31697, %r2637, 1103515245, 12345;
	mad.lo.s32 	%r31698, %r2637, -1029531031, -740551042;
	mad.lo.s32 	%r31699, %r2637, -2139243339, -1492899873;
	mad.lo.s32 	%r31700, %r2637, -301564143, -698016724;
	mad.lo.s32 	%r31701, %r2637, -341751747, 229283573;
	mad.lo.s32 	%r31702, %r2637, -740534279, -1038148470;
	mad.lo.s32 	%r31703, %r2637, -1691004155, 1051550459;
	mad.lo.s32 	%r5279, %r2637, -807543007, -853684456;
	or.b32  	%r31704, %r31698, %r31697;
	or.b32  	%r31705, %r31699, %r31704;
	or.b32  	%r31706, %r31700, %r31705;
	or.b32  	%r31707, %r31701, %r31706;
	or.b32  	%r31708, %r31702, %r31707;
	or.b32  	%r31709, %r31703, %r31708;
	or.b32  	%r31710, %r5279, %r31709;
	setp.eq.s32 	%p7067, %r31710, 0;
	selp.b32 	%r60369, 6, %r31697, %p7067;
	st.local.u32 	[%rd40], %r60369;
	st.local.u32 	[%rd40+4], %r31698;
	st.local.u32 	[%rd40+8], %r31699;
	st.local.u32 	[%rd40+12], %r31700;
	st.local.u32 	[%rd40+16], %r31701;
	st.local.u32 	[%rd40+20], %r31702;
	st.local.u32 	[%rd40+24], %r31703;
	st.local.u32 	[%rd40+28], %r5279;
	mov.b32 	%r58004, 0;
	mov.u64 	%rd475, %rd40;
	mov.u32 	%r58005, %r58004;
	mov.u32 	%r58006, %r58004;
	mov.u32 	%r58007, %r58004;
	mov.u32 	%r58008, %r58004;
	mov.u32 	%r58009, %r58004;
	mov.u32 	%r58010, %r58004;
	mov.u32 	%r58002, %r58004;
	mov.u32 	%r58003, %r58004;
$L__BB0_1261:
	ld.param.u32 	%r55660, [_Z17ecm_stage1_kernelj4U256S_S_jPKjjjjjjjjPjS2_S2_S2_S2_S2__param_4];
	ld.local.u32 	%r31711, [%rd475];
	shr.u32 	%r31712, %r31711, 16;
	and.b32  	%r31713, %r31711, 65535;
	and.b32  	%r31714, %r11777, 65535;
	mul.lo.s32 	%r31715, %r31714, %r31713;
	shr.u32 	%r31716, %r11777, 16;
	mul.lo.s32 	%r31717, %r31714, %r31712;
	mad.lo.s32 	%r31718, %r31716, %r31713, %r31717;
	and.b32  	%r31719, %r31715, 65535;
	shl.b32 	%r31720, %r31718, 16;
	shr.u32 	%r31721, %r31715, 16;
	shr.u32 	%r31722, %r31718, 16;
	add.s32 	%r31723, %r31719, %r58002;
	add.s32 	%r31724, %r31723, %r31720;
	setp.lt.u32 	%p7068, %r31724, %r58002;
	selp.u32 	%r31725, 1, 0, %p7068;
	mad.lo.s32 	%r31726, %r31716, %r31712, %r31721;
	add.s32 	%r31727, %r31726, %r31722;
	add.s32 	%r31728, %r31727, %r31725;
	and.b32  	%r31729, %r11778, 65535;
	mul.lo.s32 	%r31730, %r31729, %r31713;
	shr.u32 	%r31731, %r11778, 16;
	mul.lo.s32 	%r31732, %r31729, %r31712;
	mad.lo.s32 	%r31733, %r31731, %r31713, %r31732;
	and.b32  	%r31734, %r31730, 65535;
	shl.b32 	%r31735, %r31733, 16;
	shr.u32 	%r31736, %r31730, 16;
	shr.u32 	%r31737, %r31733, 16;
	add.s32 	%r31738, %r31734, %r58010;
	add.s32 	%r31739, %r31738, %r31735;
	setp.lt.u32 	%p7069, %r31739, %r58010;
	selp.u32 	%r31740, 1, 0, %p7069;
	add.s32 	%r31741, %r31739, %r31728;
	setp.lt.u32 	%p7070, %r31741, %r31739;
	selp.u32 	%r31742, 1, 0, %p7070;
	mad.lo.s32 	%r31743, %r31731, %r31712, %r31736;
	add.s32 	%r31744, %r31743, %r31737;
	add.s32 	%r31745, %r31744, %r31740;
	add.s32 	%r31746, %r31745, %r31742;
	and.b32  	%r31747, %r11779, 65535;
	mul.lo.s32 	%r31748, %r31747, %r31713;
	shr.u32 	%r31749, %r11779, 16;
	mul.lo.s32 	%r31750, %r31747, %r31712;
	mad.lo.s32 	%r31751, %r31749, %r31713, %r31750;
	and.b32  	%r31752, %r31748, 65535;
	shl.b32 	%r31753, %r31751, 16;
	shr.u32 	%r31754, %r31748, 16;
	shr.u32 	%r31755, %r31751, 16;
	add.s32 	%r31756, %r31752, %r58009;
	add.s32 	%r31757, %r31756, %r31753;
	setp.lt.u32 	%p7071, %r31757, %r58009;
	selp.u32 	%r31758, 1, 0, %p7071;
	add.s32 	%r31759, %r31757, %r31746;
	setp.lt.u32 	%p7072, %r31759, %r31757;
	selp.u32 	%r31760, 1, 0, %p7072;
	mad.lo.s32 	%r31761, %r31749, %r31712, %r31754;
	add.s32 	%r31762, %r31761, %r31755;
	add.s32 	%r31763, %r31762, %r31758;
	add.s32 	%r31764, %r31763, %r31760;
	and.b32  	%r31765, %r11780, 65535;
	mul.lo.s32 	%r31766, %r31765, %r31713;
	shr.u32 	%r31767, %r11780, 16;
	mul.lo.s32 	%r31768, %r31765, %r31712;
	mad.lo.s32 	%r31769, %r31767, %r31713, %r31768;
	and.b32  	%r31770, %r31766, 65535;
	shl.b32 	%r31771, %r31769, 16;
	shr.u32 	%r31772, %r31766, 16;
	shr.u32 	%r31773, %r31769, 16;
	add.s32 	%r31774, %r31770, %r58008;
	add.s32 	%r31775, %r31774, %r31771;
	setp.lt.u32 	%p7073, %r31775, %r58008;
	selp.u32 	%r31776, 1, 0, %p7073;
	add.s32 	%r31777, %r31775, %r31764;
	setp.lt.u32 	%p7074, %r31777, %r31775;
	selp.u32 	%r31778, 1, 0, %p7074;
	mad.lo.s32 	%r31779, %r31767, %r31712, %r31772;
	add.s32 	%r31780, %r31779, %r31773;
	add.s32 	%r31781, %r31780, %r31776;
	add.s32 	%r31782, %r31781, %r31778;
	and.b32  	%r31783, %r11781, 65535;
	mul.lo.s32 	%r31784, %r31783, %r31713;
	shr.u32 	%r31785, %r11781, 16;
	mul.lo.s32 	%r31786, %r31783, %r31712;
	mad.lo.s32 	%r31787, %r31785, %r31713, %r31786;
	and.b32  	%r31788, %r31784, 65535;
	shl.b32 	%r31789, %r31787, 16;
	shr.u32 	%r31790, %r31784, 16;
	shr.u32 	%r31791, %r31787, 16;
	add.s32 	%r31792, %r31788, %r58007;
	add.s32 	%r31793, %r31792, %r31789;
	setp.lt.u32 	%p7075, %r31793, %r58007;
	selp.u32 	%r31794, 1, 0, %p7075;
	add.s32 	%r31795, %r31793, %r31782;
	setp.lt.u32 	%p7076, %r31795, %r31793;
	selp.u32 	%r31796, 1, 0, %p7076;
	mad.lo.s32 	%r31797, %r31785, %r31712, %r31790;
	add.s32 	%r31798, %r31797, %r31791;
	add.s32 	%r31799, %r31798, %r31794;
	add.s32 	%r31800, %r31799, %r31796;
	and.b32  	%r31801, %r11782, 65535;
	mul.lo.s32 	%r31802, %r31801, %r31713;
	shr.u32 	%r31803, %r11782, 16;
	mul.lo.s32 	%r31804, %r31801, %r31712;
	mad.lo.s32 	%r31805, %r31803, %r31713, %r31804;
	and.b32  	%r31806, %r31802, 65535;
	shl.b32 	%r31807, %r31805, 16;
	shr.u32 	%r31808, %r31802, 16;
	shr.u32 	%r31809, %r31805, 16;
	add.s32 	%r31810, %r31806, %r58006;
	add.s32 	%r31811, %r31810, %r31807;
	setp.lt.u32 	%p7077, %r31811, %r58006;
	selp.u32 	%r31812, 1, 0, %p7077;
	add.s32 	%r31813, %r31811, %r31800;
	setp.lt.u32 	%p7078, %r31813, %r31811;
	selp.u32 	%r31814, 1, 0, %p7078;
	mad.lo.s32 	%r31815, %r31803, %r31712, %r31808;
	add.s32 	%r31816, %r31815, %r31809;
	add.s32 	%r31817, %r31816, %r31812;
	add.s32 	%r31818, %r31817, %r31814;
	and.b32  	%r31819, %r11783, 65535;
	mul.lo.s32 	%r31820, %r31819, %r31713;
	shr.u32 	%r31821, %r11783, 16;
	mul.lo.s32 	%r31822, %r31819, %r31712;
	mad.lo.s32 	%r31823, %r31821, %r31713, %r31822;
	and.b32  	%r31824, %r31820, 65535;
	shl.b32 	%r31825, %r31823, 16;
	shr.u32 	%r31826, %r31820, 16;
	shr.u32 	%r31827, %r31823, 16;
	add.s32 	%r31828, %r31824, %r58005;
	add.s32 	%r31829, %r31828, %r31825;
	setp.lt.u32 	%p7079, %r31829, %r58005;
	selp.u32 	%r31830, 1, 0, %p7079;
	add.s32 	%r31831, %r31829, %r31818;
	setp.lt.u32 	%p7080, %r31831, %r31829;
	selp.u32 	%r31832, 1, 0, %p7080;
	mad.lo.s32 	%r31833, %r31821, %r31712, %r31826;
	add.s32 	%r31834, %r31833, %r31827;
	add.s32 	%r31835, %r31834, %r31830;
	add.s32 	%r31836, %r31835, %r31832;
	and.b32  	%r31837, %r11784, 65535;
	mul.lo.s32 	%r31838, %r31837, %r31713;
	shr.u32 	%r31839, %r11784, 16;
	mul.lo.s32 	%r31840, %r31837, %r31712;
	mad.lo.s32 	%r31841, %r31839, %r31713, %r31840;
	and.b32  	%r31842, %r31838, 65535;
	shl.b32 	%r31843, %r31841, 16;
	shr.u32 	%r31844, %r31838, 16;
	shr.u32 	%r31845, %r31841, 16;
	add.s32 	%r31846, %r31842, %r58004;
	add.s32 	%r31847, %r31846, %r31843;
	setp.lt.u32 	%p7081, %r31847, %r58004;
	selp.u32 	%r31848, 1, 0, %p7081;
	add.s32 	%r31849, %r31847, %r31836;
	setp.lt.u32 	%p7082, %r31849, %r31847;
	selp.u32 	%r31850, 1, 0, %p7082;
	mad.lo.s32 	%r31851, %r31839, %r31712, %r31844;
	add.s32 	%r31852, %r31851, %r31845;
	add.s32 	%r31853, %r31852, %r31848;
	add.s32 	%r31854, %r31853, %r31850;
	mul.lo.s32 	%r31855, %r31724, %r55660;
	shr.u32 	%r31856, %r31855, 16;
	and.b32  	%r31857, %r31855, 65535;
	and.b32  	%r31858, %r11769, 65535;
	mul.lo.s32 	%r31859, %r31858, %r31857;
	shr.u32 	%r5291, %r11769, 16;
	mul.lo.s32 	%r31860, %r31858, %r31856;
	mad.lo.s32 	%r31861, %r5291, %r31857, %r31860;
	and.b32  	%r31862, %r31859, 65535;
	shl.b32 	%r31863, %r31861, 16;
	shr.u32 	%r31864, %r31859, 16;
	shr.u32 	%r31865, %r31861, 16;
	add.s32 	%r31866, %r31862, %r31724;
	add.s32 	%r31867, %r31866, %r31863;
	setp.lt.u32 	%p7083, %r31867, %r31724;
	selp.u32 	%r31868, 1, 0, %p7083;
	mad.lo.s32 	%r31869, %r5291, %r31856, %r31864;
	add.s32 	%r31870, %r31869, %r31865;
	add.s32 	%r31871, %r31870, %r31868;
	and.b32  	%r31872, %r11770, 65535;
	mul.lo.s32 	%r31873, %r31872, %r31857;
	shr.u32 	%r31874, %r11770, 16;
	mul.lo.s32 	%r31875, %r31872, %r31856;
	mad.lo.s32 	%r31876, %r31874, %r31857, %r31875;
	and.b32  	%r31877, %r31873, 65535;
	shl.b32 	%r31878, %r31876, 16;
	shr.u32 	%r31879, %r31873, 16;
	shr.u32 	%r31880, %r31876, 16;
	add.s32 	%r31881, %r31877, %r31741;
	add.s32 	%r31882, %r31881, %r31878;
	setp.lt.u32 	%p7084, %r31882, %r31741;
	selp.u32 	%r31883, 1, 0, %p7084;
	add.s32 	%r58002, %r31882, %r31871;
	setp.lt.u32 	%p7085, %r58002, %r31882;
	selp.u32 	%r31884, 1, 0, %p7085;
	mad.lo.s32 	%r31885, %r31874, %r31856, %r31879;
	add.s32 	%r31886, %r31885, %r31880;
	add.s32 	%r31887, %r31886, %r31883;
	add.s32 	%r31888, %r31887, %r31884;
	and.b32  	%r31889, %r11771, 65535;
	mul.lo.s32 	%r31890, %r31889, %r31857;
	shr.u32 	%r31891, %r11771, 16;
	mul.lo.s32 	%r31892, %r31889, %r31856;
	mad.lo.s32 	%r31893, %r31891, %r31857, %r31892;
	and.b32  	%r31894, %r31890, 65535;
	shl.b32 	%r31895, %r31893, 16;
	shr.u32 	%r31896, %r31890, 16;
	shr.u32 	%r31897, %r31893, 16;
	add.s32 	%r31898, %r31894, %r31759;
	add.s32 	%r31899, %r31898, %r31895;
	setp.lt.u32 	%p7086, %r31899, %r31759;
	selp.u32 	%r31900, 1, 0, %p7086;
	add.s32 	%r58010, %r31899, %r31888;
	setp.lt.u32 	%p7087, %r58010, %r31899;
	selp.u32 	%r31901, 1, 0, %p7087;
	mad.lo.s32 	%r31902, %r31891, %r31856, %r31896;
	add.s32 	%r31903, %r31902, %r31897;
	add.s32 	%r31904, %r31903, %r31900;
	add.s32 	%r31905, %r31904, %r31901;
	and.b32  	%r31906, %r11772, 65535;
	mul.lo.s32 	%r31907, %r31906, %r31857;
	shr.u32 	%r31908, %r11772, 16;
	mul.lo.s32 	%r31909, %r31906, %r31856;
	mad.lo.s32 	%r31910, %r31908, %r31857, %r31909;
	and.b32  	%r31911, %r31907, 65535;
	shl.b32 	%r31912, %r31910, 16;
	shr.u32 	%r31913, %r31907, 16;
	shr.u32 	%r31914, %r31910, 16;
	add.s32 	%r31915, %r31911, %r31777;
	add.s32 	%r31916, %r31915, %r31912;
	setp.lt.u32 	%p7088, %r31916, %r31777;
	selp.u32 	%r31917, 1, 0, %p7088;
	add.s32 	%r58009, %r31916, %r31905;
	setp.lt.u32 	%p7089, %r58009, %r31916;
	selp.u32 	%r31918, 1, 0, %p7089;
	mad.lo.s32 	%r31919, %r31908, %r31856, %r31913;
	add.s32 	%r31920, %r31919, %r31914;
	add.s32 	%r31921, %r31920, %r31917;
	add.s32 	%r31922, %r31921, %r31918;
	and.b32  	%r31923, %r11773, 65535;
	mul.lo.s32 	%r31924, %r31923, %r31857;
	shr.u32 	%r31925, %r11773, 16;
	mul.lo.s32 	%r31926, %r31923, %r31856;
	mad.lo.s32 	%r31927, %r31925, %r31857, %r31926;
	and.b32  	%r31928, %r31924, 65535;
	shl.b32 	%r31929, %r31927, 16;
	shr.u32 	%r31930, %r31924, 16;
	shr.u32 	%r31931, %r31927, 16;
	add.s32 	%r31932, %r31928, %r31795;
	add.s32 	%r31933, %r31932, %r31929;
	setp.lt.u32 	%p7090, %r31933, %r31795;
	selp.u32 	%r31934, 1, 0, %p7090;
	add.s32 	%r58008, %r31933, %r31922;
	setp.lt.u32 	%p7091, %r58008, %r31933;
	selp.u32 	%r31935, 1, 0, %p7091;
	mad.lo.s32 	%r31936, %r31925, %r31856, %r31930;
	add.s32 	%r31937, %r31936, %r31931;
	add.s32 	%r31938, %r31937, %r31934;
	add.s32 	%r31939, %r31938, %r31935;
	and.b32  	%r31940, %r11774, 65535;
	mul.lo.s32 	%r31941, %r31940, %r31857;
	shr.u32 	%r31942, %r11774, 16;
	mul.lo.s32 	%r31943, %r31940, %r31856;
	mad.lo.s32 	%r31944, %r31942, %r31857, %r31943;
	and.b32  	%r31945, %r31941, 65535;
	shl.b32 	%r31946, %r31944, 16;
	shr.u32 	%r31947, %r31941, 16;
	shr.u32 	%r31948, %r31944, 16;
	add.s32 	%r31949, %r31945, %r31813;
	add.s32 	%r31950, %r31949, %r31946;
	setp.lt.u32 	%p7092, %r31950, %r31813;
	selp.u32 	%r31951, 1, 0, %p7092;
	add.s32 	%r58007, %r31950, %r31939;
	setp.lt.u32 	%p7093, %r58007, %r31950;
	selp.u32 	%r31952, 1, 0, %p7093;
	mad.lo.s32 	%r31953, %r31942, %r31856, %r31947;
	add.s32 	%r31954, %r31953, %r31948;
	add.s32 	%r31955, %r31954, %r31951;
	add.s32 	%r31956, %r31955, %r31952;
	and.b32  	%r31957, %r11775, 65535;
	mul.lo.s32 	%r31958, %r31957, %r31857;
	shr.u32 	%r31959, %r11775, 16;
	mul.lo.s32 	%r31960, %r31957, %r31856;
	mad.lo.s32 	%r31961, %r31959, %r31857, %r31960;
	and.b32  	%r31962, %r31958, 65535;
	shl.b32 	%r31963, %r31961, 16;
	shr.u32 	%r31964, %r31958, 16;
	shr.u32 	%r31965, %r31961, 16;
	add.s32 	%r31966, %r31962, %r31831;
	add.s32 	%r31967, %r31966, %r31963;
	setp.lt.u32 	%p7094, %r31967, %r31831;
	selp.u32 	%r31968, 1, 0, %p7094;
	add.s32 	%r58006, %r31967, %r31956;
	setp.lt.u32 	%p7095, %r58006, %r31967;
	selp.u32 	%r31969, 1, 0, %p7095;
	mad.lo.s32 	%r31970, %r31959, %r31856, %r31964;
	add.s32 	%r31971, %r31970, %r31965;
	add.s32 	%r31972, %r31971, %r31968;
	add.s32 	%r31973, %r31972, %r31969;
	and.b32  	%r31974, %r11776, 65535;
	mul.lo.s32 	%r31975, %r31974, %r31857;
	shr.u32 	%r31976, %r11776, 16;
	mul.lo.s32 	%r31977, %r31974, %r31856;
	mad.lo.s32 	%r31978, %r31976, %r31857, %r31977;
	and.b32  	%r31979, %r31975, 65535;
	shl.b32 	%r31980, %r31978, 16;
	shr.u32 	%r31981, %r31975, 16;
	shr.u32 	%r31982, %r31978, 16;
	add.s32 	%r31983, %r31979, %r31849;
	add.s32 	%r31984, %r31983, %r31980;
	setp.lt.u32 	%p7096, %r31984, %r31849;
	selp.u32 	%r31985, 1, 0, %p7096;
	add.s32 	%r58005, %r31984, %r31973;
	setp.lt.u32 	%p7097, %r58005, %r31984;
	selp.u32 	%r31986, 1, 0, %p7097;
	mad.lo.s32 	%r31987, %r31976, %r31856, %r31981;
	add.s32 	%r31988, %r31987, %r31982;
	add.s32 	%r31989, %r31988, %r31985;
	add.s32 	%r31990, %r31989, %r31986;
	add.s32 	%r58004, %r31854, %r31990;
	add.s32 	%r58003, %r58003, 1;
	add.s64 	%rd475, %rd475, 4;
	setp.ne.s32 	%p7098, %r58003, 8;
	@%p7098 bra 	$L__BB0_1261;
	setp.lt.u32 	%p7099, %r58004, %r11776;
	mov.u32 	%r58011, %r58002;
	@%p7099 bra 	$L__BB0_1277;
	setp.gt.u32 	%p7100, %r58004, %r11776;
	@%p7100 bra 	$L__BB0_1276;
	setp.lt.u32 	%p7101, %r58005, %r11775;
	mov.u32 	%r58011, %r58002;
	@%p7101 bra 	$L__BB0_1277;
	setp.gt.u32 	%p7102, %r58005, %r11775;
	@%p7102 bra 	$L__BB0_1276;
	setp.lt.u32 	%p7103, %r58006, %r11774;
	mov.u32 	%r58011, %r58002;
	@%p7103 bra 	$L__BB0_1277;
	setp.gt.u32 	%p7104, %r58006, %r11774;
	@%p7104 bra 	$L__BB0_1276;
	setp.lt.u32 	%p7105, %r58007, %r11773;
	mov.u32 	%r58011, %r58002;
	@%p7105 bra 	$L__BB0_1277;
	setp.gt.u32 	%p7106, %r58007, %r11773;
	@%p7106 bra 	$L__BB0_1276;
	setp.lt.u32 	%p7107, %r58008, %r11772;
	mov.u32 	%r58011, %r58002;
	@%p7107 bra 	$L__BB0_1277;
	setp.gt.u32 	%p7108, %r58008, %r11772;
	@%p7108 bra 	$L__BB0_1276;
	setp.lt.u32 	%p7109, %r58009, %r11771;
	mov.u32 	%r58011, %r58002;
	@%p7109 bra 	$L__BB0_1277;
	setp.gt.u32 	%p7110, %r58009, %r11771;
	@%p7110 bra 	$L__BB0_1276;
	setp.lt.u32 	%p7111, %r58010, %r11770;
	mov.u32 	%r58011, %r58002;
	@%p7111 bra 	$L__BB0_1277;
	setp.le.u32 	%p7112, %r58010, %r11770;
	setp.lt.u32 	%p7113, %r58002, %r11769;
	and.pred  	%p7114, %p7112, %p7113;
	mov.u32 	%r58011, %r58002;
	@%p7114 bra 	$L__BB0_1277;
$L__BB0_1276:
	sub.s32 	%r58011, %r58002, %r11769;
	setp.lt.u32 	%p7115, %r58002, %r11769;
	selp.u32 	%r31991, 1, 0, %p7115;
	sub.s32 	%r31992, %r58010, %r11770;
	setp.lt.u32 	%p7116, %r58010, %r11770;
	selp.s32 	%r31993, -1, 0, %p7115;
	add.s32 	%r58010, %r31992, %r31993;
	setp.lt.u32 	%p7117, %r31992, %r31991;
	or.pred  	%p7118, %p7116, %p7117;
	selp.u32 	%r31994, 1, 0, %p7118;
	sub.s32 	%r31995, %r58009, %r11771;
	setp.lt.u32 	%p7119, %r58009, %r11771;
	selp.s32 	%r31996, -1, 0, %p7118;
	add.s32 	%r58009, %r31995, %r31996;
	setp.lt.u32 	%p7120, %r31995, %r31994;
	or.pred  	%p7121, %p7119, %p7120;
	selp.u32 	%r31997, 1, 0, %p7121;
	sub.s32 	%r31998, %r58008, %r11772;
	setp.lt.u32 	%p7122, %r58008, %r11772;
	selp.s32 	%r31999, -1, 0, %p7121;
	add.s32 	%r58008, %r31998, %r31999;
	setp.lt.u32 	%p7123, %r31998, %r31997;
	or.pred  	%p7124, %p7122, %p7123;
	selp.u32 	%r32000, 1, 0, %p7124;
	sub.s32 	%r32001, %r58007, %r11773;
	setp.lt.u32 	%p7125, %r58007, %r11773;
	selp.s32 	%r32002, -1, 0, %p7124;
	add.s32 	%r58007, %r32001, %r32002;
	setp.lt.u32 	%p7126, %r32001, %r32000;
	or.pred  	%p7127, %p7125, %p7126;
	selp.u32 	%r32003, 1, 0, %p7127;
	sub.s32 	%r32004, %r58006, %r11774;
	setp.lt.u32 	%p7128, %r58006, %r11774;
	selp.s32 	%r32005, -1, 0, %p7127;
	add.s32 	%r58006, %r32004, %r32005;
	setp.lt.u32 	%p7129, %r32004, %r32003;
	or.pred  	%p7130, %p7128, %p7129;
	selp.u32 	%r32006, 1, 0, %p7130;
	sub.s32 	%r32007, %r58005, %r11775;
	setp.lt.u32 	%p7131, %r58005, %r11775;
	selp.s32 	%r32008, -1, 0, %p7130;
	add.s32 	%r58005, %r32007, %r32008;
	setp.lt.u32 	%p7132, %r32007, %r32006;
	or.pred  	%p7133, %p7131, %p7132;
	selp.s32 	%r32009, -1, 0, %p7133;
	sub.s32 	%r32010, %r58004, %r11776;
	add.s32 	%r58004, %r32010, %r32009;
$L__BB0_1277:
	st.local.u32 	[%rd20], %r58011;
	st.local.u32 	[%rd20+4], %r58010;
	st.local.u32 	[%rd20+8], %r58009;
	st.local.u32 	[%rd20+12], %r58008;
	st.local.u32 	[%rd20+16], %r58007;
	st.local.u32 	[%rd20+20], %r58006;
	st.local.u32 	[%rd20+24], %r58005;
	st.local.u32 	[%rd20+28], %r58004;
	mov.b32 	%r32012, 5;
	st.local.u32 	[%rd17], %r32012;
	mov.b32 	%r58021, 0;
	st.local.u32 	[%rd17+4], %r58021;
	st.local.u32 	[%rd17+8], %r58021;
	st.local.u32 	[%rd17+12], %r58021;
	st.local.u32 	[%rd17+16], %r58021;
	st.local.u32 	[%rd17+20], %r58021;
	st.local.u32 	[%rd17+24], %r58021;
	st.local.u32 	[%rd17+28], %r58021;
	mov.u64 	%rd476, %rd17;
	mov.u32 	%r58022, %r58021;
	mov.u32 	%r58023, %r58021;
	mov.u32 	%r58024, %r58021;
	mov.u32 	%r58025, %r58021;
	mov.u32 	%r58026, %r58021;
	mov.u32 	%r58027, %r58021;
	mov.u32 	%r58019, %r58021;
	mov.u32 	%r58020, %r58021;
$L__BB0_1278:
	ld.param.u32 	%r55661, [_Z17ecm_stage1_kernelj4U256S_S_jPKjjjjjjjjPjS2_S2_S2_S2_S2__param_4];
	ld.local.u32 	%r32013, [%rd476];
	shr.u32 	%r32014, %r32013, 16;
	and.b32  	%r32015, %r32013, 65535;
	and.b32  	%r32016, %r11777, 65535;
	mul.lo.s32 	%r32017, %r32016, %r32015;
	shr.u32 	%r32018, %r11777, 16;
	mul.lo.s32 	%r32019, %r32016, %r32014;
	mad.lo.s32 	%r32020, %r32018, %r32015, %r32019;
	and.b32  	%r32021, %r32017, 65535;
	shl.b32 	%r32022, %r32020, 16;
	shr.u32 	%r32023, %r32017, 16;
	shr.u32 	%r32024, %r32020, 16;
	add.s32 	%r32025, %r32021, %r58019;
	add.s32 	%r32026, %r32025, %r32022;
	setp.lt.u32 	%p7134, %r32026, %r58019;
	selp.u32 	%r32027, 1, 0, %p7134;
	mad.lo.s32 	%r32028, %r32018, %r32014, %r32023;
	add.s32 	%r32029, %r32028, %r32024;
	add.s32 	%r32030, %r32029, %r32027;
	and.b32  	%r32031, %r11778, 65535;
	mul.lo.s32 	%r32032, %r32031, %r32015;
	shr.u32 	%r32033, %r11778, 16;
	mul.lo.s32 	%r32034, %r32031, %r32014;
	mad.lo.s32 	%r32035, %r32033, %r32015, %r32034;
	and.b32  	%r32036, %r32032, 65535;
	shl.b32 	%r32037, %r32035, 16;
	shr.u32 	%r32038, %r32032, 16;
	shr.u32 	%r32039, %r32035, 16;
	add.s32 	%r32040, %r32036, %r58027;
	add.s32 	%r32041, %r32040, %r32037;
	setp.lt.u32 	%p7135, %r32041, %r58027;
	selp.u32 	%r32042, 1, 0, %p7135;
	add.s32 	%r32043, %r32041, %r32030;
	setp.lt.u32 	%p7136, %r32043, %r32041;
	selp.u32 	%r32044, 1, 0, %p7136;
	mad.lo.s32 	%r32045, %r32033, %r32014, %r32038;
	add.s32 	%r32046, %r32045, %r32039;
	add.s32 	%r32047, %r32046, %r32042;
	add.s32 	%r32048, %r32047, %r32044;
	and.b32  	%r32049, %r11779, 65535;
	mul.lo.s32 	%r32050, %r32049, %r32015;
	shr.u32 	%r32051, %r11779, 16;
	mul.lo.s32 	%r32052, %r32049, %r32014;
	mad.lo.s32 	%r32053, %r32051, %r32015, %r32052;
	and.b32  	%r32054, %r32050, 65535;
	shl.b32 	%r32055, %r32053, 16;
	shr.u32 	%r32056, %r32050, 16;
	shr.u32 	%r32057, %r32053, 16;
	add.s32 	%r32058, %r32054, %r58026;
	add.s32 	%r32059, %r32058, %r32055;
	setp.lt.u32 	%p7137, %r32059, %r58026;
	selp.u32 	%r32060, 1, 0, %p7137;
	add.s32 	%r32061, %r32059, %r32048;
	setp.lt.u32 	%p7138, %r32061, %r32059;
	selp.u32 	%r32062, 1, 0, %p7138;
	mad.lo.s32 	%r32063, %r32051, %r32014, %r32056;
	add.s32 	%r32064, %r32063, %r32057;
	add.s32 	%r32065, %r32064, %r32060;
	add.s32 	%r32066, %r32065, %r32062;
	and.b32  	%r32067, %r11780, 65535;
	mul.lo.s32 	%r32068, %r32067, %r32015;
	shr.u32 	%r32069, %r11780, 16;
	mul.lo.s32 	%r32070, %r32067, %r32014;
	mad.lo.s32 	%r32071, %r32069, %r32015, %r32070;
	and.b32  	%r32072, %r32068, 65535;
	shl.b32 	%r32073, %r32071, 16;
	shr.u32 	%r32074, %r32068, 16;
	shr.u32 	%r32075, %r32071, 16;
	add.s32 	%r32076, %r32072, %r58025;
	add.s32 	%r32077, %r32076, %r32073;
	setp.lt.u32 	%p7139, %r32077, %r58025;
	selp.u32 	%r32078, 1, 0, %p7139;
	add.s32 	%r32079, %r32077, %r32066;
	setp.lt.u32 	%p7140, %r32079, %r32077;
	selp.u32 	%r32080, 1, 0, %p7140;
	mad.lo.s32 	%r32081, %r32069, %r32014, %r32074;
	add.s32 	%r32082, %r32081, %r32075;
	add.s32 	%r32083, %r32082, %r32078;
	add.s32 	%r32084, %r32083, %r32080;
	and.b32  	%r32085, %r11781, 65535;
	mul.lo.s32 	%r32086, %r32085, %r32015;
	shr.u32 	%r32087, %r11781, 16;
	mul.lo.s32 	%r32088, %r32085, %r32014;
	mad.lo.s32 	%r32089, %r32087, %r32015, %r32088;
	and.b32  	%r32090, %r32086, 65535;
	shl.b32 	%r32091, %r32089, 16;
	shr.u32 	%r32092, %r32086, 16;
	shr.u32 	%r32093, %r32089, 16;
	add.s32 	%r32094, %r32090, %r58024;
	add.s32 	%r32095, %r32094, %r32091;
	setp.lt.u32 	%p7141, %r32095, %r58024;
	selp.u32 	%r32096, 1, 0, %p7141;
	add.s32 	%r32097, %r32095, %r32084;
	setp.lt.u32 	%p7142, %r32097, %r32095;
	selp.u32 	%r32098, 1, 0, %p7142;
	mad.lo.s32 	%r32099, %r32087, %r32014, %r32092;
	add.s32 	%r32100, %r32099, %r32093;
	add.s32 	%r32101, %r32100, %r32096;
	add.s32 	%r32102, %r32101, %r32098;
	and.b32  	%r32103, %r11782, 65535;
	mul.lo.s32 	%r32104, %r32103, %r32015;
	shr.u32 	%r32105, %r11782, 16;
	mul.lo.s32 	%r32106, %r32103, %r32014;
	mad.lo.s32 	%r32107, %r32105, %r32015, %r32106;
	and.b32  	%r32108, %r32104, 65535;
	shl.b32 	%r32109, %r32107, 16;
	shr.u32 	%r32110, %r32104, 16;
	shr.u32 	%r32111, %r32107, 16;
	add.s32 	%r32112, %r32108, %r58023;
	add.s32 	%r32113, %r32112, %r32109;
	setp.lt.u32 	%p7143, %r32113, %r58023;
	selp.u32 	%r32114, 1, 0, %p7143;
	add.s32 	%r32115, %r32113, %r32102;
	setp.lt.u32 	%p7144, %r32115, %r32113;
	selp.u32 	%r32116, 1, 0, %p7144;
	mad.lo.s32 	%r32117, %r32105, %r32014, %r32110;
	add.s32 	%r32118, %r32117, %r32111;
	add.s32 	%r32119, %r32118, %r32114;
	add.s32 	%r32120, %r32119, %r32116;
	and.b32  	%r32121, %r11783, 65535;
	mul.lo.s32 	%r32122, %r32121, %r32015;
	shr.u32 	%r32123, %r11783, 16;
	mul.lo.s32 	%r32124, %r32121, %r32014;
	mad.lo.s32 	%r32125, %r32123, %r32015, %r32124;
	and.b32  	%r32126, %r32122, 65535;
	shl.b32 	%r32127, %r32125, 16;
	shr.u32 	%r32128, %r32122, 16;
	shr.u32 	%r32129, %r32125, 16;
	add.s32 	%r32130, %r32126, %r58022;
	add.s32 	%r32131, %r32130, %r32127;
	setp.lt.u32 	%p7145, %r32131, %r58022;
	selp.u32 	%r32132, 1, 0, %p7145;
	add.s32 	%r32133, %r32131, %r32120;
	setp.lt.u32 	%p7146, %r32133, %r32131;
	selp.u32 	%r32134, 1, 0, %p7146;
	mad.lo.s32 	%r32135, %r32123, %r32014, %r32128;
	add.s32 	%r32136, %r32135, %r32129;
	add.s32 	%r32137, %r32136, %r32132;
	add.s32 	%r32138, %r32137, %r32134;
	and.b32  	%r32139, %r11784, 65535;
	mul.lo.s32 	%r32140, %r32139, %r32015;
	shr.u32 	%r32141, %r11784, 16;
	mul.lo.s32 	%r32142, %r32139, %r32014;
	mad.lo.s32 	%r32143, %r32141, %r32015, %r32142;
	and.b32  	%r32144, %r32140, 65535;
	shl.b32 	%r32145, %r32143, 16;
	shr.u32 	%r32146, %r32140, 16;
	shr.u32 	%r32147, %r32143, 16;
	add.s32 	%r32148, %r32144, %r58021;
	add.s32 	%r32149, %r32148, %r32145;
	setp.lt.u32 	%p7147, %r32149, %r58021;
	selp.u32 	%r32150, 1, 0, %p7147;
	add.s32 	%r32151, %r32149, %r32138;
	setp.lt.u32 	%p7148, %r32151, %r32149;
	selp.u32 	%r32152, 1, 0, %p7148;
	mad.lo.s32 	%r32153, %r32141, %r32014, %r32146;
	add.s32 	%r32154, %r32153, %r32147;
	add.s32 	%r32155, %r32154, %r32150;
	add.s32 	%r32156, %r32155, %r32152;
	mul.lo.s32 	%r32157, %r32026, %r55661;
	shr.u32 	%r32158, %r32157, 16;
	and.b32  	%r32159, %r32157, 65535;
	and.b32  	%r32160, %r11769, 65535;
	mul.lo.s32 	%r32161, %r32160, %r32159;
	mul.lo.s32 	%r32162, %r32160, %r32158;
	mad.lo.s32 	%r32163, %r5291, %r32159, %r32162;
	and.b32  	%r32164, %r32161, 65535;
	shl.b32 	%r32165, %r32163, 16;
	shr.u32 	%r32166, %r32161, 16;
	shr.u32 	%r32167, %r32163, 16;
	add.s32 	%r32168, %r32164, %r32026;
	add.s32 	%r32169, %r32168, %r32165;
	setp.lt.u32 	%p7149, %r32169, %r32026;
	selp.u32 	%r32170, 1, 0, %p7149;
	mad.lo.s32 	%r32171, %r5291, %r32158, %r32166;
	add.s32 	%r32172, %r32171, %r32167;
	add.s32 	%r32173, %r32172, %r32170;
	and.b32  	%r32174, %r11770, 65535;
	mul.lo.s32 	%r32175, %r32174, %r32159;
	shr.u32 	%r32176, %r11770, 16;
	mul.lo.s32 	%r32177, %r32174, %r32158;
	mad.lo.s32 	%r32178, %r32176, %r32159, %r32177;
	and.b32  	%r32179, %r32175, 65535;
	shl.b32 	%r32180, %r32178, 16;
	shr.u32 	%r32181, %r32175, 16;
	shr.u32 	%r32182, %r32178, 16;
	add.s32 	%r32183, %r32179, %r32043;
	add.s32 	%r32184, %r32183, %r32180;
	setp.lt.u32 	%p7150, %r32184, %r32043;
	selp.u32 	%r32185, 1, 0, %p7150;
	add.s32 	%r58019, %r32184, %r32173;
	setp.lt.u32 	%p7151, %r58019, %r32184;
	selp.u32 	%r32186, 1, 0, %p7151;
	mad.lo.s32 	%r32187, %r32176, %r32158, %r32181;
	add.s32 	%r32188, %r32187, %r32182;
	add.s32 	%r32189, %r32188, %r32185;
	add.s32 	%r32190, %r32189, %r32186;
	and.b32  	%r32191, %r11771, 65535;
	mul.lo.s32 	%r32192, %r32191, %r32159;
	shr.u32 	%r32193, %r11771, 16;
	mul.lo.s32 	%r32194, %r32191, %r32158;
	mad.lo.s32 	%r32195, %r32193, %r32159, %r32194;
	and.b32  	%r32196, %r32192, 65535;
	shl.b32 	%r32197, %r32195, 16;
	shr.u32 	%r32198, %r32192, 16;
	shr.u32 	%r32199, %r32195, 16;
	add.s32 	%r32200, %r32196, %r32061;
	add.s32 	%r32201, %r32200, %r32197;
	setp.lt.u32 	%p7152, %r32201, %r32061;
	selp.u32 	%r32202, 1, 0, %p7152;
	add.s32 	%r58027, %r32201, %r32190;
	setp.lt.u32 	%p7153, %r58027, %r32201;
	selp.u32 	%r32203, 1, 0, %p7153;
	mad.lo.s32 	%r32204, %r32193, %r32158, %r32198;
	add.s32 	%r32205, %r32204, %r32199;
	add.s32 	%r32206, %r32205, %r32202;
	add.s32 	%r32207, %r32206, %r32203;
	and.b32  	%r32208, %r11772, 65535;
	mul.lo.s32 	%r32209, %r32208, %r32159;
	shr.u32 	%r32210, %r11772, 16;
	mul.lo.s32 	%r32211, %r32208, %r32158;
	mad.lo.s32 	%r32212, %r32210, %r32159, %r32211;
	and.b32  	%r32213, %r32209, 65535;
	shl.b32 	%r32214, %r32212, 16;
	shr.u32 	%r32215, %r32209, 16;
	shr.u32 	%r32216, %r32212, 16;
	add.s32 	%r32217, %r32213, %r32079;
	add.s32 	%r32218, %r32217, %r32214;
	setp.lt.u32 	%p7154, %r32218, %r32079;
	selp.u32 	%r32219, 1, 0, %p7154;
	add.s32 	%r58026, %r32218, %r32207;
	setp.lt.u32 	%p7155, %r58026, %r32218;
	selp.u32 	%r32220, 1, 0, %p7155;
	mad.lo.s32 	%r32221, %r32210, %r32158, %r32215;
	add.s32 	%r32222, %r32221, %r32216;
	add.s32 	%r32223, %r32222, %r32219;
	add.s32 	%r32224, %r32223, %r32220;
	and.b32  	%r32225, %r11773, 65535;
	mul.lo.s32 	%r32226, %r32225, %r32159;
	shr.u32 	%r32227, %r11773, 16;
	mul.lo.s32 	%r32228, %r32225, %r32158;
	mad.lo.s32 	%r32229, %r32227, %r32159, %r32228;
	and.b32  	%r32230, %r32226, 65535;
	shl.b32 	%r32231, %r32229, 16;
	shr.u32 	%r32232, %r32226, 16;
	shr.u32 	%r32233, %r32229, 16;
	add.s32 	%r32234, %r32230, %r32097;
	add.s32 	%r32235, %r32234, %r32231;
	setp.lt.u32 	%p7156, %r32235, %r32097;
	selp.u32 	%r32236, 1, 0, %p7156;
	add.s32 	%r58025, %r32235, %r32224;
	setp.lt.u32 	%p7157, %r58025, %r32235;
	selp.u32 	%r32237, 1, 0, %p7157;
	mad.lo.s32 	%r32238, %r32227, %r32158, %r32232;
	add.s32 	%r32239, %r32238, %r32233;
	add.s32 	%r32240, %r32239, %r32236;
	add.s32 	%r32241, %r32240, %r32237;
	and.b32  	%r32242, %r11774, 65535;
	mul.lo.s32 	%r32243, %r32242, %r32159;
	shr.u32 	%r32244, %r11774, 16;
	mul.lo.s32 	%r32245, %r32242, %r32158;
	mad.lo.s32 	%r32246, %r32244, %r32159, %r32245;
	and.b32  	%r32247, %r32243, 65535;
	shl.b32 	%r32248, %r32246, 16;
	shr.u32 	%r32249, %r32243, 16;
	shr.u32 	%r32250, %r32246, 16;
	add.s32 	%r32251, %r32247, %r32115;
	add.s32 	%r32252, %r32251, %r32248;
	setp.lt.u32 	%p7158, %r32252, %r32115;
	selp.u32 	%r32253, 1, 0, %p7158;
	add.s32 	%r58024, %r32252, %r32241;
	setp.lt.u32 	%p7159, %r58024, %r32252;
	selp.u32 	%r32254, 1, 0, %p7159;
	mad.lo.s32 	%r32255, %r32244, %r32158, %r32249;
	add.s32 	%r32256, %r32255, %r32250;
	add.s32 	%r32257, %r32256, %r32253;
	add.s32 	%r32258, %r32257, %r32254;
	and.b32  	%r32259, %r11775, 65535;
	mul.lo.s32 	%r32260, %r32259, %r32159;
	shr.u32 	%r32261, %r11775, 16;
	mul.lo.s32 	%r32262, %r32259, %r32158;
	mad.lo.s32 	%r32263, %r32261, %r32159, %r32262;
	and.b32  	%r32264, %r32260, 65535;
	shl.b32 	%r32265, %r32263, 16;
	shr.u32 	%r32266, %r32260, 16;
	shr.u32 	%r32267, %r32263, 16;
	add.s32 	%r32268, %r32264, %r32133;
	add.s32 	%r32269, %r32268, %r32265;
	setp.lt.u32 	%p7160, %r32269, %r32133;
	selp.u32 	%r32270, 1, 0, %p7160;
	add.s32 	%r58023, %r32269, %r32258;
	setp.lt.u32 	%p7161, %r58023, %r32269;
	selp.u32 	%r32271, 1, 0, %p7161;
	mad.lo.s32 	%r32272, %r32261, %r32158, %r32266;
	add.s32 	%r32273, %r32272, %r32267;
	add.s32 	%r32274, %r32273, %r32270;
	add.s32 	%r32275, %r32274, %r32271;
	and.b32  	%r32276, %r11776, 65535;
	mul.lo.s32 	%r32277, %r32276, %r32159;
	shr.u32 	%r32278, %r11776, 16;
	mul.lo.s32 	%r32279, %r32276, %r32158;
	mad.lo.s32 	%r32280, %r32278, %r32159, %r32279;
	and.b32  	%r32281, %r32277, 65535;
	shl.b32 	%r32282, %r32280, 16;
	shr.u32 	%r32283, %r32277, 16;
	shr.u32 	%r32284, %r32280, 16;
	add.s32 	%r32285, %r32281, %r32151;
	add.s32 	%r32286, %r32285, %r32282;
	setp.lt.u32 	%p7162, %r32286, %r32151;
	selp.u32 	%r32287, 1, 0, %p7162;
	add.s32 	%r58022, %r32286, %r32275;
	setp.lt.u32 	%p7163, %r58022, %r32286;
	selp.u32 	%r32288, 1, 0, %p7163;
	mad.lo.s32 	%r32289, %r32278, %r32158, %r32283;
	add.s32 	%r32290, %r32289, %r32284;
	add.s32 	%r32291, %r32290, %r32287;
	add.s32 	%r32292, %r32291, %r32288;
	add.s32 	%r58021, %r32156, %r32292;
	add.s32 	%r58020, %r58020, 1;
	add.s64 	%rd476, %rd476, 4;
	setp.ne.s32 	%p7164, %r58020, 8;
	@%p7164 bra 	$L__BB0_1278;
	setp.lt.u32 	%p7165, %r58021, %r11776;
	mov.u32 	%r58028, %r58019;
	@%p7165 bra 	$L__BB0_1294;
	setp.gt.u32 	%p7166, %r58021, %r11776;
	@%p7166 bra 	$L__BB0_1293;
	setp.lt.u32 	%p7167, %r58022, %r11775;
	mov.u32 	%r58028, %r58019;
	@%p7167 bra 	$L__BB0_1294;
	setp.gt.u32 	%p7168, %r58022, %r11775;
	@%p7168 bra 	$L__BB0_1293;
	setp.lt.u32 	%p7169, %r58023, %r11774;
	mov.u32 	%r58028, %r58019;
	@%p7169 bra 	$L__BB0_1294;
	setp.gt.u32 	%p7170, %r58023, %r11774;
	@%p7170 bra 	$L__BB0_1293;
	setp.lt.u32 	%p7171, %r58024, %r11773;
	mov.u32 	%r58028, %r58019;
	@%p7171 bra 	$L__BB0_1294;
	setp.gt.u32 	%p7172, %r58024, %r11773;
	@%p7172 bra 	$L__BB0_1293;
	setp.lt.u32 	%p7173, %r58025, %r11772;
	mov.u32 	%r58028, %r58019;
	@%p7173 bra 	$L__BB0_1294;
	setp.gt.u32 	%p7174, %r58025, %r11772;
	@%p7174 bra 	$L__BB0_1293;
	setp.lt.u32 	%p7175, %r58026, %r11771;
	mov.u32 	%r58028, %r58019;
	@%p7175 bra 	$L__BB0_1294;
	setp.gt.u32 	%p7176, %r58026, %r11771;
	@%p7176 bra 	$L__BB0_1293;
	setp.lt.u32 	%p7177, %r58027, %r11770;
	mov.u32 	%r58028, %r58019;
	@%p7177 bra 	$L__BB0_1294;
	setp.le.u32 	%p7178, %r58027, %r11770;
	setp.lt.u32 	%p7179, %r58019, %r11769;
	and.pred  	%p7180, %p7178, %p7179;
	mov.u32 	%r58028, %r58019;
	@%p7180 bra 	$L__BB0_1294;
$L__BB0_1293:
	sub.s32 	%r58028, %r58019, %r11769;
	setp.lt.u32 	%p7181, %r58019, %r11769;
	selp.u32 	%r32293, 1, 0, %p7181;
	sub.s32 	%r32294, %r58027, %r11770;
	setp.lt.u32 	%p7182, %r58027, %r11770;
	selp.s32 	%r32295, -1, 0, %p7181;
	add.s32 	%r58027, %r32294, %r32295;
	setp.lt.u32 	%p7183, %r32294, %r32293;
	or.pred  	%p7184, %p7182, %p7183;
	selp.u32 	%r32296, 1, 0, %p7184;
	sub.s32 	%r32297, %r58026, %r11771;
	setp.lt.u32 	%p7185, %r58026, %r11771;
	selp.s32 	%r32298, -1, 0, %p7184;
	add.s32 	%r58026, %r32297, %r32298;
	setp.lt.u32 	%p7186, %r32297, %r32296;
	or.pred  	%p7187, %p7185, %p7186;
	selp.u32 	%r32299, 1, 0, %p7187;
	sub.s32 	%r32300, %r58025, %r11772;
	setp.lt.u32 	%p7188, %r58025, %r11772;
	selp.s32 	%r32301, -1, 0, %p7187;
	add.s32 	%r58025, %r32300, %r32301;
	setp.lt.u32 	%p7189, %r32300, %r32299;
	or.pred  	%p7190, %p7188, %p7189;
	selp.u32 	%r32302, 1, 0, %p7190;
	sub.s32 	%r32303, %r58024, %r11773;
	setp.lt.u32 	%p7191, %r58024, %r11773;
	selp.s32 	%r32304, -1, 0, %p7190;
	add.s32 	%r58024, %r32303, %r32304;
	setp.lt.u32 	%p7192, %r32303, %r32302;
	or.pred  	%p7193, %p7191, %p7192;
	selp.u32 	%r32305, 1, 0, %p7193;
	sub.s32 	%r32306, %r58023, %r11774;
	setp.lt.u32 	%p7194, %r58023, %r11774;
	selp.s32 	%r32307, -1, 0, %p7193;
	add.s32 	%r58023, %r32306, %r32307;
	setp.lt.u32 	%p7195, %r32306, %r32305;
	or.pred  	%p7196, %p7194, %p7195;
	selp.u32 	%r32308, 1, 0, %p7196;
	sub.s32 	%r32309, %r58022, %r11775;
	setp.lt.u32 	%p7197, %r58022, %r11775;
	selp.s32 	%r32310, -1, 0, %p7196;
	add.s32 	%r58022, %r32309, %r32310;
	setp.lt.u32 	%p7198, %r32309, %r32308;
	or.pred  	%p7199, %p7197, %p7198;
	selp.s32 	%r32311, -1, 0, %p7199;
	sub.s32 	%r32312, %r58021, %r11776;
	add.s32 	%r58021, %r32312, %r32311;
$L__BB0_1294:
	mov.b32 	%r32314, 4;
	st.local.u32 	[%rd18], %r32314;
	mov.b32 	%r58038, 0;
	st.local.u32 	[%rd18+4], %r58038;
	st.local.u32 	[%rd18+8], %r58038;
	st.local.u32 	[%rd18+12], %r58038;
	st.local.u32 	[%rd18+16], %r58038;
	st.local.u32 	[%rd18+20], %r58038;
	st.local.u32 	[%rd18+24], %r58038;
	st.local.u32 	[%rd18+28], %r58038;
	mov.u64 	%rd477, %rd18;
	mov.u32 	%r58039, %r58038;
	mov.u32 	%r58040, %r58038;
	mov.u32 	%r58041, %r58038;
	mov.u32 	%r58042, %r58038;
	mov.u32 	%r58043, %r58038;
	mov.u32 	%r58044, %r58038;
	mov.u32 	%r58036, %r58038;
	mov.u32 	%r58037, %r58038;
$L__BB0_1295:
	ld.param.u32 	%r55662, [_Z17ecm_stage1_kernelj4U256S_S_jPKjjjjjjjjPjS2_S2_S2_S2_S2__param_4];
	ld.local.u32 	%r32315, [%rd477];
	shr.u32 	%r32316, %r32315, 16;
	and.b32  	%r32317, %r32315, 65535;
	and.b32  	%r32318, %r11777, 65535;
	mul.lo.s32 	%r32319, %r32318, %r32317;
	shr.u32 	%r32320, %r11777, 16;
	mul.lo.s32 	%r32321, %r32318, %r32316;
	mad.lo.s32 	%r32322, %r32320, %r32317, %r32321;
	and.b32  	%r32323, %r32319, 65535;
	shl.b32 	%r32324, %r32322, 16;
	shr.u32 	%r32325, %r32319, 16;
	shr.u32 	%r32326, %r32322, 16;
	add.s32 	%r32327, %r32323, %r58036;
	add.s32 	%r32328, %r32327, %r32324;
	setp.lt.u32 	%p7200, %r32328, %r58036;
	selp.u32 	%r32329, 1, 0, %p7200;
	mad.lo.s32 	%r32330, %r32320, %r32316, %r32325;
	add.s32 	%r32331, %r32330, %r32326;
	add.s32 	%r32332, %r32331, %r32329;
	and.b32  	%r32333, %r11778, 65535;
	mul.lo.s32 	%r32334, %r32333, %r32317;
	shr.u32 	%r32335, %r11778, 16;
	mul.lo.s32 	%r32336, %r32333, %r32316;
	mad.lo.s32 	%r32337, %r32335, %r32317, %r32336;
	and.b32  	%r32338, %r32334, 65535;
	shl.b32 	%r32339, %r32337, 16;
	shr.u32 	%r32340, %r32334, 16;
	shr.u32 	%r32341, %r32337, 16;
	add.s32 	%r32342, %r32338, %r58044;
	add.s32 	%r32343, %r32342, %r32339;
	setp.lt.u32 	%p7201, %r32343, %r58044;
	selp.u32 	%r32344, 1, 0, %p7201;
	add.s32 	%r32345, %r32343, %r32332;
	setp.lt.u32 	%p7202, %r32345, %r32343;
	selp.u32 	%r32346, 1, 0, %p7202;
	mad.lo.s32 	%r32347, %r32335, %r32316, %r32340;
	add.s32 	%r32348, %r32347, %r32341;
	add.s32 	%r32349, %r32348, %r32344;
	add.s32 	%r32350, %r32349, %r32346;
	and.b32  	%r32351, %r11779, 65535;
	mul.lo.s32 	%r32352, %r32351, %r32317;
	shr.u32 	%r32353, %r11779, 16;
	mul.lo.s32 	%r32354, %r32351, %r32316;
	mad.lo.s32 	%r32355, %r32353, %r32317, %r32354;
	and.b32  	%r32356, %r32352, 65535;
	shl.b32 	%r32357, %r32355, 16;
	shr.u32 	%r32358, %r32352, 16;
	shr.u32 	%r32359, %r32355, 16;
	add.s32 	%r32360, %r32356, %r58043;
	add.s32 	%r32361, %r32360, %r32357;
	setp.lt.u32 	%p7203, %r32361, %r58043;
	selp.u32 	%r32362, 1, 0, %p7203;
	add.s32 	%r32363, %r32361, %r32350;
	setp.lt.u32 	%p7204, %r32363, %r32361;
	selp.u32 	%r32364, 1, 0, %p7204;
	mad.lo.s32 	%r32365, %r32353, %r32316, %r32358;
	add.s32 	%r32366, %r32365, %r32359;
	add.s32 	%r32367, %r32366, %r32362;
	add.s32 	%r32368, %r32367, %r32364;
	and.b32  	%r32369, %r11780, 65535;
	mul.lo.s32 	%r32370, %r32369, %r32317;
	shr.u32 	%r32371, %r11780, 16;
	mul.lo.s32 	%r32372, %r32369, %r32316;
	mad.lo.s32 	%r32373, %r32371, %r32317, %r32372;
	and.b32  	%r32374, %r32370, 65535;
	shl.b32 	%r32375, %r32373, 16;
	shr.u32 	%r32376, %r32370, 16;
	shr.u32 	%r32377, %r32373, 16;
	add.s32 	%r32378, %r32374, %r58042;
	add.s32 	%r32379, %r32378, %r32375;
	setp.lt.u32 	%p7205, %r32379, %r58042;
	selp.u32 	%r32380, 1, 0, %p7205;
	add.s32 	%r32381, %r32379, %r32368;
	setp.lt.u32 	%p7206, %r32381, %r32379;
	selp.u32 	%r32382, 1, 0, %p7206;
	mad.lo.s32 	%r32383, %r32371, %r32316, %r32376;
	add.s32 	%r32384, %r32383, %r32377;
	add.s32 	%r32385, %r32384, %r32380;
	add.s32 	%r32386, %r32385, %r32382;
	and.b32  	%r32387, %r11781, 65535;
	mul.lo.s32 	%r32388, %r32387, %r32317;
	shr.u32 	%r32389, %r11781, 16;
	mul.lo.s32 	%r32390, %r32387, %r32316;
	mad.lo.s32 	%r32391, %r32389, %r32317, %r32390;
	and.b32  	%r32392, %r32388, 65535;
	shl.b32 	%r32393, %r32391, 16;
	shr.u32 	%r32394, %r32388, 16;
	shr.u32 	%r32395, %r32391, 16;
	add.s32 	%r32396, %r32392, %r58041;
	add.s32 	%r32397, %r32396, %r32393;
	setp.lt.u32 	%p7207, %r32397, %r58041;
	selp.u32 	%r32398, 1, 0, %p7207;
	add.s32 	%r32399, %r32397, %r32386;
	setp.lt.u32 	%p7208, %r32399, %r32397;
	selp.u32 	%r32400, 1, 0, %p7208;
	mad.lo.s32 	%r32401, %r32389, %r32316, %r32394;
	add.s32 	%r32402, %r32401, %r32395;
	add.s32 	%r32403, %r32402, %r32398;
	add.s32 	%r32404, %r32403, %r32400;
	and.b32  	%r32405, %r11782, 65535;
	mul.lo.s32 	%r32406, %r32405, %r32317;
	shr.u32 	%r32407, %r11782, 16;
	mul.lo.s32 	%r32408, %r32405, %r32316;
	mad.lo.s32 	%r32409, %r32407, %r32317, %r32408;
	and.b32  	%r32410, %r32406, 65535;
	shl.b32 	%r32411, %r32409, 16;
	shr.u32 	%r32412, %r32406, 16;
	shr.u32 	%r32413, %r32409, 16;
	add.s32 	%r32414, %r32410, %r58040;
	add.s32 	%r32415, %r32414, %r32411;
	setp.lt.u32 	%p7209, %r32415, %r58040;
	selp.u32 	%r32416, 1, 0, %p7209;
	add.s32 	%r32417, %r32415, %r32404;
	setp.lt.u32 	%p7210, %r32417, %r32415;
	selp.u32 	%r32418, 1, 0, %p7210;
	mad.lo.s32 	%r32419, %r32407, %r32316, %r32412;
	add.s32 	%r32420, %r32419, %r32413;
	add.s32 	%r32421, %r32420, %r32416;
	add.s32 	%r32422, %r32421, %r32418;
	and.b32  	%r32423, %r11783, 65535;
	mul.lo.s32 	%r32424, %r32423, %r32317;
	shr.u32 	%r32425, %r11783, 16;
	mul.lo.s32 	%r32426, %r32423, %r32316;
	mad.lo.s32 	%r32427, %r32425, %r32317, %r32426;
	and.b32  	%r32428, %r32424, 65535;
	shl.b32 	%r32429, %r32427, 16;
	shr.u32 	%r32430, %r32424, 16;
	shr.u32 	%r32431, %r32427, 16;
	add.s32 	%r32432, %r32428, %r58039;
	add.s32 	%r32433, %r32432, %r32429;
	setp.lt.u32 	%p7211, %r32433, %r58039;
	selp.u32 	%r32434, 1, 0, %p7211;
	add.s32 	%r32435, %r32433, %r32422;
	setp.lt.u32 	%p7212, %r32435, %r32433;
	selp.u32 	%r32436, 1, 0, %p7212;
	mad.lo.s32 	%r32437, %r32425, %r32316, %r32430;
	add.s32 	%r32438, %r32437, %r32431;
	add.s32 	%r32439, %r32438, %r32434;
	add.s32 	%r32440, %r32439, %r32436;
	and.b32  	%r32441, %r11784, 65535;
	mul.lo.s32 	%r32442, %r32441, %r32317;
	shr.u32 	%r32443, %r11784, 16;
	mul.lo.s32 	%r32444, %r32441, %r32316;
	mad.lo.s32 	%r32445, %r32443, %r32317, %r32444;
	and.b32  	%r32446, %r32442, 65535;
	shl.b32 	%r32447, %r32445, 16;
	shr.u32 	%r32448, %r32442, 16;
	shr.u32 	%r32449, %r32445, 16;
	add.s32 	%r32450, %r32446, %r58038;
	add.s32 	%r32451, %r32450, %r32447;
	setp.lt.u32 	%p7213, %r32451, %r58038;
	selp.u32 	%r32452, 1, 0, %p7213;
	add.s32 	%r32453, %r32451, %r32440;
	setp.lt.u32 	%p7214, %r32453, %r32451;
	selp.u32 	%r32454, 1, 0, %p7214;
	mad.lo.s32 	%r32455, %r32443, %r32316, %r32448;
	add.s32 	%r32456, %r32455, %r32449;
	add.s32 	%r32457, %r32456, %r32452;
	add.s32 	%r32458, %r32457, %r32454;
	mul.lo.s32 	%r32459, %r32328, %r55662;
	shr.u32 	%r32460, %r32459, 16;
	and.b32  	%r32461, %r32459, 65535;
	and.b32  	%r32462, %r11769, 65535;
	mul.lo.s32 	%r32463, %r32462, %r32461;
	shr.u32 	%r32464, %r11769, 16;
	mul.lo.s32 	%r32465, %r32462, %r32460;
	mad.lo.s32 	%r32466, %r32464, %r32461, %r32465;
	and.b32  	%r32467, %r32463, 65535;
	shl.b32 	%r32468, %r32466, 16;
	shr.u32 	%r32469, %r32463, 16;
	shr.u32 	%r32470, %r32466, 16;
	add.s32 	%r32471, %r32467, %r32328;
	add.s32 	%r32472, %r32471, %r32468;
	setp.lt.u32 	%p7215, %r32472, %r32328;
	selp.u32 	%r32473, 1, 0, %p7215;
	mad.lo.s32 	%r32474, %r32464, %r32460, %r32469;
	add.s32 	%r32475, %r32474, %r32470;
	add.s32 	%r32476, %r32475, %r32473;
	and.b32  	%r32477, %r11770, 65535;
	mul.lo.s32 	%r32478, %r32477, %r32461;
	shr.u32 	%r32479, %r11770, 16;
	mul.lo.s32 	%r32480, %r32477, %r32460;
	mad.lo.s32 	%r32481, %r32479, %r32461, %r32480;
	and.b32  	%r32482, %r32478, 65535;
	shl.b32 	%r32483, %r32481, 16;
	shr.u32 	%r32484, %r32478, 16;
	shr.u32 	%r32485, %r32481, 16;
	add.s32 	%r32486, %r32482, %r32345;
	add.s32 	%r32487, %r32486, %r32483;
	setp.lt.u32 	%p7216, %r32487, %r32345;
	selp.u32 	%r32488, 1, 0, %p7216;
	add.s32 	%r58036, %r32487, %r32476;
	setp.lt.u32 	%p7217, %r58036, %r32487;
	selp.u32 	%r32489, 1, 0, %p7217;
	mad.lo.s32 	%r32490, %r32479, %r32460, %r32484;
	add.s32 	%r32491, %r32490, %r32485;
	add.s32 	%r32492, %r32491, %r32488;
	add.s32 	%r32493, %r32492, %r32489;
	and.b32  	%r32494, %r11771, 65535;
	mul.lo.s32 	%r32495, %r32494, %r32461;
	shr.u32 	%r32496, %r11771, 16;
	mul.lo.s32 	%r32497, %r32494, %r32460;
	mad.lo.s32 	%r32498, %r32496, %r32461, %r32497;
	and.b32  	%r32499, %r32495, 65535;
	shl.b32 	%r32500, %r32498, 16;
	shr.u32 	%r32501, %r32495, 16;
	shr.u32 	%r32502, %r32498, 16;
	add.s32 	%r32503, %r32499, %r32363;
	add.s32 	%r32504, %r32503, %r32500;
	setp.lt.u32 	%p7218, %r32504, %r32363;
	selp.u32 	%r32505, 1, 0, %p7218;
	add.s32 	%r58044, %r32504, %r32493;
	setp.lt.u32 	%p7219, %r58044, %r32504;
	selp.u32 	%r32506, 1, 0, %p7219;
	mad.lo.s32 	%r32507, %r32496, %r32460, %r32501;
	add.s32 	%r32508, %r32507, %r32502;
	add.s32 	%r32509, %r32508, %r32505;
	add.s32 	%r32510, %r32509, %r32506;
	and.b32  	%r32511, %r11772, 65535;
	mul.lo.s32 	%r32512, %r32511, %r32461;
	shr.u32 	%r32513, %r11772, 16;
	mul.lo.s32 	%r32514, %r32511, %r32460;
	mad.lo.s32 	%r32515, %r32513, %r32461, %r32514;
	and.b32  	%r32516, %r32512, 65535;
	shl.b32 	%r32517, %r32515, 16;
	shr.u32 	%r32518, %r32512, 16;
	shr.u32 	%r32519, %r32515, 16;
	add.s32 	%r32520, %r32516, %r32381;
	add.s32 	%r32521, %r32520, %r32517;
	setp.lt.u32 	%p7220, %r32521, %r32381;
	selp.u32 	%r32522, 1, 0, %p7220;
	add.s32 	%r58043, %r32521, %r32510;
	setp.lt.u32 	%p7221, %r58043, %r32521;
	selp.u32 	%r32523, 1, 0, %p7221;
	mad.lo.s32 	%r32524, %r32513, %r32460, %r32518;
	add.s32 	%r32525, %r32524, %r32519;
	add.s32 	%r32526, %r32525, %r32522;
	add.s32 	%r32527, %r32526, %r32523;
	and.b32  	%r32528, %r11773, 65535;
	mul.lo.s32 	%r32529, %r32528, %r32461;
	shr.u32 	%r32530, %r11773, 16;
	mul.lo.s32 	%r32531, %r32528, %r32460;
	mad.lo.s32 	%r32532, %r32530, %r32461, %r32531;
	and.b32  	%r32533, %r32529, 65535;
	shl.b32 	%r32534, %r32532, 16;
	shr.u32 	%r32535, %r32529, 16;
	shr.u32 	%r32536, %r32532, 16;
	add.s32 	%r32537, %r32533, %r32399;
	add.s32 	%r32538, %r32537, %r32534;
	setp.lt.u32 	%p7222, %r32538, %r32399;
	selp.u32 	%r32539, 1, 0, %p7222;
	add.s32 	%r58042, %r32538, %r32527;
	setp.lt.u32 	%p7223, %r58042, %r32538;
	selp.u32 	%r32540, 1, 0, %p7223;
	mad.lo.s32 	%r32541, %r32530, %r32460, %r32535;
	add.s32 	%r32542, %r32541, %r32536;
	add.s32 	%r32543, %r32542, %r32539;
	add.s32 	%r32544, %r32543, %r32540;
	and.b32  	%r32545, %r11774, 65535;
	mul.lo.s32 	%r32546, %r32545, %r32461;
	shr.u32 	%r32547, %r11774, 16;
	mul.lo.s32 	%r32548, %r32545, %r32460;
	mad.lo.s32 	%r32549, %r32547, %r32461, %r32548;
	and.b32  	%r32550, %r32546, 65535;
	shl.b32 	%r32551, %r32549, 16;
	shr.u32 	%r32552, %r32546, 16;
	shr.u32 	%r32553, %r32549, 16;
	add.s32 	%r32554, %r32550, %r32417;
	add.s32 	%r32555, %r32554, %r32551;
	setp.lt.u32 	%p7224, %r32555, %r32417;
	selp.u32 	%r32556, 1, 0, %p7224;
	add.s32 	%r58041, %r32555, %r32544;
	setp.lt.u32 	%p7225, %r58041, %r32555;
	selp.u32 	%r32557, 1, 0, %p7225;
	mad.lo.s32 	%r32558, %r32547, %r32460, %r32552;
	add.s32 	%r32559, %r32558, %r32553;
	add.s32 	%r32560, %r32559, %r32556;
	add.s32 	%r32561, %r32560, %r32557;
	and.b32  	%r32562, %r11775, 65535;
	mul.lo.s32 	%r32563, %r32562, %r32461;
	shr.u32 	%r32564, %r11775, 16;
	mul.lo.s32 	%r32565, %r32562, %r32460;
	mad.lo.s32 	%r32566, %r32564, %r32461, %r32565;
	and.b32  	%r32567, %r32563, 65535;
	shl.b32 	%r32568, %r32566, 16;
	shr.u32 	%r32569, %r32563, 16;
	shr.u32 	%r32570, %r32566, 16;
	add.s32 	%r32571, %r32567, %r32435;
	add.s32 	%r32572, %r32571, %r32568;
	setp.lt.u32 	%p7226, %r32572, %r32435;
	selp.u32 	%r32573, 1, 0, %p7226;
	add.s32 	%r58040, %r32572, %r32561;
	setp.lt.u32 	%p7227, %r58040, %r32572;
	selp.u32 	%r32574, 1, 0, %p7227;
	mad.lo.s32 	%r32575, %r32564, %r32460, %r32569;
	add.s32 	%r32576, %r32575, %r32570;
	add.s32 	%r32577, %r32576, %r32573;
	add.s32 	%r32578, %r32577, %r32574;
	and.b32  	%r32579, %r11776, 65535;
	mul.lo.s32 	%r32580, %r32579, %r32461;
	shr.u32 	%r32581, %r11776, 16;
	mul.lo.s32 	%r32582, %r32579, %r32460;
	mad.lo.s32 	%r32583, %r32581, %r32461, %r32582;
	and.b32  	%r32584, %r32580, 65535;
	shl.b32 	%r32585, %r32583, 16;
	shr.u32 	%r32586, %r32580, 16;
	shr.u32 	%r32587, %r32583, 16;
	add.s32 	%r32588, %r32584, %r32453;
	add.s32 	%r32589, %r32588, %r32585;
	setp.lt.u32 	%p7228, %r32589, %r32453;
	selp.u32 	%r32590, 1, 0, %p7228;
	add.s32 	%r58039, %r32589, %r32578;
	setp.lt.u32 	%p7229, %r58039, %r32589;
	selp.u32 	%r32591, 1, 0, %p7229;
	mad.lo.s32 	%r32592, %r32581, %r32460, %r32586;
	add.s32 	%r32593, %r32592, %r32587;
	add.s32 	%r32594, %r32593, %r32590;
	add.s32 	%r32595, %r32594, %r32591;
	add.s32 	%r58038, %r32458, %r32595;
	add.s32 	%r58037, %r58037, 1;
	add.s64 	%rd477, %rd477, 4;
	setp.ne.s32 	%p7230, %r58037, 8;
	@%p7230 bra 	$L__BB0_1295;
	setp.lt.u32 	%p7231, %r58038, %r11776;
	mov.u32 	%r58045, %r58036;
	@%p7231 bra 	$L__BB0_1311;
	setp.gt.u32 	%p7232, %r58038, %r11776;
	@%p7232 bra 	$L__BB0_1310;
	setp.lt.u32 	%p7233, %r58039, %r11775;
	mov.u32 	%r58045, %r58036;
	@%p7233 bra 	$L__BB0_1311;
	setp.gt.u32 	%p7234, %r58039, %r11775;
	@%p7234 bra 	$L__BB0_1310;
	setp.lt.u32 	%p7235, %r58040, %r11774;
	mov.u32 	%r58045, %r58036;
	@%p7235 bra 	$L__BB0_1311;
	setp.gt.u32 	%p7236, %r58040, %r11774;
	@%p7236 bra 	$L__BB0_1310;
	setp.lt.u32 	%p7237, %r58041, %r11773;
	mov.u32 	%r58045, %r58036;
	@%p7237 bra 	$L__BB0_1311;
	setp.gt.u32 	%p7238, %r58041, %r11773;
	@%p7238 bra 	$L__BB0_1310;
	setp.lt.u32 	%p7239, %r58042, %r11772;
	mov.u32 	%r58045, %r58036;
	@%p7239 bra 	$L__BB0_1311;
	setp.gt.u32 	%p7240, %r58042, %r11772;
	@%p7240 bra 	$L__BB0_1310;
	setp.lt.u32 	%p7241, %r58043, %r11771;
	mov.u32 	%r58045, %r58036;
	@%p7241 bra 	$L__BB0_1311;
	setp.gt.u32 	%p7242, %r58043, %r11771;
	@%p7242 bra 	$L__BB0_1310;
	setp.lt.u32 	%p7243, %r58044, %r11770;
	mov.u32 	%r58045, %r58036;
	@%p7243 bra 	$L__BB0_1311;
	setp.le.u32 	%p7244, %r58044, %r11770;
	setp.lt.u32 	%p7245, %r58036, %r11769;
	and.pred  	%p7246, %p7244, %p7245;
	mov.u32 	%r58045, %r58036;
	@%p7246 bra 	$L__BB0_1311;
$L__BB0_1310:
	sub.s32 	%r58045, %r58036, %r11769;
	setp.lt.u32 	%p7247, %r58036, %r11769;
	selp.u32 	%r32596, 1, 0, %p7247;
	sub.s32 	%r32597, %r58044, %r11770;
	setp.lt.u32 	%p7248, %r58044, %r11770;
	selp.s32 	%r32598, -1, 0, %p7247;
	add.s32 	%r58044, %r32597, %r32598;
	setp.lt.u32 	%p7249, %r32597, %r32596;
	or.pred  	%p7250, %p7248, %p7249;
	selp.u32 	%r32599, 1, 0, %p7250;
	sub.s32 	%r32600, %r58043, %r11771;
	setp.lt.u32 	%p7251, %r58043, %r11771;
	selp.s32 	%r32601, -1, 0, %p7250;
	add.s32 	%r58043, %r32600, %r32601;
	setp.lt.u32 	%p7252, %r32600, %r32599;
	or.pred  	%p7253, %p7251, %p7252;
	selp.u32 	%r32602, 1, 0, %p7253;
	sub.s32 	%r32603, %r58042, %r11772;
	setp.lt.u32 	%p7254, %r58042, %r11772;
	selp.s32 	%r32604, -1, 0, %p7253;
	add.s32 	%r58042, %r32603, %r32604;
	setp.lt.u32 	%p7255, %r32603, %r32602;
	or.pred  	%p7256, %p7254, %p7255;
	selp.u32 	%r32605, 1, 0, %p7256;
	sub.s32 	%r32606, %r58041, %r11773;
	setp.lt.u32 	%p7257, %r58041, %r11773;
	selp.s32 	%r32607, -1, 0, %p7256;
	add.s32 	%r58041, %r32606, %r32607;
	setp.lt.u32 	%p7258, %r32606, %r32605;
	or.pred  	%p7259, %p7257, %p7258;
	selp.u32 	%r32608, 1, 0, %p7259;
	sub.s32 	%r32609, %r58040, %r11774;
	setp.lt.u32 	%p7260, %r58040, %r11774;
	selp.s32 	%r32610, -1, 0, %p7259;
	add.s32 	%r58040, %r32609, %r32610;
	setp.lt.u32 	%p7261, %r32609, %r32608;
	or.pred  	%p7262, %p7260, %p7261;
	selp.u32 	%r32611, 1, 0, %p7262;
	sub.s32 	%r32612, %r58039, %r11775;
	setp.lt.u32 	%p7263, %r58039, %r11775;
	selp.s32 	%r32613, -1, 0, %p7262;
	add.s32 	%r58039, %r32612, %r32613;
	setp.lt.u32 	%p7264, %r32612, %r32611;
	or.pred  	%p7265, %p7263, %p7264;
	selp.s32 	%r32614, -1, 0, %p7265;
	sub.s32 	%r32615, %r58038, %r11776;
	add.s32 	%r58038, %r32615, %r32614;
$L__BB0_1311:
	st.local.u32 	[%rd21], %r58045;
	st.local.u32 	[%rd21+4], %r58044;
	st.local.u32 	[%rd21+8], %r58043;
	st.local.u32 	[%rd21+12], %r58042;
	st.local.u32 	[%rd21+16], %r58041;
	st.local.u32 	[%rd21+20], %r58040;
	st.local.u32 	[%rd21+24], %r58039;
	st.local.u32 	[%rd21+28], %r58038;
	mov.b32 	%r32617, 3;
	st.local.u32 	[%rd19], %r32617;
	mov.b32 	%r58055, 0;
	st.local.u32 	[%rd19+4], %r58055;
	st.local.u32 	[%rd19+8], %r58055;
	st.local.u32 	[%rd19+12], %r58055;
	st.local.u32 	[%rd19+16], %r58055;
	st.local.u32 	[%rd19+20], %r58055;
	st.local.u32 	[%rd19+24], %r58055;
	st.local.u32 	[%rd19+28], %r58055;
	ld.param.u32 	%r55663, [_Z17ecm_stage1_kernelj4U256S_S_jPKjjjjjjjjPjS2_S2_S2_S2_S2__param_4];
	and.b32  	%r32621, %r11777, 65535;
	shr.u32 	%r32623, %r11777, 16;
	and.b32  	%r32636, %r11778, 65535;
	shr.u32 	%r32638, %r11778, 16;
	mov.u64 	%rd478, %rd19;
	mov.u32 	%r58056, %r58055;
	mov.u32 	%r58057, %r58055;
	mov.u32 	%r58058, %r58055;
	mov.u32 	%r58059, %r58055;
	mov.u32 	%r58060, %r58055;
	mov.u32 	%r58061, %r58055;
	mov.u32 	%r58053, %r58055;
	mov.u32 	%r58054, %r58055;
$L__BB0_1312:
	ld.local.u32 	%r32618, [%rd478];
	shr.u32 	%r32619, %r32618, 16;
	and.b32  	%r32620, %r32618, 65535;
	mul.lo.s32 	%r32622, %r32621, %r32620;
	mul.lo.s32 	%r32624, %r32621, %r32619;
	mad.lo.s32 	%r32625, %r32623, %r32620, %r32624;
	and.b32  	%r32626, %r32622, 65535;
	shl.b32 	%r32627, %r32625, 16;
	shr.u32 	%r32628, %r32622, 16;
	shr.u32 	%r32629, %r32625, 16;
	add.s32 	%r32630, %r32626, %r58053;
	add.s32 	%r32631, %r32630, %r32627;
	setp.lt.u32 	%p7266, %r32631, %r58053;
	selp.u32 	%r32632, 1, 0, %p7266;
	mad.lo.s32 	%r32633, %r32623, %r32619, %r32628;
	add.s32 	%r32634, %r32633, %r32629;
	add.s32 	%r32635, %r32634, %r32632;
	mul.lo.s32 	%r32637, %r32636, %r32620;
	mul.lo.s32 	%r32639, %r32636, %r32619;
	mad.lo.s32 	%r32640, %r32638, %r32620, %r32639;
	and.b32  	%r32641, %r32637, 65535;
	shl.b32 	%r32642, %r32640, 16;
	shr.u32 	%r32643, %r32637, 16;
	shr.u32 	%r32644, %r32640, 16;
	add.s32 	%r32645, %r32641, %r58061;
	add.s32 	%r32646, %r32645, %r32642;
	setp.lt.u32 	%p7267, %r32646, %r58061;
	selp.u32 	%r32647, 1, 0, %p7267;
	add.s32 	%r32648, %r32646, %r32635;
	setp.lt.u32 	%p7268, %r32648, %r32646;
	selp.u32 	%r32649, 1, 0, %p7268;
	mad.lo.s32 	%r32650, %r32638, %r32619, %r32643;
	add.s32 	%r32651, %r32650, %r32644;
	add.s32 	%r32652, %r32651, %r32647;
	add.s32 	%r32653, %r32652, %r32649;
	and.b32  	%r32654, %r11779, 65535;
	mul.lo.s32 	%r32655, %r32654, %r32620;
	shr.u32 	%r32656, %r11779, 16;
	mul.lo.s32 	%r32657, %r32654, %r32619;
	mad.lo.s32 	%r32658, %r32656, %r32620, %r32657;
	and.b32  	%r32659, %r32655, 65535;
	shl.b32 	%r32660, %r32658, 16;
	shr.u32 	%r32661, %r32655, 16;
	shr.u32 	%r32662, %r32658, 16;
	add.s32 	%r32663, %r32659, %r58060;
	add.s32 	%r32664, %r32663, %r32660;
	setp.lt.u32 	%p7269, %r32664, %r58060;
	selp.u32 	%r32665, 1, 0, %p7269;
	add.s32 	%r32666, %r32664, %r32653;
	setp.lt.u32 	%p7270, %r32666, %r32664;
	selp.u32 	%r32667, 1, 0, %p7270;
	mad.lo.s32 	%r32668, %r32656, %r32619, %r32661;
	add.s32 	%r32669, %r32668, %r32662;
	add.s32 	%r32670, %r32669, %r32665;
	add.s32 	%r32671, %r32670, %r32667;
	and.b32  	%r32672, %r11780, 65535;
	mul.lo.s32 	%r32673, %r32672, %r32620;
	shr.u32 	%r32674, %r11780, 16;
	mul.lo.s32 	%r32675, %r32672, %r32619;
	mad.lo.s32 	%r32676, %r32674, %r32620, %r32675;
	and.b32  	%r32677, %r32673, 65535;
	shl.b32 	%r32678, %r32676, 16;
	shr.u32 	%r32679, %r32673, 16;
	shr.u32 	%r32680, %r32676, 16;
	add.s32 	%r32681, %r32677, %r58059;
	add.s32 	%r32682, %r32681, %r32678;
	setp.lt.u32 	%p7271, %r32682, %r58059;
	selp.u32 	%r32683, 1, 0, %p7271;
	add.s32 	%r32684, %r32682, %r32671;
	setp.lt.u32 	%p7272, %r32684, %r32682;
	selp.u32 	%r32685, 1, 0, %p7272;
	mad.lo.s32 	%r32686, %r32674, %r32619, %r32679;
	add.s32 	%r32687, %r32686, %r32680;
	add.s32 	%r32688, %r32687, %r32683;
	add.s32 	%r32689, %r32688, %r32685;
	and.b32  	%r32690, %r11781, 65535;
	mul.lo.s32 	%r32691, %r32690, %r32620;
	shr.u32 	%r32692, %r11781, 16;
	mul.lo.s32 	%r32693, %r32690, %r32619;
	mad.lo.s32 	%r32694, %r32692, %r32620, %r32693;
	and.b32  	%r32695, %r32691, 65535;
	shl.b32 	%r32696, %r32694, 16;
	shr.u32 	%r32697, %r32691, 16;
	shr.u32 	%r32698, %r32694, 16;
	add.s32 	%r32699, %r32695, %r58058;
	add.s32 	%r32700, %r32699, %r32696;
	setp.lt.u32 	%p7273, %r32700, %r58058;
	selp.u32 	%r32701, 1, 0, %p7273;
	add.s32 	%r32702, %r32700, %r32689;
	setp.lt.u32 	%p7274, %r32702, %r32700;
	selp.u32 	%r32703, 1, 0, %p7274;
	mad.lo.s32 	%r32704, %r32692, %r32619, %r32697;
	add.s32 	%r32705, %r32704, %r32698;
	add.s32 	%r32706, %r32705, %r32701;
	add.s32 	%r32707, %r32706, %r32703;
	and.b32  	%r32708, %r11782, 65535;
	mul.lo.s32 	%r32709, %r32708, %r32620;
	shr.u32 	%r32710, %r11782, 16;
	mul.lo.s32 	%r32711, %r32708, %r32619;
	mad.lo.s32 	%r32712, %r32710, %r32620, %r32711;
	and.b32  	%r32713, %r32709, 65535;
	shl.b32 	%r32714, %r32712, 16;
	shr.u32 	%r32715, %r32709, 16;
	shr.u32 	%r32716, %r32712, 16;
	add.s32 	%r32717, %r32713, %r58057;
	add.s32 	%r32718, %r32717, %r32714;
	setp.lt.u32 	%p7275, %r32718, %r58057;
	selp.u32 	%r32719, 1, 0, %p7275;
	add.s32 	%r32720, %r32718, %r32707;
	setp.lt.u32 	%p7276, %r32720, %r32718;
	selp.u32 	%r32721, 1, 0, %p7276;
	mad.lo.s32 	%r32722, %r32710, %r32619, %r32715;
	add.s32 	%r32723, %r32722, %r32716;
	add.s32 	%r32724, %r32723, %r32719;
	add.s32 	%r32725, %r32724, %r32721;
	and.b32  	%r32726, %r11783, 65535;
	mul.lo.s32 	%r32727, %r32726, %r32620;
	shr.u32 	%r32728, %r11783, 16;
	mul.lo.s32 	%r32729, %r32726, %r32619;
	mad.lo.s32 	%r32730, %r32728, %r32620, %r32729;
	and.b32  	%r32731, %r32727, 65535;
	shl.b32 	%r32732, %r32730, 16;
	shr.u32 	%r32733, %r32727, 16;
	shr.u32 	%r32734, %r32730, 16;
	add.s32 	%r32735, %r32731, %r58056;
	add.s32 	%r32736, %r32735, %r32732;
	setp.lt.u32 	%p7277, %r32736, %r58056;
	selp.u32 	%r32737, 1, 0, %p7277;
	add.s32 	%r32738, %r32736, %r32725;
	setp.lt.u32 	%p7278, %r32738, %r32736;
	selp.u32 	%r32739, 1, 0, %p7278;
	mad.lo.s32 	%r32740, %r32728, %r32619, %r32733;
	add.s32 	%r32741, %r32740, %r32734;
	add.s32 	%r32742, %r32741, %r32737;
	add.s32 	%r32743, %r32742, %r32739;
	and.b32  	%r32744, %r11784, 65535;
	mul.lo.s32 	%r32745, %r32744, %r32620;
	shr.u32 	%r32746, %r11784, 16;
	mul.lo.s32 	%r32747, %r32744, %r32619;
	mad.lo.s32 	%r32748, %r32746, %r32620, %r32747;
	and.b32  	%r32749, %r32745, 65535;
	shl.b32 	%r32750, %r32748, 16;
	shr.u32 	%r32751, %r32745, 16;
	shr.u32 	%r32752, %r32748, 16;
	add.s32 	%r32753, %r32749, %r58055;
	add.s32 	%r32754, %r32753, %r32750;
	setp.lt.u32 	%p7279, %r32754, %r58055;
	selp.u32 	%r32755, 1, 0, %p7279;
	add.s32 	%r32756, %r32754, %r32743;
	setp.lt.u32 	%p7280, %r32756, %r32754;
	selp.u32 	%r32757, 1, 0, %p7280;
	mad.lo.s32 	%r32758, %r32746, %r32619, %r32751;
	add.s32 	%r32759, %r32758, %r32752;
	add.s32 	%r32760, %r32759, %r32755;
	add.s32 	%r32761, %r32760, %r32757;
	mul.lo.s32 	%r32762, %r32631, %r55663;
	shr.u32 	%r32763, %r32762, 16;
	and.b32  	%r32764, %r32762, 65535;
	and.b32  	%r32765, %r11769, 65535;
	mul.lo.s32 	%r32766, %r32765, %r32764;
	shr.u32 	%r32767, %r11769, 16;
	mul.lo.s32 	%r32768, %r32765, %r32763;
	mad.lo.s32 	%r32769, %r32767, %r32764, %r32768;
	and.b32  	%r32770, %r32766, 65535;
	shl.b32 	%r32771, %r32769, 16;
	shr.u32 	%r32772, %r32766, 16;
	shr.u32 	%r32773, %r32769, 16;
	add.s32 	%r32774, %r32770, %r32631;
	add.s32 	%r32775, %r32774, %r32771;
	setp.lt.u32 	%p7281, %r32775, %r32631;
	selp.u32 	%r32776, 1, 0, %p7281;
	mad.lo.s32 	%r32777, %r32767, %r32763, %r32772;
	add.s32 	%r32778, %r32777, %r32773;
	add.s32 	%r32779, %r32778, %r32776;
	and.b32  	%r32780, %r11770, 65535;
	mul.lo.s32 	%r32781, %r32780, %r32764;
	shr.u32 	%r32782, %r11770, 16;
	mul.lo.s32 	%r32783, %r32780, %r32763;
	mad.lo.s32 	%r32784, %r32782, %r32764, %r32783;
	and.b32  	%r32785, %r32781, 65535;
	shl.b32 	%r32786, %r32784, 16;
	shr.u32 	%r32787, %r32781, 16;
	shr.u32 	%r32788, %r32784, 16;
	add.s32 	%r32789, %r32785, %r32648;
	add.s32 	%r32790, %r32789, %r32786;
	setp.lt.u32 	%p7282, %r32790, %r32648;
	selp.u32 	%r32791, 1, 0, %p7282;
	add.s32 	%r58053, %r32790, %r32779;
	setp.lt.u32 	%p7283, %r58053, %r32790;
	selp.u32 	%r32792, 1, 0, %p7283;
	mad.lo.s32 	%r32793, %r32782, %r32763, %r32787;
	add.s32 	%r32794, %r32793, %r32788;
	add.s32 	%r32795, %r32794, %r32791;
	add.s32 	%r32796, %r32795, %r32792;
	and.b32  	%r32797, %r11771, 65535;
	mul.lo.s32 	%r32798, %r32797, %r32764;
	shr.u32 	%r32799, %r11771, 16;
	mul.lo.s32 	%r32800, %r32797, %r32763;
	mad.lo.s32 	%r32801, %r32799, %r32764, %r32800;
	and.b32  	%r32802, %r32798, 65535;
	shl.b32 	%r32803, %r32801, 16;
	shr.u32 	%r32804, %r32798, 16;
	shr.u32 	%r32805, %r32801, 16;
	add.s32 	%r32806, %r32802, %r32666;
	add.s32 	%r32807, %r32806, %r32803;
	setp.lt.u32 	%p7284, %r32807, %r32666;
	selp.u32 	%r32808, 1, 0, %p7284;
	add.s32 	%r58061, %r32807, %r32796;
	setp.lt.u32 	%p7285, %r58061, %r32807;
	selp.u32 	%r32809, 1, 0, %p7285;
	mad.lo.s32 	%r32810, %r32799, %r32763, %r32804;
	add.s32 	%r32811, %r32810, %r32805;
	add.s32 	%r32812, %r32811, %r32808;
	add.s32 	%r32813, %r32812, %r32809;
	and.b32  	%r32814, %r11772, 65535;
	mul.lo.s32 	%r32815, %r32814, %r32764;
	shr.u32 	%r32816, %r11772, 16;
	mul.lo.s32 	%r32817, %r32814, %r32763;
	mad.lo.s32 	%r32818, %r32816, %r32764, %r32817;
	and.b32  	%r32819, %r32815, 65535;
	shl.b32 	%r32820, %r32818, 16;
	shr.u32 	%r32821, %r32815, 16;
	shr.u32 	%r32822, %r32818, 16;
	add.s32 	%r32823, %r32819, %r32684;
	add.s32 	%r32824, %r32823, %r32820;
	setp.lt.u32 	%p7286, %r32824, %r32684;
	selp.u32 	%r32825, 1, 0, %p7286;
	add.s32 	%r58060, %r32824, %r32813;
	setp.lt.u32 	%p7287, %r58060, %r32824;
	selp.u32 	%r32826, 1, 0, %p7287;
	mad.lo.s32 	%r32827, %r32816, %r32763, %r32821;
	add.s32 	%r32828, %r32827, %r32822;
	add.s32 	%r32829, %r32828, %r32825;
	add.s32 	%r32830, %r32829, %r32826;
	and.b32  	%r32831, %r11773, 65535;
	mul.lo.s32 	%r32832, %r32831, %r32764;
	shr.u32 	%r32833, %r11773, 16;
	mul.lo.s32 	%r32834, %r32831, %r32763;
	mad.lo.s32 	%r32835, %r32833, %r32764, %r32834;
	and.b32  	%r32836, %r32832, 65535;
	shl.b32 	%r32837, %r32835, 16;
	shr.u32 	%r32838, %r32832, 16;
	shr.u32 	%r32839, %r32835, 16;
	add.s32 	%r32840, %r32836, %r32702;
	add.s32 	%r32841, %r32840, %r32837;
	setp.lt.u32 	%p7288, %r32841, %r32702;
	selp.u32 	%r32842, 1, 0, %p7288;
	add.s32 	%r58059, %r32841, %r32830;
	setp.lt.u32 	%p7289, %r58059, %r32841;
	selp.u32 	%r32843, 1, 0, %p7289;
	mad.lo.s32 	%r32844, %r32833, %r32763, %r32838;
	add.s32 	%r32845, %r32844, %r32839;
	add.s32 	%r32846, %r32845, %r32842;
	add.s32 	%r32847, %r32846, %r32843;
	and.b32  	%r32848, %r11774, 65535;
	mul.lo.s32 	%r32849, %r32848, %r32764;
	shr.u32 	%r32850, %r11774, 16;
	mul.lo.s32 	%r32851, %r32848, %r32763;
	mad.lo.s32 	%r32852, %r32850, %r32764, %r32851;
	and.b32  	%r32853, %r32849, 65535;
	shl.b32 	%r32854, %r32852, 16;
	shr.u32 	%r32855, %r32849, 16;
	shr.u32 	%r32856, %r32852, 16;
	add.s32 	%r32857, %r32853, %r32720;
	add.s32 	%r32858, %r32857, %r32854;
	setp.lt.u32 	%p7290, %r32858, %r32720;
	selp.u32 	%r32859, 1, 0, %p7290;
	add.s32 	%r58058, %r32858, %r32847;
	setp.lt.u32 	%p7291, %r58058, %r32858;
	selp.u32 	%r32860, 1, 0, %p7291;
	mad.lo.s32 	%r32861, %r32850, %r32763, %r32855;
	add.s32 	%r32862, %r32861, %r32856;
	add.s32 	%r32863, %r32862, %r32859;
	add.s32 	%r32864, %r32863, %r32860;
	and.b32  	%r32865, %r11775, 65535;
	mul.lo.s32 	%r32866, %r32865, %r32764;
	shr.u32 	%r32867, %r11775, 16;
	mul.lo.s32 	%r32868, %r32865, %r32763;
	mad.lo.s32 	%r32869, %r32867, %r32764, %r32868;
	and.b32  	%r32870, %r32866, 65535;
	shl.b32 	%r32871, %r32869, 16;
	shr.u32 	%r32872, %r32866, 16;
	shr.u32 	%r32873, %r32869, 16;
	add.s32 	%r32874, %r32870, %r32738;
	add.s32 	%r32875, %r32874, %r32871;
	setp.lt.u32 	%p7292, %r32875, %r32738;
	selp.u32 	%r32876, 1, 0, %p7292;
	add.s32 	%r58057, %r32875, %r32864;
	setp.lt.u32 	%p7293, %r58057, %r32875;
	selp.u32 	%r32877, 1, 0, %p7293;
	mad.lo.s32 	%r32878, %r32867, %r32763, %r32872;
	add.s32 	%r32879, %r32878, %r32873;
	add.s32 	%r32880, %r32879, %r32876;
	add.s32 	%r32881, %r32880, %r32877;
	and.b32  	%r32882, %r11776, 65535;
	mul.lo.s32 	%r32883, %r32882, %r32764;
	shr.u32 	%r32884, %r11776, 16;
	mul.lo.s32 	%r32885, %r32882, %r32763;
	mad.lo.s32 	%r32886, %r32884, %r32764, %r32885;
	and.b32  	%r32887, %r32883, 65535;
	shl.b32 	%r32888, %r32886, 16;
	shr.u32 	%r32889, %r32883, 16;
	shr.u32 	%r32890, %r32886, 16;
	add.s32 	%r32891, %r32887, %r32756;
	add.s32 	%r32892, %r32891, %r32888;
	setp.lt.u32 	%p7294, %r32892, %r32756;
	selp.u32 	%r32893, 1, 0, %p7294;
	add.s32 	%r58056, %r32892, %r32881;
	setp.lt.u32 	%p7295, %r58056, %r32892;
	selp.u32 	%r32894, 1, 0, %p7295;
	mad.lo.s32 	%r32895, %r32884, %r32763, %r32889;
	add.s32 	%r32896, %r32895, %r32890;
	add.s32 	%r32897, %r32896, %r32893;
	add.s32 	%r32898, %r32897, %r32894;
	add.s32 	%r58055, %r32761, %r32898;
	add.s32 	%r58054, %r58054, 1;
	add.s64 	%rd478, %rd478, 4;
	setp.ne.s32 	%p7296, %r58054, 8;
	@%p7296 bra 	$L__BB0_1312;
	setp.lt.u32 	%p7297, %r58055, %r11776;
	mov.u32 	%r58062, %r58053;
	@%p7297 bra 	$L__BB0_1328;
	setp.gt.u32 	%p7298, %r58055, %r11776;
	@%p7298 bra 	$L__BB0_1327;
	setp.lt.u32 	%p7299, %r58056, %r11775;
	mov.u32 	%r58062, %r58053;
	@%p7299 bra 	$L__BB0_1328;
	setp.gt.u32 	%p7300, %r58056, %r11775;
	@%p7300 bra 	$L__BB0_1327;
	setp.lt.u32 	%p7301, %r58057, %r11774;
	mov.u32 	%r58062, %r58053;
	@%p7301 bra 	$L__BB0_1328;
	setp.gt.u32 	%p7302, %r58057, %r11774;
	@%p7302 bra 	$L__BB0_1327;
	setp.lt.u32 	%p7303, %r58058, %r11773;
	mov.u32 	%r58062, %r58053;
	@%p7303 bra 	$L__BB0_1328;
	setp.gt.u32 	%p7304, %r58058, %r11773;
	@%p7304 bra 	$L__BB0_1327;
	setp.lt.u32 	%p7305, %r58059, %r11772;
	mov.u32 	%r58062, %r58053;
	@%p7305 bra 	$L__BB0_1328;
	setp.gt.u32 	%p7306, %r58059, %r11772;
	@%p7306 bra 	$L__BB0_1327;
	setp.lt.u32 	%p7307, %r58060, %r11771;
	mov.u32 	%r58062, %r58053;
	@%p7307 bra 	$L__BB0_1328;
	setp.gt.u32 	%p7308, %r58060, %r11771;
	@%p7308 bra 	$L__BB0_1327;
	setp.lt.u32 	%p7309, %r58061, %r11770;
	mov.u32 	%r58062, %r58053;
	@%p7309 bra 	$L__BB0_1328;
	setp.le.u32 	%p7310, %r58061, %r11770;
	setp.lt.u32 	%p7311, %r58053, %r11769;
	and.pred  	%p7312, %p7310, %p7311;
	mov.u32 	%r58062, %r58053;
	@%p7312 bra 	$L__BB0_1328;
$L__BB0_1327:
	sub.s32 	%r58062, %r58053, %r11769;
	setp.lt.u32 	%p7313, %r58053, %r11769;
	selp.u32 	%r32899, 1, 0, %p7313;
	sub.s32 	%r32900, %r58061, %r11770;
	setp.lt.u32 	%p7314, %r58061, %r11770;
	selp.s32 	%r32901, -1, 0, %p7313;
	add.s32 	%r58061, %r32900, %r32901;
	setp.lt.u32 	%p7315, %r32900, %r32899;
	or.pred  	%p7316, %p7314, %p7315;
	selp.u32 	%r32902, 1, 0, %p7316;
	sub.s32 	%r32903, %r58060, %r11771;
	setp.lt.u32 	%p7317, %r58060, %r11771;
	selp.s32 	%r32904, -1, 0, %p7316;
	add.s32 	%r58060, %r32903, %r32904;
	setp.lt.u32 	%p7318, %r32903, %r32902;
	or.pred  	%p7319, %p7317, %p7318;
	selp.u32 	%r32905, 1, 0, %p7319;
	sub.s32 	%r32906, %r58059, %r11772;
	setp.lt.u32 	%p7320, %r58059, %r11772;
	selp.s32 	%r32907, -1, 0, %p7319;
	add.s32 	%r58059, %r32906, %r32907;
	setp.lt.u32 	%p7321, %r32906, %r32905;
	or.pred  	%p7322, %p7320, %p7321;
	selp.u32 	%r32908, 1, 0, %p7322;
	sub.s32 	%r32909, %r58058, %r11773;
	setp.lt.u32 	%p7323, %r58058, %r11773;
	selp.s32 	%r32910, -1, 0, %p7322;
	add.s32 	%r58058, %r32909, %r32910;
	setp.lt.u32 	%p7324, %r32909, %r32908;
	or.pred  	%p7325, %p7323, %p7324;
	selp.u32 	%r32911, 1, 0, %p7325;
	sub.s32 	%r32912, %r58057, %r11774;
	setp.lt.u32 	%p7326, %r58057, %r11774;
	selp.s32 	%r32913, -1, 0, %p7325;
	add.s32 	%r58057, %r32912, %r32913;
	setp.lt.u32 	%p7327, %r32912, %r32911;
	or.pred  	%p7328, %p7326, %p7327;
	selp.u32 	%r32914, 1, 0, %p7328;
	sub.s32 	%r32915, %r58056, %r11775;
	setp.lt.u32 	%p7329, %r58056, %r11775;
	selp.s32 	%r32916, -1, 0, %p7328;
	add.s32 	%r58056, %r32915, %r32916;
	setp.lt.u32 	%p7330, %r32915, %r32914;
	or.pred  	%p7331, %p7329, %p7330;
	selp.s32 	%r32917, -1, 0, %p7331;
	sub.s32 	%r32918, %r58055, %r11776;
	add.s32 	%r58055, %r32918, %r32917;
$L__BB0_1328:
	st.local.u32 	[%rd22], %r58062;
	st.local.u32 	[%rd22+4], %r58061;
	st.local.u32 	[%rd22+8], %r58060;
	st.local.u32 	[%rd22+12], %r58059;
	st.local.u32 	[%rd22+16], %r58058;
	st.local.u32 	[%rd22+20], %r58057;
	st.local.u32 	[%rd22+24], %r58056;
	st.local.u32 	[%rd22+28], %r58055;
	and.b32  	%r5440, %r58011, 65535;
	shr.u32 	%r5441, %r58011, 16;
	and.b32  	%r5442, %r58010, 65535;
	shr.u32 	%r5443, %r58010, 16;
	and.b32  	%r5444, %r58009, 65535;
	shr.u32 	%r5445, %r58009, 16;
	and.b32  	%r5446, %r58008, 65535;
	shr.u32 	%r5447, %r58008, 16;
	and.b32  	%r5448, %r58007, 65535;
	shr.u32 	%r5449, %r58007, 16;
	and.b32  	%r5450, %r58006, 65535;
	shr.u32 	%r5451, %r58006, 16;
	and.b32  	%r5452, %r58005, 65535;
	shr.u32 	%r5453, %r58005, 16;
	and.b32  	%r5454, %r58004, 65535;
	shr.u32 	%r5455, %r58004, 16;
	mov.b32 	%r58072, 0;
	mov.u64 	%rd479, %rd20;
	mov.u32 	%r58073, %r58072;
	mov.u32 	%r58074, %r58072;
	mov.u32 	%r58075, %r58072;
	mov.u32 	%r58076, %r58072;
	mov.u32 	%r58077, %r58072;
	mov.u32 	%r58078, %r58072;
	mov.u32 	%r58070, %r58072;
	mov.u32 	%r58071, %r58072;
$L__BB0_1329:
	ld.param.u32 	%r55664, [_Z17ecm_stage1_kernelj4U256S_S_jPKjjjjjjjjPjS2_S2_S2_S2_S2__param_4];
	ld.local.u32 	%r32920, [%rd479];
	shr.u32 	%r32921, %r32920, 16;
	and.b32  	%r32922, %r32920, 65535;
	mul.lo.s32 	%r32923, %r5440, %r32922;
	mul.lo.s32 	%r32924, %r5440, %r32921;
	mad.lo.s32 	%r32925, %r5441, %r32922, %r32924;
	and.b32  	%r32926, %r32923, 65535;
	shl.b32 	%r32927, %r32925, 16;
	shr.u32 	%r32928, %r32923, 16;
	shr.u32 	%r32929, %r32925, 16;
	add.s32 	%r32930, %r32926, %r58070;
	add.s32 	%r32931, %r32930, %r32927;
	setp.lt.u32 	%p7332, %r32931, %r58070;
	selp.u32 	%r32932, 1, 0, %p7332;
	mad.lo.s32 	%r32933, %r5441, %r32921, %r32928;
	add.s32 	%r32934, %r32933, %r32929;
	add.s32 	%r32935, %r32934, %r32932;
	mul.lo.s32 	%r32936, %r5442, %r32922;
	mul.lo.s32 	%r32937, %r5442, %r32921;
	mad.lo.s32 	%r32938, %r5443, %r32922, %r32937;
	and.b32  	%r32939, %r32936, 65535;
	shl.b32 	%r32940, %r32938, 16;
	shr.u32 	%r32941, %r32936, 16;
	shr.u32 	%r32942, %r32938, 16;
	add.s32 	%r32943, %r32939, %r58078;
	add.s32 	%r32944, %r32943, %r32940;
	setp.lt.u32 	%p7333, %r32944, %r58078;
	selp.u32 	%r32945, 1, 0, %p7333;
	add.s32 	%r32946, %r32944, %r32935;
	setp.lt.u32 	%p7334, %r32946, %r32944;
	selp.u32 	%r32947, 1, 0, %p7334;
	mad.lo.s32 	%r32948, %r5443, %r32921, %r32941;
	add.s32 	%r32949, %r32948, %r32942;
	add.s32 	%r32950, %r32949, %r32945;
	add.s32 	%r32951, %r32950, %r32947;
	mul.lo.s32 	%r32952, %r5444, %r32922;
	mul.lo.s32 	%r32953, %r5444, %r32921;
	mad.lo.s32 	%r32954, %r5445, %r32922, %r32953;
	and.b32  	%r32955, %r32952, 65535;
	shl.b32 	%r32956, %r32954, 16;
	shr.u32 	%r32957, %r32952, 16;
	shr.u32 	%r32958, %r32954, 16;
	add.s32 	%r32959, %r32955, %r58077;
	add.s32 	%r32960, %r32959, %r32956;
	setp.lt.u32 	%p7335, %r32960, %r58077;
	selp.u32 	%r32961, 1, 0, %p7335;
	add.s32 	%r32962, %r32960, %r32951;
	setp.lt.u32 	%p7336, %r32962, %r32960;
	selp.u32 	%r32963, 1, 0, %p7336;
	mad.lo.s32 	%r32964, %r5445, %r32921, %r32957;
	add.s32 	%r32965, %r32964, %r32958;
	add.s32 	%r32966, %r32965, %r32961;
	add.s32 	%r32967, %r32966, %r32963;
	mul.lo.s32 	%r32968, %r5446, %r32922;
	mul.lo.s32 	%r32969, %r5446, %r32921;
	mad.lo.s32 	%r32970, %r5447, %r32922, %r32969;
	and.b32  	%r32971, %r32968, 65535;
	shl.b32 	%r32972, %r32970, 16;
	shr.u32 	%r32973, %r32968, 16;
	shr.u32 	%r32974, %r32970, 16;
	add.s32 	%r32975, %r32971, %r58076;
	add.s32 	%r32976, %r32975, %r32972;
	setp.lt.u32 	%p7337, %r32976, %r58076;
	selp.u32 	%r32977, 1, 0, %p7337;
	add.s32 	%r32978, %r32976, %r32967;
	setp.lt.u32 	%p7338, %r32978, %r32976;
	selp.u32 	%r32979, 1, 0, %p7338;
	mad.lo.s32 	%r32980, %r5447, %r32921, %r32973;
	add.s32 	%r32981, %r32980, %r32974;
	add.s32 	%r32982, %r32981, %r32977;
	add.s32 	%r32983, %r32982, %r32979;
	mul.lo.s32 	%r32984, %r5448, %r32922;
	mul.lo.s32 	%r32985, %r5448, %r32921;
	mad.lo.s32 	%r32986, %r5449, %r32922, %r32985;
	and.b32  	%r32987, %r32984, 65535;
	shl.b32 	%r32988, %r32986, 16;
	shr.u32 	%r32989, %r32984, 16;
	shr.u32 	%r32990, %r32986, 16;
	add.s32 	%r32991, %r32987, %r58075;
	add.s32 	%r32992, %r32991, %r32988;
	setp.lt.u32 	%p7339, %r32992, %r58075;
	selp.u32 	%r32993, 1, 0, %p7339;
	add.s32 	%r32994, %r32992, %r32983;
	setp.lt.u32 	%p7340, %r32994, %r32992;
	selp.u32 	%r32995, 1, 0, %p7340;
	mad.lo.s32 	%r32996, %r5449, %r32921, %r32989;
	add.s32 	%r32997, %r32996, %r32990;
	add.s32 	%r32998, %r32997, %r32993;
	add.s32 	%r32999, %r32998, %r32995;
	mul.lo.s32 	%r33000, %r5450, %r32922;
	mul.lo.s32 	%r33001, %r5450, %r32921;
	mad.lo.s32 	%r33002, %r5451, %r32922, %r33001;
	and.b32  	%r33003, %r33000, 65535;
	shl.b32 	%r33004, %r33002, 16;
	shr.u32 	%r33005, %r33000, 16;
	shr.u32 	%r33006, %r33002, 16;
	add.s32 	%r33007, %r33003, %r58074;
	add.s32 	%r33008, %r33007, %r33004;
	setp.lt.u32 	%p7341, %r33008, %r58074;
	selp.u32 	%r33009, 1, 0, %p7341;
	add.s32 	%r33010, %r33008, %r32999;
	setp.lt.u32 	%p7342, %r33010, %r33008;
	selp.u32 	%r33011, 1, 0, %p7342;
	mad.lo.s32 	%r33012, %r5451, %r32921, %r33005;
	add.s32 	%r33013, %r33012, %r33006;
	add.s32 	%r33014, %r33013, %r33009;
	add.s32 	%r33015, %r33014, %r33011;
	mul.lo.s32 	%r33016, %r5452, %r32922;
	mul.lo.s32 	%r33017, %r5452, %r32921;
	mad.lo.s32 	%r33018, %r5453, %r32922, %r33017;
	and.b32  	%r33019, %r33016, 65535;
	shl.b32 	%r33020, %r33018, 16;
	shr.u32 	%r33021, %r33016, 16;
	shr.u32 	%r33022, %r33018, 16;
	add.s32 	%r33023, %r33019, %r58073;
	add.s32 	%r33024, %r33023, %r33020;
	setp.lt.u32 	%p7343, %r33024, %r58073;
	selp.u32 	%r33025, 1, 0, %p7343;
	add.s32 	%r33026, %r33024, %r33015;
	setp.lt.u32 	%p7344, %r33026, %r33024;
	selp.u32 	%r33027, 1, 0, %p7344;
	mad.lo.s32 	%r33028, %r5453, %r32921, %r33021;
	add.s32 	%r33029, %r33028, %r33022;
	add.s32 	%r33030, %r33029, %r33025;
	add.s32 	%r33031, %r33030, %r33027;
	mul.lo.s32 	%r33032, %r5454, %r32922;
	mul.lo.s32 	%r33033, %r5454, %r32921;
	mad.lo.s32 	%r33034, %r5455, %r32922, %r33033;
	and.b32  	%r33035, %r33032, 65535;
	shl.b32 	%r33036, %r33034, 16;
	shr.u32 	%r33037, %r33032, 16;
	shr.u32 	%r33038, %r33034, 16;
	add.s32 	%r33039, %r33035, %r58072;
	add.s32 	%r33040, %r33039, %r33036;
	setp.lt.u32 	%p7345, %r33040, %r58072;
	selp.u32 	%r33041, 1, 0, %p7345;
	add.s32 	%r33042, %r33040, %r33031;
	setp.lt.u32 	%p7346, %r33042, %r33040;
	selp.u32 	%r33043, 1, 0, %p7346;
	mad.lo.s32 	%r33044, %r5455, %r32921, %r33037;
	add.s32 	%r33045, %r33044, %r33038;
	add.s32 	%r33046, %r33045, %r33041;
	add.s32 	%r33047, %r33046, %r33043;
	mul.lo.s32 	%r33048, %r32931, %r55664;
	shr.u32 	%r33049, %r33048, 16;
	and.b32  	%r33050, %r33048, 65535;
	and.b32  	%r33051, %r11769, 65535;
	mul.lo.s32 	%r33052, %r33051, %r33050;
	shr.u32 	%r33053, %r11769, 16;
	mul.lo.s32 	%r33054, %r33051, %r33049;
	mad.lo.s32 	%r33055, %r33053, %r33050, %r33054;
	and.b32  	%r33056, %r33052, 65535;
	shl.b32 	%r33057, %r33055, 16;
	shr.u32 	%r33058, %r33052, 16;
	shr.u32 	%r33059, %r33055, 16;
	add.s32 	%r33060, %r33056, %r32931;
	add.s32 	%r33061, %r33060, %r33057;
	setp.lt.u32 	%p7347, %r33061, %r32931;
	selp.u32 	%r33062, 1, 0, %p7347;
	mad.lo.s32 	%r33063, %r33053, %r33049, %r33058;
	add.s32 	%r33064, %r33063, %r33059;
	add.s32 	%r33065, %r33064, %r33062;
	and.b32  	%r33066, %r11770, 65535;
	mul.lo.s32 	%r33067, %r33066, %r33050;
	shr.u32 	%r33068, %r11770, 16;
	mul.lo.s32 	%r33069, %r33066, %r33049;
	mad.lo.s32 	%r33070, %r33068, %r33050, %r33069;
	and.b32  	%r33071, %r33067, 65535;
	shl.b32 	%r33072, %r33070, 16;
	shr.u32 	%r33073, %r33067, 16;
	shr.u32 	%r33074, %r33070, 16;
	add.s32 	%r33075, %r33071, %r32946;
	add.s32 	%r33076, %r33075, %r33072;
	setp.lt.u32 	%p7348, %r33076, %r32946;
	selp.u32 	%r33077, 1, 0, %p7348;
	add.s32 	%r58070, %r33076, %r33065;
	setp.lt.u32 	%p7349, %r58070, %r33076;
	selp.u32 	%r33078, 1, 0, %p7349;
	mad.lo.s32 	%r33079, %r33068, %r33049, %r33073;
	add.s32 	%r33080, %r33079, %r33074;
	add.s32 	%r33081, %r33080, %r33077;
	add.s32 	%r33082, %r33081, %r33078;
	and.b32  	%r33083, %r11771, 65535;
	mul.lo.s32 	%r33084, %r33083, %r33050;
	shr.u32 	%r33085, %r11771, 16;
	mul.lo.s32 	%r33086, %r33083, %r33049;
	mad.lo.s32 	%r33087, %r33085, %r33050, %r33086;
	and.b32  	%r33088, %r33084, 65535;
	shl.b32 	%r33089, %r33087, 16;
	shr.u32 	%r33090, %r33084, 16;
	shr.u32 	%r33091, %r33087, 16;
	add.s32 	%r33092, %r33088, %r32962;
	add.s32 	%r33093, %r33092, %r33089;
	setp.lt.u32 	%p7350, %r33093, %r32962;
	selp.u32 	%r33094, 1, 0, %p7350;
	add.s32 	%r58078, %r33093, %r33082;
	setp.lt.u32 	%p7351, %r58078, %r33093;
	selp.u32 	%r33095, 1, 0, %p7351;
	mad.lo.s32 	%r33096, %r33085, %r33049, %r33090;
	add.s32 	%r33097, %r33096, %r33091;
	add.s32 	%r33098, %r33097, %r33094;
	add.s32 	%r33099, %r33098, %r33095;
	and.b32  	%r33100, %r11772, 65535;
	mul.lo.s32 	%r33101, %r33100, %r33050;
	shr.u32 	%r33102, %r11772, 16;
	mul.lo.s32 	%r33103, %r33100, %r33049;
	mad.lo.s32 	%r33104, %r33102, %r33050, %r33103;
	and.b32  	%r33105, %r33101, 65535;
	shl.b32 	%r33106, %r33104, 16;
	shr.u32 	%r33107, %r33101, 16;
	shr.u32 	%r33108, %r33104, 16;
	add.s32 	%r33109, %r33105, %r32978;
	add.s32 	%r33110, %r33109, %r33106;
	setp.lt.u32 	%p7352, %r33110, %r32978;
	selp.u32 	%r33111, 1, 0, %p7352;
	add.s32 	%r58077, %r33110, %r33099;
	setp.lt.u32 	%p7353, %r58077, %r33110;
	selp.u32 	%r33112, 1, 0, %p7353;
	mad.lo.s32 	%r33113, %r33102, %r33049, %r33107;
	add.s32 	%r33114, %r33113, %r33108;
	add.s32 	%r33115, %r33114, %r33111;
	add.s32 	%r33116, %r33115, %r33112;
	and.b32  	%r33117, %r11773, 65535;
	mul.lo.s32 	%r33118, %r33117, %r33050;
	shr.u32 	%r33119, %r11773, 16;
	mul.lo.s32 	%r33120, %r33117, %r33049;
	mad.lo.s32 	%r33121, %r33119, %r33050, %r33120;
	and.b32  	%r33122, %r33118, 65535;
	shl.b32 	%r33123, %r33121, 16;
	shr.u32 	%r33124, %r33118, 16;
	shr.u32 	%r33125, %r33121, 16;
	add.s32 	%r33126, %r33122, %r32994;
	add.s32 	%r33127, %r33126, %r33123;
	setp.lt.u32 	%p7354, %r33127, %r32994;
	selp.u32 	%r33128, 1, 0, %p7354;
	add.s32 	%r58076, %r33127, %r33116;
	setp.lt.u32 	%p7355, %r58076, %r33127;
	selp.u32 	%r33129, 1, 0, %p7355;
	mad.lo.s32 	%r33130, %r33119, %r33049, %r33124;
	add.s32 	%r33131, %r33130, %r33125;
	add.s32 	%r33132, %r33131, %r33128;
	add.s32 	%r33133, %r33132, %r33129;
	and.b32  	%r33134, %r11774, 65535;
	mul.lo.s32 	%r33135, %r33134, %r33050;
	shr.u32 	%r33136, %r11774, 16;
	mul.lo.s32 	%r33137, %r33134, %r33049;
	mad.lo.s32 	%r33138, %r33136, %r33050, %r33137;
	and.b32  	%r33139, %r33135, 65535;
	shl.b32 	%r33140, %r33138, 16;
	shr.u32 	%r33141, %r33135, 16;
	shr.u32 	%r33142, %r33138, 16;
	add.s32 	%r33143, %r33139, %r33010;
	add.s32 	%r33144, %r33143, %r33140;
	setp.lt.u32 	%p7356, %r33144, %r33010;
	selp.u32 	%r33145, 1, 0, %p7356;
	add.s32 	%r58075, %r33144, %r33133;
	setp.lt.u32 	%p7357, %r58075, %r33144;
	selp.u32 	%r33146, 1, 0, %p7357;
	mad.lo.s32 	%r33147, %r33136, %r33049, %r33141;
	add.s32 	%r33148, %r33147, %r33142;
	add.s32 	%r33149, %r33148, %r33145;
	add.s32 	%r33150, %r33149, %r33146;
	and.b32  	%r33151, %r11775, 65535;
	mul.lo.s32 	%r33152, %r33151, %r33050;
	shr.u32 	%r33153, %r11775, 16;
	mul.lo.s32 	%r33154, %r33151, %r33049;
	mad.lo.s32 	%r33155, %r33153, %r33050, %r33154;
	and.b32  	%r33156, %r33152, 65535;
	shl.b32 	%r33157, %r33155, 16;
	shr.u32 	%r33158, %r33152, 16;
	shr.u32 	%r33159, %r33155, 16;
	add.s32 	%r33160, %r33156, %r33026;
	add.s32 	%r33161, %r33160, %r33157;
	setp.lt.u32 	%p7358, %r33161, %r33026;
	selp.u32 	%r33162, 1, 0, %p7358;
	add.s32 	%r58074, %r33161, %r33150;
	setp.lt.u32 	%p7359, %r58074, %r33161;
	selp.u32 	%r33163, 1, 0, %p7359;
	mad.lo.s32 	%r33164, %r33153, %r33049, %r33158;
	add.s32 	%r33165, %r33164, %r33159;
	add.s32 	%r33166, %r33165, %r33162;
	add.s32 	%r33167, %r33166, %r33163;
	and.b32  	%r33168, %r11776, 65535;
	mul.lo.s32 	%r33169, %r33168, %r33050;
	shr.u32 	%r33170, %r11776, 16;
	mul.lo.s32 	%r33171, %r33168, %r33049;
	mad.lo.s32 	%r33172, %r33170, %r33050, %r33171;
	and.b32  	%r33173, %r33169, 65535;
	shl.b32 	%r33174, %r33172, 16;
	shr.u32 	%r33175, %r33169, 16;
	shr.u32 	%r33176, %r33172, 16;
	add.s32 	%r33177, %r33173, %r33042;
	add.s32 	%r33178, %r33177, %r33174;
	setp.lt.u32 	%p7360, %r33178, %r33042;
	selp.u32 	%r33179, 1, 0, %p7360;
	add.s32 	%r58073, %r33178, %r33167;
	setp.lt.u32 	%p7361, %r58073, %r33178;
	selp.u32 	%r33180, 1, 0, %p7361;
	mad.lo.s32 	%r33181, %r33170, %r33049, %r33175;
	add.s32 	%r33182, %r33181, %r33176;
	add.s32 	%r33183, %r33182, %r33179;
	add.s32 	%r33184, %r33183, %r33180;
	add.s32 	%r58072, %r33047, %r33184;
	add.s32 	%r58071, %r58071, 1;
	add.s64 	%rd479, %rd479, 4;
	setp.ne.s32 	%p7362, %r58071, 8;
	@%p7362 bra 	$L__BB0_1329;
	setp.lt.u32 	%p7363, %r58072, %r11776;
	mov.u32 	%r58079, %r58070;
	@%p7363 bra 	$L__BB0_1345;
	setp.gt.u32 	%p7364, %r58072, %r11776;
	@%p7364 bra 	$L__BB0_1344;
	setp.lt.u32 	%p7365, %r58073, %r11775;
	mov.u32 	%r58079, %r58070;
	@%p7365 bra 	$L__BB0_1345;
	setp.gt.u32 	%p7366, %r58073, %r11775;
	@%p7366 bra 	$L__BB0_1344;
	setp.lt.u32 	%p7367, %r58074, %r11774;
	mov.u32 	%r58079, %r58070;
	@%p7367 bra 	$L__BB0_1345;
	setp.gt.u32 	%p7368, %r58074, %r11774;
	@%p7368 bra 	$L__BB0_1344;
	setp.lt.u32 	%p7369, %r58075, %r11773;
	mov.u32 	%r58079, %r58070;
	@%p7369 bra 	$L__BB0_1345;
	setp.gt.u32 	%p7370, %r58075, %r11773;
	@%p7370 bra 	$L__BB0_1344;
	setp.lt.u32 	%p7371, %r58076, %r11772;
	mov.u32 	%r58079, %r58070;
	@%p7371 bra 	$L__BB0_1345;
	setp.gt.u32 	%p7372, %r58076, %r11772;
	@%p7372 bra 	$L__BB0_1344;
	setp.lt.u32 	%p7373, %r58077, %r11771;
	mov.u32 	%r58079, %r58070;
	@%p7373 bra 	$L__BB0_1345;
	setp.gt.u32 	%p7374, %r58077, %r11771;
	@%p7374 bra 	$L__BB0_1344;
	setp.lt.u32 	%p7375, %r58078, %r11770;
	mov.u32 	%r58079, %r58070;
	@%p7375 bra 	$L__BB0_1345;
	setp.le.u32 	%p7376, %r58078, %r11770;
	setp.lt.u32 	%p7377, %r58070, %r11769;
	and.pred  	%p7378, %p7376, %p7377;
	mov.u32 	%r58079, %r58070;
	@%p7378 bra 	$L__BB0_1345;
$L__BB0_1344:
	sub.s32 	%r58079, %r58070, %r11769;
	setp.lt.u32 	%p7379, %r58070, %r11769;
	selp.u32 	%r33185, 1, 0, %p7379;
	sub.s32 	%r33186, %r58078, %r11770;
	setp.lt.u32 	%p7380, %r58078, %r11770;
	selp.s32 	%r33187, -1, 0, %p7379;
	add.s32 	%r58078, %r33186, %r33187;
	setp.lt.u32 	%p7381, %r33186, %r33185;
	or.pred  	%p7382, %p7380, %p7381;
	selp.u32 	%r33188, 1, 0, %p7382;
	sub.s32 	%r33189, %r58077, %r11771;
	setp.lt.u32 	%p7383, %r58077, %r11771;
	selp.s32 	%r33190, -1, 0, %p7382;
	add.s32 	%r58077, %r33189, %r33190;
	setp.lt.u32 	%p7384, %r33189, %r33188;
	or.pred  	%p7385, %p7383, %p7384;
	selp.u32 	%r33191, 1, 0, %p7385;
	sub.s32 	%r33192, %r58076, %r11772;
	setp.lt.u32 	%p7386, %r58076, %r11772;
	selp.s32 	%r33193, -1, 0, %p7385;
	add.s32 	%r58076, %r33192, %r33193;
	setp.lt.u32 	%p7387, %r33192, %r33191;
	or.pred  	%p7388, %p7386, %p7387;
	selp.u32 	%r33194, 1, 0, %p7388;
	sub.s32 	%r33195, %r58075, %r11773;
	setp.lt.u32 	%p7389, %r58075, %r11773;
	selp.s32 	%r33196, -1, 0, %p7388;
	add.s32 	%r58075, %r33195, %r33196;
	setp.lt.u32 	%p7390, %r33195, %r33194;
	or.pred  	%p7391, %p7389, %p7390;
	selp.u32 	%r33197, 1, 0, %p7391;
	sub.s32 	%r33198, %r58074, %r11774;
	setp.lt.u32 	%p7392, %r58074, %r11774;
	selp.s32 	%r33199, -1, 0, %p7391;
	add.s32 	%r58074, %r33198, %r33199;
	setp.lt.u32 	%p7393, %r33198, %r33197;
	or.pred  	%p7394, %p7392, %p7393;
	selp.u32 	%r33200, 1, 0, %p7394;
	sub.s32 	%r33201, %r58073, %r11775;
	setp.lt.u32 	%p7395, %r58073, %r11775;
	selp.s32 	%r33202, -1, 0, %p7394;
	add.s32 	%r58073, %r33201, %r33202;
	setp.lt.u32 	%p7396, %r33201, %r33200;
	or.pred  	%p7397, %p7395, %p7396;
	selp.s32 	%r33203, -1, 0, %p7397;
	sub.s32 	%r33204, %r58072, %r11776;
	add.s32 	%r58072, %r33204, %r33203;
$L__BB0_1345:
	setp.lt.u32 	%p7398, %r58072, %r58021;
	@%p7398 bra 	$L__BB0_2041;
	setp.gt.u32 	%p7399, %r58072, %r58021;
	@%p7399 bra 	$L__BB0_1359;
	setp.lt.u32 	%p7400, %r58073, %r58022;
	@%p7400 bra 	$L__BB0_2041;
	setp.gt.u32 	%p7401, %r58073, %r58022;
	@%p7401 bra 	$L__BB0_1359;
	setp.lt.u32 	%p7402, %r58074, %r58023;
	@%p7402 bra 	$L__BB0_2041;
	setp.gt.u32 	%p7403, %r58074, %r58023;
	@%p7403 bra 	$L__BB0_1359;
	setp.lt.u32 	%p7404, %r58075, %r58024;
	@%p7404 bra 	$L__BB0_2041;
	setp.gt.u32 	%p7405, %r58075, %r58024;
	@%p7405 bra 	$L__BB0_1359;
	setp.lt.u32 	%p7406, %r58076, %r58025;
	@%p7406 bra 	$L__BB0_2041;
	setp.gt.u32 	%p7407, %r58076, %r58025;
	@%p7407 bra 	$L__BB0_1359;
	setp.lt.u32 	%p7408, %r58077, %r58026;
	@%p7408 bra 	$L__BB0_2041;
	setp.gt.u32 	%p7409, %r58077, %r58026;
	@%p7409 bra 	$L__BB0_1359;
	setp.lt.u32 	%p7410, %r58078, %r58027;
	@%p7410 bra 	$L__BB0_2041;
	setp.le.u32 	%p7411, %r58078, %r58027;
	setp.lt.u32 	%p7412, %r58079, %r58028;
	and.pred  	%p7413, %p7411, %p7412;
	@%p7413 bra 	$L__BB0_2041;
$L__BB0_1359:
	sub.s32 	%r58087, %r58079, %r58028;
	setp.lt.u32 	%p7414, %r58079, %r58028;
	selp.u32 	%r33205, 1, 0, %p7414;
	sub.s32 	%r33206, %r58078, %r58027;
	setp.lt.u32 	%p7415, %r58078, %r58027;
	selp.s32 	%r33207, -1, 0, %p7414;
	add.s32 	%r58086, %r33206, %r33207;
	setp.lt.u32 	%p7416, %r33206, %r33205;
	or.pred  	%p7417, %p7415, %p7416;
	selp.u32 	%r33208, 1, 0, %p7417;
	sub.s32 	%r33209, %r58077, %r58026;
	setp.lt.u32 	%p7418, %r58077, %r58026;
	selp.s32 	%r33210, -1, 0, %p7417;
	add.s32 	%r58085, %r33209, %r33210;
	setp.lt.u32 	%p7419, %r33209, %r33208;
	or.pred  	%p7420, %p7418, %p7419;
	selp.u32 	%r33211, 1, 0, %p7420;
	sub.s32 	%r33212, %r58076, %r58025;
	setp.lt.u32 	%p7421, %r58076, %r58025;
	selp.s32 	%r33213, -1, 0, %p7420;
	add.s32 	%r58084, %r33212, %r33213;
	setp.lt.u32 	%p7422, %r33212, %r33211;
	or.pred  	%p7423, %p7421, %p7422;
	selp.u32 	%r33214, 1, 0, %p7423;
	sub.s32 	%r33215, %r58075, %r58024;
	setp.lt.u32 	%p7424, %r58075, %r58024;
	selp.s32 	%r33216, -1, 0, %p7423;
	add.s32 	%r58083, %r33215, %r33216;
	setp.lt.u32 	%p7425, %r33215, %r33214;
	or.pred  	%p7426, %p7424, %p7425;
	selp.u32 	%r33217, 1, 0, %p7426;
	sub.s32 	%r33218, %r58074, %r58023;
	setp.lt.u32 	%p7427, %r58074, %r58023;
	selp.s32 	%r33219, -1, 0, %p7426;
	add.s32 	%r58082, %r33218, %r33219;
	setp.lt.u32 	%p7428, %r33218, %r33217;
	or.pred  	%p7429, %p7427, %p7428;
	selp.u32 	%r33220, 1, 0, %p7429;
	sub.s32 	%r33221, %r58073, %r58022;
	setp.lt.u32 	%p7430, %r58073, %r58022;
	selp.s32 	%r33222, -1, 0, %p7429;
	add.s32 	%r58081, %r33221, %r33222;
	setp.lt.u32 	%p7431, %r33221, %r33220;
	or.pred  	%p7432, %p7430, %p7431;
	selp.s32 	%r33223, -1, 0, %p7432;
	sub.s32 	%r33224, %r58072, %r58021;
	add.s32 	%r58080, %r33224, %r33223;
	bra.uni 	$L__BB0_2042;
$L__BB0_1360:
	@%p15634 bra 	$L__BB0_1260;
	and.b32  	%r3305, %r56900, 65535;
	shr.u32 	%r3306, %r56900, 16;
	and.b32  	%r3307, %r56899, 65535;
	shr.u32 	%r3308, %r56899, 16;
	and.b32  	%r3309, %r56898, 65535;
	shr.u32 	%r3310, %r56898, 16;
	and.b32  	%r3311, %r56897, 65535;
	shr.u32 	%r3312, %r56897, 16;
	and.b32  	%r3313, %r56896, 65535;
	shr.u32 	%r3314, %r56896, 16;
	and.b32  	%r3315, %r56895, 65535;
	shr.u32 	%r3316, %r56895, 16;
	and.b32  	%r3317, %r56894, 65535;
	shr.u32 	%r3318, %r56894, 16;
	and.b32  	%r3319, %r56893, 65535;
	shr.u32 	%r3320, %r56893, 16;
	mov.b32 	%r57131, 0;
	mov.u64 	%rd453, %rd23;
	mov.u32 	%r57130, %r57131;
	mov.u32 	%r57129, %r57131;
	mov.u32 	%r57128, %r57131;
	mov.u32 	%r57127, %r57131;
	mov.u32 	%r57126, %r57131;
	mov.u32 	%r57125, %r57131;
	mov.u32 	%r57122, %r57131;
	mov.u32 	%r57123, %r57131;
$L__BB0_1362:
	ld.param.u32 	%r55638, [_Z17ecm_stage1_kernelj4U256S_S_jPKjjjjjjjjPjS2_S2_S2_S2_S2__param_4];
	ld.local.u32 	%r24461, [%rd453];
	shr.u32 	%r24462, %r24461, 16;
	and.b32  	%r24463, %r24461, 65535;
	mul.lo.s32 	%r24464, %r3305, %r24463;
	mul.lo.s32 	%r24465, %r3305, %r24462;
	mad.lo.s32 	%r24466, %r3306, %r24463, %r24465;
	and.b32  	%r24467, %r24464, 65535;
	shl.b32 	%r24468, %r24466, 16;
	shr.u32 	%r24469, %r24464, 16;
	shr.u32 	%r24470, %r24466, 16;
	add.s32 	%r24471, %r24467, %r57122;
	add.s32 	%r24472, %r24471, %r24468;
	setp.lt.u32 	%p4531, %r24472, %r57122;
	selp.u32 	%r24473, 1, 0, %p4531;
	mad.lo.s32 	%r24474, %r3306, %r24462, %r24469;
	add.s32 	%r24475, %r24474, %r24470;
	add.s32 	%r24476, %r24475, %r24473;
	mul.lo.s32 	%r24477, %r3307, %r24463;
	mul.lo.s32 	%r24478, %r3307, %r24462;
	mad.lo.s32 	%r24479, %r3308, %r24463, %r24478;
	and.b32  	%r24480, %r24477, 65535;
	shl.b32 	%r24481, %r24479, 16;
	shr.u32 	%r24482, %r24477, 16;
	shr.u32 	%r24483, %r24479, 16;
	add.s32 	%r24484, %r24480, %r57125;
	add.s32 	%r24485, %r24484, %r24481;
	setp.lt.u32 	%p4532, %r24485, %r57125;
	selp.u32 	%r24486, 1, 0, %p4532;
	add.s32 	%r24487, %r24485, %r24476;
	setp.lt.u32 	%p4533, %r24487, %r24485;
	selp.u32 	%r24488, 1, 0, %p4533;
	mad.lo.s32 	%r24489, %r3308, %r24462, %r24482;
	add.s32 	%r24490, %r24489, %r24483;
	add.s32 	%r24491, %r24490, %r24486;
	add.s32 	%r24492, %r24491, %r24488;
	mul.lo.s32 	%r24493, %r3309, %r24463;
	mul.lo.s32 	%r24494, %r3309, %r24462;
	mad.lo.s32 	%r24495, %r3310, %r24463, %r24494;
	and.b32  	%r24496, %r24493, 65535;
	shl.b32 	%r24497, %r24495, 16;
	shr.u32 	%r24498, %r24493, 16;
	shr.u32 	%r24499, %r24495, 16;
	add.s32 	%r24500, %r24496, %r57126;
	add.s32 	%r24501, %r24500, %r24497;
	setp.lt.u32 	%p4534, %r24501, %r57126;
	selp.u32 	%r24502, 1, 0, %p4534;
	add.s32 	%r24503, %r24501, %r24492;
	setp.lt.u32 	%p4535, %r24503, %r24501;
	selp.u32 	%r24504, 1, 0, %p4535;
	mad.lo.s32 	%r24505, %r3310, %r24462, %r24498;
	add.s32 	%r24506, %r24505, %r24499;
	add.s32 	%r24507, %r24506, %r24502;
	add.s32 	%r24508, %r24507, %r24504;
	mul.lo.s32 	%r24509, %r3311, %r24463;
	mul.lo.s32 	%r24510, %r3311, %r24462;
	mad.lo.s32 	%r24511, %r3312, %r24463, %r24510;
	and.b32  	%r24512, %r24509, 65535;
	shl.b32 	%r24513, %r24511, 16;
	shr.u32 	%r24514, %r24509, 16;
	shr.u32 	%r24515, %r24511, 16;
	add.s32 	%r24516, %r24512, %r57127;
	add.s32 	%r24517, %r24516, %r24513;
	setp.lt.u32 	%p4536, %r24517, %r57127;
	selp.u32 	%r24518, 1, 0, %p4536;
	add.s32 	%r24519, %r24517, %r24508;
	setp.lt.u32 	%p4537, %r24519, %r24517;
	selp.u32 	%r24520, 1, 0, %p4537;
	mad.lo.s32 	%r24521, %r3312, %r24462, %r24514;
	add.s32 	%r24522, %r24521, %r24515;
	add.s32 	%r24523, %r24522, %r24518;
	add.s32 	%r24524, %r24523, %r24520;
	mul.lo.s32 	%r24525, %r3313, %r24463;
	mul.lo.s32 	%r24526, %r3313, %r24462;
	mad.lo.s32 	%r24527, %r3314, %r24463, %r24526;
	and.b32  	%r24528, %r24525, 65535;
	shl.b32 	%r24529, %r24527, 16;
	shr.u32 	%r24530, %r24525, 16;
	shr.u32 	%r24531, %r24527, 16;
	add.s32 	%r24532, %r24528, %r57128;
	add.s32 	%r24533, %r24532, %r24529;
	setp.lt.u32 	%p4538, %r24533, %r57128;
	selp.u32 	%r24534, 1, 0, %p4538;
	add.s32 	%r24535, %r24533, %r24524;
	setp.lt.u32 	%p4539, %r24535, %r24533;
	selp.u32 	%r24536, 1, 0, %p4539;
	mad.lo.s32 	%r24537, %r3314, %r24462, %r24530;
	add.s32 	%r24538, %r24537, %r24531;
	add.s32 	%r24539, %r24538, %r24534;
	add.s32 	%r24540, %r24539, %r24536;
	mul.lo.s32 	%r24541, %r3315, %r24463;
	mul.lo.s32 	%r24542, %r3315, %r24462;
	mad.lo.s32 	%r24543, %r3316, %r24463, %r24542;
	and.b32  	%r24544, %r24541, 65535;
	shl.b32 	%r24545, %r24543, 16;
	shr.u32 	%r24546, %r24541, 16;
	shr.u32 	%r24547, %r24543, 16;
	add.s32 	%r24548, %r24544, %r57129;
	add.s32 	%r24549, %r24548, %r24545;
	setp.lt.u32 	%p4540, %r24549, %r57129;
	selp.u32 	%r24550, 1, 0, %p4540;
	add.s32 	%r24551, %r24549, %r24540;
	setp.lt.u32 	%p4541, %r24551, %r24549;
	selp.u32 	%r24552, 1, 0, %p4541;
	mad.lo.s32 	%r24553, %r3316, %r24462, %r24546;
	add.s32 	%r24554, %r24553, %r24547;
	add.s32 	%r24555, %r24554, %r24550;
	add.s32 	%r24556, %r24555, %r24552;
	mul.lo.s32 	%r24557, %r3317, %r24463;
	mul.lo.s32 	%r24558, %r3317, %r24462;
	mad.lo.s32 	%r24559, %r3318, %r24463, %r24558;
	and.b32  	%r24560, %r24557, 65535;
	shl.b32 	%r24561, %r24559, 16;
	shr.u32 	%r24562, %r24557, 16;
	shr.u32 	%r24563, %r24559, 16;
	add.s32 	%r24564, %r24560, %r57130;
	add.s32 	%r24565, %r24564, %r24561;
	setp.lt.u32 	%p4542, %r24565, %r57130;
	selp.u32 	%r24566, 1, 0, %p4542;
	add.s32 	%r24567, %r24565, %r24556;
	setp.lt.u32 	%p4543, %r24567, %r24565;
	selp.u32 	%r24568, 1, 0, %p4543;
	mad.lo.s32 	%r24569, %r3318, %r24462, %r24562;
	add.s32 	%r24570, %r24569, %r24563;
	add.s32 	%r24571, %r24570, %r24566;
	add.s32 	%r24572, %r24571, %r24568;
	mul.lo.s32 	%r24573, %r3319, %r24463;
	mul.lo.s32 	%r24574, %r3319, %r24462;
	mad.lo.s32 	%r24575, %r3320, %r24463, %r24574;
	and.b32  	%r24576, %r24573, 65535;
	shl.b32 	%r24577, %r24575, 16;
	shr.u32 	%r24578, %r24573, 16;
	shr.u32 	%r24579, %r24575, 16;
	add.s32 	%r24580, %r24576, %r57131;
	add.s32 	%r24581, %r24580, %r24577;
	setp.lt.u32 	%p4544, %r24581, %r57131;
	selp.u32 	%r24582, 1, 0, %p4544;
	add.s32 	%r24583, %r24581, %r24572;
	setp.lt.u32 	%p4545, %r24583, %r24581;
	selp.u32 	%r24584, 1, 0, %p4545;
	mad.lo.s32 	%r24585, %r3320, %r24462, %r24578;
	add.s32 	%r24586, %r24585, %r24579;
	add.s32 	%r24587, %r24586, %r24582;
	add.s32 	%r24588, %r24587, %r24584;
	mul.lo.s32 	%r24589, %r24472, %r55638;
	shr.u32 	%r24590, %r24589, 16;
	and.b32  	%r24591, %r24589, 65535;
	and.b32  	%r24592, %r11769, 65535;
	mul.lo.s32 	%r24593, %r24592, %r24591;
	shr.u32 	%r24594, %r11769, 16;
	mul.lo.s32 	%r24595, %r24592, %r24590;
	mad.lo.s32 	%r24596, %r24594, %r24591, %r24595;
	and.b32  	%r24597, %r24593, 65535;
	shl.b32 	%r24598, %r24596, 16;
	shr.u32 	%r24599, %r24593, 16;
	shr.u32 	%r24600, %r24596, 16;
	add.s32 	%r24601, %r24597, %r24472;
	add.s32 	%r24602, %r24601, %r24598;
	setp.lt.u32 	%p4546, %r24602, %r24472;
	selp.u32 	%r24603, 1, 0, %p4546;
	mad.lo.s32 	%r24604, %r24594, %r24590, %r24599;
	add.s32 	%r24605, %r24604, %r24600;
	add.s32 	%r24606, %r24605, %r24603;
	and.b32  	%r24607, %r11770, 65535;
	mul.lo.s32 	%r24608, %r24607, %r24591;
	shr.u32 	%r24609, %r11770, 16;
	mul.lo.s32 	%r24610, %r24607, %r24590;
	mad.lo.s32 	%r24611, %r24609, %r24591, %r24610;
	and.b32  	%r24612, %r24608, 65535;
	shl.b32 	%r24613, %r24611, 16;
	shr.u32 	%r24614, %r24608, 16;
	shr.u32 	%r24615, %r24611, 16;
	add.s32 	%r24616, %r24612, %r24487;
	add.s32 	%r24617, %r24616, %r24613;
	setp.lt.u32 	%p4547, %r24617, %r24487;
	selp.u32 	%r24618, 1, 0, %p4547;
	add.s32 	%r57122, %r24617, %r24606;
	setp.lt.u32 	%p4548, %r57122, %r24617;
	selp.u32 	%r24619, 1, 0, %p4548;
	mad.lo.s32 	%r24620, %r24609, %r24590, %r24614;
	add.s32 	%r24621, %r24620, %r24615;
	add.s32 	%r24622, %r24621, %r24618;
	add.s32 	%r24623, %r24622, %r24619;
	and.b32  	%r24624, %r11771, 65535;
	mul.lo.s32 	%r24625, %r24624, %r24591;
	shr.u32 	%r24626, %r11771, 16;
	mul.lo.s32 	%r24627, %r24624, %r24590;
	mad.lo.s32 	%r24628, %r24626, %r24591, %r24627;
	and.b32  	%r24629, %r24625, 65535;
	shl.b32 	%r24630, %r24628, 16;
	shr.u32 	%r24631, %r24625, 16;
	shr.u32 	%r24632, %r24628, 16;
	add.s32 	%r24633, %r24629, %r24503;
	add.s32 	%r24634, %r24633, %r24630;
	setp.lt.u32 	%p4549, %r24634, %r24503;
	selp.u32 	%r24635, 1, 0, %p4549;
	add.s32 	%r57125, %r24634, %r24623;
	setp.lt.u32 	%p4550, %r57125, %r24634;
	selp.u32 	%r24636, 1, 0, %p4550;
	mad.lo.s32 	%r24637, %r24626, %r24590, %r24631;
	add.s32 	%r24638, %r24637, %r24632;
	add.s32 	%r24639, %r24638, %r24635;
	add.s32 	%r24640, %r24639, %r24636;
	and.b32  	%r24641, %r11772, 65535;
	mul.lo.s32 	%r24642, %r24641, %r24591;
	shr.u32 	%r24643, %r11772, 16;
	mul.lo.s32 	%r24644, %r24641, %r24590;
	mad.lo.s32 	%r24645, %r24643, %r24591, %r24644;
	and.b32  	%r24646, %r24642, 65535;
	shl.b32 	%r24647, %r24645, 16;
	shr.u32 	%r24648, %r24642, 16;
	shr.u32 	%r24649, %r24645, 16;
	add.s32 	%r24650, %r24646, %r24519;
	add.s32 	%r24651, %r24650, %r24647;
	setp.lt.u32 	%p4551, %r24651, %r24519;
	selp.u32 	%r24652, 1, 0, %p4551;
	add.s32 	%r57126, %r24651, %r24640;
	setp.lt.u32 	%p4552, %r57126, %r24651;
	selp.u32 	%r24653, 1, 0, %p4552;
	mad.lo.s32 	%r24654, %r24643, %r24590, %r24648;
	add.s32 	%r24655, %r24654, %r24649;
	add.s32 	%r24656, %r24655, %r24652;
	add.s32 	%r24657, %r24656, %r24653;
	and.b32  	%r24658, %r11773, 65535;
	mul.lo.s32 	%r24659, %r24658, %r24591;
	shr.u32 	%r24660, %r11773, 16;
	mul.lo.s32 	%r24661, %r24658, %r24590;
	mad.lo.s32 	%r24662, %r24660, %r24591, %r24661;
	and.b32  	%r24663, %r24659, 65535;
	shl.b32 	%r24664, %r24662, 16;
	shr.u32 	%r24665, %r24659, 16;
	shr.u32 	%r24666, %r24662, 16;
	add.s32 	%r24667, %r24663, %r24535;
	add.s32 	%r24668, %r24667, %r24664;
	setp.lt.u32 	%p4553, %r24668, %r24535;
	selp.u32 	%r24669, 1, 0, %p4553;
	add.s32 	%r57127, %r24668, %r24657;
	setp.lt.u32 	%p4554, %r57127, %r24668;
	selp.u32 	%r24670, 1, 0, %p4554;
	mad.lo.s32 	%r24671, %r24660, %r24590, %r24665;
	add.s32 	%r24672, %r24671, %r24666;
	add.s32 	%r24673, %r24672, %r24669;
	add.s32 	%r24674, %r24673, %r24670;
	and.b32  	%r24675, %r11774, 65535;
	mul.lo.s32 	%r24676, %r24675, %r24591;
	shr.u32 	%r24677, %r11774, 16;
	mul.lo.s32 	%r24678, %r24675, %r24590;
	mad.lo.s32 	%r24679, %r24677, %r24591, %r24678;
	and.b32  	%r24680, %r24676, 65535;
	shl.b32 	%r24681, %r24679, 16;
	shr.u32 	%r24682, %r24676, 16;
	shr.u32 	%r24683, %r24679, 16;
	add.s32 	%r24684, %r24680, %r24551;
	add.s32 	%r24685, %r24684, %r24681;
	setp.lt.u32 	%p4555, %r24685, %r24551;
	selp.u32 	%r24686, 1, 0, %p4555;
	add.s32 	%r57128, %r24685, %r24674;
	setp.lt.u32 	%p4556, %r57128, %r24685;
	selp.u32 	%r24687, 1, 0, %p4556;
	mad.lo.s32 	%r24688, %r24677, %r24590, %r24682;
	add.s32 	%r24689, %r24688, %r24683;
	add.s32 	%r24690, %r24689, %r24686;
	add.s32 	%r24691, %r24690, %r24687;
	and.b32  	%r24692, %r11775, 65535;
	mul.lo.s32 	%r24693, %r24692, %r24591;
	shr.u32 	%r24694, %r11775, 16;
	mul.lo.s32 	%r24695, %r24692, %r24590;
	mad.lo.s32 	%r24696, %r24694, %r24591, %r24695;
	and.b32  	%r24697, %r24693, 65535;
	shl.b32 	%r24698, %r24696, 16;
	shr.u32 	%r24699, %r24693, 16;
	shr.u32 	%r24700, %r24696, 16;
	add.s32 	%r24701, %r24697, %r24567;
	add.s32 	%r24702, %r24701, %r24698;
	setp.lt.u32 	%p4557, %r24702, %r24567;
	selp.u32 	%r24703, 1, 0, %p4557;
	add.s32 	%r57129, %r24702, %r24691;
	setp.lt.u32 	%p4558, %r57129, %r24702;
	selp.u32 	%r24704, 1, 0, %p4558;
	mad.lo.s32 	%r24705, %r24694, %r24590, %r24699;
	add.s32 	%r24706, %r24705, %r24700;
	add.s32 	%r24707, %r24706, %r24703;
	add.s32 	%r24708, %r24707, %r24704;
	and.b32  	%r24709, %r11776, 65535;
	mul.lo.s32 	%r24710, %r24709, %r24591;
	shr.u32 	%r24711, %r11776, 16;
	mul.lo.s32 	%r24712, %r24709, %r24590;
	mad.lo.s32 	%r24713, %r24711, %r24591, %r24712;
	and.b32  	%r24714, %r24710, 65535;
	shl.b32 	%r24715, %r24713, 16;
	shr.u32 	%r24716, %r24710, 16;
	shr.u32 	%r24717, %r24713, 16;
	add.s32 	%r24718, %r24714, %r24583;
	add.s32 	%r24719, %r24718, %r24715;
	setp.lt.u32 	%p4559, %r24719, %r24583;
	selp.u32 	%r24720, 1, 0, %p4559;
	add.s32 	%r57130, %r24719, %r24708;
	setp.lt.u32 	%p4560, %r57130, %r24719;
	selp.u32 	%r24721, 1, 0, %p4560;
	mad.lo.s32 	%r24722, %r24711, %r24590, %r24716;
	add.s32 	%r24723, %r24722, %r24717;
	add.s32 	%r24724, %r24723, %r24720;
	add.s32 	%r24725, %r24724, %r24721;
	add.s32 	%r57131, %r24588, %r24725;
	add.s32 	%r57123, %r57123, 1;
	add.s64 	%rd453, %rd453, 4;
	setp.ne.s32 	%p4561, %r57123, 8;
	@%p4561 bra 	$L__BB0_1362;
	setp.lt.u32 	%p4562, %r57131, %r11776;
	mov.u32 	%r57124, %r57122;
	@%p4562 bra 	$L__BB0_1378;
	setp.gt.u32 	%p4563, %r57131, %r11776;
	@%p4563 bra 	$L__BB0_1377;
	setp.lt.u32 	%p4564, %r57130, %r11775;
	mov.u32 	%r57124, %r57122;
	@%p4564 bra 	$L__BB0_1378;
	setp.gt.u32 	%p4565, %r57130, %r11775;
	@%p4565 bra 	$L__BB0_1377;
	setp.lt.u32 	%p4566, %r57129, %r11774;
	mov.u32 	%r57124, %r57122;
	@%p4566 bra 	$L__BB0_1378;
	setp.gt.u32 	%p4567, %r57129, %r11774;
	@%p4567 bra 	$L__BB0_1377;
	setp.lt.u32 	%p4568, %r57128, %r11773;
	mov.u32 	%r57124, %r57122;
	@%p4568 bra 	$L__BB0_1378;
	setp.gt.u32 	%p4569, %r57128, %r11773;
	@%p4569 bra 	$L__BB0_1377;
	setp.lt.u32 	%p4570, %r57127, %r11772;
	mov.u32 	%r57124, %r57122;
	@%p4570 bra 	$L__BB0_1378;
	setp.gt.u32 	%p4571, %r57127, %r11772;
	@%p4571 bra 	$L__BB0_1377;
	setp.lt.u32 	%p4572, %r57126, %r11771;
	mov.u32 	%r57124, %r57122;
	@%p4572 bra 	$L__BB0_1378;
	setp.gt.u32 	%p4573, %r57126, %r11771;
	@%p4573 bra 	$L__BB0_1377;
	setp.lt.u32 	%p4574, %r57125, %r11770;
	mov.u32 	%r57124, %r57122;
	@%p4574 bra 	$L__BB0_1378;
	setp.le.u32 	%p4575, %r57125, %r11770;
	setp.lt.u32 	%p4576, %r57122, %r11769;
	and.pred  	%p4577, %p4575, %p4576;
	mov.u32 	%r57124, %r57122;
	@%p4577 bra 	$L__BB0_1378;
$L__BB0_1377:
	sub.s32 	%r57124, %r57122, %r11769;
	setp.lt.u32 	%p4578, %r57122, %r11769;
	selp.u32 	%r24726, 1, 0, %p4578;
	sub.s32 	%r24727, %r57125, %r11770;
	setp.lt.u32 	%p4579, %r57125, %r11770;
	selp.s32 	%r24728, -1, 0, %p4578;
	add.s32 	%r57125, %r24727, %r24728;
	setp.lt.u32 	%p4580, %r24727, %r24726;
	or.pred  	%p4581, %p4579, %p4580;
	selp.u32 	%r24729, 1, 0, %p4581;
	sub.s32 	%r24730, %r57126, %r11771;
	setp.lt.u32 	%p4582, %r57126, %r11771;
	selp.s32 	%r24731, -1, 0, %p4581;
	add.s32 	%r57126, %r24730, %r24731;
	setp.lt.u32 	%p4583, %r24730, %r24729;
	or.pred  	%p4584, %p4582, %p4583;
	selp.u32 	%r24732, 1, 0, %p4584;
	sub.s32 	%r24733, %r57127, %r11772;
	setp.lt.u32 	%p4585, %r57127, %r11772;
	selp.s32 	%r24734, -1, 0, %p4584;
	add.s32 	%r57127, %r24733, %r24734;
	setp.lt.u32 	%p4586, %r24733, %r24732;
	or.pred  	%p4587, %p4585, %p4586;
	selp.u32 	%r24735, 1, 0, %p4587;
	sub.s32 	%r24736, %r57128, %r11773;
	setp.lt.u32 	%p4588, %r57128, %r11773;
	selp.s32 	%r24737, -1, 0, %p4587;
	add.s32 	%r57128, %r24736, %r24737;
	setp.lt.u32 	%p4589, %r24736, %r24735;
	or.pred  	%p4590, %p4588, %p4589;
	selp.u32 	%r24738, 1, 0, %p4590;
	sub.s32 	%r24739, %r57129, %r11774;
	setp.lt.u32 	%p4591, %r57129, %r11774;
	selp.s32 	%r24740, -1, 0, %p4590;
	add.s32 	%r57129, %r24739, %r24740;
	setp.lt.u32 	%p4592, %r24739, %r24738;
	or.pred  	%p4593, %p4591, %p4592;
	selp.u32 	%r24741, 1, 0, %p4593;
	sub.s32 	%r24742, %r57130, %r11775;
	setp.lt.u32 	%p4594, %r57130, %r11775;
	selp.s32 	%r24743, -1, 0, %p4593;
	add.s32 	%r57130, %r24742, %r24743;
	setp.lt.u32 	%p4595, %r24742, %r24741;
	or.pred  	%p4596, %p4594, %p4595;
	selp.s32 	%r24744, -1, 0, %p4596;
	sub.s32 	%r24745, %r57131, %r11776;
	add.s32 	%r57131, %r24745, %r24744;
$L__BB0_1378:
	and.b32  	%r3363, %r56917, 65535;
	shr.u32 	%r3364, %r56917, 16;
	and.b32  	%r3365, %r56916, 65535;
	shr.u32 	%r3366, %r56916, 16;
	and.b32  	%r3367, %r56915, 65535;
	shr.u32 	%r3368, %r56915, 16;
	and.b32  	%r3369, %r56914, 65535;
	shr.u32 	%r3370, %r56914, 16;
	and.b32  	%r3371, %r56913, 65535;
	shr.u32 	%r3372, %r56913, 16;
	and.b32  	%r3373, %r56912, 65535;
	shr.u32 	%r3374, %r56912, 16;
	and.b32  	%r3375, %r56911, 65535;
	shr.u32 	%r3376, %r56911, 16;
	and.b32  	%r3377, %r56910, 65535;
	shr.u32 	%r3378, %r56910, 16;
	mov.b32 	%r57148, 0;
	mov.u64 	%rd454, %rd24;
	mov.u32 	%r57147, %r57148;
	mov.u32 	%r57146, %r57148;
	mov.u32 	%r57145, %r57148;
	mov.u32 	%r57144, %r57148;
	mov.u32 	%r57143, %r57148;
	mov.u32 	%r57142, %r57148;
	mov.u32 	%r57139, %r57148;
	mov.u32 	%r57140, %r57148;
$L__BB0_1379:
	ld.param.u32 	%r55639, [_Z17ecm_stage1_kernelj4U256S_S_jPKjjjjjjjjPjS2_S2_S2_S2_S2__param_4];
	ld.local.u32 	%r24747, [%rd454];
	shr.u32 	%r24748, %r24747, 16;
	and.b32  	%r24749, %r24747, 65535;
	mul.lo.s32 	%r24750, %r3363, %r24749;
	mul.lo.s32 	%r24751, %r3363, %r24748;
	mad.lo.s32 	%r24752, %r3364, %r24749, %r24751;
	and.b32  	%r24753, %r24750, 65535;
	shl.b32 	%r24754, %r24752, 16;
	shr.u32 	%r24755, %r24750, 16;
	shr.u32 	%r24756, %r24752, 16;
	add.s32 	%r24757, %r24753, %r57139;
	add.s32 	%r24758, %r24757, %r24754;
	setp.lt.u32 	%p4597, %r24758, %r57139;
	selp.u32 	%r24759, 1, 0, %p4597;
	mad.lo.s32 	%r24760, %r3364, %r24748, %r24755;
	add.s32 	%r24761, %r24760, %r24756;
	add.s32 	%r24762, %r24761, %r24759;
	mul.lo.s32 	%r24763, %r3365, %r24749;
	mul.lo.s32 	%r24764, %r3365, %r24748;
	mad.lo.s32 	%r24765, %r3366, %r24749, %r24764;
	and.b32  	%r24766, %r24763, 65535;
	shl.b32 	%r24767, %r24765, 16;
	shr.u32 	%r24768, %r24763, 16;
	shr.u32 	%r24769, %r24765, 16;
	add.s32 	%r24770, %r24766, %r57142;
	add.s32 	%r24771, %r24770, %r24767;
	setp.lt.u32 	%p4598, %r24771, %r57142;
	selp.u32 	%r24772, 1, 0, %p4598;
	add.s32 	%r24773, %r24771, %r24762;
	setp.lt.u32 	%p4599, %r24773, %r24771;
	selp.u32 	%r24774, 1, 0, %p4599;
	mad.lo.s32 	%r24775, %r3366, %r24748, %r24768;
	add.s32 	%r24776, %r24775, %r24769;
	add.s32 	%r24777, %r24776, %r24772;
	add.s32 	%r24778, %r24777, %r24774;
	mul.lo.s32 	%r24779, %r3367, %r24749;
	mul.lo.s32 	%r24780, %r3367, %r24748;
	mad.lo.s32 	%r24781, %r3368, %r24749, %r24780;
	and.b32  	%r24782, %r24779, 65535;
	shl.b32 	%r24783, %r24781, 16;
	shr.u32 	%r24784, %r24779, 16;
	shr.u32 	%r24785, %r24781, 16;
	add.s32 	%r24786, %r24782, %r57143;
	add.s32 	%r24787, %r24786, %r24783;
	setp.lt.u32 	%p4600, %r24787, %r57143;
	selp.u32 	%r24788, 1, 0, %p4600;
	add.s32 	%r24789, %r24787, %r24778;
	setp.lt.u32 	%p4601, %r24789, %r24787;
	selp.u32 	%r24790, 1, 0, %p4601;
	mad.lo.s32 	%r24791, %r3368, %r24748, %r24784;
	add.s32 	%r24792, %r24791, %r24785;
	add.s32 	%r24793, %r24792, %r24788;
	add.s32 	%r24794, %r24793, %r24790;
	mul.lo.s32 	%r24795, %r3369, %r24749;
	mul.lo.s32 	%r24796, %r3369, %r24748;
	mad.lo.s32 	%r24797, %r3370, %r24749, %r24796;
	and.b32  	%r24798, %r24795, 65535;
	shl.b32 	%r24799, %r24797, 16;
	shr.u32 	%r24800, %r24795, 16;
	shr.u32 	%r24801, %r24797, 16;
	add.s32 	%r24802, %r24798, %r57144;
	add.s32 	%r24803, %r24802, %r24799;
	setp.lt.u32 	%p4602, %r24803, %r57144;
	selp.u32 	%r24804, 1, 0, %p4602;
	add.s32 	%r24805, %r24803, %r24794;
	setp.lt.u32 	%p4603, %r24805, %r24803;
	selp.u32 	%r24806, 1, 0, %p4603;
	mad.lo.s32 	%r24807, %r3370, %r24748, %r24800;
	add.s32 	%r24808, %r24807, %r24801;
	add.s32 	%r24809, %r24808, %r24804;
	add.s32 	%r24810, %r24809, %r24806;
	mul.lo.s32 	%r24811, %r3371, %r24749;
	mul.lo.s32 	%r24812, %r3371, %r24748;
	mad.lo.s32 	%r24813, %r3372, %r24749, %r24812;
	and.b32  	%r24814, %r24811, 65535;
	shl.b32 	%r24815, %r24813, 16;
	shr.u32 	%r24816, %r24811, 16;
	shr.u32 	%r24817, %r24813, 16;
	add.s32 	%r24818, %r24814, %r57145;
	add.s32 	%r24819, %r24818, %r24815;
	setp.lt.u32 	%p4604, %r24819, %r57145;
	selp.u32 	%r24820, 1, 0, %p4604;
	add.s32 	%r24821, %r24819, %r24810;
	setp.lt.u32 	%p4605, %r24821, %r24819;
	selp.u32 	%r24822, 1, 0, %p4605;
	mad.lo.s32 	%r24823, %r3372, %r24748, %r24816;
	add.s32 	%r24824, %r24823, %r24817;
	add.s32 	%r24825, %r24824, %r24820;
	add.s32 	%r24826, %r24825, %r24822;
	mul.lo.s32 	%r24827, %r3373, %r24749;
	mul.lo.s32 	%r24828, %r3373, %r24748;
	mad.lo.s32 	%r24829, %r3374, %r24749, %r24828;
	and.b32  	%r24830, %r24827, 65535;
	shl.b32 	%r24831, %r24829, 16;
	shr.u32 	%r24832, %r24827, 16;
	shr.u32 	%r24833, %r24829, 16;
	add.s32 	%r24834, %r24830, %r57146;
	add.s32 	%r24835, %r24834, %r24831;
	setp.lt.u32 	%p4606, %r24835, %r57146;
	selp.u32 	%r24836, 1, 0, %p4606;
	add.s32 	%r24837, %r24835, %r24826;
	setp.lt.u32 	%p4607, %r24837, %r24835;
	selp.u32 	%r24838, 1, 0, %p4607;
	mad.lo.s32 	%r24839, %r3374, %r24748, %r24832;
	add.s32 	%r24840, %r24839, %r24833;
	add.s32 	%r24841, %r24840, %r24836;
	add.s32 	%r24842, %r24841, %r24838;
	mul.lo.s32 	%r24843, %r3375, %r24749;
	mul.lo.s32 	%r24844, %r3375, %r24748;
	mad.lo.s32 	%r24845, %r3376, %r24749, %r24844;
	and.b32  	%r24846, %r24843, 65535;
	shl.b32 	%r24847, %r24845, 16;
	shr.u32 	%r24848, %r24843, 16;
	shr.u32 	%r24849, %r24845, 16;
	add.s32 	%r24850, %r24846, %r57147;
	add.s32 	%r24851, %r24850, %r24847;
	setp.lt.u32 	%p4608, %r24851, %r57147;
	selp.u32 	%r24852, 1, 0, %p4608;
	add.s32 	%r24853, %r24851, %r24842;
	setp.lt.u32 	%p4609, %r24853, %r24851;
	selp.u32 	%r24854, 1, 0, %p4609;
	mad.lo.s32 	%r24855, %r3376, %r24748, %r24848;
	add.s32 	%r24856, %r24855, %r24849;
	add.s32 	%r24857, %r24856, %r24852;
	add.s32 	%r24858, %r24857, %r24854;
	mul.lo.s32 	%r24859, %r3377, %r24749;
	mul.lo.s32 	%r24860, %r3377, %r24748;
	mad.lo.s32 	%r24861, %r3378, %r24749, %r24860;
	and.b32  	%r24862, %r24859, 65535;
	shl.b32 	%r24863, %r24861, 16;
	shr.u32 	%r24864, %r24859, 16;
	shr.u32 	%r24865, %r24861, 16;
	add.s32 	%r24866, %r24862, %r57148;
	add.s32 	%r24867, %r24866, %r24863;
	setp.lt.u32 	%p4610, %r24867, %r57148;
	selp.u32 	%r24868, 1, 0, %p4610;
	add.s32 	%r24869, %r24867, %r24858;
	setp.lt.u32 	%p4611, %r24869, %r24867;
	selp.u32 	%r24870, 1, 0, %p4611;
	mad.lo.s32 	%r24871, %r3378, %r24748, %r24864;
	add.s32 	%r24872, %r24871, %r24865;
	add.s32 	%r24873, %r24872, %r24868;
	add.s32 	%r24874, %r24873, %r24870;
	mul.lo.s32 	%r24875, %r24758, %r55639;
	shr.u32 	%r24876, %r24875, 16;
	and.b32  	%r24877, %r24875, 65535;
	and.b32  	%r24878, %r11769, 65535;
	mul.lo.s32 	%r24879, %r24878, %r24877;
	shr.u32 	%r24880, %r11769, 16;
	mul.lo.s32 	%r24881, %r24878, %r24876;
	mad.lo.s32 	%r24882, %r24880, %r24877, %r24881;
	and.b32  	%r24883, %r24879, 65535;
	shl.b32 	%r24884, %r24882, 16;
	shr.u32 	%r24885, %r24879, 16;
	shr.u32 	%r24886, %r24882, 16;
	add.s32 	%r24887, %r24883, %r24758;
	add.s32 	%r24888, %r24887, %r24884;
	setp.lt.u32 	%p4612, %r24888, %r24758;
	selp.u32 	%r24889, 1, 0, %p4612;
	mad.lo.s32 	%r24890, %r24880, %r24876, %r24885;
	add.s32 	%r24891, %r24890, %r24886;
	add.s32 	%r24892, %r24891, %r24889;
	and.b32  	%r24893, %r11770, 65535;
	mul.lo.s32 	%r24894, %r24893, %r24877;
	shr.u32 	%r24895, %r11770, 16;
	mul.lo.s32 	%r24896, %r24893, %r24876;
	mad.lo.s32 	%r24897, %r24895, %r24877, %r24896;
	and.b32  	%r24898, %r24894, 65535;
	shl.b32 	%r24899, %r24897, 16;
	shr.u32 	%r24900, %r24894, 16;
	shr.u32 	%r24901, %r24897, 16;
	add.s32 	%r24902, %r24898, %r24773;
	add.s32 	%r24903, %r24902, %r24899;
	setp.lt.u32 	%p4613, %r24903, %r24773;
	selp.u32 	%r24904, 1, 0, %p4613;
	add.s32 	%r57139, %r24903, %r24892;
	setp.lt.u32 	%p4614, %r57139, %r24903;
	selp.u32 	%r24905, 1, 0, %p4614;
	mad.lo.s32 	%r24906, %r24895, %r24876, %r24900;
	add.s32 	%r24907, %r24906, %r24901;
	add.s32 	%r24908, %r24907, %r24904;
	add.s32 	%r24909, %r24908, %r24905;
	and.b32  	%r24910, %r11771, 65535;
	mul.lo.s32 	%r24911, %r24910, %r24877;
	shr.u32 	%r24912, %r11771, 16;
	mul.lo.s32 	%r24913, %r24910, %r24876;
	mad.lo.s32 	%r24914, %r24912, %r24877, %r24913;
	and.b32  	%r24915, %r24911, 65535;
	shl.b32 	%r24916, %r24914, 16;
	shr.u32 	%r24917, %r24911, 16;
	shr.u32 	%r24918, %r24914, 16;
	add.s32 	%r24919, %r24915, %r24789;
	add.s32 	%r24920, %r24919, %r24916;
	setp.lt.u32 	%p4615, %r24920, %r24789;
	selp.u32 	%r24921, 1, 0, %p4615;
	add.s32 	%r57142, %r24920, %r24909;
	setp.lt.u32 	%p4616, %r57142, %r24920;
	selp.u32 	%r24922, 1, 0, %p4616;
	mad.lo.s32 	%r24923, %r24912, %r24876, %r24917;
	add.s32 	%r24924, %r24923, %r24918;
	add.s32 	%r24925, %r24924, %r24921;
	add.s32 	%r24926, %r24925, %r24922;
	and.b32  	%r24927, %r11772, 65535;
	mul.lo.s32 	%r24928, %r24927, %r24877;
	shr.u32 	%r24929, %r11772, 16;
	mul.lo.s32 	%r24930, %r24927, %r24876;
	mad.lo.s32 	%r24931, %r24929, %r24877, %r24930;
	and.b32  	%r24932, %r24928, 65535;
	shl.b32 	%r24933, %r24931, 16;
	shr.u32 	%r24934, %r24928, 16;
	shr.u32 	%r24935, %r24931, 16;
	add.s32 	%r24936, %r24932, %r24805;
	add.s32 	%r24937, %r24936, %r24933;
	setp.lt.u32 	%p4617, %r24937, %r24805;
	selp.u32 	%r24938, 1, 0, %p4617;
	add.s32 	%r57143, %r24937, %r24926;
	setp.lt.u32 	%p4618, %r57143, %r24937;
	selp.u32 	%r24939, 1, 0, %p4618;
	mad.lo.s32 	%r24940, %r24929, %r24876, %r24934;
	add.s32 	%r24941, %r24940, %r24935;
	add.s32 	%r24942, %r24941, %r24938;
	add.s32 	%r24943, %r24942, %r24939;
	and.b32  	%r24944, %r11773, 65535;
	mul.lo.s32 	%r24945, %r24944, %r24877;
	shr.u32 	%r24946, %r11773, 16;
	mul.lo.s32 	%r24947, %r24944, %r24876;
	mad.lo.s32 	%r24948, %r24946, %r24877, %r24947;
	and.b32  	%r24949, %r24945, 65535;
	shl.b32 	%r24950, %r24948, 16;
	shr.u32 	%r24951, %r24945, 16;
	shr.u32 	%r24952, %r24948, 16;
	add.s32 	%r24953, %r24949, %r24821;
	add.s32 	%r24954, %r24953, %r24950;
	setp.lt.u32 	%p4619, %r24954, %r24821;
	selp.u32 	%r24955, 1, 0, %p4619;
	add.s32 	%r57144, %r24954, %r24943;
	setp.lt.u32 	%p4620, %r57144, %r24954;
	selp.u32 	%r24956, 1, 0, %p4620;
	mad.lo.s32 	%r24957, %r24946, %r24876, %r24951;
	add.s32 	%r24958, %r24957, %r24952;
	add.s32 	%r24959, %r24958, %r24955;
	add.s32 	%r24960, %r24959, %r24956;
	and.b32  	%r24961, %r11774, 65535;
	mul.lo.s32 	%r24962, %r24961, %r24877;
	shr.u32 	%r24963, %r11774, 16;
	mul.lo.s32 	%r24964, %r24961, %r24876;
	mad.lo.s32 	%r24965, %r24963, %r24877, %r24964;
	and.b32  	%r24966, %r24962, 65535;
	shl.b32 	%r24967, %r24965, 16;
	shr.u32 	%r24968, %r24962, 16;
	shr.u32 	%r24969, %r24965, 16;
	add.s32 	%r24970, %r24966, %r24837;
	add.s32 	%r24971, %r24970, %r24967;
	setp.lt.u32 	%p4621, %r24971, %r24837;
	selp.u32 	%r24972, 1, 0, %p4621;
	add.s32 	%r57145, %r24971, %r24960;
	setp.lt.u32 	%p4622, %r57145, %r24971;
	selp.u32 	%r24973, 1, 0, %p4622;
	mad.lo.s32 	%r24974, %r24963, %r24876, %r24968;
	add.s32 	%r24975, %r24974, %r24969;
	add.s32 	%r24976, %r24975, %r24972;
	add.s32 	%r24977, %r24976, %r24973;
	and.b32  	%r24978, %r11775, 65535;
	mul.lo.s32 	%r24979, %r24978, %r24877;
	shr.u32 	%r24980, %r11775, 16;
	mul.lo.s32 	%r24981, %r24978, %r24876;
	mad.lo.s32 	%r24982, %r24980, %r24877, %r24981;
	and.b32  	%r24983, %r24979, 65535;
	shl.b32 	%r24984, %r24982, 16;
	shr.u32 	%r24985, %r24979, 16;
	shr.u32 	%r24986, %r24982, 16;
	add.s32 	%r24987, %r24983, %r24853;
	add.s32 	%r24988, %r24987, %r24984;
	setp.lt.u32 	%p4623, %r24988, %r24853;
	selp.u32 	%r24989, 1, 0, %p4623;
	add.s32 	%r57146, %r24988, %r24977;
	setp.lt.u32 	%p4624, %r57146, %r24988;
	selp.u32 	%r24990, 1, 0, %p4624;
	mad.lo.s32 	%r24991, %r24980, %r24876, %r24985;
	add.s32 	%r24992, %r24991, %r24986;
	add.s32 	%r24993, %r24992, %r24989;
	add.s32 	%r24994, %r24993, %r24990;
	and.b32  	%r24995, %r11776, 65535;
	mul.lo.s32 	%r24996, %r24995, %r24877;
	shr.u32 	%r24997, %r11776, 16;
	mul.lo.s32 	%r24998, %r24995, %r24876;
	mad.lo.s32 	%r24999, %r24997, %r24877, %r24998;
	and.b32  	%r25000, %r24996, 65535;
	shl.b32 	%r25001, %r24999, 16;
	shr.u32 	%r25002, %r24996, 16;
	shr.u32 	%r25003, %r24999, 16;
	add.s32 	%r25004, %r25000, %r24869;
	add.s32 	%r25005, %r25004, %r25001;
	setp.lt.u32 	%p4625, %r25005, %r24869;
	selp.u32 	%r25006, 1, 0, %p4625;
	add.s32 	%r57147, %r25005, %r24994;
	setp.lt.u32 	%p4626, %r57147, %r25005;
	selp.u32 	%r25007, 1, 0, %p4626;
	mad.lo.s32 	%r25008, %r24997, %r24876, %r25002;
	add.s32 	%r25009, %r25008, %r25003;
	add.s32 	%r25010, %r25009, %r25006;
	add.s32 	%r25011, %r25010, %r25007;
	add.s32 	%r57148, %r24874, %r25011;
	add.s32 	%r57140, %r57140, 1;
	add.s64 	%rd454, %rd454, 4;
	setp.ne.s32 	%p4627, %r57140, 8;
	@%p4627 bra 	$L__BB0_1379;
	setp.lt.u32 	%p4628, %r57148, %r11776;
	mov.u32 	%r57141, %r57139;
	@%p4628 bra 	$L__BB0_1395;
	setp.gt.u32 	%p4629, %r57148, %r11776;
	@%p4629 bra 	$L__BB0_1394;
	setp.lt.u32 	%p4630, %r57147, %r11775;
	mov.u32 	%r57141, %r57139;
	@%p4630 bra 	$L__BB0_1395;
	setp.gt.u32 	%p4631, %r57147, %r11775;
	@%p4631 bra 	$L__BB0_1394;
	setp.lt.u32 	%p4632, %r57146, %r11774;
	mov.u32 	%r57141, %r57139;
	@%p4632 bra 	$L__BB0_1395;
	setp.gt.u32 	%p4633, %r57146, %r11774;
	@%p4633 bra 	$L__BB0_1394;
	setp.lt.u32 	%p4634, %r57145, %r11773;
	mov.u32 	%r57141, %r57139;
	@%p4634 bra 	$L__BB0_1395;
	setp.gt.u32 	%p4635, %r57145, %r11773;
	@%p4635 bra 	$L__BB0_1394;
	setp.lt.u32 	%p4636, %r57144, %r11772;
	mov.u32 	%r57141, %r57139;
	@%p4636 bra 	$L__BB0_1395;
	setp.gt.u32 	%p4637, %r57144, %r11772;
	@%p4637 bra 	$L__BB0_1394;
	setp.lt.u32 	%p4638, %r57143, %r11771;
	mov.u32 	%r57141, %r57139;
	@%p4638 bra 	$L__BB0_1395;
	setp.gt.u32 	%p4639, %r57143, %r11771;
	@%p4639 bra 	$L__BB0_1394;
	setp.lt.u32 	%p4640, %r57142, %r11770;
	mov.u32 	%r57141, %r57139;
	@%p4640 bra 	$L__BB0_1395;
	setp.le.u32 	%p4641, %r57142, %r11770;
	setp.lt.u32 	%p4642, %r57139, %r11769;
	and.pred  	%p4643, %p4641, %p4642;
	mov.u32 	%r57141, %r57139;
	@%p4643 bra 	$L__BB0_1395;
$L__BB0_1394:
	sub.s32 	%r57141, %r57139, %r11769;
	setp.lt.u32 	%p4644, %r57139, %r11769;
	selp.u32 	%r25012, 1, 0, %p4644;
	sub.s32 	%r25013, %r57142, %r11770;
	setp.lt.u32 	%p4645, %r57142, %r11770;
	selp.s32 	%r25014, -1, 0, %p4644;
	add.s32 	%r57142, %r25013, %r25014;
	setp.lt.u32 	%p4646, %r25013, %r25012;
	or.pred  	%p4647, %p4645, %p4646;
	selp.u32 	%r25015, 1, 0, %p4647;
	sub.s32 	%r25016, %r57143, %r11771;
	setp.lt.u32 	%p4648, %r57143, %r11771;
	selp.s32 	%r25017, -1, 0, %p4647;
	add.s32 	%r57143, %r25016, %r25017;
	setp.lt.u32 	%p4649, %r25016, %r25015;
	or.pred  	%p4650, %p4648, %p4649;
	selp.u32 	%r25018, 1, 0, %p4650;
	sub.s32 	%r25019, %r57144, %r11772;
	setp.lt.u32 	%p4651, %r57144, %r11772;
	selp.s32 	%r25020, -1, 0, %p4650;
	add.s32 	%r57144, %r25019, %r25020;
	setp.lt.u32 	%p4652, %r25019, %r25018;
	or.pred  	%p4653, %p4651, %p4652;
	selp.u32 	%r25021, 1, 0, %p4653;
	sub.s32 	%r25022, %r57145, %r11773;
	setp.lt.u32 	%p4654, %r57145, %r11773;
	selp.s32 	%r25023, -1, 0, %p4653;
	add.s32 	%r57145, %r25022, %r25023;
	setp.lt.u32 	%p4655, %r25022, %r25021;
	or.pred  	%p4656, %p4654, %p4655;
	selp.u32 	%r25024, 1, 0, %p4656;
	sub.s32 	%r25025, %r57146, %r11774;
	setp.lt.u32 	%p4657, %r57146, %r11774;
	selp.s32 	%r25026, -1, 0, %p4656;
	add.s32 	%r57146, %r25025, %r25026;
	setp.lt.u32 	%p4658, %r25025, %r25024;
	or.pred  	%p4659, %p4657, %p4658;
	selp.u32 	%r25027, 1, 0, %p4659;
	sub.s32 	%r25028, %r57147, %r11775;
	setp.lt.u32 	%p4660, %r57147, %r11775;
	selp.s32 	%r25029, -1, 0, %p4659;
	add.s32 	%r57147, %r25028, %r25029;
	setp.lt.u32 	%p4661, %r25028, %r25027;
	or.pred  	%p4662, %p4660, %p4661;
	selp.s32 	%r25030, -1, 0, %p4662;
	sub.s32 	%r25031, %r57148, %r11776;
	add.s32 	%r57148, %r25031, %r25030;
$L__BB0_1395:
	setp.lt.u32 	%p4663, %r57131, %r57148;
	@%p4663 bra 	$L__BB0_1410;
	setp.gt.u32 	%p4664, %r57131, %r57148;
	@%p4664 bra 	$L__BB0_1409;
	setp.lt.u32 	%p4665, %r57130, %r57147;
	@%p4665 bra 	$L__BB0_1410;
	setp.gt.u32 	%p4666, %r57130, %r57147;
	@%p4666 bra 	$L__BB0_1409;
	setp.lt.u32 	%p4667, %r57129, %r57146;
	@%p4667 bra 	$L__BB0_1410;
	setp.gt.u32 	%p4668, %r57129, %r57146;
	@%p4668 bra 	$L__BB0_1409;
	setp.lt.u32 	%p4669, %r57128, %r57145;
	@%p4669 bra 	$L__BB0_1410;
	setp.gt.u32 	%p4670, %r57128, %r57145;
	@%p4670 bra 	$L__BB0_1409;
	setp.lt.u32 	%p4671, %r57127, %r57144;
	@%p4671 bra 	$L__BB0_1410;
	setp.gt.u32 	%p4672, %r57127, %r57144;
	@%p4672 bra 	$L__BB0_1409;
	setp.lt.u32 	%p4673, %r57126, %r57143;
	@%p4673 bra 	$L__BB0_1410;
	setp.gt.u32 	%p4674, %r57126, %r57143;
	@%p4674 bra 	$L__BB0_1409;
	setp.lt.u32 	%p4675, %r57125, %r57142;
	@%p4675 bra 	$L__BB0_1410;
	setp.le.u32 	%p4676, %r57125, %r57142;
	setp.lt.u32 	%p4677, %r57124, %r57141;
	and.pred  	%p4678, %p4676, %p4677;
	@%p4678 bra 	$L__BB0_1410;
$L__BB0_1409:
	sub.s32 	%r57149, %r57124, %r57141;
	setp.lt.u32 	%p4679, %r57124, %r57141;
	selp.u32 	%r25032, 1, 0, %p4679;
	sub.s32 	%r25033, %r57125, %r57142;
	setp.lt.u32 	%p4680, %r57125, %r57142;
	selp.s32 	%r25034, -1, 0, %p4679;
	add.s32 	%r57150, %r25033, %r25034;
	setp.lt.u32 	%p4681, %r25033, %r25032;
	or.pred  	%p4682, %p4680, %p4681;
	selp.u32 	%r25035, 1, 0, %p4682;
	sub.s32 	%r25036, %r57126, %r57143;
	setp.lt.u32 	%p4683, %r57126, %r57143;
	selp.s32 	%r25037, -1, 0, %p4682;
	add.s32 	%r57151, %r25036, %r25037;
	setp.lt.u32 	%p4684, %r25036, %r25035;
	or.pred  	%p4685, %p4683, %p4684;
	selp.u32 	%r25038, 1, 0, %p4685;
	sub.s32 	%r25039, %r57127, %r57144;
	setp.lt.u32 	%p4686, %r57127, %r57144;
	selp.s32 	%r25040, -1, 0, %p4685;
	add.s32 	%r57152, %r25039, %r25040;
	setp.lt.u32 	%p4687, %r25039, %r25038;
	or.pred  	%p4688, %p4686, %p4687;
	selp.u32 	%r25041, 1, 0, %p4688;
	sub.s32 	%r25042, %r57128, %r57145;
	setp.lt.u32 	%p4689, %r57128, %r57145;
	selp.s32 	%r25043, -1, 0, %p4688;
	add.s32 	%r57153, %r25042, %r25043;
	setp.lt.u32 	%p4690, %r25042, %r25041;
	or.pred  	%p4691, %p4689, %p4690;
	selp.u32 	%r25044, 1, 0, %p4691;
	sub.s32 	%r25045, %r57129, %r57146;
	setp.lt.u32 	%p4692, %r57129, %r57146;
	selp.s32 	%r25046, -1, 0, %p4691;
	add.s32 	%r57154, %r25045, %r25046;
	setp.lt.u32 	%p4693, %r25045, %r25044;
	or.pred  	%p4694, %p4692, %p4693;
	selp.u32 	%r25047, 1, 0, %p4694;
	sub.s32 	%r25048, %r57130, %r57147;
	setp.lt.u32 	%p4695, %r57130, %r57147;
	selp.s32 	%r25049, -1, 0, %p4694;
	add.s32 	%r57155, %r25048, %r25049;
	setp.lt.u32 	%p4696, %r25048, %r25047;
	or.pred  	%p4697, %p4695, %p4696;
	selp.s32 	%r25050, -1, 0, %p4697;
	sub.s32 	%r25051, %r57131, %r57148;
	add.s32 	%r57156, %r25051, %r25050;
	bra.uni 	$L__BB0_1411;
$L__BB0_1410:
	sub.s32 	%r25052, %r57141, %r57124;
	setp.lt.u32 	%p4698, %r57141, %r57124;
	selp.u32 	%r25053, 1, 0, %p4698;
	sub.s32 	%r25054, %r57142, %r57125;
	setp.lt.u32 	%p4699, %r57142, %r57125;
	selp.s32 	%r25055, -1, 0, %p4698;
	add.s32 	%r25056, %r25054, %r25055;
	setp.lt.u32 	%p4700, %r25054, %r25053;
	or.pred  	%p4701, %p4699, %p4700;
	selp.u32 	%r25057, 1, 0, %p4701;
	sub.s32 	%r25058, %r57143, %r57126;
	setp.lt.u32 	%p4702, %r57143, %r57126;
	selp.s32 	%r25059, -1, 0, %p4701;
	add.s32 	%r25060, %r25058, %r25059;
	setp.lt.u32 	%p4703, %r25058, %r25057;
	or.pred  	%p4704, %p4702, %p4703;
	selp.u32 	%r25061, 1, 0, %p4704;
	sub.s32 	%r25062, %r57144, %r57127;
	setp.lt.u32 	%p4705, %r57144, %r57127;
	selp.s32 	%r25063, -1, 0, %p4704;
	add.s32 	%r25064, %r25062, %r25063;
	setp.lt.u32 	%p4706, %r25062, %r25061;
	or.pred  	%p4707, %p4705, %p4706;
	selp.u32 	%r25065, 1, 0, %p4707;
	sub.s32 	%r25066, %r57145, %r57128;
	setp.lt.u32 	%p4708, %r57145, %r57128;
	selp.s32 	%r25067, -1, 0, %p4707;
	add.s32 	%r25068, %r25066, %r25067;
	setp.lt.u32 	%p4709, %r25066, %r25065;
	or.pred  	%p4710, %p4708, %p4709;
	selp.u32 	%r25069, 1, 0, %p4710;
	sub.s32 	%r25070, %r57146, %r57129;
	setp.lt.u32 	%p4711, %r57146, %r57129;
	selp.s32 	%r25071, -1, 0, %p4710;
	add.s32 	%r25072, %r25070, %r25071;
	setp.lt.u32 	%p4712, %r25070, %r25069;
	or.pred  	%p4713, %p4711, %p4712;
	selp.u32 	%r25073, 1, 0, %p4713;
	sub.s32 	%r25074, %r57147, %r57130;
	setp.lt.u32 	%p4714, %r57147, %r57130;
	selp.s32 	%r25075, -1, 0, %p4713;
	add.s32 	%r25076, %r25074, %r25075;
	setp.lt.u32 	%p4715, %r25074, %r25073;
	or.pred  	%p4716, %p4714, %p4715;
	selp.u32 	%r25077, 1, 0, %p4716;
	sub.s32 	%r25078, %r57131, %r57148;
	add.s32 	%r25079, %r25078, %r25077;
	sub.s32 	%r57149, %r11769, %r25052;
	setp.lt.u32 	%p4717, %r11769, %r25052;
	selp.u32 	%r25080, 1, 0, %p4717;
	sub.s32 	%r25081, %r11770, %r25056;
	setp.lt.u32 	%p4718, %r11770, %r25056;
	selp.s32 	%r25082, -1, 0, %p4717;
	add.s32 	%r57150, %r25081, %r25082;
	setp.lt.u32 	%p4719, %r25081, %r25080;
	or.pred  	%p4720, %p4718, %p4719;
	selp.u32 	%r25083, 1, 0, %p4720;
	sub.s32 	%r25084, %r11771, %r25060;
	setp.lt.u32 	%p4721, %r11771, %r25060;
	selp.s32 	%r25085, -1, 0, %p4720;
	add.s32 	%r57151, %r25084, %r25085;
	setp.lt.u32 	%p4722, %r25084, %r25083;
	or.pred  	%p4723, %p4721, %p4722;
	selp.u32 	%r25086, 1, 0, %p4723;
	sub.s32 	%r25087, %r11772, %r25064;
	setp.lt.u32 	%p4724, %r11772, %r25064;
	selp.s32 	%r25088, -1, 0, %p4723;
	add.s32 	%r57152, %r25087, %r25088;
	setp.lt.u32 	%p4725, %r25087, %r25086;
	or.pred  	%p4726, %p4724, %p4725;
	selp.u32 	%r25089, 1, 0, %p4726;
	sub.s32 	%r25090, %r11773, %r25068;
	setp.lt.u32 	%p4727, %r11773, %r25068;
	selp.s32 	%r25091, -1, 0, %p4726;
	add.s32 	%r57153, %r25090, %r25091;
	setp.lt.u32 	%p4728, %r25090, %r25089;
	or.pred  	%p4729, %p4727, %p4728;
	selp.u32 	%r25092, 1, 0, %p4729;
	sub.s32 	%r25093, %r11774, %r25072;
	setp.lt.u32 	%p4730, %r11774, %r25072;
	selp.s32 	%r25094, -1, 0, %p4729;
	add.s32 	%r57154, %r25093, %r25094;
	setp.lt.u32 	%p4731, %r25093, %r25092;
	or.pred  	%p4732, %p4730, %p4731;
	selp.u32 	%r25095, 1, 0, %p4732;
	sub.s32 	%r25096, %r11775, %r25076;
	setp.lt.u32 	%p4733, %r11775, %r25076;
	selp.s32 	%r25097, -1, 0, %p4732;
	add.s32 	%r57155, %r25096, %r25097;
	setp.lt.u32 	%p4734, %r25096, %r25095;
	or.pred  	%p4735, %p4733, %p4734;
	selp.s32 	%r25098, -1, 0, %p4735;
	add.s32 	%r25099, %r25079, %r11776;
	add.s32 	%r57156, %r25099, %r25098;
$L__BB0_1411:
	st.local.u32 	[%rd25], %r57149;
	st.local.u32 	[%rd25+4], %r57150;
	st.local.u32 	[%rd25+8], %r57151;
	st.local.u32 	[%rd25+12], %r57152;
	st.local.u32 	[%rd25+16], %r57153;
	st.local.u32 	[%rd25+20], %r57154;
	st.local.u32 	[%rd25+24], %r57155;
	st.local.u32 	[%rd25+28], %r57156;
	and.b32  	%r3437, %r57149, 65535;
	shr.u32 	%r3438, %r57149, 16;
	and.b32  	%r3439, %r57150, 65535;
	shr.u32 	%r3440, %r57150, 16;
	and.b32  	%r3441, %r57151, 65535;
	shr.u32 	%r3442, %r57151, 16;
	and.b32  	%r3443, %r57152, 65535;
	shr.u32 	%r3444, %r57152, 16;
	and.b32  	%r3445, %r57153, 65535;
	shr.u32 	%r3446, %r57153, 16;
	and.b32  	%r3447, %r57154, 65535;
	shr.u32 	%r3448, %r57154, 16;
	and.b32  	%r3449, %r57155, 65535;
	shr.u32 	%r3450, %r57155, 16;
	and.b32  	%r3451, %r57156, 65535;
	shr.u32 	%r3452, %r57156, 16;
	mov.b32 	%r57173, 0;
	mov.u64 	%rd455, %rd25;
	mov.u32 	%r57172, %r57173;
	mov.u32 	%r57171, %r57173;
	mov.u32 	%r57170, %r57173;
	mov.u32 	%r57169, %r57173;
	mov.u32 	%r57168, %r57173;
	mov.u32 	%r57167, %r57173;
	mov.u32 	%r57164, %r57173;
	mov.u32 	%r57165, %r57173;
$L__BB0_1412:
	ld.param.u32 	%r55640, [_Z17ecm_stage1_kernelj4U256S_S_jPKjjjjjjjjPjS2_S2_S2_S2_S2__param_4];
	ld.local.u32 	%r25101, [%rd455];
	shr.u32 	%r25102, %r25101, 16;
	and.b32  	%r25103, %r25101, 65535;
	mul.lo.s32 	%r25104, %r3437, %r25103;
	mul.lo.s32 	%r25105, %r3437, %r25102;
	mad.lo.s32 	%r25106, %r3438, %r25103, %r25105;
	and.b32  	%r25107, %r25104, 65535;
	shl.b32 	%r25108, %r25106, 16;
	shr.u32 	%r25109, %r25104, 16;
	shr.u32 	%r25110, %r25106, 16;
	add.s32 	%r25111, %r25107, %r57164;
	add.s32 	%r25112, %r25111, %r25108;
	setp.lt.u32 	%p4736, %r25112, %r57164;
	selp.u32 	%r25113, 1, 0, %p4736;
	mad.lo.s32 	%r25114, %r3438, %r25102, %r25109;
	add.s32 	%r25115, %r25114, %r25110;
	add.s32 	%r25116, %r25115, %r25113;
	mul.lo.s32 	%r25117, %r3439, %r25103;
	mul.lo.s32 	%r25118, %r3439, %r25102;
	mad.lo.s32 	%r25119, %r3440, %r25103, %r25118;
	and.b32  	%r25120, %r25117, 65535;
	shl.b32 	%r25121, %r25119, 16;
	shr.u32 	%r25122, %r25117, 16;
	shr.u32 	%r25123, %r25119, 16;
	add.s32 	%r25124, %r25120, %r57167;
	add.s32 	%r25125, %r25124, %r25121;
	setp.lt.u32 	%p4737, %r25125, %r57167;
	selp.u32 	%r25126, 1, 0, %p4737;
	add.s32 	%r25127, %r25125, %r25116;
	setp.lt.u32 	%p4738, %r25127, %r25125;
	selp.u32 	%r25128, 1, 0, %p4738;
	mad.lo.s32 	%r25129, %r3440, %r25102, %r25122;
	add.s32 	%r25130, %r25129, %r25123;
	add.s32 	%r25131, %r25130, %r25126;
	add.s32 	%r25132, %r25131, %r25128;
	mul.lo.s32 	%r25133, %r3441, %r25103;
	mul.lo.s32 	%r25134, %r3441, %r25102;
	mad.lo.s32 	%r25135, %r3442, %r25103, %r25134;
	and.b32  	%r25136, %r25133, 65535;
	shl.b32 	%r25137, %r25135, 16;
	shr.u32 	%r25138, %r25133, 16;
	shr.u32 	%r25139, %r25135, 16;
	add.s32 	%r25140, %r25136, %r57168;
	add.s32 	%r25141, %r25140, %r25137;
	setp.lt.u32 	%p4739, %r25141, %r57168;
	selp.u32 	%r25142, 1, 0, %p4739;
	add.s32 	%r25143, %r25141, %r25132;
	setp.lt.u32 	%p4740, %r25143, %r25141;
	selp.u32 	%r25144, 1, 0, %p4740;
	mad.lo.s32 	%r25145, %r3442, %r25102, %r25138;
	add.s32 	%r25146, %r25145, %r25139;
	add.s32 	%r25147, %r25146, %r25142;
	add.s32 	%r25148, %r25147, %r25144;
	mul.lo.s32 	%r25149, %r3443, %r25103;
	mul.lo.s32 	%r25150, %r3443, %r25102;
	mad.lo.s32 	%r25151, %r3444, %r25103, %r25150;
	and.b32  	%r25152, %r25149, 65535;
	shl.b32 	%r25153, %r25151, 16;
	shr.u32 	%r25154, %r25149, 16;
	shr.u32 	%r25155, %r25151, 16;
	add.s32 	%r25156, %r25152, %r57169;
	add.s32 	%r25157, %r25156, %r25153;
	setp.lt.u32 	%p4741, %r25157, %r57169;
	selp.u32 	%r25158, 1, 0, %p4741;
	add.s32 	%r25159, %r25157, %r25148;
	setp.lt.u32 	%p4742, %r25159, %r25157;
	selp.u32 	%r25160, 1, 0, %p4742;
	mad.lo.s32 	%r25161, %r3444, %r25102, %r25154;
	add.s32 	%r25162, %r25161, %r25155;
	add.s32 	%r25163, %r25162, %r25158;
	add.s32 	%r25164, %r25163, %r25160;
	mul.lo.s32 	%r25165, %r3445, %r25103;
	mul.lo.s32 	%r25166, %r3445, %r25102;
	mad.lo.s32 	%r25167, %r3446, %r25103, %r25166;
	and.b32  	%r25168, %r25165, 65535;
	shl.b32 	%r25169, %r25167, 16;
	shr.u32 	%r25170, %r25165, 16;
	shr.u32 	%r25171, %r25167, 16;
	add.s32 	%r25172, %r25168, %r57170;
	add.s32 	%r25173, %r25172, %r25169;
	setp.lt.u32 	%p4743, %r25173, %r57170;
	selp.u32 	%r25174, 1, 0, %p4743;
	add.s32 	%r25175, %r25173, %r25164;
	setp.lt.u32 	%p4744, %r25175, %r25173;
	selp.u32 	%r25176, 1, 0, %p4744;
	mad.lo.s32 	%r25177, %r3446, %r25102, %r25170;
	add.s32 	%r25178, %r25177, %r25171;
	add.s32 	%r25179, %r25178, %r25174;
	add.s32 	%r25180, %r25179, %r25176;
	mul.lo.s32 	%r25181, %r3447, %r25103;
	mul.lo.s32 	%r25182, %r3447, %r25102;
	mad.lo.s32 	%r25183, %r3448, %r25103, %r25182;
	and.b32  	%r25184, %r25181, 65535;
	shl.b32 	%r25185, %r25183, 16;
	shr.u32 	%r25186, %r25181, 16;
	shr.u32 	%r25187, %r25183, 16;
	add.s32 	%r25188, %r25184, %r57171;
	add.s32 	%r25189, %r25188, %r25185;
	setp.lt.u32 	%p4745, %r25189, %r57171;
	selp.u32 	%r25190, 1, 0, %p4745;
	add.s32 	%r25191, %r25189, %r25180;
	setp.lt.u32 	%p4746, %r25191, %r25189;
	selp.u32 	%r25192, 1, 0, %p4746;
	mad.lo.s32 	%r25193, %r3448, %r25102, %r25186;
	add.s32 	%r25194, %r25193, %r25187;
	add.s32 	%r25195, %r25194, %r25190;
	add.s32 	%r25196, %r25195, %r25192;
	mul.lo.s32 	%r25197, %r3449, %r25103;
	mul.lo.s32 	%r25198, %r3449, %r25102;
	mad.lo.s32 	%r25199, %r3450, %r25103, %r25198;
	and.b32  	%r25200, %r25197, 65535;
	shl.b32 	%r25201, %r25199, 16;
	shr.u32 	%r25202, %r25197, 16;
	shr.u32 	%r25203, %r25199, 16;
	add.s32 	%r25204, %r25200, %r57172;
	add.s32 	%r25205, %r25204, %r25201;
	setp.lt.u32 	%p4747, %r25205, %r57172;
	selp.u32 	%r25206, 1, 0, %p4747;
	add.s32 	%r25207, %r25205, %r25196;
	setp.lt.u32 	%p4748, %r25207, %r25205;
	selp.u32 	%r25208, 1, 0, %p4748;
	mad.lo.s32 	%r25209, %r3450, %r25102, %r25202;
	add.s32 	%r25210, %r25209, %r25203;
	add.s32 	%r25211, %r25210, %r25206;
	add.s32 	%r25212, %r25211, %r25208;
	mul.lo.s32 	%r25213, %r3451, %r25103;
	mul.lo.s32 	%r25214, %r3451, %r25102;
	mad.lo.s32 	%r25215, %r3452, %r25103, %r25214;
	and.b32  	%r25216, %r25213, 65535;
	shl.b32 	%r25217, %r25215, 16;
	shr.u32 	%r25218, %r25213, 16;
	shr.u32 	%r25219, %r25215, 16;
	add.s32 	%r25220, %r25216, %r57173;
	add.s32 	%r25221, %r25220, %r25217;
	setp.lt.u32 	%p4749, %r25221, %r57173;
	selp.u32 	%r25222, 1, 0, %p4749;
	add.s32 	%r25223, %r25221, %r25212;
	setp.lt.u32 	%p4750, %r25223, %r25221;
	selp.u32 	%r25224, 1, 0, %p4750;
	mad.lo.s32 	%r25225, %r3452, %r25102, %r25218;
	add.s32 	%r25226, %r25225, %r25219;
	add.s32 	%r25227, %r25226, %r25222;
	add.s32 	%r25228, %r25227, %r25224;
	mul.lo.s32 	%r25229, %r25112, %r55640;
	shr.u32 	%r25230, %r25229, 16;
	and.b32  	%r25231, %r25229, 65535;
	and.b32  	%r25232, %r11769, 65535;
	mul.lo.s32 	%r25233, %r25232, %r25231;
	shr.u32 	%r25234, %r11769, 16;
	mul.lo.s32 	%r25235, %r25232, %r25230;
	mad.lo.s32 	%r25236, %r25234, %r25231, %r25235;
	and.b32  	%r25237, %r25233, 65535;
	shl.b32 	%r25238, %r25236, 16;
	shr.u32 	%r25239, %r25233, 16;
	shr.u32 	%r25240, %r25236, 16;
	add.s32 	%r25241, %r25237, %r25112;
	add.s32 	%r25242, %r25241, %r25238;
	setp.lt.u32 	%p4751, %r25242, %r25112;
	selp.u32 	%r25243, 1, 0, %p4751;
	mad.lo.s32 	%r25244, %r25234, %r25230, %r25239;
	add.s32 	%r25245, %r25244, %r25240;
	add.s32 	%r25246, %r25245, %r25243;
	and.b32  	%r25247, %r11770, 65535;
	mul.lo.s32 	%r25248, %r25247, %r25231;
	shr.u32 	%r25249, %r11770, 16;
	mul.lo.s32 	%r25250, %r25247, %r25230;
	mad.lo.s32 	%r25251, %r25249, %r25231, %r25250;
	and.b32  	%r25252, %r25248, 65535;
	shl.b32 	%r25253, %r25251, 16;
	shr.u32 	%r25254, %r25248, 16;
	shr.u32 	%r25255, %r25251, 16;
	add.s32 	%r25256, %r25252, %r25127;
	add.s32 	%r25257, %r25256, %r25253;
	setp.lt.u32 	%p4752, %r25257, %r25127;
	selp.u32 	%r25258, 1, 0, %p4752;
	add.s32 	%r57164, %r25257, %r25246;
	setp.lt.u32 	%p4753, %r57164, %r25257;
	selp.u32 	%r25259, 1, 0, %p4753;
	mad.lo.s32 	%r25260, %r25249, %r25230, %r25254;
	add.s32 	%r25261, %r25260, %r25255;
	add.s32 	%r25262, %r25261, %r25258;
	add.s32 	%r25263, %r25262, %r25259;
	and.b32  	%r25264, %r11771, 65535;
	mul.lo.s32 	%r25265, %r25264, %r25231;
	shr.u32 	%r25266, %r11771, 16;
	mul.lo.s32 	%r25267, %r25264, %r25230;
	mad.lo.s32 	%r25268, %r25266, %r25231, %r25267;
	and.b32  	%r25269, %r25265, 65535;
	shl.b32 	%r25270, %r25268, 16;
	shr.u32 	%r25271, %r25265, 16;
	shr.u32 	%r25272, %r25268, 16;
	add.s32 	%r25273, %r25269, %r25143;
	add.s32 	%r25274, %r25273, %r25270;
	setp.lt.u32 	%p4754, %r25274, %r25143;
	selp.u32 	%r25275, 1, 0, %p4754;
	add.s32 	%r57167, %r25274, %r25263;
	setp.lt.u32 	%p4755, %r57167, %r25274;
	selp.u32 	%r25276, 1, 0, %p4755;
	mad.lo.s32 	%r25277, %r25266, %r25230, %r25271;
	add.s32 	%r25278, %r25277, %r25272;
	add.s32 	%r25279, %r25278, %r25275;
	add.s32 	%r25280, %r25279, %r25276;
	and.b32  	%r25281, %r11772, 65535;
	mul.lo.s32 	%r25282, %r25281, %r25231;
	shr.u32 	%r25283, %r11772, 16;
	mul.lo.s32 	%r25284, %r25281, %r25230;
	mad.lo.s32 	%r25285, %r25283, %r25231, %r25284;
	and.b32  	%r25286, %r25282, 65535;
	shl.b32 	%r25287, %r25285, 16;
	shr.u32 	%r25288, %r25282, 16;
	shr.u32 	%r25289, %r25285, 16;
	add.s32 	%r25290, %r25286, %r25159;
	add.s32 	%r25291, %r25290, %r25287;
	setp.lt.u32 	%p4756, %r25291, %r25159;
	selp.u32 	%r25292, 1, 0, %p4756;
	add.s32 	%r57168, %r25291, %r25280;
	setp.lt.u32 	%p4757, %r57168, %r25291;
	selp.u32 	%r25293, 1, 0, %p4757;
	mad.lo.s32 	%r25294, %r25283, %r25230, %r25288;
	add.s32 	%r25295, %r25294, %r25289;
	add.s32 	%r25296, %r25295, %r25292;
	add.s32 	%r25297, %r25296, %r25293;
	and.b32  	%r25298, %r11773, 65535;
	mul.lo.s32 	%r25299, %r25298, %r25231;
	shr.u32 	%r25300, %r11773, 16;
	mul.lo.s32 	%r25301, %r25298, %r25230;
	mad.lo.s32 	%r25302, %r25300, %r25231, %r25301;
	and.b32  	%r25303, %r25299, 65535;
	shl.b32 	%r25304, %r25302, 16;
	shr.u32 	%r25305, %r25299, 16;
	shr.u32 	%r25306, %r25302, 16;
	add.s32 	%r25307, %r25303, %r25175;
	add.s32 	%r25308, %r25307, %r25304;
	setp.lt.u32 	%p4758, %r25308, %r25175;
	selp.u32 	%r25309, 1, 0, %p4758;
	add.s32 	%r57169, %r25308, %r25297;
	setp.lt.u32 	%p4759, %r57169, %r25308;
	selp.u32 	%r25310, 1, 0, %p4759;
	mad.lo.s32 	%r25311, %r25300, %r25230, %r25305;
	add.s32 	%r25312, %r25311, %r25306;
	add.s32 	%r25313, %r25312, %r25309;
	add.s32 	%r25314, %r25313, %r25310;
	and.b32  	%r25315, %r11774, 65535;
	mul.lo.s32 	%r25316, %r25315, %r25231;
	shr.u32 	%r25317, %r11774, 16;
	mul.lo.s32 	%r25318, %r25315, %r25230;
	mad.lo.s32 	%r25319, %r25317, %r25231, %r25318;
	and.b32  	%r25320, %r25316, 65535;
	shl.b32 	%r25321, %r25319, 16;
	shr.u32 	%r25322, %r25316, 16;
	shr.u32 	%r25323, %r25319, 16;
	add.s32 	%r25324, %r25320, %r25191;
	add.s32 	%r25325, %r25324, %r25321;
	setp.lt.u32 	%p4760, %r25325, %r25191;
	selp.u32 	%r25326, 1, 0, %p4760;
	add.s32 	%r57170, %r25325, %r25314;
	setp.lt.u32 	%p4761, %r57170, %r25325;
	selp.u32 	%r25327, 1, 0, %p4761;
	mad.lo.s32 	%r25328, %r25317, %r25230, %r25322;
	add.s32 	%r25329, %r25328, %r25323;
	add.s32 	%r25330, %r25329, %r25326;
	add.s32 	%r25331, %r25330, %r25327;
	and.b32  	%r25332, %r11775, 65535;
	mul.lo.s32 	%r25333, %r25332, %r25231;
	shr.u32 	%r25334, %r11775, 16;
	mul.lo.s32 	%r25335, %r25332, %r25230;
	mad.lo.s32 	%r25336, %r25334, %r25231, %r25335;
	and.b32  	%r25337, %r25333, 65535;
	shl.b32 	%r25338, %r25336, 16;
	shr.u32 	%r25339, %r25333, 16;
	shr.u32 	%r25340, %r25336, 16;
	add.s32 	%r25341, %r25337, %r25207;
	add.s32 	%r25342, %r25341, %r25338;
	setp.lt.u32 	%p4762, %r25342, %r25207;
	selp.u32 	%r25343, 1, 0, %p4762;
	add.s32 	%r57171, %r25342, %r25331;
	setp.lt.u32 	%p4763, %r57171, %r25342;
	selp.u32 	%r25344, 1, 0, %p4763;
	mad.lo.s32 	%r25345, %r25334, %r25230, %r25339;
	add.s32 	%r25346, %r25345, %r25340;
	add.s32 	%r25347, %r25346, %r25343;
	add.s32 	%r25348, %r25347, %r25344;
	and.b32  	%r25349, %r11776, 65535;
	mul.lo.s32 	%r25350, %r25349, %r25231;
	shr.u32 	%r25351, %r11776, 16;
	mul.lo.s32 	%r25352, %r25349, %r25230;
	mad.lo.s32 	%r25353, %r25351, %r25231, %r25352;
	and.b32  	%r25354, %r25350, 65535;
	shl.b32 	%r25355, %r25353, 16;
	shr.u32 	%r25356, %r25350, 16;
	shr.u32 	%r25357, %r25353, 16;
	add.s32 	%r25358, %r25354, %r25223;
	add.s32 	%r25359, %r25358, %r25355;
	setp.lt.u32 	%p4764, %r25359, %r25223;
	selp.u32 	%r25360, 1, 0, %p4764;
	add.s32 	%r57172, %r25359, %r25348;
	setp.lt.u32 	%p4765, %r57172, %r25359;
	selp.u32 	%r25361, 1, 0, %p4765;
	mad.lo.s32 	%r25362, %r25351, %r25230, %r25356;
	add.s32 	%r25363, %r25362, %r25357;
	add.s32 	%r25364, %r25363, %r25360;
	add.s32 	%r25365, %r25364, %r25361;
	add.s32 	%r57173, %r25228, %r25365;
	add.s32 	%r57165, %r57165, 1;
	add.s64 	%rd455, %rd455, 4;
	setp.ne.s32 	%p4766, %r57165, 8;
	@%p4766 bra 	$L__BB0_1412;
	setp.lt.u32 	%p4767, %r57173, %r11776;
	mov.u32 	%r57166, %r57164;
	@%p4767 bra 	$L__BB0_1428;
	setp.gt.u32 	%p4768, %r57173, %r11776;
	@%p4768 bra 	$L__BB0_1427;
	setp.lt.u32 	%p4769, %r57172, %r11775;
	mov.u32 	%r57166, %r57164;
	@%p4769 bra 	$L__BB0_1428;
	setp.gt.u32 	%p4770, %r57172, %r11775;
	@%p4770 bra 	$L__BB0_1427;
	setp.lt.u32 	%p4771, %r57171, %r11774;
	mov.u32 	%r57166, %r57164;
	@%p4771 bra 	$L__BB0_1428;
	setp.gt.u32 	%p4772, %r57171, %r11774;
	@%p4772 bra 	$L__BB0_1427;
	setp.lt.u32 	%p4773, %r57170, %r11773;
	mov.u32 	%r57166, %r57164;
	@%p4773 bra 	$L__BB0_1428;
	setp.gt.u32 	%p4774, %r57170, %r11773;
	@%p4774 bra 	$L__BB0_1427;
	setp.lt.u32 	%p4775, %r57169, %r11772;
	mov.u32 	%r57166, %r57164;
	@%p4775 bra 	$L__BB0_1428;
	setp.gt.u32 	%p4776, %r57169, %r11772;
	@%p4776 bra 	$L__BB0_1427;
	setp.lt.u32 	%p4777, %r57168, %r11771;
	mov.u32 	%r57166, %r57164;
	@%p4777 bra 	$L__BB0_1428;
	setp.gt.u32 	%p4778, %r57168, %r11771;
	@%p4778 bra 	$L__BB0_1427;
	setp.lt.u32 	%p4779, %r57167, %r11770;
	mov.u32 	%r57166, %r57164;
	@%p4779 bra 	$L__BB0_1428;
	setp.le.u32 	%p4780, %r57167, %r11770;
	setp.lt.u32 	%p4781, %r57164, %r11769;
	and.pred  	%p4782, %p4780, %p4781;
	mov.u32 	%r57166, %r57164;
	@%p4782 bra 	$L__BB0_1428;
$L__BB0_1427:
	sub.s32 	%r57166, %r57164, %r11769;
	setp.lt.u32 	%p4783, %r57164, %r11769;
	selp.u32 	%r25366, 1, 0, %p4783;
	sub.s32 	%r25367, %r57167, %r11770;
	setp.lt.u32 	%p4784, %r57167, %r11770;
	selp.s32 	%r25368, -1, 0, %p4783;
	add.s32 	%r57167, %r25367, %r25368;
	setp.lt.u32 	%p4785, %r25367, %r25366;
	or.pred  	%p4786, %p4784, %p4785;
	selp.u32 	%r25369, 1, 0, %p4786;
	sub.s32 	%r25370, %r57168, %r11771;
	setp.lt.u32 	%p4787, %r57168, %r11771;
	selp.s32 	%r25371, -1, 0, %p4786;
	add.s32 	%r57168, %r25370, %r25371;
	setp.lt.u32 	%p4788, %r25370, %r25369;
	or.pred  	%p4789, %p4787, %p4788;
	selp.u32 	%r25372, 1, 0, %p4789;
	sub.s32 	%r25373, %r57169, %r11772;
	setp.lt.u32 	%p4790, %r57169, %r11772;
	selp.s32 	%r25374, -1, 0, %p4789;
	add.s32 	%r57169, %r25373, %r25374;
	setp.lt.u32 	%p4791, %r25373, %r25372;
	or.pred  	%p4792, %p4790, %p4791;
	selp.u32 	%r25375, 1, 0, %p4792;
	sub.s32 	%r25376, %r57170, %r11773;
	setp.lt.u32 	%p4793, %r57170, %r11773;
	selp.s32 	%r25377, -1, 0, %p4792;
	add.s32 	%r57170, %r25376, %r25377;
	setp.lt.u32 	%p4794, %r25376, %r25375;
	or.pred  	%p4795, %p4793, %p4794;
	selp.u32 	%r25378, 1, 0, %p4795;
	sub.s32 	%r25379, %r57171, %r11774;
	setp.lt.u32 	%p4796, %r57171, %r11774;
	selp.s32 	%r25380, -1, 0, %p4795;
	add.s32 	%r57171, %r25379, %r25380;
	setp.lt.u32 	%p4797, %r25379, %r25378;
	or.pred  	%p4798, %p4796, %p4797;
	selp.u32 	%r25381, 1, 0, %p4798;
	sub.s32 	%r25382, %r57172, %r11775;
	setp.lt.u32 	%p4799, %r57172, %r11775;
	selp.s32 	%r25383, -1, 0, %p4798;
	add.s32 	%r57172, %r25382, %r25383;
	setp.lt.u32 	%p4800, %r25382, %r25381;
	or.pred  	%p4801, %p4799, %p4800;
	selp.s32 	%r25384, -1, 0, %p4801;
	sub.s32 	%r25385, %r57173, %r11776;
	add.s32 	%r57173, %r25385, %r25384;
$L__BB0_1428:
	and.b32  	%r3487, %r57166, 65535;
	shr.u32 	%r3488, %r57166, 16;
	and.b32  	%r3489, %r57167, 65535;
	shr.u32 	%r3490, %r57167, 16;
	and.b32  	%r3491, %r57168, 65535;
	shr.u32 	%r3492, %r57168, 16;
	and.b32  	%r3493, %r57169, 65535;
	shr.u32 	%r3494, %r57169, 16;
	and.b32  	%r3495, %r57170, 65535;
	shr.u32 	%r3496, %r57170, 16;
	and.b32  	%r3497, %r57171, 65535;
	shr.u32 	%r3498, %r57171, 16;
	and.b32  	%r3499, %r57172, 65535;
	shr.u32 	%r3500, %r57172, 16;
	and.b32  	%r3501, %r57173, 65535;
	shr.u32 	%r3502, %r57173, 16;
	mov.b32 	%r57190, 0;
	mov.u64 	%rd456, %rd25;
	mov.u32 	%r57189, %r57190;
	mov.u32 	%r57188, %r57190;
	mov.u32 	%r57187, %r57190;
	mov.u32 	%r57186, %r57190;
	mov.u32 	%r57185, %r57190;
	mov.u32 	%r57184, %r57190;
	mov.u32 	%r57181, %r57190;
	mov.u32 	%r57182, %r57190;
$L__BB0_1429:
	ld.param.u32 	%r55641, [_Z17ecm_stage1_kernelj4U256S_S_jPKjjjjjjjjPjS2_S2_S2_S2_S2__param_4];
	ld.local.u32 	%r25387, [%rd456];
	shr.u32 	%r25388, %r25387, 16;
	and.b32  	%r25389, %r25387, 65535;
	mul.lo.s32 	%r25390, %r3487, %r25389;
	mul.lo.s32 	%r25391, %r3487, %r25388;
	mad.lo.s32 	%r25392, %r3488, %r25389, %r25391;
	and.b32  	%r25393, %r25390, 65535;
	shl.b32 	%r25394, %r25392, 16;
	shr.u32 	%r25395, %r25390, 16;
	shr.u32 	%r25396, %r25392, 16;
	add.s32 	%r25397, %r25393, %r57181;
	add.s32 	%r25398, %r25397, %r25394;
	setp.lt.u32 	%p4802, %r25398, %r57181;
	selp.u32 	%r25399, 1, 0, %p4802;
	mad.lo.s32 	%r25400, %r3488, %r25388, %r25395;
	add.s32 	%r25401, %r25400, %r25396;
	add.s32 	%r25402, %r25401, %r25399;
	mul.lo.s32 	%r25403, %r3489, %r25389;
	mul.lo.s32 	%r25404, %r3489, %r25388;
	mad.lo.s32 	%r25405, %r3490, %r25389, %r25404;
	and.b32  	%r25406, %r25403, 65535;
	shl.b32 	%r25407, %r25405, 16;
	shr.u32 	%r25408, %r25403, 16;
	shr.u32 	%r25409, %r25405, 16;
	add.s32 	%r25410, %r25406, %r57184;
	add.s32 	%r25411, %r25410, %r25407;
	setp.lt.u32 	%p4803, %r25411, %r57184;
	selp.u32 	%r25412, 1, 0, %p4803;
	add.s32 	%r25413, %r25411, %r25402;
	setp.lt.u32 	%p4804, %r25413, %r25411;
	selp.u32 	%r25414, 1, 0, %p4804;
	mad.lo.s32 	%r25415, %r3490, %r25388, %r25408;
	add.s32 	%r25416, %r25415, %r25409;
	add.s32 	%r25417, %r25416, %r25412;
	add.s32 	%r25418, %r25417, %r25414;
	mul.lo.s32 	%r25419, %r3491, %r25389;
	mul.lo.s32 	%r25420, %r3491, %r25388;
	mad.lo.s32 	%r25421, %r3492, %r25389, %r25420;
	and.b32  	%r25422, %r25419, 65535;
	shl.b32 	%r25423, %r25421, 16;
	shr.u32 	%r25424, %r25419, 16;
	shr.u32 	%r25425, %r25421, 16;
	add.s32 	%r25426, %r25422, %r57185;
	add.s32 	%r25427, %r25426, %r25423;
	setp.lt.u32 	%p4805, %r25427, %r57185;
	selp.u32 	%r25428, 1, 0, %p4805;
	add.s32 	%r25429, %r25427, %r25418;
	setp.lt.u32 	%p4806, %r25429, %r25427;
	selp.u32 	%r25430, 1, 0, %p4806;
	mad.lo.s32 	%r25431, %r3492, %r25388, %r25424;
	add.s32 	%r25432, %r25431, %r25425;
	add.s32 	%r25433, %r25432, %r25428;
	add.s32 	%r25434, %r25433, %r25430;
	mul.lo.s32 	%r25435, %r3493, %r25389;
	mul.lo.s32 	%r25436, %r3493, %r25388;
	mad.lo.s32 	%r25437, %r3494, %r25389, %r25436;
	and.b32  	%r25438, %r25435, 65535;
	shl.b32 	%r25439, %r25437, 16;
	shr.u32 	%r25440, %r25435, 16;
	shr.u32 	%r25441, %r25437, 16;
	add.s32 	%r25442, %r25438, %r57186;
	add.s32 	%r25443, %r25442, %r25439;
	setp.lt.u32 	%p4807, %r25443, %r57186;
	selp.u32 	%r25444, 1, 0, %p4807;
	add.s32 	%r25445, %r25443, %r25434;
	setp.lt.u32 	%p4808, %r25445, %r25443;
	selp.u32 	%r25446, 1, 0, %p4808;
	mad.lo.s32 	%r25447, %r3494, %r25388, %r25440;
	add.s32 	%r25448, %r25447, %r25441;
	add.s32 	%r25449, %r25448, %r25444;
	add.s32 	%r25450, %r25449, %r25446;
	mul.lo.s32 	%r25451, %r3495, %r25389;
	mul.lo.s32 	%r25452, %r3495, %r25388;
	mad.lo.s32 	%r25453, %r3496, %r25389, %r25452;
	and.b32  	%r25454, %r25451, 65535;
	shl.b32 	%r25455, %r25453, 16;
	shr.u32 	%r25456, %r25451, 16;
	shr.u32 	%r25457, %r25453, 16;
	add.s32 	%r25458, %r25454, %r57187;
	add.s32 	%r25459, %r25458, %r25455;
	setp.lt.u32 	%p4809, %r25459, %r57187;
	selp.u32 	%r25460, 1, 0, %p4809;
	add.s32 	%r25461, %r25459, %r25450;
	setp.lt.u32 	%p4810, %r25461, %r25459;
	selp.u32 	%r25462, 1, 0, %p4810;
	mad.lo.s32 	%r25463, %r3496, %r25388, %r25456;
	add.s32 	%r25464, %r25463, %r25457;
	add.s32 	%r25465, %r25464, %r25460;
	add.s32 	%r25466, %r25465, %r25462;
	mul.lo.s32 	%r25467, %r3497, %r25389;
	mul.lo.s32 	%r25468, %r3497, %r25388;
	mad.lo.s32 	%r25469, %r3498, %r25389, %r25468;
	and.b32  	%r25470, %r25467, 65535;
	shl.b32 	%r25471, %r25469, 16;
	shr.u32 	%r25472, %r25467, 16;
	shr.u32 	%r25473, %r25469, 16;
	add.s32 	%r25474, %r25470, %r57188;
	add.s32 	%r25475, %r25474, %r25471;
	setp.lt.u32 	%p4811, %r25475, %r57188;
	selp.u32 	%r25476, 1, 0, %p4811;
	add.s32 	%r25477, %r25475, %r25466;
	setp.lt.u32 	%p4812, %r25477, %r25475;
	selp.u32 	%r25478, 1, 0, %p4812;
	mad.lo.s32 	%r25479, %r3498, %r25388, %r25472;
	add.s32 	%r25480, %r25479, %r25473;
	add.s32 	%r25481, %r25480, %r25476;
	add.s32 	%r25482, %r25481, %r25478;
	mul.lo.s32 	%r25483, %r3499, %r25389;
	mul.lo.s32 	%r25484, %r3499, %r25388;
	mad.lo.s32 	%r25485, %r3500, %r25389, %r25484;
	and.b32  	%r25486, %r25483, 65535;
	shl.b32 	%r25487, %r25485, 16;
	shr.u32 	%r25488, %r25483, 16;
	shr.u32 	%r25489, %r25485, 16;
	add.s32 	%r25490, %r25486, %r57189;
	add.s32 	%r25491, %r25490, %r25487;
	setp.lt.u32 	%p4813, %r25491, %r57189;
	selp.u32 	%r25492, 1, 0, %p4813;
	add.s32 	%r25493, %r25491, %r25482;
	setp.lt.u32 	%p4814, %r25493, %r25491;
	selp.u32 	%r25494, 1, 0, %p4814;
	mad.lo.s32 	%r25495, %r3500, %r25388, %r25488;
	add.s32 	%r25496, %r25495, %r25489;
	add.s32 	%r25497, %r25496, %r25492;
	add.s32 	%r25498, %r25497, %r25494;
	mul.lo.s32 	%r25499, %r3501, %r25389;
	mul.lo.s32 	%r25500, %r3501, %r25388;
	mad.lo.s32 	%r25501, %r3502, %r25389, %r25500;
	and.b32  	%r25502, %r25499, 65535;
	shl.b32 	%r25503, %r25501, 16;
	shr.u32 	%r25504, %r25499, 16;
	shr.u32 	%r25505, %r25501, 16;
	add.s32 	%r25506, %r25502, %r57190;
	add.s32 	%r25507, %r25506, %r25503;
	setp.lt.u32 	%p4815, %r25507, %r57190;
	selp.u32 	%r25508, 1, 0, %p4815;
	add.s32 	%r25509, %r25507, %r25498;
	setp.lt.u32 	%p4816, %r25509, %r25507;
	selp.u32 	%r25510, 1, 0, %p4816;
	mad.lo.s32 	%r25511, %r3502, %r25388, %r25504;
	add.s32 	%r25512, %r25511, %r25505;
	add.s32 	%r25513, %r25512, %r25508;
	add.s32 	%r25514, %r25513, %r25510;
	mul.lo.s32 	%r25515, %r25398, %r55641;
	shr.u32 	%r25516, %r25515, 16;
	and.b32  	%r25517, %r25515, 65535;
	and.b32  	%r25518, %r11769, 65535;
	mul.lo.s32 	%r25519, %r25518, %r25517;
	shr.u32 	%r25520, %r11769, 16;
	mul.lo.s32 	%r25521, %r25518, %r25516;
	mad.lo.s32 	%r25522, %r25520, %r25517, %r25521;
	and.b32  	%r25523, %r25519, 65535;
	shl.b32 	%r25524, %r25522, 16;
	shr.u32 	%r25525, %r25519, 16;
	shr.u32 	%r25526, %r25522, 16;
	add.s32 	%r25527, %r25523, %r25398;
	add.s32 	%r25528, %r25527, %r25524;
	setp.lt.u32 	%p4817, %r25528, %r25398;
	selp.u32 	%r25529, 1, 0, %p4817;
	mad.lo.s32 	%r25530, %r25520, %r25516, %r25525;
	add.s32 	%r25531, %r25530, %r25526;
	add.s32 	%r25532, %r25531, %r25529;
	and.b32  	%r25533, %r11770, 65535;
	mul.lo.s32 	%r25534, %r25533, %r25517;
	shr.u32 	%r25535, %r11770, 16;
	mul.lo.s32 	%r25536, %r25533, %r25516;
	mad.lo.s32 	%r25537, %r25535, %r25517, %r25536;
	and.b32  	%r25538, %r25534, 65535;
	shl.b32 	%r25539, %r25537, 16;
	shr.u32 	%r25540, %r25534, 16;
	shr.u32 	%r25541, %r25537, 16;
	add.s32 	%r25542, %r25538, %r25413;
	add.s32 	%r25543, %r25542, %r25539;
	setp.lt.u32 	%p4818, %r25543, %r25413;
	selp.u32 	%r25544, 1, 0, %p4818;
	add.s32 	%r57181, %r25543, %r25532;
	setp.lt.u32 	%p4819, %r57181, %r25543;
	selp.u32 	%r25545, 1, 0, %p4819;
	mad.lo.s32 	%r25546, %r25535, %r25516, %r25540;
	add.s32 	%r25547, %r25546, %r25541;
	add.s32 	%r25548, %r25547, %r25544;
	add.s32 	%r25549, %r25548, %r25545;
	and.b32  	%r25550, %r11771, 65535;
	mul.lo.s32 	%r25551, %r25550, %r25517;
	shr.u32 	%r25552, %r11771, 16;
	mul.lo.s32 	%r25553, %r25550, %r25516;
	mad.lo.s32 	%r25554, %r25552, %r25517, %r25553;
	and.b32  	%r25555, %r25551, 65535;
	shl.b32 	%r25556, %r25554, 16;
	shr.u32 	%r25557, %r25551, 16;
	shr.u32 	%r25558, %r25554, 16;
	add.s32 	%r25559, %r25555, %r25429;
	add.s32 	%r25560, %r25559, %r25556;
	setp.lt.u32 	%p4820, %r25560, %r25429;
	selp.u32 	%r25561, 1, 0, %p4820;
	add.s32 	%r57184, %r25560, %r25549;
	setp.lt.u32 	%p4821, %r57184, %r25560;
	selp.u32 	%r25562, 1, 0, %p4821;
	mad.lo.s32 	%r25563, %r25552, %r25516, %r25557;
	add.s32 	%r25564, %r25563, %r25558;
	add.s32 	%r25565, %r25564, %r25561;
	add.s32 	%r25566, %r25565, %r25562;
	and.b32  	%r25567, %r11772, 65535;
	mul.lo.s32 	%r25568, %r25567, %r25517;
	shr.u32 	%r25569, %r11772, 16;
	mul.lo.s32 	%r25570, %r25567, %r25516;
	mad.lo.s32 	%r25571, %r25569, %r25517, %r25570;
	and.b32  	%r25572, %r25568, 65535;
	shl.b32 	%r25573, %r25571, 16;
	shr.u32 	%r25574, %r25568, 16;
	shr.u32 	%r25575, %r25571, 16;
	add.s32 	%r25576, %r25572, %r25445;
	add.s32 	%r25577, %r25576, %r25573;
	setp.lt.u32 	%p4822, %r25577, %r25445;
	selp.u32 	%r25578, 1, 0, %p4822;
	add.s32 	%r57185, %r25577, %r25566;
	setp.lt.u32 	%p4823, %r57185, %r25577;
	selp.u32 	%r25579, 1, 0, %p4823;
	mad.lo.s32 	%r25580, %r25569, %r25516, %r25574;
	add.s32 	%r25581, %r25580, %r25575;
	add.s32 	%r25582, %r25581, %r25578;
	add.s32 	%r25583, %r25582, %r25579;
	and.b32  	%r25584, %r11773, 65535;
	mul.lo.s32 	%r25585, %r25584, %r25517;
	shr.u32 	%r25586, %r11773, 16;
	mul.lo.s32 	%r25587, %r25584, %r25516;
	mad.lo.s32 	%r25588, %r25586, %r25517, %r25587;
	and.b32  	%r25589, %r25585, 65535;
	shl.b32 	%r25590, %r25588, 16;
	shr.u32 	%r25591, %r25585, 16;
	shr.u32 	%r25592, %r25588, 16;
	add.s32 	%r25593, %r25589, %r25461;
	add.s32 	%r25594, %r25593, %r25590;
	setp.lt.u32 	%p4824, %r25594, %r25461;
	selp.u32 	%r25595, 1, 0, %p4824;
	add.s32 	%r57186, %r25594, %r25583;
	setp.lt.u32 	%p4825, %r57186, %r25594;
	selp.u32 	%r25596, 1, 0, %p4825;
	mad.lo.s32 	%r25597, %r25586, %r25516, %r25591;
	add.s32 	%r25598, %r25597, %r25592;
	add.s32 	%r25599, %r25598, %r25595;
	add.s32 	%r25600, %r25599, %r25596;
	and.b32  	%r25601, %r11774, 65535;
	mul.lo.s32 	%r25602, %r25601, %r25517;
	shr.u32 	%r25603, %r11774, 16;
	mul.lo.s32 	%r25604, %r25601, %r25516;
	mad.lo.s32 	%r25605, %r25603, %r25517, %r25604;
	and.b32  	%r25606, %r25602, 65535;
	shl.b32 	%r25607, %r25605, 16;
	shr.u32 	%r25608, %r25602, 16;
	shr.u32 	%r25609, %r25605, 16;
	add.s32 	%r25610, %r25606, %r25477;
	add.s32 	%r25611, %r25610, %r25607;
	setp.lt.u32 	%p4826, %r25611, %r25477;
	selp.u32 	%r25612, 1, 0, %p4826;
	add.s32 	%r57187, %r25611, %r25600;
	setp.lt.u32 	%p4827, %r57187, %r25611;
	selp.u32 	%r25613, 1, 0, %p4827;
	mad.lo.s32 	%r25614, %r25603, %r25516, %r25608;
	add.s32 	%r25615, %r25614, %r25609;
	add.s32 	%r25616, %r25615, %r25612;
	add.s32 	%r25617, %r25616, %r25613;
	and.b32  	%r25618, %r11775, 65535;
	mul.lo.s32 	%r25619, %r25618, %r25517;
	shr.u32 	%r25620, %r11775, 16;
	mul.lo.s32 	%r25621, %r25618, %r25516;
	mad.lo.s32 	%r25622, %r25620, %r25517, %r25621;
	and.b32  	%r25623, %r25619, 65535;
	shl.b32 	%r25624, %r25622, 16;
	shr.u32 	%r25625, %r25619, 16;
	shr.u32 	%r25626, %r25622, 16;
	add.s32 	%r25627, %r25623, %r25493;
	add.s32 	%r25628, %r25627, %r25624;
	setp.lt.u32 	%p4828, %r25628, %r25493;
	selp.u32 	%r25629, 1, 0, %p4828;
	add.s32 	%r57188, %r25628, %r25617;
	setp.lt.u32 	%p4829, %r57188, %r25628;
	selp.u32 	%r25630, 1, 0, %p4829;
	mad.lo.s32 	%r25631, %r25620, %r25516, %r25625;
	add.s32 	%r25632, %r25631, %r25626;
	add.s32 	%r25633, %r25632, %r25629;
	add.s32 	%r25634, %r25633, %r25630;
	and.b32  	%r25635, %r11776, 65535;
	mul.lo.s32 	%r25636, %r25635, %r25517;
	shr.u32 	%r25637, %r11776, 16;
	mul.lo.s32 	%r25638, %r25635, %r25516;
	mad.lo.s32 	%r25639, %r25637, %r25517, %r25638;
	and.b32  	%r25640, %r25636, 65535;
	shl.b32 	%r25641, %r25639, 16;
	shr.u32 	%r25642, %r25636, 16;
	shr.u32 	%r25643, %r25639, 16;
	add.s32 	%r25644, %r25640, %r25509;
	add.s32 	%r25645, %r25644, %r25641;
	setp.lt.u32 	%p4830, %r25645, %r25509;
	selp.u32 	%r25646, 1, 0, %p4830;
	add.s32 	%r57189, %r25645, %r25634;
	setp.lt.u32 	%p4831, %r57189, %r25645;
	selp.u32 	%r25647, 1, 0, %p4831;
	mad.lo.s32 	%r25648, %r25637, %r25516, %r25642;
	add.s32 	%r25649, %r25648, %r25643;
	add.s32 	%r25650, %r25649, %r25646;
	add.s32 	%r25651, %r25650, %r25647;
	add.s32 	%r57190, %r25514, %r25651;
	add.s32 	%r57182, %r57182, 1;
	add.s64 	%rd456, %rd456, 4;
	setp.ne.s32 	%p4832, %r57182, 8;
	@%p4832 bra 	$L__BB0_1429;
	setp.lt.u32 	%p4833, %r57190, %r11776;
	mov.u32 	%r57183, %r57181;
	@%p4833 bra 	$L__BB0_1445;
	setp.gt.u32 	%p4834, %r57190, %r11776;
	@%p4834 bra 	$L__BB0_1444;
	setp.lt.u32 	%p4835, %r57189, %r11775;
	mov.u32 	%r57183, %r57181;
	@%p4835 bra 	$L__BB0_1445;
	setp.gt.u32 	%p4836, %r57189, %r11775;
	@%p4836 bra 	$L__BB0_1444;
	setp.lt.u32 	%p4837, %r57188, %r11774;
	mov.u32 	%r57183, %r57181;
	@%p4837 bra 	$L__BB0_1445;
	setp.gt.u32 	%p4838, %r57188, %r11774;
	@%p4838 bra 	$L__BB0_1444;
	setp.lt.u32 	%p4839, %r57187, %r11773;
	mov.u32 	%r57183, %r57181;
	@%p4839 bra 	$L__BB0_1445;
	setp.gt.u32 	%p4840, %r57187, %r11773;
	@%p4840 bra 	$L__BB0_1444;
	setp.lt.u32 	%p4841, %r57186, %r11772;
	mov.u32 	%r57183, %r57181;
	@%p4841 bra 	$L__BB0_1445;
	setp.gt.u32 	%p4842, %r57186, %r11772;
	@%p4842 bra 	$L__BB0_1444;
	setp.lt.u32 	%p4843, %r57185, %r11771;
	mov.u32 	%r57183, %r57181;
	@%p4843 bra 	$L__BB0_1445;
	setp.gt.u32 	%p4844, %r57185, %r11771;
	@%p4844 bra 	$L__BB0_1444;
	setp.lt.u32 	%p4845, %r57184, %r11770;
	mov.u32 	%r57183, %r57181;
	@%p4845 bra 	$L__BB0_1445;
	setp.le.u32 	%p4846, %r57184, %r11770;
	setp.lt.u32 	%p4847, %r57181, %r11769;
	and.pred  	%p4848, %p4846, %p4847;
	mov.u32 	%r57183, %r57181;
	@%p4848 bra 	$L__BB0_1445;
$L__BB0_1444:
	sub.s32 	%r57183, %r57181, %r11769;
	setp.lt.u32 	%p4849, %r57181, %r11769;
	selp.u32 	%r25652, 1, 0, %p4849;
	sub.s32 	%r25653, %r57184, %r11770;
	setp.lt.u32 	%p4850, %r57184, %r11770;
	selp.s32 	%r25654, -1, 0, %p4849;
	add.s32 	%r57184, %r25653, %r25654;
	setp.lt.u32 	%p4851, %r25653, %r25652;
	or.pred  	%p4852, %p4850, %p4851;
	selp.u32 	%r25655, 1, 0, %p4852;
	sub.s32 	%r25656, %r57185, %r11771;
	setp.lt.u32 	%p4853, %r57185, %r11771;
	selp.s32 	%r25657, -1, 0, %p4852;
	add.s32 	%r57185, %r25656, %r25657;
	setp.lt.u32 	%p4854, %r25656, %r25655;
	or.pred  	%p4855, %p4853, %p4854;
	selp.u32 	%r25658, 1, 0, %p4855;
	sub.s32 	%r25659, %r57186, %r11772;
	setp.lt.u32 	%p4856, %r57186, %r11772;
	selp.s32 	%r25660, -1, 0, %p4855;
	add.s32 	%r57186, %r25659, %r25660;
	setp.lt.u32 	%p4857, %r25659, %r25658;
	or.pred  	%p4858, %p4856, %p4857;
	selp.u32 	%r25661, 1, 0, %p4858;
	sub.s32 	%r25662, %r57187, %r11773;
	setp.lt.u32 	%p4859, %r57187, %r11773;
	selp.s32 	%r25663, -1, 0, %p4858;
	add.s32 	%r57187, %r25662, %r25663;
	setp.lt.u32 	%p4860, %r25662, %r25661;
	or.pred  	%p4861, %p4859, %p4860;
	selp.u32 	%r25664, 1, 0, %p4861;
	sub.s32 	%r25665, %r57188, %r11774;
	setp.lt.u32 	%p4862, %r57188, %r11774;
	selp.s32 	%r25666, -1, 0, %p4861;
	add.s32 	%r57188, %r25665, %r25666;
	setp.lt.u32 	%p4863, %r25665, %r25664;
	or.pred  	%p4864, %p4862, %p4863;
	selp.u32 	%r25667, 1, 0, %p4864;
	sub.s32 	%r25668, %r57189, %r11775;
	setp.lt.u32 	%p4865, %r57189, %r11775;
	selp.s32 	%r25669, -1, 0, %p4864;
	add.s32 	%r57189, %r25668, %r25669;
	setp.lt.u32 	%p4866, %r25668, %r25667;
	or.pred  	%p4867, %p4865, %p4866;
	selp.s32 	%r25670, -1, 0, %p4867;
	sub.s32 	%r25671, %r57190, %r11776;
	add.s32 	%r57190, %r25671, %r25670;
$L__BB0_1445:
	st.local.u32 	[%rd26], %r57183;
	st.local.u32 	[%rd26+4], %r57184;
	st.local.u32 	[%rd26+8], %r57185;
	st.local.u32 	[%rd26+12], %r57186;
	st.local.u32 	[%rd26+16], %r57187;
	st.local.u32 	[%rd26+20], %r57188;
	st.local.u32 	[%rd26+24], %r57189;
	st.local.u32 	[%rd26+28], %r57190;
	mov.b32 	%r57207, 0;
	ld.param.u32 	%r55642, [_Z17ecm_stage1_kernelj4U256S_S_jPKjjjjjjjjPjS2_S2_S2_S2_S2__param_4];
	and.b32  	%r25804, %r11769, 65535;
	shr.u32 	%r25806, %r11769, 16;
	and.b32  	%r25819, %r11770, 65535;
	shr.u32 	%r25821, %r11770, 16;
	mov.u64 	%rd457, %rd23;
	mov.u32 	%r57206, %r57207;
	mov.u32 	%r57205, %r57207;
	mov.u32 	%r57204, %r57207;
	mov.u32 	%r57203, %r57207;
	mov.u32 	%r57202, %r57207;
	mov.u32 	%r57201, %r57207;
	mov.u32 	%r57198, %r57207;
	mov.u32 	%r57199, %r57207;
$L__BB0_1446:
	ld.local.u32 	%r25673, [%rd457];
	shr.u32 	%r25674, %r25673, 16;
	and.b32  	%r25675, %r25673, 65535;
	mul.lo.s32 	%r25676, %r3363, %r25675;
	mul.lo.s32 	%r25677, %r3363, %r25674;
	mad.lo.s32 	%r25678, %r3364, %r25675, %r25677;
	and.b32  	%r25679, %r25676, 65535;
	shl.b32 	%r25680, %r25678, 16;
	shr.u32 	%r25681, %r25676, 16;
	shr.u32 	%r25682, %r25678, 16;
	add.s32 	%r25683, %r25679, %r57198;
	add.s32 	%r25684, %r25683, %r25680;
	setp.lt.u32 	%p4868, %r25684, %r57198;
	selp.u32 	%r25685, 1, 0, %p4868;
	mad.lo.s32 	%r25686, %r3364, %r25674, %r25681;
	add.s32 	%r25687, %r25686, %r25682;
	add.s32 	%r25688, %r25687, %r25685;
	mul.lo.s32 	%r25689, %r3365, %r25675;
	mul.lo.s32 	%r25690, %r3365, %r25674;
	mad.lo.s32 	%r25691, %r3366, %r25675, %r25690;
	and.b32  	%r25692, %r25689, 65535;
	shl.b32 	%r25693, %r25691, 16;
	shr.u32 	%r25694, %r25689, 16;
	shr.u32 	%r25695, %r25691, 16;
	add.s32 	%r25696, %r25692, %r57201;
	add.s32 	%r25697, %r25696, %r25693;
	setp.lt.u32 	%p4869, %r25697, %r57201;
	selp.u32 	%r25698, 1, 0, %p4869;
	add.s32 	%r25699, %r25697, %r25688;
	setp.lt.u32 	%p4870, %r25699, %r25697;
	selp.u32 	%r25700, 1, 0, %p4870;
	mad.lo.s32 	%r25701, %r3366, %r25674, %r25694;
	add.s32 	%r25702, %r25701, %r25695;
	add.s32 	%r25703, %r25702, %r25698;
	add.s32 	%r25704, %r25703, %r25700;
	mul.lo.s32 	%r25705, %r3367, %r25675;
	mul.lo.s32 	%r25706, %r3367, %r25674;
	mad.lo.s32 	%r25707, %r3368, %r25675, %r25706;
	and.b32  	%r25708, %r25705, 65535;
	shl.b32 	%r25709, %r25707, 16;
	shr.u32 	%r25710, %r25705, 16;
	shr.u32 	%r25711, %r25707, 16;
	add.s32 	%r25712, %r25708, %r57202;
	add.s32 	%r25713, %r25712, %r25709;
	setp.lt.u32 	%p4871, %r25713, %r57202;
	selp.u32 	%r25714, 1, 0, %p4871;
	add.s32 	%r25715, %r25713, %r25704;
	setp.lt.u32 	%p4872, %r25715, %r25713;
	selp.u32 	%r25716, 1, 0, %p4872;
	mad.lo.s32 	%r25717, %r3368, %r25674, %r25710;
	add.s32 	%r25718, %r25717, %r25711;
	add.s32 	%r25719, %r25718, %r25714;
	add.s32 	%r25720, %r25719, %r25716;
	mul.lo.s32 	%r25721, %r3369, %r25675;
	mul.lo.s32 	%r25722, %r3369, %r25674;
	mad.lo.s32 	%r25723, %r3370, %r25675, %r25722;
	and.b32  	%r25724, %r25721, 65535;
	shl.b32 	%r25725, %r25723, 16;
	shr.u32 	%r25726, %r25721, 16;
	shr.u32 	%r25727, %r25723, 16;
	add.s32 	%r25728, %r25724, %r57203;
	add.s32 	%r25729, %r25728, %r25725;
	setp.lt.u32 	%p4873, %r25729, %r57203;
	selp.u32 	%r25730, 1, 0, %p4873;
	add.s32 	%r25731, %r25729, %r25720;
	setp.lt.u32 	%p4874, %r25731, %r25729;
	selp.u32 	%r25732, 1, 0, %p4874;
	mad.lo.s32 	%r25733, %r3370, %r25674, %r25726;
	add.s32 	%r25734, %r25733, %r25727;
	add.s32 	%r25735, %r25734, %r25730;
	add.s32 	%r25736, %r25735, %r25732;
	mul.lo.s32 	%r25737, %r3371, %r25675;
	mul.lo.s32 	%r25738, %r3371, %r25674;
	mad.lo.s32 	%r25739, %r3372, %r25675, %r25738;
	and.b32  	%r25740, %r25737, 65535;
	shl.b32 	%r25741, %r25739, 16;
	shr.u32 	%r25742, %r25737, 16;
	shr.u32 	%r25743, %r25739, 16;
	add.s32 	%r25744, %r25740, %r57204;
	add.s32 	%r25745, %r25744, %r25741;
	setp.lt.u32 	%p4875, %r25745, %r57204;
	selp.u32 	%r25746, 1, 0, %p4875;
	add.s32 	%r25747, %r25745, %r25736;
	setp.lt.u32 	%p4876, %r25747, %r25745;
	selp.u32 	%r25748, 1, 0, %p4876;
	mad.lo.s32 	%r25749, %r3372, %r25674, %r25742;
	add.s32 	%r25750, %r25749, %r25743;
	add.s32 	%r25751, %r25750, %r25746;
	add.s32 	%r25752, %r25751, %r25748;
	mul.lo.s32 	%r25753, %r3373, %r25675;
	mul.lo.s32 	%r25754, %r3373, %r25674;
	mad.lo.s32 	%r25755, %r3374, %r25675, %r25754;
	and.b32  	%r25756, %r25753, 65535;
	shl.b32 	%r25757, %r25755, 16;
	shr.u32 	%r25758, %r25753, 16;
	shr.u32 	%r25759, %r25755, 16;
	add.s32 	%r25760, %r25756, %r57205;
	add.s32 	%r25761, %r25760, %r25757;
	setp.lt.u32 	%p4877, %r25761, %r57205;
	selp.u32 	%r25762, 1, 0, %p4877;
	add.s32 	%r25763, %r25761, %r25752;
	setp.lt.u32 	%p4878, %r25763, %r25761;
	selp.u32 	%r25764, 1, 0, %p4878;
	mad.lo.s32 	%r25765, %r3374, %r25674, %r25758;
	add.s32 	%r25766, %r25765, %r25759;
	add.s32 	%r25767, %r25766, %r25762;
	add.s32 	%r25768, %r25767, %r25764;
	mul.lo.s32 	%r25769, %r3375, %r25675;
	mul.lo.s32 	%r25770, %r3375, %r25674;
	mad.lo.s32 	%r25771, %r3376, %r25675, %r25770;
	and.b32  	%r25772, %r25769, 65535;
	shl.b32 	%r25773, %r25771, 16;
	shr.u32 	%r25774, %r25769, 16;
	shr.u32 	%r25775, %r25771, 16;
	add.s32 	%r25776, %r25772, %r57206;
	add.s32 	%r25777, %r25776, %r25773;
	setp.lt.u32 	%p4879, %r25777, %r57206;
	selp.u32 	%r25778, 1, 0, %p4879;
	add.s32 	%r25779, %r25777, %r25768;
	setp.lt.u32 	%p4880, %r25779, %r25777;
	selp.u32 	%r25780, 1, 0, %p4880;
	mad.lo.s32 	%r25781, %r3376, %r25674, %r25774;
	add.s32 	%r25782, %r25781, %r25775;
	add.s32 	%r25783, %r25782, %r25778;
	add.s32 	%r25784, %r25783, %r25780;
	mul.lo.s32 	%r25785, %r3377, %r25675;
	mul.lo.s32 	%r25786, %r3377, %r25674;
	mad.lo.s32 	%r25787, %r3378, %r25675, %r25786;
	and.b32  	%r25788, %r25785, 65535;
	shl.b32 	%r25789, %r25787, 16;
	shr.u32 	%r25790, %r25785, 16;
	shr.u32 	%r25791, %r25787, 16;
	add.s32 	%r25792, %r25788, %r57207;
	add.s32 	%r25793, %r25792, %r25789;
	setp.lt.u32 	%p4881, %r25793, %r57207;
	selp.u32 	%r25794, 1, 0, %p4881;
	add.s32 	%r25795, %r25793, %r25784;
	setp.lt.u32 	%p4882, %r25795, %r25793;
	selp.u32 	%r25796, 1, 0, %p4882;
	mad.lo.s32 	%r25797, %r3378, %r25674, %r25790;
	add.s32 	%r25798, %r25797, %r25791;
	add.s32 	%r25799, %r25798, %r25794;
	add.s32 	%r25800, %r25799, %r25796;
	mul.lo.s32 	%r25801, %r25684, %r55642;
	shr.u32 	%r25802, %r25801, 16;
	and.b32  	%r25803, %r25801, 65535;
	mul.lo.s32 	%r25805, %r25804, %r25803;
	mul.lo.s32 	%r25807, %r25804, %r25802;
	mad.lo.s32 	%r25808, %r25806, %r25803, %r25807;
	and.b32  	%r25809, %r25805, 65535;
	shl.b32 	%r25810, %r25808, 16;
	shr.u32 	%r25811, %r25805, 16;
	shr.u32 	%r25812, %r25808, 16;
	add.s32 	%r25813, %r25809, %r25684;
	add.s32 	%r25814, %r25813, %r25810;
	setp.lt.u32 	%p4883, %r25814, %r25684;
	selp.u32 	%r25815, 1, 0, %p4883;
	mad.lo.s32 	%r25816, %r25806, %r25802, %r25811;
	add.s32 	%r25817, %r25816, %r25812;
	add.s32 	%r25818, %r25817, %r25815;
	mul.lo.s32 	%r25820, %r25819, %r25803;
	mul.lo.s32 	%r25822, %r25819, %r25802;
	mad.lo.s32 	%r25823, %r25821, %r25803, %r25822;
	and.b32  	%r25824, %r25820, 65535;
	shl.b32 	%r25825, %r25823, 16;
	shr.u32 	%r25826, %r25820, 16;
	shr.u32 	%r25827, %r25823, 16;
	add.s32 	%r25828, %r25824, %r25699;
	add.s32 	%r25829, %r25828, %r25825;
	setp.lt.u32 	%p4884, %r25829, %r25699;
	selp.u32 	%r25830, 1, 0, %p4884;
	add.s32 	%r57198, %r25829, %r25818;
	setp.lt.u32 	%p4885, %r57198, %r25829;
	selp.u32 	%r25831, 1, 0, %p4885;
	mad.lo.s32 	%r25832, %r25821, %r25802, %r25826;
	add.s32 	%r25833, %r25832, %r25827;
	add.s32 	%r25834, %r25833, %r25830;
	add.s32 	%r25835, %r25834, %r25831;
	and.b32  	%r25836, %r11771, 65535;
	mul.lo.s32 	%r25837, %r25836, %r25803;
	shr.u32 	%r25838, %r11771, 16;
	mul.lo.s32 	%r25839, %r25836, %r25802;
	mad.lo.s32 	%r25840, %r25838, %r25803, %r25839;
	and.b32  	%r25841, %r25837, 65535;
	shl.b32 	%r25842, %r25840, 16;
	shr.u32 	%r25843, %r25837, 16;
	shr.u32 	%r25844, %r25840, 16;
	add.s32 	%r25845, %r25841, %r25715;
	add.s32 	%r25846, %r25845, %r25842;
	setp.lt.u32 	%p4886, %r25846, %r25715;
	selp.u32 	%r25847, 1, 0, %p4886;
	add.s32 	%r57201, %r25846, %r25835;
	setp.lt.u32 	%p4887, %r57201, %r25846;
	selp.u32 	%r25848, 1, 0, %p4887;
	mad.lo.s32 	%r25849, %r25838, %r25802, %r25843;
	add.s32 	%r25850, %r25849, %r25844;
	add.s32 	%r25851, %r25850, %r25847;
	add.s32 	%r25852, %r25851, %r25848;
	and.b32  	%r25853, %r11772, 65535;
	mul.lo.s32 	%r25854, %r25853, %r25803;
	shr.u32 	%r25855, %r11772, 16;
	mul.lo.s32 	%r25856, %r25853, %r25802;
	mad.lo.s32 	%r25857, %r25855, %r25803, %r25856;
	and.b32  	%r25858, %r25854, 65535;
	shl.b32 	%r25859, %r25857, 16;
	shr.u32 	%r25860, %r25854, 16;
	shr.u32 	%r25861, %r25857, 16;
	add.s32 	%r25862, %r25858, %r25731;
	add.s32 	%r25863, %r25862, %r25859;
	setp.lt.u32 	%p4888, %r25863, %r25731;
	selp.u32 	%r25864, 1, 0, %p4888;
	add.s32 	%r57202, %r25863, %r25852;
	setp.lt.u32 	%p4889, %r57202, %r25863;
	selp.u32 	%r25865, 1, 0, %p4889;
	mad.lo.s32 	%r25866, %r25855, %r25802, %r25860;
	add.s32 	%r25867, %r25866, %r25861;
	add.s32 	%r25868, %r25867, %r25864;
	add.s32 	%r25869, %r25868, %r25865;
	and.b32  	%r25870, %r11773, 65535;
	mul.lo.s32 	%r25871, %r25870, %r25803;
	shr.u32 	%r25872, %r11773, 16;
	mul.lo.s32 	%r25873, %r25870, %r25802;
	mad.lo.s32 	%r25874, %r25872, %r25803, %r25873;
	and.b32  	%r25875, %r25871, 65535;
	shl.b32 	%r25876, %r25874, 16;
	shr.u32 	%r25877, %r25871, 16;
	shr.u32 	%r25878, %r25874, 16;
	add.s32 	%r25879, %r25875, %r25747;
	add.s32 	%r25880, %r25879, %r25876;
	setp.lt.u32 	%p4890, %r25880, %r25747;
	selp.u32 	%r25881, 1, 0, %p4890;
	add.s32 	%r57203, %r25880, %r25869;
	setp.lt.u32 	%p4891, %r57203, %r25880;
	selp.u32 	%r25882, 1, 0, %p4891;
	mad.lo.s32 	%r25883, %r25872, %r25802, %r25877;
	add.s32 	%r25884, %r25883, %r25878;
	add.s32 	%r25885, %r25884, %r25881;
	add.s32 	%r25886, %r25885, %r25882;
	and.b32  	%r25887, %r11774, 65535;
	mul.lo.s32 	%r25888, %r25887, %r25803;
	shr.u32 	%r25889, %r11774, 16;
	mul.lo.s32 	%r25890, %r25887, %r25802;
	mad.lo.s32 	%r25891, %r25889, %r25803, %r25890;
	and.b32  	%r25892, %r25888, 65535;
	shl.b32 	%r25893, %r25891, 16;
	shr.u32 	%r25894, %r25888, 16;
	shr.u32 	%r25895, %r25891, 16;
	add.s32 	%r25896, %r25892, %r25763;
	add.s32 	%r25897, %r25896, %r25893;
	setp.lt.u32 	%p4892, %r25897, %r25763;
	selp.u32 	%r25898, 1, 0, %p4892;
	add.s32 	%r57204, %r25897, %r25886;
	setp.lt.u32 	%p4893, %r57204, %r25897;
	selp.u32 	%r25899, 1, 0, %p4893;
	mad.lo.s32 	%r25900, %r25889, %r25802, %r25894;
	add.s32 	%r25901, %r25900, %r25895;
	add.s32 	%r25902, %r25901, %r25898;
	add.s32 	%r25903, %r25902, %r25899;
	and.b32  	%r25904, %r11775, 65535;
	mul.lo.s32 	%r25905, %r25904, %r25803;
	shr.u32 	%r25906, %r11775, 16;
	mul.lo.s32 	%r25907, %r25904, %r25802;
	mad.lo.s32 	%r25908, %r25906, %r25803, %r25907;
	and.b32  	%r25909, %r25905, 65535;
	shl.b32 	%r25910, %r25908, 16;
	shr.u32 	%r25911, %r25905, 16;
	shr.u32 	%r25912, %r25908, 16;
	add.s32 	%r25913, %r25909, %r25779;
	add.s32 	%r25914, %r25913, %r25910;
	setp.lt.u32 	%p4894, %r25914, %r25779;
	selp.u32 	%r25915, 1, 0, %p4894;
	add.s32 	%r57205, %r25914, %r25903;
	setp.lt.u32 	%p4895, %r57205, %r25914;
	selp.u32 	%r25916, 1, 0, %p4895;
	mad.lo.s32 	%r25917, %r25906, %r25802, %r25911;
	add.s32 	%r25918, %r25917, %r25912;
	add.s32 	%r25919, %r25918, %r25915;
	add.s32 	%r25920, %r25919, %r25916;
	and.b32  	%r25921, %r11776, 65535;
	mul.lo.s32 	%r25922, %r25921, %r25803;
	shr.u32 	%r25923, %r11776, 16;
	mul.lo.s32 	%r25924, %r25921, %r25802;
	mad.lo.s32 	%r25925, %r25923, %r25803, %r25924;
	and.b32  	%r25926, %r25922, 65535;
	shl.b32 	%r25927, %r25925, 16;
	shr.u32 	%r25928, %r25922, 16;
	shr.u32 	%r25929, %r25925, 16;
	add.s32 	%r25930, %r25926, %r25795;
	add.s32 	%r25931, %r25930, %r25927;
	setp.lt.u32 	%p4896, %r25931, %r25795;
	selp.u32 	%r25932, 1, 0, %p4896;
	add.s32 	%r57206, %r25931, %r25920;
	setp.lt.u32 	%p4897, %r57206, %r25931;
	selp.u32 	%r25933, 1, 0, %p4897;
	mad.lo.s32 	%r25934, %r25923, %r25802, %r25928;
	add.s32 	%r25935, %r25934, %r25929;
	add.s32 	%r25936, %r25935, %r25932;
	add.s32 	%r25937, %r25936, %r25933;
	add.s32 	%r57207, %r25800, %r25937;
	add.s32 	%r57199, %r57199, 1;
	add.s64 	%rd457, %rd457, 4;
	setp.ne.s32 	%p4898, %r57199, 8;
	@%p4898 bra 	$L__BB0_1446;
	setp.lt.u32 	%p4899, %r57207, %r11776;
	mov.u32 	%r57200, %r57198;
	@%p4899 bra 	$L__BB0_1462;
	setp.gt.u32 	%p4900, %r57207, %r11776;
	@%p4900 bra 	$L__BB0_1461;
	setp.lt.u32 	%p4901, %r57206, %r11775;
	mov.u32 	%r57200, %r57198;
	@%p4901 bra 	$L__BB0_1462;
	setp.gt.u32 	%p4902, %r57206, %r11775;
	@%p4902 bra 	$L__BB0_1461;
	setp.lt.u32 	%p4903, %r57205, %r11774;
	mov.u32 	%r57200, %r57198;
	@%p4903 bra 	$L__BB0_1462;
	setp.gt.u32 	%p4904, %r57205, %r11774;
	@%p4904 bra 	$L__BB0_1461;
	setp.lt.u32 	%p4905, %r57204, %r11773;
	mov.u32 	%r57200, %r57198;
	@%p4905 bra 	$L__BB0_1462;
	setp.gt.u32 	%p4906, %r57204, %r11773;
	@%p4906 bra 	$L__BB0_1461;
	setp.lt.u32 	%p4907, %r57203, %r11772;
	mov.u32 	%r57200, %r57198;
	@%p4907 bra 	$L__BB0_1462;
	setp.gt.u32 	%p4908, %r57203, %r11772;
	@%p4908 bra 	$L__BB0_1461;
	setp.lt.u32 	%p4909, %r57202, %r11771;
	mov.u32 	%r57200, %r57198;
	@%p4909 bra 	$L__BB0_1462;
	setp.gt.u32 	%p4910, %r57202, %r11771;
	@%p4910 bra 	$L__BB0_1461;
	setp.lt.u32 	%p4911, %r57201, %r11770;
	mov.u32 	%r57200, %r57198;
	@%p4911 bra 	$L__BB0_1462;
	setp.le.u32 	%p4912, %r57201, %r11770;
	setp.lt.u32 	%p4913, %r57198, %r11769;
	and.pred  	%p4914, %p4912, %p4913;
	mov.u32 	%r57200, %r57198;
	@%p4914 bra 	$L__BB0_1462;
$L__BB0_1461:
	sub.s32 	%r57200, %r57198, %r11769;
	setp.lt.u32 	%p4915, %r57198, %r11769;
	selp.u32 	%r25938, 1, 0, %p4915;
	sub.s32 	%r25939, %r57201, %r11770;
	setp.lt.u32 	%p4916, %r57201, %r11770;
	selp.s32 	%r25940, -1, 0, %p4915;
	add.s32 	%r57201, %r25939, %r25940;
	setp.lt.u32 	%p4917, %r25939, %r25938;
	or.pred  	%p4918, %p4916, %p4917;
	selp.u32 	%r25941, 1, 0, %p4918;
	sub.s32 	%r25942, %r57202, %r11771;
	setp.lt.u32 	%p4919, %r57202, %r11771;
	selp.s32 	%r25943, -1, 0, %p4918;
	add.s32 	%r57202, %r25942, %r25943;
	setp.lt.u32 	%p4920, %r25942, %r25941;
	or.pred  	%p4921, %p4919, %p4920;
	selp.u32 	%r25944, 1, 0, %p4921;
	sub.s32 	%r25945, %r57203, %r11772;
	setp.lt.u32 	%p4922, %r57203, %r11772;
	selp.s32 	%r25946, -1, 0, %p4921;
	add.s32 	%r57203, %r25945, %r25946;
	setp.lt.u32 	%p4923, %r25945, %r25944;
	or.pred  	%p4924, %p4922, %p4923;
	selp.u32 	%r25947, 1, 0, %p4924;
	sub.s32 	%r25948, %r57204, %r11773;
	setp.lt.u32 	%p4925, %r57204, %r11773;
	selp.s32 	%r25949, -1, 0, %p4924;
	add.s32 	%r57204, %r25948, %r25949;
	setp.lt.u32 	%p4926, %r25948, %r25947;
	or.pred  	%p4927, %p4925, %p4926;
	selp.u32 	%r25950, 1, 0, %p4927;
	sub.s32 	%r25951, %r57205, %r11774;
	setp.lt.u32 	%p4928, %r57205, %r11774;
	selp.s32 	%r25952, -1, 0, %p4927;
	add.s32 	%r57205, %r25951, %r25952;
	setp.lt.u32 	%p4929, %r25951, %r25950;
	or.pred  	%p4930, %p4928, %p4929;
	selp.u32 	%r25953, 1, 0, %p4930;
	sub.s32 	%r25954, %r57206, %r11775;
	setp.lt.u32 	%p4931, %r57206, %r11775;
	selp.s32 	%r25955, -1, 0, %p4930;
	add.s32 	%r57206, %r25954, %r25955;
	setp.lt.u32 	%p4932, %r25954, %r25953;
	or.pred  	%p4933, %p4931, %p4932;
	selp.s32 	%r25956, -1, 0, %p4933;
	sub.s32 	%r25957, %r57207, %r11776;
	add.s32 	%r57207, %r25957, %r25956;
$L__BB0_1462:
	and.b32  	%r3571, %r57200, 65535;
	shr.u32 	%r3572, %r57200, 16;
	and.b32  	%r3573, %r57201, 65535;
	shr.u32 	%r3574, %r57201, 16;
	and.b32  	%r3575, %r57202, 65535;
	shr.u32 	%r3576, %r57202, 16;
	and.b32  	%r3577, %r57203, 65535;
	shr.u32 	%r3578, %r57203, 16;
	and.b32  	%r3579, %r57204, 65535;
	shr.u32 	%r3580, %r57204, 16;
	and.b32  	%r3581, %r57205, 65535;
	shr.u32 	%r3582, %r57205, 16;
	and.b32  	%r3583, %r57206, 65535;
	shr.u32 	%r3584, %r57206, 16;
	and.b32  	%r3585, %r57207, 65535;
	shr.u32 	%r3586, %r57207, 16;
	mov.b32 	%r57224, 0;
	mov.u64 	%rd458, %rd21;
	mov.u32 	%r57223, %r57224;
	mov.u32 	%r57222, %r57224;
	mov.u32 	%r57221, %r57224;
	mov.u32 	%r57220, %r57224;
	mov.u32 	%r57219, %r57224;
	mov.u32 	%r57218, %r57224;
	mov.u32 	%r57215, %r57224;
	mov.u32 	%r57216, %r57224;
$L__BB0_1463:
	ld.param.u32 	%r55643, [_Z17ecm_stage1_kernelj4U256S_S_jPKjjjjjjjjPjS2_S2_S2_S2_S2__param_4];
	ld.local.u32 	%r25959, [%rd458];
	shr.u32 	%r25960, %r25959, 16;
	and.b32  	%r25961, %r25959, 65535;
	mul.lo.s32 	%r25962, %r3571, %r25961;
	mul.lo.s32 	%r25963, %r3571, %r25960;
	mad.lo.s32 	%r25964, %r3572, %r25961, %r25963;
	and.b32  	%r25965, %r25962, 65535;
	shl.b32 	%r25966, %r25964, 16;
	shr.u32 	%r25967, %r25962, 16;
	shr.u32 	%r25968, %r25964, 16;
	add.s32 	%r25969, %r25965, %r57215;
	add.s32 	%r25970, %r25969, %r25966;
	setp.lt.u32 	%p4934, %r25970, %r57215;
	selp.u32 	%r25971, 1, 0, %p4934;
	mad.lo.s32 	%r25972, %r3572, %r25960, %r25967;
	add.s32 	%r25973, %r25972, %r25968;
	add.s32 	%r25974, %r25973, %r25971;
	mul.lo.s32 	%r25975, %r3573, %r25961;
	mul.lo.s32 	%r25976, %r3573, %r25960;
	mad.lo.s32 	%r25977, %r3574, %r25961, %r25976;
	and.b32  	%r25978, %r25975, 65535;
	shl.b32 	%r25979, %r25977, 16;
	shr.u32 	%r25980, %r25975, 16;
	shr.u32 	%r25981, %r25977, 16;
	add.s32 	%r25982, %r25978, %r57218;
	add.s32 	%r25983, %r25982, %r25979;
	setp.lt.u32 	%p4935, %r25983, %r57218;
	selp.u32 	%r25984, 1, 0, %p4935;
	add.s32 	%r25985, %r25983, %r25974;
	setp.lt.u32 	%p4936, %r25985, %r25983;
	selp.u32 	%r25986, 1, 0, %p4936;
	mad.lo.s32 	%r25987, %r3574, %r25960, %r25980;
	add.s32 	%r25988, %r25987, %r25981;
	add.s32 	%r25989, %r25988, %r25984;
	add.s32 	%r25990, %r25989, %r25986;
	mul.lo.s32 	%r25991, %r3575, %r25961;
	mul.lo.s32 	%r25992, %r3575, %r25960;
	mad.lo.s32 	%r25993, %r3576, %r25961, %r25992;
	and.b32  	%r25994, %r25991, 65535;
	shl.b32 	%r25995, %r25993, 16;
	shr.u32 	%r25996, %r25991, 16;
	shr.u32 	%r25997, %r25993, 16;
	add.s32 	%r25998, %r25994, %r57219;
	add.s32 	%r25999, %r25998, %r25995;
	setp.lt.u32 	%p4937, %r25999, %r57219;
	selp.u32 	%r26000, 1, 0, %p4937;
	add.s32 	%r26001, %r25999, %r25990;
	setp.lt.u32 	%p4938, %r26001, %r25999;
	selp.u32 	%r26002, 1, 0, %p4938;
	mad.lo.s32 	%r26003, %r3576, %r25960, %r25996;
	add.s32 	%r26004, %r26003, %r25997;
	add.s32 	%r26005, %r26004, %r26000;
	add.s32 	%r26006, %r26005, %r26002;
	mul.lo.s32 	%r26007, %r3577, %r25961;
	mul.lo.s32 	%r26008, %r3577, %r25960;
	mad.lo.s32 	%r26009, %r3578, %r25961, %r26008;
	and.b32  	%r26010, %r26007, 65535;
	shl.b32 	%r26011, %r26009, 16;
	shr.u32 	%r26012, %r26007, 16;
	shr.u32 	%r26013, %r26009, 16;
	add.s32 	%r26014, %r26010, %r57220;
	add.s32 	%r26015, %r26014, %r26011;
	setp.lt.u32 	%p4939, %r26015, %r57220;
	selp.u32 	%r26016, 1, 0, %p4939;
	add.s32 	%r26017, %r26015, %r26006;
	setp.lt.u32 	%p4940, %r26017, %r26015;
	selp.u32 	%r26018, 1, 0, %p4940;
	mad.lo.s32 	%r26019, %r3578, %r25960, %r26012;
	add.s32 	%r26020, %r26019, %r26013;
	add.s32 	%r26021, %r26020, %r26016;
	add.s32 	%r26022, %r26021, %r26018;
	mul.lo.s32 	%r26023, %r3579, %r25961;
	mul.lo.s32 	%r26024, %r3579, %r25960;
	mad.lo.s32 	%r26025, %r3580, %r25961, %r26024;
	and.b32  	%r26026, %r26023, 65535;
	shl.b32 	%r26027, %r26025, 16;
	shr.u32 	%r26028, %r26023, 16;
	shr.u32 	%r26029, %r26025, 16;
	add.s32 	%r26030, %r26026, %r57221;
	add.s32 	%r26031, %r26030, %r26027;
	setp.lt.u32 	%p4941, %r26031, %r57221;
	selp.u32 	%r26032, 1, 0, %p4941;
	add.s32 	%r26033, %r26031, %r26022;
	setp.lt.u32 	%p4942, %r26033, %r26031;
	selp.u32 	%r26034, 1, 0, %p4942;
	mad.lo.s32 	%r26035, %r3580, %r25960, %r26028;
	add.s32 	%r26036, %r26035, %r26029;
	add.s32 	%r26037, %r26036, %r26032;
	add.s32 	%r26038, %r26037, %r26034;
	mul.lo.s32 	%r26039, %r3581, %r25961;
	mul.lo.s32 	%r26040, %r3581, %r25960;
	mad.lo.s32 	%r26041, %r3582, %r25961, %r26040;
	and.b32  	%r26042, %r26039, 65535;
	shl.b32 	%r26043, %r26041, 16;
	shr.u32 	%r26044, %r26039, 16;
	shr.u32 	%r26045, %r26041, 16;
	add.s32 	%r26046, %r26042, %r57222;
	add.s32 	%r26047, %r26046, %r26043;
	setp.lt.u32 	%p4943, %r26047, %r57222;
	selp.u32 	%r26048, 1, 0, %p4943;
	add.s32 	%r26049, %r26047, %r26038;
	setp.lt.u32 	%p4944, %r26049, %r26047;
	selp.u32 	%r26050, 1, 0, %p4944;
	mad.lo.s32 	%r26051, %r3582, %r25960, %r26044;
	add.s32 	%r26052, %r26051, %r26045;
	add.s32 	%r26053, %r26052, %r26048;
	add.s32 	%r26054, %r26053, %r26050;
	mul.lo.s32 	%r26055, %r3583, %r25961;
	mul.lo.s32 	%r26056, %r3583, %r25960;
	mad.lo.s32 	%r26057, %r3584, %r25961, %r26056;
	and.b32  	%r26058, %r26055, 65535;
	shl.b32 	%r26059, %r26057, 16;
	shr.u32 	%r26060, %r26055, 16;
	shr.u32 	%r26061, %r26057, 16;
	add.s32 	%r26062, %r26058, %r57223;
	add.s32 	%r26063, %r26062, %r26059;
	setp.lt.u32 	%p4945, %r26063, %r57223;
	selp.u32 	%r26064, 1, 0, %p4945;
	add.s32 	%r26065, %r26063, %r26054;
	setp.lt.u32 	%p4946, %r26065, %r26063;
	selp.u32 	%r26066, 1, 0, %p4946;
	mad.lo.s32 	%r26067, %r3584, %r25960, %r26060;
	add.s32 	%r26068, %r26067, %r26061;
	add.s32 	%r26069, %r26068, %r26064;
	add.s32 	%r26070, %r26069, %r26066;
	mul.lo.s32 	%r26071, %r3585, %r25961;
	mul.lo.s32 	%r26072, %r3585, %r25960;
	mad.lo.s32 	%r26073, %r3586, %r25961, %r26072;
	and.b32  	%r26074, %r26071, 65535;
	shl.b32 	%r26075, %r26073, 16;
	shr.u32 	%r26076, %r26071, 16;
	shr.u32 	%r26077, %r26073, 16;
	add.s32 	%r26078, %r26074, %r57224;
	add.s32 	%r26079, %r26078, %r26075;
	setp.lt.u32 	%p4947, %r26079, %r57224;
	selp.u32 	%r26080, 1, 0, %p4947;
	add.s32 	%r26081, %r26079, %r26070;
	setp.lt.u32 	%p4948, %r26081, %r26079;
	selp.u32 	%r26082, 1, 0, %p4948;
	mad.lo.s32 	%r26083, %r3586, %r25960, %r26076;
	add.s32 	%r26084, %r26083, %r26077;
	add.s32 	%r26085, %r26084, %r26080;
	add.s32 	%r26086, %r26085, %r26082;
	mul.lo.s32 	%r26087, %r25970, %r55643;
	shr.u32 	%r26088, %r26087, 16;
	and.b32  	%r26089, %r26087, 65535;
	and.b32  	%r26090, %r11769, 65535;
	mul.lo.s32 	%r26091, %r26090, %r26089;
	shr.u32 	%r26092, %r11769, 16;
	mul.lo.s32 	%r26093, %r26090, %r26088;
	mad.lo.s32 	%r26094, %r26092, %r26089, %r26093;
	and.b32  	%r26095, %r26091, 65535;
	shl.b32 	%r26096, %r26094, 16;
	shr.u32 	%r26097, %r26091, 16;
	shr.u32 	%r26098, %r26094, 16;
	add.s32 	%r26099, %r26095, %r25970;
	add.s32 	%r26100, %r26099, %r26096;
	setp.lt.u32 	%p4949, %r26100, %r25970;
	selp.u32 	%r26101, 1, 0, %p4949;
	mad.lo.s32 	%r26102, %r26092, %r26088, %r26097;
	add.s32 	%r26103, %r26102, %r26098;
	add.s32 	%r26104, %r26103, %r26101;
	and.b32  	%r26105, %r11770, 65535;
	mul.lo.s32 	%r26106, %r26105, %r26089;
	shr.u32 	%r26107, %r11770, 16;
	mul.lo.s32 	%r26108, %r26105, %r26088;
	mad.lo.s32 	%r26109, %r26107, %r26089, %r26108;
	and.b32  	%r26110, %r26106, 65535;
	shl.b32 	%r26111, %r26109, 16;
	shr.u32 	%r26112, %r26106, 16;
	shr.u32 	%r26113, %r26109, 16;
	add.s32 	%r26114, %r26110, %r25985;
	add.s32 	%r26115, %r26114, %r26111;
	setp.lt.u32 	%p4950, %r26115, %r25985;
	selp.u32 	%r26116, 1, 0, %p4950;
	add.s32 	%r57215, %r26115, %r26104;
	setp.lt.u32 	%p4951, %r57215, %r26115;
	selp.u32 	%r26117, 1, 0, %p4951;
	mad.lo.s32 	%r26118, %r26107, %r26088, %r26112;
	add.s32 	%r26119, %r26118, %r26113;
	add.s32 	%r26120, %r26119, %r26116;
	add.s32 	%r26121, %r26120, %r26117;
	and.b32  	%r26122, %r11771, 65535;
	mul.lo.s32 	%r26123, %r26122, %r26089;
	shr.u32 	%r26124, %r11771, 16;
	mul.lo.s32 	%r26125, %r26122, %r26088;
	mad.lo.s32 	%r26126, %r26124, %r26089, %r26125;
	and.b32  	%r26127, %r26123, 65535;
	shl.b32 	%r26128, %r26126, 16;
	shr.u32 	%r26129, %r26123, 16;
	shr.u32 	%r26130, %r26126, 16;
	add.s32 	%r26131, %r26127, %r26001;
	add.s32 	%r26132, %r26131, %r26128;
	setp.lt.u32 	%p4952, %r26132, %r26001;
	selp.u32 	%r26133, 1, 0, %p4952;
	add.s32 	%r57218, %r26132, %r26121;
	setp.lt.u32 	%p4953, %r57218, %r26132;
	selp.u32 	%r26134, 1, 0, %p4953;
	mad.lo.s32 	%r26135, %r26124, %r26088, %r26129;
	add.s32 	%r26136, %r26135, %r26130;
	add.s32 	%r26137, %r26136, %r26133;
	add.s32 	%r26138, %r26137, %r26134;
	and.b32  	%r26139, %r11772, 65535;
	mul.lo.s32 	%r26140, %r26139, %r26089;
	shr.u32 	%r26141, %r11772, 16;
	mul.lo.s32 	%r26142, %r26139, %r26088;
	mad.lo.s32 	%r26143, %r26141, %r26089, %r26142;
	and.b32  	%r26144, %r26140, 65535;
	shl.b32 	%r26145, %r26143, 16;
	shr.u32 	%r26146, %r26140, 16;
	shr.u32 	%r26147, %r26143, 16;
	add.s32 	%r26148, %r26144, %r26017;
	add.s32 	%r26149, %r26148, %r26145;
	setp.lt.u32 	%p4954, %r26149, %r26017;
	selp.u32 	%r26150, 1, 0, %p4954;
	add.s32 	%r57219, %r26149, %r26138;
	setp.lt.u32 	%p4955, %r57219, %r26149;
	selp.u32 	%r26151, 1, 0, %p4955;
	mad.lo.s32 	%r26152, %r26141, %r26088, %r26146;
	add.s32 	%r26153, %r26152, %r26147;
	add.s32 	%r26154, %r26153, %r26150;
	add.s32 	%r26155, %r26154, %r26151;
	and.b32  	%r26156, %r11773, 65535;
	mul.lo.s32 	%r26157, %r26156, %r26089;
	shr.u32 	%r26158, %r11773, 16;
	mul.lo.s32 	%r26159, %r26156, %r26088;
	mad.lo.s32 	%r26160, %r26158, %r26089, %r26159;
	and.b32  	%r26161, %r26157, 65535;
	shl.b32 	%r26162, %r26160, 16;
	shr.u32 	%r26163, %r26157, 16;
	shr.u32 	%r26164, %r26160, 16;
	add.s32 	%r26165, %r26161, %r26033;
	add.s32 	%r26166, %r26165, %r26162;
	setp.lt.u32 	%p4956, %r26166, %r26033;
	selp.u32 	%r26167, 1, 0, %p4956;
	add.s32 	%r57220, %r26166, %r26155;
	setp.lt.u32 	%p4957, %r57220, %r26166;
	selp.u32 	%r26168, 1, 0, %p4957;
	mad.lo.s32 	%r26169, %r26158, %r26088, %r26163;
	add.s32 	%r26170, %r26169, %r26164;
	add.s32 	%r26171, %r26170, %r26167;
	add.s32 	%r26172, %r26171, %r26168;
	and.b32  	%r26173, %r11774, 65535;
	mul.lo.s32 	%r26174, %r26173, %r26089;
	shr.u32 	%r26175, %r11774, 16;
	mul.lo.s32 	%r26176, %r26173, %r26088;
	mad.lo.s32 	%r26177, %r26175, %r26089, %r26176;
	and.b32  	%r26178, %r26174, 65535;
	shl.b32 	%r26179, %r26177, 16;
	shr.u32 	%r26180, %r26174, 16;
	shr.u32 	%r26181, %r26177, 16;
	add.s32 	%r26182, %r26178, %r26049;
	add.s32 	%r26183, %r26182, %r26179;
	setp.lt.u32 	%p4958, %r26183, %r26049;
	selp.u32 	%r26184, 1, 0, %p4958;
	add.s32 	%r57221, %r26183, %r26172;
	setp.lt.u32 	%p4959, %r57221, %r26183;
	selp.u32 	%r26185, 1, 0, %p4959;
	mad.lo.s32 	%r26186, %r26175, %r26088, %r26180;
	add.s32 	%r26187, %r26186, %r26181;
	add.s32 	%r26188, %r26187, %r26184;
	add.s32 	%r26189, %r26188, %r26185;
	and.b32  	%r26190, %r11775, 65535;
	mul.lo.s32 	%r26191, %r26190, %r26089;
	shr.u32 	%r26192, %r11775, 16;
	mul.lo.s32 	%r26193, %r26190, %r26088;
	mad.lo.s32 	%r26194, %r26192, %r26089, %r26193;
	and.b32  	%r26195, %r26191, 65535;
	shl.b32 	%r26196, %r26194, 16;
	shr.u32 	%r26197, %r26191, 16;
	shr.u32 	%r26198, %r26194, 16;
	add.s32 	%r26199, %r26195, %r26065;
	add.s32 	%r26200, %r26199, %r26196;
	setp.lt.u32 	%p4960, %r26200, %r26065;
	selp.u32 	%r26201, 1, 0, %p4960;
	add.s32 	%r57222, %r26200, %r26189;
	setp.lt.u32 	%p4961, %r57222, %r26200;
	selp.u32 	%r26202, 1, 0, %p4961;
	mad.lo.s32 	%r26203, %r26192, %r26088, %r26197;
	add.s32 	%r26204, %r26203, %r26198;
	add.s32 	%r26205, %r26204, %r26201;
	add.s32 	%r26206, %r26205, %r26202;
	and.b32  	%r26207, %r11776, 65535;
	mul.lo.s32 	%r26208, %r26207, %r26089;
	shr.u32 	%r26209, %r11776, 16;
	mul.lo.s32 	%r26210, %r26207, %r26088;
	mad.lo.s32 	%r26211, %r26209, %r26089, %r26210;
	and.b32  	%r26212, %r26208, 65535;
	shl.b32 	%r26213, %r26211, 16;
	shr.u32 	%r26214, %r26208, 16;
	shr.u32 	%r26215, %r26211, 16;
	add.s32 	%r26216, %r26212, %r26081;
	add.s32 	%r26217, %r26216, %r26213;
	setp.lt.u32 	%p4962, %r26217, %r26081;
	selp.u32 	%r26218, 1, 0, %p4962;
	add.s32 	%r57223, %r26217, %r26206;
	setp.lt.u32 	%p4963, %r57223, %r26217;
	selp.u32 	%r26219, 1, 0, %p4963;
	mad.lo.s32 	%r26220, %r26209, %r26088, %r26214;
	add.s32 	%r26221, %r26220, %r26215;
	add.s32 	%r26222, %r26221, %r26218;
	add.s32 	%r26223, %r26222, %r26219;
	add.s32 	%r57224, %r26086, %r26223;
	add.s32 	%r57216, %r57216, 1;
	add.s64 	%rd458, %rd458, 4;
	setp.ne.s32 	%p4964, %r57216, 8;
	@%p4964 bra 	$L__BB0_1463;
	setp.lt.u32 	%p4965, %r57224, %r11776;
	mov.u32 	%r57217, %r57215;
	@%p4965 bra 	$L__BB0_1479;
	setp.gt.u32 	%p4966, %r57224, %r11776;
	@%p4966 bra 	$L__BB0_1478;
	setp.lt.u32 	%p4967, %r57223, %r11775;
	mov.u32 	%r57217, %r57215;
	@%p4967 bra 	$L__BB0_1479;
	setp.gt.u32 	%p4968, %r57223, %r11775;
	@%p4968 bra 	$L__BB0_1478;
	setp.lt.u32 	%p4969, %r57222, %r11774;
	mov.u32 	%r57217, %r57215;
	@%p4969 bra 	$L__BB0_1479;
	setp.gt.u32 	%p4970, %r57222, %r11774;
	@%p4970 bra 	$L__BB0_1478;
	setp.lt.u32 	%p4971, %r57221, %r11773;
	mov.u32 	%r57217, %r57215;
	@%p4971 bra 	$L__BB0_1479;
	setp.gt.u32 	%p4972, %r57221, %r11773;
	@%p4972 bra 	$L__BB0_1478;
	setp.lt.u32 	%p4973, %r57220, %r11772;
	mov.u32 	%r57217, %r57215;
	@%p4973 bra 	$L__BB0_1479;
	setp.gt.u32 	%p4974, %r57220, %r11772;
	@%p4974 bra 	$L__BB0_1478;
	setp.lt.u32 	%p4975, %r57219, %r11771;
	mov.u32 	%r57217, %r57215;
	@%p4975 bra 	$L__BB0_1479;
	setp.gt.u32 	%p4976, %r57219, %r11771;
	@%p4976 bra 	$L__BB0_1478;
	setp.lt.u32 	%p4977, %r57218, %r11770;
	mov.u32 	%r57217, %r57215;
	@%p4977 bra 	$L__BB0_1479;
	setp.le.u32 	%p4978, %r57218, %r11770;
	setp.lt.u32 	%p4979, %r57215, %r11769;
	and.pred  	%p4980, %p4978, %p4979;
	mov.u32 	%r57217, %r57215;
	@%p4980 bra 	$L__BB0_1479;
$L__BB0_1478:
	sub.s32 	%r57217, %r57215, %r11769;
	setp.lt.u32 	%p4981, %r57215, %r11769;
	selp.u32 	%r26224, 1, 0, %p4981;
	sub.s32 	%r26225, %r57218, %r11770;
	setp.lt.u32 	%p4982, %r57218, %r11770;
	selp.s32 	%r26226, -1, 0, %p4981;
	add.s32 	%r57218, %r26225, %r26226;
	setp.lt.u32 	%p4983, %r26225, %r26224;
	or.pred  	%p4984, %p4982, %p4983;
	selp.u32 	%r26227, 1, 0, %p4984;
	sub.s32 	%r26228, %r57219, %r11771;
	setp.lt.u32 	%p4985, %r57219, %r11771;
	selp.s32 	%r26229, -1, 0, %p4984;
	add.s32 	%r57219, %r26228, %r26229;
	setp.lt.u32 	%p4986, %r26228, %r26227;
	or.pred  	%p4987, %p4985, %p4986;
	selp.u32 	%r26230, 1, 0, %p4987;
	sub.s32 	%r26231, %r57220, %r11772;
	setp.lt.u32 	%p4988, %r57220, %r11772;
	selp.s32 	%r26232, -1, 0, %p4987;
	add.s32 	%r57220, %r26231, %r26232;
	setp.lt.u32 	%p4989, %r26231, %r26230;
	or.pred  	%p4990, %p4988, %p4989;
	selp.u32 	%r26233, 1, 0, %p4990;
	sub.s32 	%r26234, %r57221, %r11773;
	setp.lt.u32 	%p4991, %r57221, %r11773;
	selp.s32 	%r26235, -1, 0, %p4990;
	add.s32 	%r57221, %r26234, %r26235;
	setp.lt.u32 	%p4992, %r26234, %r26233;
	or.pred  	%p4993, %p4991, %p4992;
	selp.u32 	%r26236, 1, 0, %p4993;
	sub.s32 	%r26237, %r57222, %r11774;
	setp.lt.u32 	%p4994, %r57222, %r11774;
	selp.s32 	%r26238, -1, 0, %p4993;
	add.s32 	%r57222, %r26237, %r26238;
	setp.lt.u32 	%p4995, %r26237, %r26236;
	or.pred  	%p4996, %p4994, %p4995;
	selp.u32 	%r26239, 1, 0, %p4996;
	sub.s32 	%r26240, %r57223, %r11775;
	setp.lt.u32 	%p4997, %r57223, %r11775;
	selp.s32 	%r26241, -1, 0, %p4996;
	add.s32 	%r57223, %r26240, %r26241;
	setp.lt.u32 	%p4998, %r26240, %r26239;
	or.pred  	%p4999, %p4997, %p4998;
	selp.s32 	%r26242, -1, 0, %p4999;
	sub.s32 	%r26243, %r57224, %r11776;
	add.s32 	%r57224, %r26243, %r26242;
$L__BB0_1479:
	st.local.u32 	[%rd27], %r57217;
	st.local.u32 	[%rd27+4], %r57218;
	st.local.u32 	[%rd27+8], %r57219;
	st.local.u32 	[%rd27+12], %r57220;
	st.local.u32 	[%rd27+16], %r57221;
	st.local.u32 	[%rd27+20], %r57222;
	st.local.u32 	[%rd27+24], %r57223;
	st.local.u32 	[%rd27+28], %r57224;
	and.b32  	%r3621, %r57217, 65535;
	shr.u32 	%r3622, %r57217, 16;
	and.b32  	%r3623, %r57218, 65535;
	shr.u32 	%r3624, %r57218, 16;
	and.b32  	%r3625, %r57219, 65535;
	shr.u32 	%r3626, %r57219, 16;
	and.b32  	%r3627, %r57220, 65535;
	shr.u32 	%r3628, %r57220, 16;
	and.b32  	%r3629, %r57221, 65535;
	shr.u32 	%r3630, %r57221, 16;
	and.b32  	%r3631, %r57222, 65535;
	shr.u32 	%r3632, %r57222, 16;
	and.b32  	%r3633, %r57223, 65535;
	shr.u32 	%r3634, %r57223, 16;
	and.b32  	%r3635, %r57224, 65535;
	shr.u32 	%r3636, %r57224, 16;
	mov.b32 	%r57241, 0;
	mov.u64 	%rd459, %rd27;
	mov.u32 	%r57240, %r57241;
	mov.u32 	%r57239, %r57241;
	mov.u32 	%r57238, %r57241;
	mov.u32 	%r57237, %r57241;
	mov.u32 	%r57236, %r57241;
	mov.u32 	%r57235, %r57241;
	mov.u32 	%r57232, %r57241;
	mov.u32 	%r57233, %r57241;
$L__BB0_1480:
	ld.param.u32 	%r55644, [_Z17ecm_stage1_kernelj4U256S_S_jPKjjjjjjjjPjS2_S2_S2_S2_S2__param_4];
	ld.local.u32 	%r26245, [%rd459];
	shr.u32 	%r26246, %r26245, 16;
	and.b32  	%r26247, %r26245, 65535;
	mul.lo.s32 	%r26248, %r3621, %r26247;
	mul.lo.s32 	%r26249, %r3621, %r26246;
	mad.lo.s32 	%r26250, %r3622, %r26247, %r26249;
	and.b32  	%r26251, %r26248, 65535;
	shl.b32 	%r26252, %r26250, 16;
	shr.u32 	%r26253, %r26248, 16;
	shr.u32 	%r26254, %r26250, 16;
	add.s32 	%r26255, %r26251, %r57232;
	add.s32 	%r26256, %r26255, %r26252;
	setp.lt.u32 	%p5000, %r26256, %r57232;
	selp.u32 	%r26257, 1, 0, %p5000;
	mad.lo.s32 	%r26258, %r3622, %r26246, %r26253;
	add.s32 	%r26259, %r26258, %r26254;
	add.s32 	%r26260, %r26259, %r26257;
	mul.lo.s32 	%r26261, %r3623, %r26247;
	mul.lo.s32 	%r26262, %r3623, %r26246;
	mad.lo.s32 	%r26263, %r3624, %r26247, %r26262;
	and.b32  	%r26264, %r26261, 65535;
	shl.b32 	%r26265, %r26263, 16;
	shr.u32 	%r26266, %r26261, 16;
	shr.u32 	%r26267, %r26263, 16;
	add.s32 	%r26268, %r26264, %r57235;
	add.s32 	%r26269, %r26268, %r26265;
	setp.lt.u32 	%p5001, %r26269, %r57235;
	selp.u32 	%r26270, 1, 0, %p5001;
	add.s32 	%r26271, %r26269, %r26260;
	setp.lt.u32 	%p5002, %r26271, %r26269;
	selp.u32 	%r26272, 1, 0, %p5002;
	mad.lo.s32 	%r26273, %r3624, %r26246, %r26266;
	add.s32 	%r26274, %r26273, %r26267;
	add.s32 	%r26275, %r26274, %r26270;
	add.s32 	%r26276, %r26275, %r26272;
	mul.lo.s32 	%r26277, %r3625, %r26247;
	mul.lo.s32 	%r26278, %r3625, %r26246;
	mad.lo.s32 	%r26279, %r3626, %r26247, %r26278;
	and.b32  	%r26280, %r26277, 65535;
	shl.b32 	%r26281, %r26279, 16;
	shr.u32 	%r26282, %r26277, 16;
	shr.u32 	%r26283, %r26279, 16;
	add.s32 	%r26284, %r26280, %r57236;
	add.s32 	%r26285, %r26284, %r26281;
	setp.lt.u32 	%p5003, %r26285, %r57236;
	selp.u32 	%r26286, 1, 0, %p5003;
	add.s32 	%r26287, %r26285, %r26276;
	setp.lt.u32 	%p5004, %r26287, %r26285;
	selp.u32 	%r26288, 1, 0, %p5004;
	mad.lo.s32 	%r26289, %r3626, %r26246, %r26282;
	add.s32 	%r26290, %r26289, %r26283;
	add.s32 	%r26291, %r26290, %r26286;
	add.s32 	%r26292, %r26291, %r26288;
	mul.lo.s32 	%r26293, %r3627, %r26247;
	mul.lo.s32 	%r26294, %r3627, %r26246;
	mad.lo.s32 	%r26295, %r3628, %r26247, %r26294;
	and.b32  	%r26296, %r26293, 65535;
	shl.b32 	%r26297, %r26295, 16;
	shr.u32 	%r26298, %r26293, 16;
	shr.u32 	%r26299, %r26295, 16;
	add.s32 	%r26300, %r26296, %r57237;
	add.s32 	%r26301, %r26300, %r26297;
	setp.lt.u32 	%p5005, %r26301, %r57237;
	selp.u32 	%r26302, 1, 0, %p5005;
	add.s32 	%r26303, %r26301, %r26292;
	setp.lt.u32 	%p5006, %r26303, %r26301;
	selp.u32 	%r26304, 1, 0, %p5006;
	mad.lo.s32 	%r26305, %r3628, %r26246, %r26298;
	add.s32 	%r26306, %r26305, %r26299;
	add.s32 	%r26307, %r26306, %r26302;
	add.s32 	%r26308, %r26307, %r26304;
	mul.lo.s32 	%r26309, %r3629, %r26247;
	mul.lo.s32 	%r26310, %r3629, %r26246;
	mad.lo.s32 	%r26311, %r3630, %r26247, %r26310;
	and.b32  	%r26312, %r26309, 65535;
	shl.b32 	%r26313, %r26311, 16;
	shr.u32 	%r26314, %r26309, 16;
	shr.u32 	%r26315, %r26311, 16;
	add.s32 	%r26316, %r26312, %r57238;
	add.s32 	%r26317, %r26316, %r26313;
	setp.lt.u32 	%p5007, %r26317, %r57238;
	selp.u32 	%r26318, 1, 0, %p5007;
	add.s32 	%r26319, %r26317, %r26308;
	setp.lt.u32 	%p5008, %r26319, %r26317;
	selp.u32 	%r26320, 1, 0, %p5008;
	mad.lo.s32 	%r26321, %r3630, %r26246, %r26314;
	add.s32 	%r26322, %r26321, %r26315;
	add.s32 	%r26323, %r26322, %r26318;
	add.s32 	%r26324, %r26323, %r26320;
	mul.lo.s32 	%r26325, %r3631, %r26247;
	mul.lo.s32 	%r26326, %r3631, %r26246;
	mad.lo.s32 	%r26327, %r3632, %r26247, %r26326;
	and.b32  	%r26328, %r26325, 65535;
	shl.b32 	%r26329, %r26327, 16;
	shr.u32 	%r26330, %r26325, 16;
	shr.u32 	%r26331, %r26327, 16;
	add.s32 	%r26332, %r26328, %r57239;
	add.s32 	%r26333, %r26332, %r26329;
	setp.lt.u32 	%p5009, %r26333, %r57239;
	selp.u32 	%r26334, 1, 0, %p5009;
	add.s32 	%r26335, %r26333, %r26324;
	setp.lt.u32 	%p5010, %r26335, %r26333;
	selp.u32 	%r26336, 1, 0, %p5010;
	mad.lo.s32 	%r26337, %r3632, %r26246, %r26330;
	add.s32 	%r26338, %r26337, %r26331;
	add.s32 	%r26339, %r26338, %r26334;
	add.s32 	%r26340, %r26339, %r26336;
	mul.lo.s32 	%r26341, %r3633, %r26247;
	mul.lo.s32 	%r26342, %r3633, %r26246;
	mad.lo.s32 	%r26343, %r3634, %r26247, %r26342;
	and.b32  	%r26344, %r26341, 65535;
	shl.b32 	%r26345, %r26343, 16;
	shr.u32 	%r26346, %r26341, 16;
	shr.u32 	%r26347, %r26343, 16;
	add.s32 	%r26348, %r26344, %r57240;
	add.s32 	%r26349, %r26348, %r26345;
	setp.lt.u32 	%p5011, %r26349, %r57240;
	selp.u32 	%r26350, 1, 0, %p5011;
	add.s32 	%r26351, %r26349, %r26340;
	setp.lt.u32 	%p5012, %r26351, %r26349;
	selp.u32 	%r26352, 1, 0, %p5012;
	mad.lo.s32 	%r26353, %r3634, %r26246, %r26346;
	add.s32 	%r26354, %r26353, %r26347;
	add.s32 	%r26355, %r26354, %r26350;
	add.s32 	%r26356, %r26355, %r26352;
	mul.lo.s32 	%r26357, %r3635, %r26247;
	mul.lo.s32 	%r26358, %r3635, %r26246;
	mad.lo.s32 	%r26359, %r3636, %r26247, %r26358;
	and.b32  	%r26360, %r26357, 65535;
	shl.b32 	%r26361, %r26359, 16;
	shr.u32 	%r26362, %r26357, 16;
	shr.u32 	%r26363, %r26359, 16;
	add.s32 	%r26364, %r26360, %r57241;
	add.s32 	%r26365, %r26364, %r26361;
	setp.lt.u32 	%p5013, %r26365, %r57241;
	selp.u32 	%r26366, 1, 0, %p5013;
	add.s32 	%r26367, %r26365, %r26356;
	setp.lt.u32 	%p5014, %r26367, %r26365;
	selp.u32 	%r26368, 1, 0, %p5014;
	mad.lo.s32 	%r26369, %r3636, %r26246, %r26362;
	add.s32 	%r26370, %r26369, %r26363;
	add.s32 	%r26371, %r26370, %r26366;
	add.s32 	%r26372, %r26371, %r26368;
	mul.lo.s32 	%r26373, %r26256, %r55644;
	shr.u32 	%r26374, %r26373, 16;
	and.b32  	%r26375, %r26373, 65535;
	and.b32  	%r26376, %r11769, 65535;
	mul.lo.s32 	%r26377, %r26376, %r26375;
	shr.u32 	%r26378, %r11769, 16;
	mul.lo.s32 	%r26379, %r26376, %r26374;
	mad.lo.s32 	%r26380, %r26378, %r26375, %r26379;
	and.b32  	%r26381, %r26377, 65535;
	shl.b32 	%r26382, %r26380, 16;
	shr.u32 	%r26383, %r26377, 16;
	shr.u32 	%r26384, %r26380, 16;
	add.s32 	%r26385, %r26381, %r26256;
	add.s32 	%r26386, %r26385, %r26382;
	setp.lt.u32 	%p5015, %r26386, %r26256;
	selp.u32 	%r26387, 1, 0, %p5015;
	mad.lo.s32 	%r26388, %r26378, %r26374, %r26383;
	add.s32 	%r26389, %r26388, %r26384;
	add.s32 	%r26390, %r26389, %r26387;
	and.b32  	%r26391, %r11770, 65535;
	mul.lo.s32 	%r26392, %r26391, %r26375;
	shr.u32 	%r26393, %r11770, 16;
	mul.lo.s32 	%r26394, %r26391, %r26374;
	mad.lo.s32 	%r26395, %r26393, %r26375, %r26394;
	and.b32  	%r26396, %r26392, 65535;
	shl.b32 	%r26397, %r26395, 16;
	shr.u32 	%r26398, %r26392, 16;
	shr.u32 	%r26399, %r26395, 16;
	add.s32 	%r26400, %r26396, %r26271;
	add.s32 	%r26401, %r26400, %r26397;
	setp.lt.u32 	%p5016, %r26401, %r26271;
	selp.u32 	%r26402, 1, 0, %p5016;
	add.s32 	%r57232, %r26401, %r26390;
	setp.lt.u32 	%p5017, %r57232, %r26401;
	selp.u32 	%r26403, 1, 0, %p5017;
	mad.lo.s32 	%r26404, %r26393, %r26374, %r26398;
	add.s32 	%r26405, %r26404, %r26399;
	add.s32 	%r26406, %r26405, %r26402;
	add.s32 	%r26407, %r26406, %r26403;
	and.b32  	%r26408, %r11771, 65535;
	mul.lo.s32 	%r26409, %r26408, %r26375;
	shr.u32 	%r26410, %r11771, 16;
	mul.lo.s32 	%r26411, %r26408, %r26374;
	mad.lo.s32 	%r26412, %r26410, %r26375, %r26411;
	and.b32  	%r26413, %r26409, 65535;
	shl.b32 	%r26414, %r26412, 16;
	shr.u32 	%r26415, %r26409, 16;
	shr.u32 	%r26416, %r26412, 16;
	add.s32 	%r26417, %r26413, %r26287;
	add.s32 	%r26418, %r26417, %r26414;
	setp.lt.u32 	%p5018, %r26418, %r26287;
	selp.u32 	%r26419, 1, 0, %p5018;
	add.s32 	%r57235, %r26418, %r26407;
	setp.lt.u32 	%p5019, %r57235, %r26418;
	selp.u32 	%r26420, 1, 0, %p5019;
	mad.lo.s32 	%r26421, %r26410, %r26374, %r26415;
	add.s32 	%r26422, %r26421, %r26416;
	add.s32 	%r26423, %r26422, %r26419;
	add.s32 	%r26424, %r26423, %r26420;
	and.b32  	%r26425, %r11772, 65535;
	mul.lo.s32 	%r26426, %r26425, %r26375;
	shr.u32 	%r26427, %r11772, 16;
	mul.lo.s32 	%r26428, %r26425, %r26374;
	mad.lo.s32 	%r26429, %r26427, %r26375, %r26428;
	and.b32  	%r26430, %r26426, 65535;
	shl.b32 	%r26431, %r26429, 16;
	shr.u32 	%r26432, %r26426, 16;
	shr.u32 	%r26433, %r26429, 16;
	add.s32 	%r26434, %r26430, %r26303;
	add.s32 	%r26435, %r26434, %r26431;
	setp.lt.u32 	%p5020, %r26435, %r26303;
	selp.u32 	%r26436, 1, 0, %p5020;
	add.s32 	%r57236, %r26435, %r26424;
	setp.lt.u32 	%p5021, %r57236, %r26435;
	selp.u32 	%r26437, 1, 0, %p5021;
	mad.lo.s32 	%r26438, %r26427, %r26374, %r26432;
	add.s32 	%r26439, %r26438, %r26433;
	add.s32 	%r26440, %r26439, %r26436;
	add.s32 	%r26441, %r26440, %r26437;
	and.b32  	%r26442, %r11773, 65535;
	mul.lo.s32 	%r26443, %r26442, %r26375;
	shr.u32 	%r26444, %r11773, 16;
	mul.lo.s32 	%r26445, %r26442, %r26374;
	mad.lo.s32 	%r26446, %r26444, %r26375, %r26445;
	and.b32  	%r26447, %r26443, 65535;
	shl.b32 	%r26448, %r26446, 16;
	shr.u32 	%r26449, %r26443, 16;
	shr.u32 	%r26450, %r26446, 16;
	add.s32 	%r26451, %r26447, %r26319;
	add.s32 	%r26452, %r26451, %r26448;
	setp.lt.u32 	%p5022, %r26452, %r26319;
	selp.u32 	%r26453, 1, 0, %p5022;
	add.s32 	%r57237, %r26452, %r26441;
	setp.lt.u32 	%p5023, %r57237, %r26452;
	selp.u32 	%r26454, 1, 0, %p5023;
	mad.lo.s32 	%r26455, %r26444, %r26374, %r26449;
	add.s32 	%r26456, %r26455, %r26450;
	add.s32 	%r26457, %r26456, %r26453;
	add.s32 	%r26458, %r26457, %r26454;
	and.b32  	%r26459, %r11774, 65535;
	mul.lo.s32 	%r26460, %r26459, %r26375;
	shr.u32 	%r26461, %r11774, 16;
	mul.lo.s32 	%r26462, %r26459, %r26374;
	mad.lo.s32 	%r26463, %r26461, %r26375, %r26462;
	and.b32  	%r26464, %r26460, 65535;
	shl.b32 	%r26465, %r26463, 16;
	shr.u32 	%r26466, %r26460, 16;
	shr.u32 	%r26467, %r26463, 16;
	add.s32 	%r26468, %r26464, %r26335;
	add.s32 	%r26469, %r26468, %r26465;
	setp.lt.u32 	%p5024, %r26469, %r26335;
	selp.u32 	%r26470, 1, 0, %p5024;
	add.s32 	%r57238, %r26469, %r26458;
	setp.lt.u32 	%p5025, %r57238, %r26469;
	selp.u32 	%r26471, 1, 0, %p5025;
	mad.lo.s32 	%r26472, %r26461, %r26374, %r26466;
	add.s32 	%r26473, %r26472, %r26467;
	add.s32 	%r26474, %r26473, %r26470;
	add.s32 	%r26475, %r26474, %r26471;
	and.b32  	%r26476, %r11775, 65535;
	mul.lo.s32 	%r26477, %r26476, %r26375;
	shr.u32 	%r26478, %r11775, 16;
	mul.lo.s32 	%r26479, %r26476, %r26374;
	mad.lo.s32 	%r26480, %r26478, %r26375, %r26479;
	and.b32  	%r26481, %r26477, 65535;
	shl.b32 	%r26482, %r26480, 16;
	shr.u32 	%r26483, %r26477, 16;
	shr.u32 	%r26484, %r26480, 16;
	add.s32 	%r26485, %r26481, %r26351;
	add.s32 	%r26486, %r26485, %r26482;
	setp.lt.u32 	%p5026, %r26486, %r26351;
	selp.u32 	%r26487, 1, 0, %p5026;
	add.s32 	%r57239, %r26486, %r26475;
	setp.lt.u32 	%p5027, %r57239, %r26486;
	selp.u32 	%r26488, 1, 0, %p5027;
	mad.lo.s32 	%r26489, %r26478, %r26374, %r26483;
	add.s32 	%r26490, %r26489, %r26484;
	add.s32 	%r26491, %r26490, %r26487;
	add.s32 	%r26492, %r26491, %r26488;
	and.b32  	%r26493, %r11776, 65535;
	mul.lo.s32 	%r26494, %r26493, %r26375;
	shr.u32 	%r26495, %r11776, 16;
	mul.lo.s32 	%r26496, %r26493, %r26374;
	mad.lo.s32 	%r26497, %r26495, %r26375, %r26496;
	and.b32  	%r26498, %r26494, 65535;
	shl.b32 	%r26499, %r26497, 16;
	shr.u32 	%r26500, %r26494, 16;
	shr.u32 	%r26501, %r26497, 16;
	add.s32 	%r26502, %r26498, %r26367;
	add.s32 	%r26503, %r26502, %r26499;
	setp.lt.u32 	%p5028, %r26503, %r26367;
	selp.u32 	%r26504, 1, 0, %p5028;
	add.s32 	%r57240, %r26503, %r26492;
	setp.lt.u32 	%p5029, %r57240, %r26503;
	selp.u32 	%r26505, 1, 0, %p5029;
	mad.lo.s32 	%r26506, %r26495, %r26374, %r26500;
	add.s32 	%r26507, %r26506, %r26501;
	add.s32 	%r26508, %r26507, %r26504;
	add.s32 	%r26509, %r26508, %r26505;
	add.s32 	%r57241, %r26372, %r26509;
	add.s32 	%r57233, %r57233, 1;
	add.s64 	%rd459, %rd459, 4;
	setp.ne.s32 	%p5030, %r57233, 8;
	@%p5030 bra 	$L__BB0_1480;
	setp.lt.u32 	%p5031, %r57241, %r11776;
	mov.u32 	%r57234, %r57232;
	@%p5031 bra 	$L__BB0_1496;
	setp.gt.u32 	%p5032, %r57241, %r11776;
	@%p5032 bra 	$L__BB0_1495;
	setp.lt.u32 	%p5033, %r57240, %r11775;
	mov.u32 	%r57234, %r57232;
	@%p5033 bra 	$L__BB0_1496;
	setp.gt.u32 	%p5034, %r57240, %r11775;
	@%p5034 bra 	$L__BB0_1495;
	setp.lt.u32 	%p5035, %r57239, %r11774;
	mov.u32 	%r57234, %r57232;
	@%p5035 bra 	$L__BB0_1496;
	setp.gt.u32 	%p5036, %r57239, %r11774;
	@%p5036 bra 	$L__BB0_1495;
	setp.lt.u32 	%p5037, %r57238, %r11773;
	mov.u32 	%r57234, %r57232;
	@%p5037 bra 	$L__BB0_1496;
	setp.gt.u32 	%p5038, %r57238, %r11773;
	@%p5038 bra 	$L__BB0_1495;
	setp.lt.u32 	%p5039, %r57237, %r11772;
	mov.u32 	%r57234, %r57232;
	@%p5039 bra 	$L__BB0_1496;
	setp.gt.u32 	%p5040, %r57237, %r11772;
	@%p5040 bra 	$L__BB0_1495;
	setp.lt.u32 	%p5041, %r57236, %r11771;
	mov.u32 	%r57234, %r57232;
	@%p5041 bra 	$L__BB0_1496;
	setp.gt.u32 	%p5042, %r57236, %r11771;
	@%p5042 bra 	$L__BB0_1495;
	setp.lt.u32 	%p5043, %r57235, %r11770;
	mov.u32 	%r57234, %r57232;
	@%p5043 bra 	$L__BB0_1496;
	setp.le.u32 	%p5044, %r57235, %r11770;
	setp.lt.u32 	%p5045, %r57232, %r11769;
	and.pred  	%p5046, %p5044, %p5045;
	mov.u32 	%r57234, %r57232;
	@%p5046 bra 	$L__BB0_1496;
$L__BB0_1495:
	sub.s32 	%r57234, %r57232, %r11769;
	setp.lt.u32 	%p5047, %r57232, %r11769;
	selp.u32 	%r26510, 1, 0, %p5047;
	sub.s32 	%r26511, %r57235, %r11770;
	setp.lt.u32 	%p5048, %r57235, %r11770;
	selp.s32 	%r26512, -1, 0, %p5047;
	add.s32 	%r57235, %r26511, %r26512;
	setp.lt.u32 	%p5049, %r26511, %r26510;
	or.pred  	%p5050, %p5048, %p5049;
	selp.u32 	%r26513, 1, 0, %p5050;
	sub.s32 	%r26514, %r57236, %r11771;
	setp.lt.u32 	%p5051, %r57236, %r11771;
	selp.s32 	%r26515, -1, 0, %p5050;
	add.s32 	%r57236, %r26514, %r26515;
	setp.lt.u32 	%p5052, %r26514, %r26513;
	or.pred  	%p5053, %p5051, %p5052;
	selp.u32 	%r26516, 1, 0, %p5053;
	sub.s32 	%r26517, %r57237, %r11772;
	setp.lt.u32 	%p5054, %r57237, %r11772;
	selp.s32 	%r26518, -1, 0, %p5053;
	add.s32 	%r57237, %r26517, %r26518;
	setp.lt.u32 	%p5055, %r26517, %r26516;
	or.pred  	%p5056, %p5054, %p5055;
	selp.u32 	%r26519, 1, 0, %p5056;
	sub.s32 	%r26520, %r57238, %r11773;
	setp.lt.u32 	%p5057, %r57238, %r11773;
	selp.s32 	%r26521, -1, 0, %p5056;
	add.s32 	%r57238, %r26520, %r26521;
	setp.lt.u32 	%p5058, %r26520, %r26519;
	or.pred  	%p5059, %p5057, %p5058;
	selp.u32 	%r26522, 1, 0, %p5059;
	sub.s32 	%r26523, %r57239, %r11774;
	setp.lt.u32 	%p5060, %r57239, %r11774;
	selp.s32 	%r26524, -1, 0, %p5059;
	add.s32 	%r57239, %r26523, %r26524;
	setp.lt.u32 	%p5061, %r26523, %r26522;
	or.pred  	%p5062, %p5060, %p5061;
	selp.u32 	%r26525, 1, 0, %p5062;
	sub.s32 	%r26526, %r57240, %r11775;
	setp.lt.u32 	%p5063, %r57240, %r11775;
	selp.s32 	%r26527, -1, 0, %p5062;
	add.s32 	%r57240, %r26526, %r26527;
	setp.lt.u32 	%p5064, %r26526, %r26525;
	or.pred  	%p5065, %p5063, %p5064;
	selp.s32 	%r26528, -1, 0, %p5065;
	sub.s32 	%r26529, %r57241, %r11776;
	add.s32 	%r57241, %r26529, %r26528;
$L__BB0_1496:
	st.local.u32 	[%rd28], %r57234;
	st.local.u32 	[%rd28+4], %r57235;
	st.local.u32 	[%rd28+8], %r57236;
	st.local.u32 	[%rd28+12], %r57237;
	st.local.u32 	[%rd28+16], %r57238;
	st.local.u32 	[%rd28+20], %r57239;
	st.local.u32 	[%rd28+24], %r57240;
	st.local.u32 	[%rd28+28], %r57241;
	mov.b32 	%r57259, 0;
	ld.param.u32 	%r55645, [_Z17ecm_stage1_kernelj4U256S_S_jPKjjjjjjjjPjS2_S2_S2_S2_S2__param_4];
	and.b32  	%r26554, %r11769, 65535;
	shr.u32 	%r26556, %r11769, 16;
	and.b32  	%r26569, %r11770, 65535;
	shr.u32 	%r26571, %r11770, 16;
	mov.u64 	%rd460, %rd28;
	mov.u32 	%r57260, %r57259;
	mov.u32 	%r57261, %r57259;
	mov.u32 	%r57262, %r57259;
	mov.u32 	%r57263, %r57259;
	mov.u32 	%r57264, %r57259;
	mov.u32 	%r57265, %r57259;
	mov.u32 	%r57249, %r57259;
	mov.u32 	%r57250, %r57259;
$L__BB0_1497:
	ld.local.u32 	%r26531, [%rd460];
	and.b32  	%r26532, %r26531, 65535;
	and.b32  	%r26533, %r26531, -65536;
	add.s32 	%r26534, %r26532, %r57249;
	add.s32 	%r26535, %r26534, %r26533;
	setp.lt.u32 	%p5066, %r26535, %r57249;
	selp.u32 	%r26536, 1, 0, %p5066;
	add.s32 	%r26537, %r57265, %r26536;
	setp.lt.u32 	%p5067, %r26537, %r57265;
	selp.u32 	%r26538, 1, 0, %p5067;
	add.s32 	%r26539, %r57264, %r26538;
	setp.lt.u32 	%p5068, %r26539, %r57264;
	selp.u32 	%r26540, 1, 0, %p5068;
	add.s32 	%r26541, %r57263, %r26540;
	setp.lt.u32 	%p5069, %r26541, %r57263;
	selp.u32 	%r26542, 1, 0, %p5069;
	add.s32 	%r26543, %r57262, %r26542;
	setp.lt.u32 	%p5070, %r26543, %r57262;
	selp.u32 	%r26544, 1, 0, %p5070;
	add.s32 	%r26545, %r57261, %r26544;
	setp.lt.u32 	%p5071, %r26545, %r57261;
	selp.u32 	%r26546, 1, 0, %p5071;
	add.s32 	%r26547, %r57260, %r26546;
	setp.lt.u32 	%p5072, %r26547, %r57260;
	selp.u32 	%r26548, 1, 0, %p5072;
	add.s32 	%r26549, %r57259, %r26548;
	setp.lt.u32 	%p5073, %r26549, %r57259;
	selp.u32 	%r26550, 1, 0, %p5073;
	mul.lo.s32 	%r26551, %r26535, %r55645;
	shr.u32 	%r26552, %r26551, 16;
	and.b32  	%r26553, %r26551, 65535;
	mul.lo.s32 	%r26555, %r26554, %r26553;
	mul.lo.s32 	%r26557, %r26554, %r26552;
	mad.lo.s32 	%r26558, %r26556, %r26553, %r26557;
	and.b32  	%r26559, %r26555, 65535;
	shl.b32 	%r26560, %r26558, 16;
	shr.u32 	%r26561, %r26555, 16;
	shr.u32 	%r26562, %r26558, 16;
	add.s32 	%r26563, %r26559, %r26535;
	add.s32 	%r26564, %r26563, %r26560;
	setp.lt.u32 	%p5074, %r26564, %r26535;
	selp.u32 	%r26565, 1, 0, %p5074;
	mad.lo.s32 	%r26566, %r26556, %r26552, %r26561;
	add.s32 	%r26567, %r26566, %r26562;
	add.s32 	%r26568, %r26567, %r26565;
	mul.lo.s32 	%r26570, %r26569, %r26553;
	mul.lo.s32 	%r26572, %r26569, %r26552;
	mad.lo.s32 	%r26573, %r26571, %r26553, %r26572;
	and.b32  	%r26574, %r26570, 65535;
	shl.b32 	%r26575, %r26573, 16;
	shr.u32 	%r26576, %r26570, 16;
	shr.u32 	%r26577, %r26573, 16;
	add.s32 	%r26578, %r26574, %r26537;
	add.s32 	%r26579, %r26578, %r26575;
	setp.lt.u32 	%p5075, %r26579, %r26537;
	selp.u32 	%r26580, 1, 0, %p5075;
	add.s32 	%r57249, %r26579, %r26568;
	setp.lt.u32 	%p5076, %r57249, %r26579;
	selp.u32 	%r26581, 1, 0, %p5076;
	mad.lo.s32 	%r26582, %r26571, %r26552, %r26576;
	add.s32 	%r26583, %r26582, %r26577;
	add.s32 	%r26584, %r26583, %r26580;
	add.s32 	%r26585, %r26584, %r26581;
	and.b32  	%r26586, %r11771, 65535;
	mul.lo.s32 	%r26587, %r26586, %r26553;
	shr.u32 	%r26588, %r11771, 16;
	mul.lo.s32 	%r26589, %r26586, %r26552;
	mad.lo.s32 	%r26590, %r26588, %r26553, %r26589;
	and.b32  	%r26591, %r26587, 65535;
	shl.b32 	%r26592, %r26590, 16;
	shr.u32 	%r26593, %r26587, 16;
	shr.u32 	%r26594, %r26590, 16;
	add.s32 	%r26595, %r26591, %r26539;
	add.s32 	%r26596, %r26595, %r26592;
	setp.lt.u32 	%p5077, %r26596, %r26539;
	selp.u32 	%r26597, 1, 0, %p5077;
	add.s32 	%r57265, %r26596, %r26585;
	setp.lt.u32 	%p5078, %r57265, %r26596;
	selp.u32 	%r26598, 1, 0, %p5078;
	mad.lo.s32 	%r26599, %r26588, %r26552, %r26593;
	add.s32 	%r26600, %r26599, %r26594;
	add.s32 	%r26601, %r26600, %r26597;
	add.s32 	%r26602, %r26601, %r26598;
	and.b32  	%r26603, %r11772, 65535;
	mul.lo.s32 	%r26604, %r26603, %r26553;
	shr.u32 	%r26605, %r11772, 16;
	mul.lo.s32 	%r26606, %r26603, %r26552;
	mad.lo.s32 	%r26607, %r26605, %r26553, %r26606;
	and.b32  	%r26608, %r26604, 65535;
	shl.b32 	%r26609, %r26607, 16;
	shr.u32 	%r26610, %r26604, 16;
	shr.u32 	%r26611, %r26607, 16;
	add.s32 	%r26612, %r26608, %r26541;
	add.s32 	%r26613, %r26612, %r26609;
	setp.lt.u32 	%p5079, %r26613, %r26541;
	selp.u32 	%r26614, 1, 0, %p5079;
	add.s32 	%r57264, %r26613, %r26602;
	setp.lt.u32 	%p5080, %r57264, %r26613;
	selp.u32 	%r26615, 1, 0, %p5080;
	mad.lo.s32 	%r26616, %r26605, %r26552, %r26610;
	add.s32 	%r26617, %r26616, %r26611;
	add.s32 	%r26618, %r26617, %r26614;
	add.s32 	%r26619, %r26618, %r26615;
	and.b32  	%r26620, %r11773, 65535;
	mul.lo.s32 	%r26621, %r26620, %r26553;
	shr.u32 	%r26622, %r11773, 16;
	mul.lo.s32 	%r26623, %r26620, %r26552;
	mad.lo.s32 	%r26624, %r26622, %r26553, %r26623;
	and.b32  	%r26625, %r26621, 65535;
	shl.b32 	%r26626, %r26624, 16;
	shr.u32 	%r26627, %r26621, 16;
	shr.u32 	%r26628, %r26624, 16;
	add.s32 	%r26629, %r26625, %r26543;
	add.s32 	%r26630, %r26629, %r26626;
	setp.lt.u32 	%p5081, %r26630, %r26543;
	selp.u32 	%r26631, 1, 0, %p5081;
	add.s32 	%r57263, %r26630, %r26619;
	setp.lt.u32 	%p5082, %r57263, %r26630;
	selp.u32 	%r26632, 1, 0, %p5082;
	mad.lo.s32 	%r26633, %r26622, %r26552, %r26627;
	add.s32 	%r26634, %r26633, %r26628;
	add.s32 	%r26635, %r26634, %r26631;
	add.s32 	%r26636, %r26635, %r26632;
	and.b32  	%r26637, %r11774, 65535;
	mul.lo.s32 	%r26638, %r26637, %r26553;
	shr.u32 	%r26639, %r11774, 16;
	mul.lo.s32 	%r26640, %r26637, %r26552;
	mad.lo.s32 	%r26641, %r26639, %r26553, %r26640;
	and.b32  	%r26642, %r26638, 65535;
	shl.b32 	%r26643, %r26641, 16;
	shr.u32 	%r26644, %r26638, 16;
	shr.u32 	%r26645, %r26641, 16;
	add.s32 	%r26646, %r26642, %r26545;
	add.s32 	%r26647, %r26646, %r26643;
	setp.lt.u32 	%p5083, %r26647, %r26545;
	selp.u32 	%r26648, 1, 0, %p5083;
	add.s32 	%r57262, %r26647, %r26636;
	setp.lt.u32 	%p5084, %r57262, %r26647;
	selp.u32 	%r26649, 1, 0, %p5084;
	mad.lo.s32 	%r26650, %r26639, %r26552, %r26644;
	add.s32 	%r26651, %r26650, %r26645;
	add.s32 	%r26652, %r26651, %r26648;
	add.s32 	%r26653, %r26652, %r26649;
	and.b32  	%r26654, %r11775, 65535;
	mul.lo.s32 	%r26655, %r26654, %r26553;
	shr.u32 	%r26656, %r11775, 16;
	mul.lo.s32 	%r26657, %r26654, %r26552;
	mad.lo.s32 	%r26658, %r26656, %r26553, %r26657;
	and.b32  	%r26659, %r26655, 65535;
	shl.b32 	%r26660, %r26658, 16;
	shr.u32 	%r26661, %r26655, 16;
	shr.u32 	%r26662, %r26658, 16;
	add.s32 	%r26663, %r26659, %r26547;
	add.s32 	%r26664, %r26663, %r26660;
	setp.lt.u32 	%p5085, %r26664, %r26547;
	selp.u32 	%r26665, 1, 0, %p5085;
	add.s32 	%r57261, %r26664, %r26653;
	setp.lt.u32 	%p5086, %r57261, %r26664;
	selp.u32 	%r26666, 1, 0, %p5086;
	mad.lo.s32 	%r26667, %r26656, %r26552, %r26661;
	add.s32 	%r26668, %r26667, %r26662;
	add.s32 	%r26669, %r26668, %r26665;
	add.s32 	%r26670, %r26669, %r26666;
	and.b32  	%r26671, %r11776, 65535;
	mul.lo.s32 	%r26672, %r26671, %r26553;
	shr.u32 	%r26673, %r11776, 16;
	mul.lo.s32 	%r26674, %r26671, %r26552;
	mad.lo.s32 	%r26675, %r26673, %r26553, %r26674;
	and.b32  	%r26676, %r26672, 65535;
	shl.b32 	%r26677, %r26675, 16;
	shr.u32 	%r26678, %r26672, 16;
	shr.u32 	%r26679, %r26675, 16;
	add.s32 	%r26680, %r26676, %r26549;
	add.s32 	%r26681, %r26680, %r26677;
	setp.lt.u32 	%p5087, %r26681, %r26549;
	selp.u32 	%r26682, 1, 0, %p5087;
	add.s32 	%r57260, %r26681, %r26670;
	setp.lt.u32 	%p5088, %r57260, %r26681;
	selp.u32 	%r26683, 1, 0, %p5088;
	mad.lo.s32 	%r26684, %r26673, %r26552, %r26678;
	add.s32 	%r26685, %r26684, %r26679;
	add.s32 	%r26686, %r26685, %r26682;
	add.s32 	%r26687, %r26686, %r26683;
	add.s32 	%r57259, %r26687, %r26550;
	add.s32 	%r57250, %r57250, 1;
	add.s64 	%rd460, %rd460, 4;
	setp.ne.s32 	%p5089, %r57250, 8;
	@%p5089 bra 	$L__BB0_1497;
	setp.lt.u32 	%p5090, %r57259, %r11776;
	mov.u32 	%r57251, %r57249;
	@%p5090 bra 	$L__BB0_1513;
	setp.gt.u32 	%p5091, %r57259, %r11776;
	@%p5091 bra 	$L__BB0_1512;
	setp.lt.u32 	%p5092, %r57260, %r11775;
	mov.u32 	%r57251, %r57249;
	@%p5092 bra 	$L__BB0_1513;
	setp.gt.u32 	%p5093, %r57260, %r11775;
	@%p5093 bra 	$L__BB0_1512;
	setp.lt.u32 	%p5094, %r57261, %r11774;
	mov.u32 	%r57251, %r57249;
	@%p5094 bra 	$L__BB0_1513;
	setp.gt.u32 	%p5095, %r57261, %r11774;
	@%p5095 bra 	$L__BB0_1512;
	setp.lt.u32 	%p5096, %r57262, %r11773;
	mov.u32 	%r57251, %r57249;
	@%p5096 bra 	$L__BB0_1513;
	setp.gt.u32 	%p5097, %r57262, %r11773;
	@%p5097 bra 	$L__BB0_1512;
	setp.lt.u32 	%p5098, %r57263, %r11772;
	mov.u32 	%r57251, %r57249;
	@%p5098 bra 	$L__BB0_1513;
	setp.gt.u32 	%p5099, %r57263, %r11772;
	@%p5099 bra 	$L__BB0_1512;
	setp.lt.u32 	%p5100, %r57264, %r11771;
	mov.u32 	%r57251, %r57249;
	@%p5100 bra 	$L__BB0_1513;
	setp.gt.u32 	%p5101, %r57264, %r11771;
	@%p5101 bra 	$L__BB0_1512;
	setp.lt.u32 	%p5102, %r57265, %r11770;
	mov.u32 	%r57251, %r57249;
	@%p5102 bra 	$L__BB0_1513;
	setp.le.u32 	%p5103, %r57265, %r11770;
	setp.lt.u32 	%p5104, %r57249, %r11769;
	and.pred  	%p5105, %p5103, %p5104;
	mov.u32 	%r57251, %r57249;
	@%p5105 bra 	$L__BB0_1513;
$L__BB0_1512:
	sub.s32 	%r57251, %r57249, %r11769;
	setp.lt.u32 	%p5106, %r57249, %r11769;
	selp.u32 	%r26688, 1, 0, %p5106;
	sub.s32 	%r26689, %r57265, %r11770;
	setp.lt.u32 	%p5107, %r57265, %r11770;
	selp.s32 	%r26690, -1, 0, %p5106;
	add.s32 	%r57265, %r26689, %r26690;
	setp.lt.u32 	%p5108, %r26689, %r26688;
	or.pred  	%p5109, %p5107, %p5108;
	selp.u32 	%r26691, 1, 0, %p5109;
	sub.s32 	%r26692, %r57264, %r11771;
	setp.lt.u32 	%p5110, %r57264, %r11771;
	selp.s32 	%r26693, -1, 0, %p5109;
	add.s32 	%r57264, %r26692, %r26693;
	setp.lt.u32 	%p5111, %r26692, %r26691;
	or.pred  	%p5112, %p5110, %p5111;
	selp.u32 	%r26694, 1, 0, %p5112;
	sub.s32 	%r26695, %r57263, %r11772;
	setp.lt.u32 	%p5113, %r57263, %r11772;
	selp.s32 	%r26696, -1, 0, %p5112;
	add.s32 	%r57263, %r26695, %r26696;
	setp.lt.u32 	%p5114, %r26695, %r26694;
	or.pred  	%p5115, %p5113, %p5114;
	selp.u32 	%r26697, 1, 0, %p5115;
	sub.s32 	%r26698, %r57262, %r11773;
	setp.lt.u32 	%p5116, %r57262, %r11773;
	selp.s32 	%r26699, -1, 0, %p5115;
	add.s32 	%r57262, %r26698, %r26699;
	setp.lt.u32 	%p5117, %r26698, %r26697;
	or.pred  	%p5118, %p5116, %p5117;
	selp.u32 	%r26700, 1, 0, %p5118;
	sub.s32 	%r26701, %r57261, %r11774;
	setp.lt.u32 	%p5119, %r57261, %r11774;
	selp.s32 	%r26702, -1, 0, %p5118;
	add.s32 	%r57261, %r26701, %r26702;
	setp.lt.u32 	%p5120, %r26701, %r26700;
	or.pred  	%p5121, %p5119, %p5120;
	selp.u32 	%r26703, 1, 0, %p5121;
	sub.s32 	%r26704, %r57260, %r11775;
	setp.lt.u32 	%p5122, %r57260, %r11775;
	selp.s32 	%r26705, -1, 0, %p5121;
	add.s32 	%r57260, %r26704, %r26705;
	setp.lt.u32 	%p5123, %r26704, %r26703;
	or.pred  	%p5124, %p5122, %p5123;
	selp.s32 	%r26706, -1, 0, %p5124;
	sub.s32 	%r26707, %r57259, %r11776;
	add.s32 	%r57259, %r26707, %r26706;
$L__BB0_1513:
	or.b32  	%r26709, %r57265, %r57251;
	or.b32  	%r26710, %r57264, %r26709;
	or.b32  	%r26711, %r57263, %r26710;
	or.b32  	%r26712, %r57262, %r26711;
	or.b32  	%r26713, %r57261, %r26712;
	or.b32  	%r26714, %r57260, %r26713;
	or.b32  	%r26715, %r57259, %r26714;
	setp.eq.s32 	%p5126, %r26715, 0;
	mov.b32 	%r57412, 0;
	mov.b16 	%rs35, 0;
	mov.pred 	%p5125, -1;
	mov.pred 	%p15635, %p5125;
	mov.u16 	%rs102, %rs35;
	mov.u32 	%r57413, %r57412;
	mov.u32 	%r57414, %r57412;
	mov.u32 	%r57415, %r57412;
	mov.u32 	%r57416, %r57412;
	mov.u32 	%r57417, %r57412;
	mov.u32 	%r57418, %r57412;
	mov.u32 	%r57419, %r57412;
	@%p5126 bra 	$L__BB0_1608;
	setp.lt.u32 	%p5127, %r57259, %r11776;
	mov.u32 	%r57266, %r57251;
	@%p5127 bra 	$L__BB0_1543;
	setp.gt.u32 	%p5128, %r57259, %r11776;
	@%p5128 bra 	$L__BB0_1528;
	setp.lt.u32 	%p5129, %r57260, %r11775;
	mov.u32 	%r57266, %r57251;
	@%p5129 bra 	$L__BB0_1543;
	setp.gt.u32 	%p5130, %r57260, %r11775;
	@%p5130 bra 	$L__BB0_1528;
	setp.lt.u32 	%p5131, %r57261, %r11774;
	mov.u32 	%r57266, %r57251;
	@%p5131 bra 	$L__BB0_1543;
	setp.gt.u32 	%p5132, %r57261, %r11774;
	@%p5132 bra 	$L__BB0_1528;
	setp.lt.u32 	%p5133, %r57262, %r11773;
	mov.u32 	%r57266, %r57251;
	@%p5133 bra 	$L__BB0_1543;
	setp.gt.u32 	%p5134, %r57262, %r11773;
	@%p5134 bra 	$L__BB0_1528;
	setp.lt.u32 	%p5135, %r57263, %r11772;
	mov.u32 	%r57266, %r57251;
	@%p5135 bra 	$L__BB0_1543;
	setp.gt.u32 	%p5136, %r57263, %r11772;
	@%p5136 bra 	$L__BB0_1528;
	setp.lt.u32 	%p5137, %r57264, %r11771;
	mov.u32 	%r57266, %r57251;
	@%p5137 bra 	$L__BB0_1543;
	setp.gt.u32 	%p5138, %r57264, %r11771;
	@%p5138 bra 	$L__BB0_1528;
	setp.lt.u32 	%p5139, %r57265, %r11770;
	mov.u32 	%r57266, %r57251;
	@%p5139 bra 	$L__BB0_1543;
	setp.le.u32 	%p5140, %r57265, %r11770;
	setp.lt.u32 	%p5141, %r57251, %r11769;
	and.pred  	%p5142, %p5140, %p5141;
	mov.u32 	%r57266, %r57251;
	@%p5142 bra 	$L__BB0_1543;
$L__BB0_1528:
	sub.s32 	%r57266, %r57251, %r11769;
	setp.lt.u32 	%p5143, %r57251, %r11769;
	selp.u32 	%r26716, 1, 0, %p5143;
	sub.s32 	%r26717, %r57265, %r11770;
	setp.lt.u32 	%p5144, %r57265, %r11770;
	selp.s32 	%r26718, -1, 0, %p5143;
	add.s32 	%r57265, %r26717, %r26718;
	setp.lt.u32 	%p5145, %r26717, %r26716;
	or.pred  	%p5146, %p5144, %p5145;
	selp.u32 	%r26719, 1, 0, %p5146;
	sub.s32 	%r26720, %r57264, %r11771;
	setp.lt.u32 	%p5147, %r57264, %r11771;
	selp.s32 	%r26721, -1, 0, %p5146;
	add.s32 	%r57264, %r26720, %r26721;
	setp.lt.u32 	%p5148, %r26720, %r26719;
	or.pred  	%p5149, %p5147, %p5148;
	selp.u32 	%r26722, 1, 0, %p5149;
	sub.s32 	%r26723, %r57263, %r11772;
	setp.lt.u32 	%p5150, %r57263, %r11772;
	selp.s32 	%r26724, -1, 0, %p5149;
	add.s32 	%r57263, %r26723, %r26724;
	setp.lt.u32 	%p5151, %r26723, %r26722;
	or.pred  	%p5152, %p5150, %p5151;
	selp.u32 	%r26725, 1, 0, %p5152;
	sub.s32 	%r26726, %r57262, %r11773;
	setp.lt.u32 	%p5153, %r57262, %r11773;
	selp.s32 	%r26727, -1, 0, %p5152;
	add.s32 	%r57262, %r26726, %r26727;
	setp.lt.u32 	%p5154, %r26726, %r26725;
	or.pred  	%p5155, %p5153, %p5154;
	selp.u32 	%r26728, 1, 0, %p5155;
	sub.s32 	%r26729, %r57261, %r11774;
	setp.lt.u32 	%p5156, %r57261, %r11774;
	selp.s32 	%r26730, -1, 0, %p5155;
	add.s32 	%r57261, %r26729, %r26730;
	setp.lt.u32 	%p5157, %r26729, %r26728;
	or.pred  	%p5158, %p5156, %p5157;
	selp.u32 	%r26731, 1, 0, %p5158;
	sub.s32 	%r26732, %r57260, %r11775;
	setp.lt.u32 	%p5159, %r57260, %r11775;
	selp.s32 	%r26733, -1, 0, %p5158;
	add.s32 	%r57260, %r26732, %r26733;
	setp.lt.u32 	%p5160, %r26732, %r26731;
	or.pred  	%p5161, %p5159, %p5160;
	selp.s32 	%r26734, -1, 0, %p5161;
	sub.s32 	%r26735, %r57259, %r11776;
	add.s32 	%r57259, %r26735, %r26734;
	setp.lt.u32 	%p5162, %r57259, %r11776;
	@%p5162 bra 	$L__BB0_1543;
	setp.gt.u32 	%p5163, %r57259, %r11776;
	@%p5163 bra 	$L__BB0_1542;
	setp.lt.u32 	%p5164, %r57260, %r11775;
	@%p5164 bra 	$L__BB0_1543;
	setp.gt.u32 	%p5165, %r57260, %r11775;
	@%p5165 bra 	$L__BB0_1542;
	setp.lt.u32 	%p5166, %r57261, %r11774;
	@%p5166 bra 	$L__BB0_1543;
	setp.gt.u32 	%p5167, %r57261, %r11774;
	@%p5167 bra 	$L__BB0_1542;
	setp.lt.u32 	%p5168, %r57262, %r11773;
	@%p5168 bra 	$L__BB0_1543;
	setp.gt.u32 	%p5169, %r57262, %r11773;
	@%p5169 bra 	$L__BB0_1542;
	setp.lt.u32 	%p5170, %r57263, %r11772;
	@%p5170 bra 	$L__BB0_1543;
	setp.gt.u32 	%p5171, %r57263, %r11772;
	@%p5171 bra 	$L__BB0_1542;
	setp.lt.u32 	%p5172, %r57264, %r11771;
	@%p5172 bra 	$L__BB0_1543;
	setp.gt.u32 	%p5173, %r57264, %r11771;
	@%p5173 bra 	$L__BB0_1542;
	setp.lt.u32 	%p5174, %r57265, %r11770;
	@%p5174 bra 	$L__BB0_1543;
	setp.le.u32 	%p5175, %r57265, %r11770;
	setp.lt.u32 	%p5176, %r57266, %r11769;
	and.pred  	%p5177, %p5175, %p5176;
	@%p5177 bra 	$L__BB0_1543;
$L__BB0_1542:
	sub.s32 	%r3713, %r57266, %r11769;
	setp.lt.u32 	%p5178, %r57266, %r11769;
	selp.u32 	%r26736, 1, 0, %p5178;
	sub.s32 	%r26737, %r57265, %r11770;
	setp.lt.u32 	%p5179, %r57265, %r11770;
	selp.s32 	%r26738, -1, 0, %p5178;
	add.s32 	%r57265, %r26737, %r26738;
	setp.lt.u32 	%p5180, %r26737, %r26736;
	or.pred  	%p5181, %p5179, %p5180;
	selp.u32 	%r26739, 1, 0, %p5181;
	sub.s32 	%r26740, %r57264, %r11771;
	setp.lt.u32 	%p5182, %r57264, %r11771;
	selp.s32 	%r26741, -1, 0, %p5181;
	add.s32 	%r57264, %r26740, %r26741;
	setp.lt.u32 	%p5183, %r26740, %r26739;
	or.pred  	%p5184, %p5182, %p5183;
	selp.u32 	%r26742, 1, 0, %p5184;
	sub.s32 	%r26743, %r57263, %r11772;
	setp.lt.u32 	%p5185, %r57263, %r11772;
	selp.s32 	%r26744, -1, 0, %p5184;
	add.s32 	%r57263, %r26743, %r26744;
	setp.lt.u32 	%p5186, %r26743, %r26742;
	or.pred  	%p5187, %p5185, %p5186;
	selp.u32 	%r26745, 1, 0, %p5187;
	sub.s32 	%r26746, %r57262, %r11773;
	setp.lt.u32 	%p5188, %r57262, %r11773;
	selp.s32 	%r26747, -1, 0, %p5187;
	add.s32 	%r57262, %r26746, %r26747;
	setp.lt.u32 	%p5189, %r26746, %r26745;
	or.pred  	%p5190, %p5188, %p5189;
	selp.u32 	%r26748, 1, 0, %p5190;
	sub.s32 	%r26749, %r57261, %r11774;
	setp.lt.u32 	%p5191, %r57261, %r11774;
	selp.s32 	%r26750, -1, 0, %p5190;
	add.s32 	%r57261, %r26749, %r26750;
	setp.lt.u32 	%p5192, %r26749, %r26748;
	or.pred  	%p5193, %p5191, %p5192;
	selp.u32 	%r26751, 1, 0, %p5193;
	sub.s32 	%r26752, %r57260, %r11775;
	setp.lt.u32 	%p5194, %r57260, %r11775;
	selp.s32 	%r26753, -1, 0, %p5193;
	add.s32 	%r57260, %r26752, %r26753;
	setp.lt.u32 	%p5195, %r26752, %r26751;
	or.pred  	%p5196, %p5194, %p5195;
	selp.s32 	%r26754, -1, 0, %p5196;
	sub.s32 	%r26755, %r57259, %r11776;
	add.s32 	%r57259, %r26755, %r26754;
	mov.u32 	%r57266, %r3713;
$L__BB0_1543:
	or.b32  	%r26757, %r57265, %r57266;
	or.b32  	%r26758, %r57264, %r26757;
	or.b32  	%r26759, %r57263, %r26758;
	or.b32  	%r26760, %r57262, %r26759;
	or.b32  	%r26761, %r57261, %r26760;
	or.b32  	%r26762, %r57260, %r26761;
	or.b32  	%r26763, %r57259, %r26762;
	setp.eq.s32 	%p5198, %r26763, 0;
	mov.pred 	%p15635, %p5125;
	mov.u16 	%rs102, %rs35;
	mov.u32 	%r57413, %r57412;
	mov.u32 	%r57414, %r57412;
	mov.u32 	%r57415, %r57412;
	mov.u32 	%r57416, %r57412;
	mov.u32 	%r57417, %r57412;
	mov.u32 	%r57418, %r57412;
	mov.u32 	%r57419, %r57412;
	@%p5198 bra 	$L__BB0_1608;
	mov.b32 	%r57403, 1;
	mov.b32 	%r57396, 0;
	mov.u32 	%r57275, %r11776;
	mov.u32 	%r57276, %r11775;
	mov.u32 	%r57277, %r11774;
	mov.u32 	%r57278, %r11773;
	mov.u32 	%r57279, %r11772;
	mov.u32 	%r57280, %r11771;
	mov.u32 	%r57281, %r11770;
	mov.u32 	%r57395, %r11769;
	mov.u32 	%r57397, %r57396;
	mov.u32 	%r57398, %r57396;
	mov.u32 	%r57399, %r57396;
	mov.u32 	%r57400, %r57396;
	mov.u32 	%r57401, %r57396;
	mov.u32 	%r57402, %r57396;
	mov.u32 	%r57348, %r57396;
	mov.u32 	%r57349, %r57396;
	mov.u32 	%r57350, %r57396;
	mov.u32 	%r57351, %r57396;
	mov.u32 	%r57352, %r57396;
	mov.u32 	%r57353, %r57396;
	mov.u32 	%r57354, %r57396;
	mov.u32 	%r57355, %r57396;
	mov.u32 	%r57299, %r57396;
$L__BB0_1545:
	or.b32  	%r26766, %r57259, %r57260;
	or.b32  	%r26767, %r26766, %r57261;
	or.b32  	%r26768, %r26767, %r57262;
	or.b32  	%r26769, %r26768, %r57263;
	or.b32  	%r26770, %r26769, %r57264;
	or.b32  	%r26771, %r26770, %r57265;
	setp.eq.s32 	%p5200, %r26771, 0;
	setp.eq.s32 	%p5201, %r57266, 1;
	and.pred  	%p5202, %p5200, %p5201;
	mov.b16 	%rs102, 1;
	mov.pred 	%p15635, 0;
	mov.u32 	%r57412, %r57403;
	mov.u32 	%r57413, %r57402;
	mov.u32 	%r57414, %r57401;
	mov.u32 	%r57415, %r57400;
	mov.u32 	%r57416, %r57399;
	mov.u32 	%r57417, %r57398;
	mov.u32 	%r57418, %r57397;
	mov.u32 	%r57419, %r57396;
	@%p5202 bra 	$L__BB0_1608;
	or.b32  	%r26772, %r57275, %r57276;
	or.b32  	%r26773, %r26772, %r57277;
	or.b32  	%r26774, %r26773, %r57278;
	or.b32  	%r26775, %r26774, %r57279;
	or.b32  	%r26776, %r26775, %r57280;
	or.b32  	%r26777, %r26776, %r57281;
	setp.eq.s32 	%p5204, %r26777, 0;
	setp.eq.s32 	%p5205, %r57395, 1;
	and.pred  	%p5206, %p5204, %p5205;
	mov.u32 	%r57412, %r57355;
	mov.u32 	%r57413, %r57354;
	mov.u32 	%r57414, %r57353;
	mov.u32 	%r57415, %r57352;
	mov.u32 	%r57416, %r57351;
	mov.u32 	%r57417, %r57350;
	mov.u32 	%r57418, %r57349;
	mov.u32 	%r57419, %r57348;
	@%p5206 bra 	$L__BB0_1608;
	or.b32  	%r26779, %r57265, %r57266;
	or.b32  	%r26780, %r57264, %r26779;
	or.b32  	%r26781, %r57263, %r26780;
	or.b32  	%r26782, %r57262, %r26781;
	or.b32  	%r26783, %r57261, %r26782;
	or.b32  	%r26784, %r57260, %r26783;
	or.b32  	%r26785, %r57259, %r26784;
	setp.eq.s32 	%p5208, %r26785, 0;
	mov.b32 	%r57412, 0;
	mov.pred 	%p15635, %p5125;
	mov.u16 	%rs102, %rs35;
	mov.u32 	%r57413, %r57412;
	mov.u32 	%r57414, %r57412;
	mov.u32 	%r57415, %r57412;
	mov.u32 	%r57416, %r57412;
	mov.u32 	%r57417, %r57412;
	mov.u32 	%r57418, %r57412;
	mov.u32 	%r57419, %r57412;
	@%p5208 bra 	$L__BB0_1608;
	or.b32  	%r26787, %r57281, %r57395;
	or.b32  	%r26788, %r57280, %r26787;
	or.b32  	%r26789, %r57279, %r26788;
	or.b32  	%r26790, %r57278, %r26789;
	or.b32  	%r26791, %r57277, %r26790;
	or.b32  	%r26792, %r57276, %r26791;
	or.b32  	%r26793, %r57275, %r26792;
	setp.eq.s32 	%p5210, %r26793, 0;
	mov.pred 	%p15635, %p5125;
	mov.u16 	%rs102, %rs35;
	@%p5210 bra 	$L__BB0_1608;
	and.b32  	%r26794, %r57266, 1;
	setp.eq.b32 	%p5211, %r26794, 1;
	mov.u32 	%r57331, %r57266;
	@%p5211 bra 	$L__BB0_1555;
	mov.u32 	%r57300, %r57259;
	mov.u32 	%r57301, %r57260;
	mov.u32 	%r57302, %r57261;
	mov.u32 	%r57303, %r57262;
	mov.u32 	%r57304, %r57263;
	mov.u32 	%r57305, %r57264;
	mov.u32 	%r57306, %r57265;
	mov.u32 	%r57331, %r57266;
$L__BB0_1551:
	shr.u32 	%r57259, %r57300, 1;
	shf.l.wrap.b32 	%r57260, %r57301, %r57300, 31;
	shf.l.wrap.b32 	%r57261, %r57302, %r57301, 31;
	shf.l.wrap.b32 	%r57262, %r57303, %r57302, 31;
	shf.l.wrap.b32 	%r57263, %r57304, %r57303, 31;
	shf.l.wrap.b32 	%r57264, %r57305, %r57304, 31;
	shf.l.wrap.b32 	%r57265, %r57306, %r57305, 31;
	shf.l.wrap.b32 	%r57331, %r57331, %r57306, 31;
	and.b32  	%r26795, %r57403, 1;
	setp.eq.b32 	%p5212, %r26795, 1;
	not.pred 	%p5213, %p5212;
	@%p5213 bra 	$L__BB0_1553;
	add.s32 	%r26796, %r11769, %r57403;
	setp.lt.u32 	%p5214, %r26796, %r11769;
	selp.u32 	%r26797, 1, 0, %p5214;
	add.s32 	%r26798, %r11770, %r57402;
	setp.lt.u32 	%p5215, %r26798, %r11770;
	selp.u32 	%r26799, 1, 0, %p5215;
	add.s32 	%r26800, %r26798, %r26797;
	setp.lt.u32 	%p5216, %r26800, %r26798;
	selp.u32 	%r26801, 1, 0, %p5216;
	add.s32 	%r26802, %r26801, %r26799;
	add.s32 	%r26803, %r11771, %r57401;
	setp.lt.u32 	%p5217, %r26803, %r11771;
	selp.u32 	%r26804, 1, 0, %p5217;
	add.s32 	%r26805, %r26803, %r26802;
	setp.lt.u32 	%p5218, %r26805, %r26803;
	selp.u32 	%r26806, 1, 0, %p5218;
	add.s32 	%r26807, %r26806, %r26804;
	add.s32 	%r26808, %r11772, %r57400;
	setp.lt.u32 	%p5219, %r26808, %r11772;
	selp.u32 	%r26809, 1, 0, %p5219;
	add.s32 	%r26810, %r26808, %r26807;
	setp.lt.u32 	%p5220, %r26810, %r26808;
	selp.u32 	%r26811, 1, 0, %p5220;
	add.s32 	%r26812, %r26811, %r26809;
	add.s32 	%r26813, %r11773, %r57399;
	setp.lt.u32 	%p5221, %r26813, %r11773;
	selp.u32 	%r26814, 1, 0, %p5221;
	add.s32 	%r26815, %r26813, %r26812;
	setp.lt.u32 	%p5222, %r26815, %r26813;
	selp.u32 	%r26816, 1, 0, %p5222;
	add.s32 	%r26817, %r26816, %r26814;
	add.s32 	%r26818, %r11774, %r57398;
	setp.lt.u32 	%p5223, %r26818, %r11774;
	selp.u32 	%r26819, 1, 0, %p5223;
	add.s32 	%r26820, %r26818, %r26817;
	setp.lt.u32 	%p5224, %r26820, %r26818;
	selp.u32 	%r26821, 1, 0, %p5224;
	add.s32 	%r26822, %r26821, %r26819;
	add.s32 	%r26823, %r11775, %r57397;
	setp.lt.u32 	%p5225, %r26823, %r11775;
	selp.u32 	%r26824, 1, 0, %p5225;
	add.s32 	%r26825, %r26823, %r26822;
	setp.lt.u32 	%p5226, %r26825, %r26823;
	selp.u32 	%r26826, 1, 0, %p5226;
	add.s32 	%r26827, %r26826, %r26824;
	add.s32 	%r26828, %r11776, %r57396;
	add.s32 	%r57396, %r26828, %r26827;
	shf.l.wrap.b32 	%r57397, %r26825, %r57396, 31;
	shf.l.wrap.b32 	%r57398, %r26820, %r26825, 31;
	shf.l.wrap.b32 	%r57399, %r26815, %r26820, 31;
	shf.l.wrap.b32 	%r57400, %r26810, %r26815, 31;
	shf.l.wrap.b32 	%r57401, %r26805, %r26810, 31;
	shf.l.wrap.b32 	%r57402, %r26800, %r26805, 31;
	shf.l.wrap.b32 	%r57403, %r26796, %r26800, 31;
	bra.uni 	$L__BB0_1554;
$L__BB0_1553:
	shf.l.wrap.b32 	%r3802, %r57397, %r57396, 31;
	shf.l.wrap.b32 	%r3803, %r57398, %r57397, 31;
	shf.l.wrap.b32 	%r3804, %r57399, %r57398, 31;
	shf.l.wrap.b32 	%r3805, %r57400, %r57399, 31;
	shf.l.wrap.b32 	%r3806, %r57401, %r57400, 31;
	shf.l.wrap.b32 	%r3807, %r57402, %r57401, 31;
	shf.l.wrap.b32 	%r57403, %r57403, %r57402, 31;
	mov.u32 	%r57402, %r3807;
	mov.u32 	%r57401, %r3806;
	mov.u32 	%r57400, %r3805;
	mov.u32 	%r57399, %r3804;
	mov.u32 	%r57398, %r3803;
	mov.u32 	%r57397, %r3802;
$L__BB0_1554:
	shr.u32 	%r57396, %r57396, 1;
	and.b32  	%r26829, %r57331, 1;
	setp.eq.b32 	%p5227, %r26829, 1;
	not.pred 	%p5228, %p5227;
	mov.u32 	%r57300, %r57259;
	mov.u32 	%r57301, %r57260;
	mov.u32 	%r57302, %r57261;
	mov.u32 	%r57303, %r57262;
	mov.u32 	%r57304, %r57263;
	mov.u32 	%r57305, %r57264;
	mov.u32 	%r57306, %r57265;
	@%p5228 bra 	$L__BB0_1551;
$L__BB0_1555:
	and.b32  	%r26830, %r57395, 1;
	setp.eq.b32 	%p5229, %r26830, 1;
	@%p5229 bra 	$L__BB0_1561;
	mov.u32 	%r57340, %r57275;
	mov.u32 	%r57341, %r57276;
	mov.u32 	%r57342, %r57277;
	mov.u32 	%r57343, %r57278;
	mov.u32 	%r57344, %r57279;
	mov.u32 	%r57345, %r57280;
	mov.u32 	%r57346, %r57281;
$L__BB0_1557:
	shr.u32 	%r57275, %r57340, 1;
	shf.l.wrap.b32 	%r57276, %r57341, %r57340, 31;
	shf.l.wrap.b32 	%r57277, %r57342, %r57341, 31;
	shf.l.wrap.b32 	%r57278, %r57343, %r57342, 31;
	shf.l.wrap.b32 	%r57279, %r57344, %r57343, 31;
	shf.l.wrap.b32 	%r57280, %r57345, %r57344, 31;
	shf.l.wrap.b32 	%r57281, %r57346, %r57345, 31;
	shf.l.wrap.b32 	%r57395, %r57395, %r57346, 31;
	and.b32  	%r26831, %r57355, 1;
	setp.eq.b32 	%p5230, %r26831, 1;
	not.pred 	%p5231, %p5230;
	@%p5231 bra 	$L__BB0_1559;
	add.s32 	%r26832, %r11769, %r57355;
	setp.lt.u32 	%p5232, %r26832, %r11769;
	selp.u32 	%r26833, 1, 0, %p5232;
	add.s32 	%r26834, %r11770, %r57354;
	setp.lt.u32 	%p5233, %r26834, %r11770;
	selp.u32 	%r26835, 1, 0, %p5233;
	add.s32 	%r26836, %r26834, %r26833;
	setp.lt.u32 	%p5234, %r26836, %r26834;
	selp.u32 	%r26837, 1, 0, %p5234;
	add.s32 	%r26838, %r26837, %r26835;
	add.s32 	%r26839, %r11771, %r57353;
	setp.lt.u32 	%p5235, %r26839, %r11771;
	selp.u32 	%r26840, 1, 0, %p5235;
	add.s32 	%r26841, %r26839, %r26838;
	setp.lt.u32 	%p5236, %r26841, %r26839;
	selp.u32 	%r26842, 1, 0, %p5236;
	add.s32 	%r26843, %r26842, %r26840;
	add.s32 	%r26844, %r11772, %r57352;
	setp.lt.u32 	%p5237, %r26844, %r11772;
	selp.u32 	%r26845, 1, 0, %p5237;
	add.s32 	%r26846, %r26844, %r26843;
	setp.lt.u32 	%p5238, %r26846, %r26844;
	selp.u32 	%r26847, 1, 0, %p5238;
	add.s32 	%r26848, %r26847, %r26845;
	add.s32 	%r26849, %r11773, %r57351;
	setp.lt.u32 	%p5239, %r26849, %r11773;
	selp.u32 	%r26850, 1, 0, %p5239;
	add.s32 	%r26851, %r26849, %r26848;
	setp.lt.u32 	%p5240, %r26851, %r26849;
	selp.u32 	%r26852, 1, 0, %p5240;
	add.s32 	%r26853, %r26852, %r26850;
	add.s32 	%r26854, %r11774, %r57350;
	setp.lt.u32 	%p5241, %r26854, %r11774;
	selp.u32 	%r26855, 1, 0, %p5241;
	add.s32 	%r26856, %r26854, %r26853;
	setp.lt.u32 	%p5242, %r26856, %r26854;
	selp.u32 	%r26857, 1, 0, %p5242;
	add.s32 	%r26858, %r26857, %r26855;
	add.s32 	%r26859, %r11775, %r57349;
	setp.lt.u32 	%p5243, %r26859, %r11775;
	selp.u32 	%r26860, 1, 0, %p5243;
	add.s32 	%r26861, %r26859, %r26858;
	setp.lt.u32 	%p5244, %r26861, %r26859;
	selp.u32 	%r26862, 1, 0, %p5244;
	add.s32 	%r26863, %r26862, %r26860;
	add.s32 	%r26864, %r11776, %r57348;
	add.s32 	%r57348, %r26864, %r26863;
	shf.l.wrap.b32 	%r57349, %r26861, %r57348, 31;
	shf.l.wrap.b32 	%r57350, %r26856, %r26861, 31;
	shf.l.wrap.b32 	%r57351, %r26851, %r26856, 31;
	shf.l.wrap.b32 	%r57352, %r26846, %r26851, 31;
	shf.l.wrap.b32 	%r57353, %r26841, %r26846, 31;
	shf.l.wrap.b32 	%r57354, %r26836, %r26841, 31;
	shf.l.wrap.b32 	%r57355, %r26832, %r26836, 31;
	bra.uni 	$L__BB0_1560;
$L__BB0_1559:
	shf.l.wrap.b32 	%r3866, %r57349, %r57348, 31;
	shf.l.wrap.b32 	%r3867, %r57350, %r57349, 31;
	shf.l.wrap.b32 	%r3868, %r57351, %r57350, 31;
	shf.l.wrap.b32 	%r3869, %r57352, %r57351, 31;
	shf.l.wrap.b32 	%r3870, %r57353, %r57352, 31;
	shf.l.wrap.b32 	%r3871, %r57354, %r57353, 31;
	shf.l.wrap.b32 	%r57355, %r57355, %r57354, 31;
	mov.u32 	%r57354, %r3871;
	mov.u32 	%r57353, %r3870;
	mov.u32 	%r57352, %r3869;
	mov.u32 	%r57351, %r3868;
	mov.u32 	%r57350, %r3867;
	mov.u32 	%r57349, %r3866;
$L__BB0_1560:
	shr.u32 	%r57348, %r57348, 1;
	and.b32  	%r26865, %r57395, 1;
	setp.eq.b32 	%p5245, %r26865, 1;
	not.pred 	%p5246, %p5245;
	mov.u32 	%r57340, %r57275;
	mov.u32 	%r57341, %r57276;
	mov.u32 	%r57342, %r57277;
	mov.u32 	%r57343, %r57278;
	mov.u32 	%r57344, %r57279;
	mov.u32 	%r57345, %r57280;
	mov.u32 	%r57346, %r57281;
	@%p5246 bra 	$L__BB0_1557;
$L__BB0_1561:
	setp.lt.u32 	%p5247, %r57259, %r57275;
	@%p5247 bra 	$L__BB0_1591;
	setp.gt.u32 	%p5248, %r57259, %r57275;
	@%p5248 bra 	$L__BB0_1575;
	setp.lt.u32 	%p5249, %r57260, %r57276;
	@%p5249 bra 	$L__BB0_1591;
	setp.gt.u32 	%p5250, %r57260, %r57276;
	@%p5250 bra 	$L__BB0_1575;
	setp.lt.u32 	%p5251, %r57261, %r57277;
	@%p5251 bra 	$L__BB0_1591;
	setp.gt.u32 	%p5252, %r57261, %r57277;
	@%p5252 bra 	$L__BB0_1575;
	setp.lt.u32 	%p5253, %r57262, %r57278;
	@%p5253 bra 	$L__BB0_1591;
	setp.gt.u32 	%p5254, %r57262, %r57278;
	@%p5254 bra 	$L__BB0_1575;
	setp.lt.u32 	%p5255, %r57263, %r57279;
	@%p5255 bra 	$L__BB0_1591;
	setp.gt.u32 	%p5256, %r57263, %r57279;
	@%p5256 bra 	$L__BB0_1575;
	setp.lt.u32 	%p5257, %r57264, %r57280;
	@%p5257 bra 	$L__BB0_1591;
	setp.gt.u32 	%p5258, %r57264, %r57280;
	@%p5258 bra 	$L__BB0_1575;
	setp.lt.u32 	%p5259, %r57265, %r57281;
	@%p5259 bra 	$L__BB0_1591;
	setp.le.u32 	%p5260, %r57265, %r57281;
	setp.lt.u32 	%p5261, %r57331, %r57395;
	and.pred  	%p5262, %p5260, %p5261;
	@%p5262 bra 	$L__BB0_1591;
$L__BB0_1575:
	sub.s32 	%r57266, %r57331, %r57395;
	setp.lt.u32 	%p5263, %r57331, %r57395;
	selp.u32 	%r26866, 1, 0, %p5263;
	sub.s32 	%r26867, %r57265, %r57281;
	setp.lt.u32 	%p5264, %r57265, %r57281;
	selp.s32 	%r26868, -1, 0, %p5263;
	add.s32 	%r57265, %r26867, %r26868;
	setp.lt.u32 	%p5265, %r26867, %r26866;
	or.pred  	%p5266, %p5264, %p5265;
	selp.u32 	%r26869, 1, 0, %p5266;
	sub.s32 	%r26870, %r57264, %r57280;
	setp.lt.u32 	%p5267, %r57264, %r57280;
	selp.s32 	%r26871, -1, 0, %p5266;
	add.s32 	%r57264, %r26870, %r26871;
	setp.lt.u32 	%p5268, %r26870, %r26869;
	or.pred  	%p5269, %p5267, %p5268;
	selp.u32 	%r26872, 1, 0, %p5269;
	sub.s32 	%r26873, %r57263, %r57279;
	setp.lt.u32 	%p5270, %r57263, %r57279;
	selp.s32 	%r26874, -1, 0, %p5269;
	add.s32 	%r57263, %r26873, %r26874;
	setp.lt.u32 	%p5271, %r26873, %r26872;
	or.pred  	%p5272, %p5270, %p5271;
	selp.u32 	%r26875, 1, 0, %p5272;
	sub.s32 	%r26876, %r57262, %r57278;
	setp.lt.u32 	%p5273, %r57262, %r57278;
	selp.s32 	%r26877, -1, 0, %p5272;
	add.s32 	%r57262, %r26876, %r26877;
	setp.lt.u32 	%p5274, %r26876, %r26875;
	or.pred  	%p5275, %p5273, %p5274;
	selp.u32 	%r26878, 1, 0, %p5275;
	sub.s32 	%r26879, %r57261, %r57277;
	setp.lt.u32 	%p5276, %r57261, %r57277;
	selp.s32 	%r26880, -1, 0, %p5275;
	add.s32 	%r57261, %r26879, %r26880;
	setp.lt.u32 	%p5277, %r26879, %r26878;
	or.pred  	%p5278, %p5276, %p5277;
	selp.u32 	%r26881, 1, 0, %p5278;
	sub.s32 	%r26882, %r57260, %r57276;
	setp.lt.u32 	%p5279, %r57260, %r57276;
	selp.s32 	%r26883, -1, 0, %p5278;
	add.s32 	%r57260, %r26882, %r26883;
	setp.lt.u32 	%p5280, %r26882, %r26881;
	or.pred  	%p5281, %p5279, %p5280;
	selp.s32 	%r26884, -1, 0, %p5281;
	sub.s32 	%r26885, %r57259, %r57275;
	add.s32 	%r57259, %r26885, %r26884;
	setp.lt.u32 	%p5282, %r57396, %r57348;
	@%p5282 bra 	$L__BB0_1590;
	setp.gt.u32 	%p5283, %r57396, %r57348;
	@%p5283 bra 	$L__BB0_1589;
	setp.lt.u32 	%p5284, %r57397, %r57349;
	@%p5284 bra 	$L__BB0_1590;
	setp.gt.u32 	%p5285, %r57397, %r57349;
	@%p5285 bra 	$L__BB0_1589;
	setp.lt.u32 	%p5286, %r57398, %r57350;
	@%p5286 bra 	$L__BB0_1590;
	setp.gt.u32 	%p5287, %r57398, %r57350;
	@%p5287 bra 	$L__BB0_1589;
	setp.lt.u32 	%p5288, %r57399, %r57351;
	@%p5288 bra 	$L__BB0_1590;
	setp.gt.u32 	%p5289, %r57399, %r57351;
	@%p5289 bra 	$L__BB0_1589;
	setp.lt.u32 	%p5290, %r57400, %r57352;
	@%p5290 bra 	$L__BB0_1590;
	setp.gt.u32 	%p5291, %r57400, %r57352;
	@%p5291 bra 	$L__BB0_1589;
	setp.lt.u32 	%p5292, %r57401, %r57353;
	@%p5292 bra 	$L__BB0_1590;
	setp.gt.u32 	%p5293, %r57401, %r57353;
	@%p5293 bra 	$L__BB0_1589;
	setp.lt.u32 	%p5294, %r57402, %r57354;
	@%p5294 bra 	$L__BB0_1590;
	setp.le.u32 	%p5295, %r57402, %r57354;
	setp.lt.u32 	%p5296, %r57403, %r57355;
	and.pred  	%p5297, %p5295, %p5296;
	@%p5297 bra 	$L__BB0_1590;
$L__BB0_1589:
	sub.s32 	%r3906, %r57403, %r57355;
	setp.lt.u32 	%p5298, %r57403, %r57355;
	selp.u32 	%r26886, 1, 0, %p5298;
	sub.s32 	%r26887, %r57402, %r57354;
	setp.lt.u32 	%p5299, %r57402, %r57354;
	selp.s32 	%r26888, -1, 0, %p5298;
	add.s32 	%r57402, %r26887, %r26888;
	setp.lt.u32 	%p5300, %r26887, %r26886;
	or.pred  	%p5301, %p5299, %p5300;
	selp.u32 	%r26889, 1, 0, %p5301;
	sub.s32 	%r26890, %r57401, %r57353;
	setp.lt.u32 	%p5302, %r57401, %r57353;
	selp.s32 	%r26891, -1, 0, %p5301;
	add.s32 	%r57401, %r26890, %r26891;
	setp.lt.u32 	%p5303, %r26890, %r26889;
	or.pred  	%p5304, %p5302, %p5303;
	selp.u32 	%r26892, 1, 0, %p5304;
	sub.s32 	%r26893, %r57400, %r57352;
	setp.lt.u32 	%p5305, %r57400, %r57352;
	selp.s32 	%r26894, -1, 0, %p5304;
	add.s32 	%r57400, %r26893, %r26894;
	setp.lt.u32 	%p5306, %r26893, %r26892;
	or.pred  	%p5307, %p5305, %p5306;
	selp.u32 	%r26895, 1, 0, %p5307;
	sub.s32 	%r26896, %r57399, %r57351;
	setp.lt.u32 	%p5308, %r57399, %r57351;
	selp.s32 	%r26897, -1, 0, %p5307;
	add.s32 	%r57399, %r26896, %r26897;
	setp.lt.u32 	%p5309, %r26896, %r26895;
	or.pred  	%p5310, %p5308, %p5309;
	selp.u32 	%r26898, 1, 0, %p5310;
	sub.s32 	%r26899, %r57398, %r57350;
	setp.lt.u32 	%p5311, %r57398, %r57350;
	selp.s32 	%r26900, -1, 0, %p5310;
	add.s32 	%r57398, %r26899, %r26900;
	setp.lt.u32 	%p5312, %r26899, %r26898;
	or.pred  	%p5313, %p5311, %p5312;
	selp.u32 	%r26901, 1, 0, %p5313;
	sub.s32 	%r26902, %r57397, %r57349;
	setp.lt.u32 	%p5314, %r57397, %r57349;
	selp.s32 	%r26903, -1, 0, %p5313;
	add.s32 	%r57397, %r26902, %r26903;
	setp.lt.u32 	%p5315, %r26902, %r26901;
	or.pred  	%p5316, %p5314, %p5315;
	selp.s32 	%r26904, -1, 0, %p5316;
	sub.s32 	%r26905, %r57396, %r57348;
	add.s32 	%r57396, %r26905, %r26904;
	mov.u32 	%r57403, %r3906;
	bra.uni 	$L__BB0_1607;
$L__BB0_1590:
	sub.s32 	%r26906, %r57355, %r57403;
	setp.lt.u32 	%p5317, %r57355, %r57403;
	selp.u32 	%r26907, 1, 0, %p5317;
	sub.s32 	%r26908, %r57354, %r57402;
	setp.lt.u32 	%p5318, %r57354, %r57402;
	selp.s32 	%r26909, -1, 0, %p5317;
	add.s32 	%r26910, %r26908, %r26909;
	setp.lt.u32 	%p5319, %r26908, %r26907;
	or.pred  	%p5320, %p5318, %p5319;
	selp.u32 	%r26911, 1, 0, %p5320;
	sub.s32 	%r26912, %r57353, %r57401;
	setp.lt.u32 	%p5321, %r57353, %r57401;
	selp.s32 	%r26913, -1, 0, %p5320;
	add.s32 	%r26914, %r26912, %r26913;
	setp.lt.u32 	%p5322, %r26912, %r26911;
	or.pred  	%p5323, %p5321, %p5322;
	selp.u32 	%r26915, 1, 0, %p5323;
	sub.s32 	%r26916, %r57352, %r57400;
	setp.lt.u32 	%p5324, %r57352, %r57400;
	selp.s32 	%r26917, -1, 0, %p5323;
	add.s32 	%r26918, %r26916, %r26917;
	setp.lt.u32 	%p5325, %r26916, %r26915;
	or.pred  	%p5326, %p5324, %p5325;
	selp.u32 	%r26919, 1, 0, %p5326;
	sub.s32 	%r26920, %r57351, %r57399;
	setp.lt.u32 	%p5327, %r57351, %r57399;
	selp.s32 	%r26921, -1, 0, %p5326;
	add.s32 	%r26922, %r26920, %r26921;
	setp.lt.u32 	%p5328, %r26920, %r26919;
	or.pred  	%p5329, %p5327, %p5328;
	selp.u32 	%r26923, 1, 0, %p5329;
	sub.s32 	%r26924, %r57350, %r57398;
	setp.lt.u32 	%p5330, %r57350, %r57398;
	selp.s32 	%r26925, -1, 0, %p5329;
	add.s32 	%r26926, %r26924, %r26925;
	setp.lt.u32 	%p5331, %r26924, %r26923;
	or.pred  	%p5332, %p5330, %p5331;
	selp.u32 	%r26927, 1, 0, %p5332;
	sub.s32 	%r26928, %r57349, %r57397;
	setp.lt.u32 	%p5333, %r57349, %r57397;
	selp.s32 	%r26929, -1, 0, %p5332;
	add.s32 	%r26930, %r26928, %r26929;
	setp.lt.u32 	%p5334, %r26928, %r26927;
	or.pred  	%p5335, %p5333, %p5334;
	selp.u32 	%r26931, 1, 0, %p5335;
	sub.s32 	%r26932, %r57396, %r57348;
	add.s32 	%r26933, %r26932, %r26931;
	sub.s32 	%r57403, %r11769, %r26906;
	setp.lt.u32 	%p5336, %r11769, %r26906;
	selp.u32 	%r26934, 1, 0, %p5336;
	sub.s32 	%r26935, %r11770, %r26910;
	setp.lt.u32 	%p5337, %r11770, %r26910;
	selp.s32 	%r26936, -1, 0, %p5336;
	add.s32 	%r57402, %r26935, %r26936;
	setp.lt.u32 	%p5338, %r26935, %r26934;
	or.pred  	%p5339, %p5337, %p5338;
	selp.u32 	%r26937, 1, 0, %p5339;
	sub.s32 	%r26938, %r11771, %r26914;
	setp.lt.u32 	%p5340, %r11771, %r26914;
	selp.s32 	%r26939, -1, 0, %p5339;
	add.s32 	%r57401, %r26938, %r26939;
	setp.lt.u32 	%p5341, %r26938, %r26937;
	or.pred  	%p5342, %p5340, %p5341;
	selp.u32 	%r26940, 1, 0, %p5342;
	sub.s32 	%r26941, %r11772, %r26918;
	setp.lt.u32 	%p5343, %r11772, %r26918;
	selp.s32 	%r26942, -1, 0, %p5342;
	add.s32 	%r57400, %r26941, %r26942;
	setp.lt.u32 	%p5344, %r26941, %r26940;
	or.pred  	%p5345, %p5343, %p5344;
	selp.u32 	%r26943, 1, 0, %p5345;
	sub.s32 	%r26944, %r11773, %r26922;
	setp.lt.u32 	%p5346, %r11773, %r26922;
	selp.s32 	%r26945, -1, 0, %p5345;
	add.s32 	%r57399, %r26944, %r26945;
	setp.lt.u32 	%p5347, %r26944, %r26943;
	or.pred  	%p5348, %p5346, %p5347;
	selp.u32 	%r26946, 1, 0, %p5348;
	sub.s32 	%r26947, %r11774, %r26926;
	setp.lt.u32 	%p5349, %r11774, %r26926;
	selp.s32 	%r26948, -1, 0, %p5348;
	add.s32 	%r57398, %r26947, %r26948;
	setp.lt.u32 	%p5350, %r26947, %r26946;
	or.pred  	%p5351, %p5349, %p5350;
	selp.u32 	%r26949, 1, 0, %p5351;
	sub.s32 	%r26950, %r11775, %r26930;
	setp.lt.u32 	%p5352, %r11775, %r26930;
	selp.s32 	%r26951, -1, 0, %p5351;
	add.s32 	%r57397, %r26950, %r26951;
	setp.lt.u32 	%p5353, %r26950, %r26949;
	or.pred  	%p5354, %p5352, %p5353;
	selp.s32 	%r26952, -1, 0, %p5354;
	add.s32 	%r26953, %r26933, %r11776;
	add.s32 	%r57396, %r26953, %r26952;
	bra.uni 	$L__BB0_1607;
$L__BB0_1591:
	sub.s32 	%r3922, %r57395, %r57331;
	setp.lt.u32 	%p5355, %r57395, %r57331;
	selp.u32 	%r26954, 1, 0, %p5355;
	sub.s32 	%r26955, %r57281, %r57265;
	setp.lt.u32 	%p5356, %r57281, %r57265;
	selp.s32 	%r26956, -1, 0, %p5355;
	add.s32 	%r57281, %r26955, %r26956;
	setp.lt.u32 	%p5357, %r26955, %r26954;
	or.pred  	%p5358, %p5356, %p5357;
	selp.u32 	%r26957, 1, 0, %p5358;
	sub.s32 	%r26958, %r57280, %r57264;
	setp.lt.u32 	%p5359, %r57280, %r57264;
	selp.s32 	%r26959, -1, 0, %p5358;
	add.s32 	%r57280, %r26958, %r26959;
	setp.lt.u32 	%p5360, %r26958, %r26957;
	or.pred  	%p5361, %p5359, %p5360;
	selp.u32 	%r26960, 1, 0, %p5361;
	sub.s32 	%r26961, %r57279, %r57263;
	setp.lt.u32 	%p5362, %r57279, %r57263;
	selp.s32 	%r26962, -1, 0, %p5361;
	add.s32 	%r57279, %r26961, %r26962;
	setp.lt.u32 	%p5363, %r26961, %r26960;
	or.pred  	%p5364, %p5362, %p5363;
	selp.u32 	%r26963, 1, 0, %p5364;
	sub.s32 	%r26964, %r57278, %r57262;
	setp.lt.u32 	%p5365, %r57278, %r57262;
	selp.s32 	%r26965, -1, 0, %p5364;
	add.s32 	%r57278, %r26964, %r26965;
	setp.lt.u32 	%p5366, %r26964, %r26963;
	or.pred  	%p5367, %p5365, %p5366;
	selp.u32 	%r26966, 1, 0, %p5367;
	sub.s32 	%r26967, %r57277, %r57261;
	setp.lt.u32 	%p5368, %r57277, %r57261;
	selp.s32 	%r26968, -1, 0, %p5367;
	add.s32 	%r57277, %r26967, %r26968;
	setp.lt.u32 	%p5369, %r26967, %r26966;
	or.pred  	%p5370, %p5368, %p5369;
	selp.u32 	%r26969, 1, 0, %p5370;
	sub.s32 	%r26970, %r57276, %r57260;
	setp.lt.u32 	%p5371, %r57276, %r57260;
	selp.s32 	%r26971, -1, 0, %p5370;
	add.s32 	%r57276, %r26970, %r26971;
	setp.lt.u32 	%p5372, %r26970, %r26969;
	or.pred  	%p5373, %p5371, %p5372;
	selp.s32 	%r26972, -1, 0, %p5373;
	sub.s32 	%r26973, %r57275, %r57259;
	add.s32 	%r57275, %r26973, %r26972;
	setp.lt.u32 	%p5374, %r57348, %r57396;
	@%p5374 bra 	$L__BB0_1606;
	setp.gt.u32 	%p5375, %r57348, %r57396;
	@%p5375 bra 	$L__BB0_1605;
	setp.lt.u32 	%p5376, %r57349, %r57397;
	@%p5376 bra 	$L__BB0_1606;
	setp.gt.u32 	%p5377, %r57349, %r57397;
	@%p5377 bra 	$L__BB0_1605;
	setp.lt.u32 	%p5378, %r57350, %r57398;
	@%p5378 bra 	$L__BB0_1606;
	setp.gt.u32 	%p5379, %r57350, %r57398;
	@%p5379 bra 	$L__BB0_1605;
	setp.lt.u32 	%p5380, %r57351, %r57399;
	@%p5380 bra 	$L__BB0_1606;
	setp.gt.u32 	%p5381, %r57351, %r57399;
	@%p5381 bra 	$L__BB0_1605;
	setp.lt.u32 	%p5382, %r57352, %r57400;
	@%p5382 bra 	$L__BB0_1606;
	setp.gt.u32 	%p5383, %r57352, %r57400;
	@%p5383 bra 	$L__BB0_1605;
	setp.lt.u32 	%p5384, %r57353, %r57401;
	@%p5384 bra 	$L__BB0_1606;
	setp.gt.u32 	%p5385, %r57353, %r57401;
	@%p5385 bra 	$L__BB0_1605;
	setp.lt.u32 	%p5386, %r57354, %r57402;
	@%p5386 bra 	$L__BB0_1606;
	setp.le.u32 	%p5387, %r57354, %r57402;
	setp.lt.u32 	%p5388, %r57355, %r57403;
	and.pred  	%p5389, %p5387, %p5388;
	@%p5389 bra 	$L__BB0_1606;
$L__BB0_1605:
	sub.s32 	%r3930, %r57355, %r57403;
	setp.lt.u32 	%p5390, %r57355, %r57403;
	selp.u32 	%r26974, 1, 0, %p5390;
	sub.s32 	%r26975, %r57354, %r57402;
	setp.lt.u32 	%p5391, %r57354, %r57402;
	selp.s32 	%r26976, -1, 0, %p5390;
	add.s32 	%r57354, %r26975, %r26976;
	setp.lt.u32 	%p5392, %r26975, %r26974;
	or.pred  	%p5393, %p5391, %p5392;
	selp.u32 	%r26977, 1, 0, %p5393;
	sub.s32 	%r26978, %r57353, %r57401;
	setp.lt.u32 	%p5394, %r57353, %r57401;
	selp.s32 	%r26979, -1, 0, %p5393;
	add.s32 	%r57353, %r26978, %r26979;
	setp.lt.u32 	%p5395, %r26978, %r26977;
	or.pred  	%p5396, %p5394, %p5395;
	selp.u32 	%r26980, 1, 0, %p5396;
	sub.s32 	%r26981, %r57352, %r57400;
	setp.lt.u32 	%p5397, %r57352, %r57400;
	selp.s32 	%r26982, -1, 0, %p5396;
	add.s32 	%r57352, %r26981, %r26982;
	setp.lt.u32 	%p5398, %r26981, %r26980;
	or.pred  	%p5399, %p5397, %p5398;
	selp.u32 	%r26983, 1, 0, %p5399;
	sub.s32 	%r26984, %r57351, %r57399;
	setp.lt.u32 	%p5400, %r57351, %r57399;
	selp.s32 	%r26985, -1, 0, %p5399;
	add.s32 	%r57351, %r26984, %r26985;
	setp.lt.u32 	%p5401, %r26984, %r26983;
	or.pred  	%p5402, %p5400, %p5401;
	selp.u32 	%r26986, 1, 0, %p5402;
	sub.s32 	%r26987, %r57350, %r57398;
	setp.lt.u32 	%p5403, %r57350, %r57398;
	selp.s32 	%r26988, -1, 0, %p5402;
	add.s32 	%r57350, %r26987, %r26988;
	setp.lt.u32 	%p5404, %r26987, %r26986;
	or.pred  	%p5405, %p5403, %p5404;
	selp.u32 	%r26989, 1, 0, %p5405;
	sub.s32 	%r26990, %r57349, %r57397;
	setp.lt.u32 	%p5406, %r57349, %r57397;
	selp.s32 	%r26991, -1, 0, %p5405;
	add.s32 	%r57349, %r26990, %r26991;
	setp.lt.u32 	%p5407, %r26990, %r26989;
	or.pred  	%p5408, %p5406, %p5407;
	selp.s32 	%r26992, -1, 0, %p5408;
	sub.s32 	%r26993, %r57348, %r57396;
	add.s32 	%r57348, %r26993, %r26992;
	mov.u32 	%r57266, %r57331;
	mov.u32 	%r57395, %r3922;
	mov.u32 	%r57355, %r3930;
	bra.uni 	$L__BB0_1607;
$L__BB0_1606:
	sub.s32 	%r26994, %r57403, %r57355;
	setp.lt.u32 	%p5409, %r57403, %r57355;
	selp.u32 	%r26995, 1, 0, %p5409;
	sub.s32 	%r26996, %r57402, %r57354;
	setp.lt.u32 	%p5410, %r57402, %r57354;
	selp.s32 	%r26997, -1, 0, %p5409;
	add.s32 	%r26998, %r26996, %r26997;
	setp.lt.u32 	%p5411, %r26996, %r26995;
	or.pred  	%p5412, %p5410, %p5411;
	selp.u32 	%r26999, 1, 0, %p5412;
	sub.s32 	%r27000, %r57401, %r57353;
	setp.lt.u32 	%p5413, %r57401, %r57353;
	selp.s32 	%r27001, -1, 0, %p5412;
	add.s32 	%r27002, %r27000, %r27001;
	setp.lt.u32 	%p5414, %r27000, %r26999;
	or.pred  	%p5415, %p5413, %p5414;
	selp.u32 	%r27003, 1, 0, %p5415;
	sub.s32 	%r27004, %r57400, %r57352;
	setp.lt.u32 	%p5416, %r57400, %r57352;
	selp.s32 	%r27005, -1, 0, %p5415;
	add.s32 	%r27006, %r27004, %r27005;
	setp.lt.u32 	%p5417, %r27004, %r27003;
	or.pred  	%p5418, %p5416, %p5417;
	selp.u32 	%r27007, 1, 0, %p5418;
	sub.s32 	%r27008, %r57399, %r57351;
	setp.lt.u32 	%p5419, %r57399, %r57351;
	selp.s32 	%r27009, -1, 0, %p5418;
	add.s32 	%r27010, %r27008, %r27009;
	setp.lt.u32 	%p5420, %r27008, %r27007;
	or.pred  	%p5421, %p5419, %p5420;
	selp.u32 	%r27011, 1, 0, %p5421;
	sub.s32 	%r27012, %r57398, %r57350;
	setp.lt.u32 	%p5422, %r57398, %r57350;
	selp.s32 	%r27013, -1, 0, %p5421;
	add.s32 	%r27014, %r27012, %r27013;
	setp.lt.u32 	%p5423, %r27012, %r27011;
	or.pred  	%p5424, %p5422, %p5423;
	selp.u32 	%r27015, 1, 0, %p5424;
	sub.s32 	%r27016, %r57397, %r57349;
	setp.lt.u32 	%p5425, %r57397, %r57349;
	selp.s32 	%r27017, -1, 0, %p5424;
	add.s32 	%r27018, %r27016, %r27017;
	setp.lt.u32 	%p5426, %r27016, %r27015;
	or.pred  	%p5427, %p5425, %p5426;
	selp.u32 	%r27019, 1, 0, %p5427;
	sub.s32 	%r27020, %r57348, %r57396;
	add.s32 	%r27021, %r27020, %r27019;
	sub.s32 	%r57355, %r11769, %r26994;
	setp.lt.u32 	%p5428, %r11769, %r26994;
	selp.u32 	%r27022, 1, 0, %p5428;
	sub.s32 	%r27023, %r11770, %r26998;
	setp.lt.u32 	%p5429, %r11770, %r26998;
	selp.s32 	%r27024, -1, 0, %p5428;
	add.s32 	%r57354, %r27023, %r27024;
	setp.lt.u32 	%p5430, %r27023, %r27022;
	or.pred  	%p5431, %p5429, %p5430;
	selp.u32 	%r27025, 1, 0, %p5431;
	sub.s32 	%r27026, %r11771, %r27002;
	setp.lt.u32 	%p5432, %r11771, %r27002;
	selp.s32 	%r27027, -1, 0, %p5431;
	add.s32 	%r57353, %r27026, %r27027;
	setp.lt.u32 	%p5433, %r27026, %r27025;
	or.pred  	%p5434, %p5432, %p5433;
	selp.u32 	%r27028, 1, 0, %p5434;
	sub.s32 	%r27029, %r11772, %r27006;
	setp.lt.u32 	%p5435, %r11772, %r27006;
	selp.s32 	%r27030, -1, 0, %p5434;
	add.s32 	%r57352, %r27029, %r27030;
	setp.lt.u32 	%p5436, %r27029, %r27028;
	or.pred  	%p5437, %p5435, %p5436;
	selp.u32 	%r27031, 1, 0, %p5437;
	sub.s32 	%r27032, %r11773, %r27010;
	setp.lt.u32 	%p5438, %r11773, %r27010;
	selp.s32 	%r27033, -1, 0, %p5437;
	add.s32 	%r57351, %r27032, %r27033;
	setp.lt.u32 	%p5439, %r27032, %r27031;
	or.pred  	%p5440, %p5438, %p5439;
	selp.u32 	%r27034, 1, 0, %p5440;
	sub.s32 	%r27035, %r11774, %r27014;
	setp.lt.u32 	%p5441, %r11774, %r27014;
	selp.s32 	%r27036, -1, 0, %p5440;
	add.s32 	%r57350, %r27035, %r27036;
	setp.lt.u32 	%p5442, %r27035, %r27034;
	or.pred  	%p5443, %p5441, %p5442;
	selp.u32 	%r27037, 1, 0, %p5443;
	sub.s32 	%r27038, %r11775, %r27018;
	setp.lt.u32 	%p5444, %r11775, %r27018;
	selp.s32 	%r27039, -1, 0, %p5443;
	add.s32 	%r57349, %r27038, %r27039;
	setp.lt.u32 	%p5445, %r27038, %r27037;
	or.pred  	%p5446, %p5444, %p5445;
	selp.s32 	%r27040, -1, 0, %p5446;
	add.s32 	%r27041, %r27021, %r11776;
	add.s32 	%r57348, %r27041, %r27040;
	mov.u32 	%r57266, %r57331;
	mov.u32 	%r57395, %r3922;
$L__BB0_1607:
	add.s32 	%r57299, %r57299, 1;
	setp.ne.s32 	%p5448, %r57299, 20000;
	mov.pred 	%p15635, %p5125;
	mov.u16 	%rs102, %rs35;
	mov.u32 	%r57413, %r57412;
	mov.u32 	%r57414, %r57412;
	mov.u32 	%r57415, %r57412;
	mov.u32 	%r57416, %r57412;
	mov.u32 	%r57417, %r57412;
	mov.u32 	%r57418, %r57412;
	mov.u32 	%r57419, %r57412;
	@%p5448 bra 	$L__BB0_1545;
$L__BB0_1608:
	st.local.u8 	[%rd29], %rs102;
	st.local.u32 	[%rd29+4], %r57412;
	st.local.u32 	[%rd29+8], %r57413;
	st.local.u32 	[%rd29+12], %r57414;
	st.local.u32 	[%rd29+16], %r57415;
	st.local.u32 	[%rd29+20], %r57416;
	st.local.u32 	[%rd29+24], %r57417;
	st.local.u32 	[%rd29+28], %r57418;
	st.local.u32 	[%rd29+32], %r57419;
	@%p15635 bra 	$L__BB0_1260;
	mov.b32 	%r57436, 0;
	ld.param.u32 	%r55646, [_Z17ecm_stage1_kernelj4U256S_S_jPKjjjjjjjjPjS2_S2_S2_S2_S2__param_4];
	and.b32  	%r27047, %r11777, 65535;
	shr.u32 	%r27049, %r11777, 16;
	and.b32  	%r27062, %r11778, 65535;
	shr.u32 	%r27064, %r11778, 16;
	mov.u64 	%rd461, %rd59;
	mov.u32 	%r57435, %r57436;
	mov.u32 	%r57434, %r57436;
	mov.u32 	%r57433, %r57436;
	mov.u32 	%r57432, %r57436;
	mov.u32 	%r57431, %r57436;
	mov.u32 	%r57430, %r57436;
	mov.u32 	%r57427, %r57436;
	mov.u32 	%r57428, %r57436;
$L__BB0_1610:
	ld.local.u32 	%r27044, [%rd461];
	shr.u32 	%r27045, %r27044, 16;
	and.b32  	%r27046, %r27044, 65535;
	mul.lo.s32 	%r27048, %r27047, %r27046;
	mul.lo.s32 	%r27050, %r27047, %r27045;
	mad.lo.s32 	%r27051, %r27049, %r27046, %r27050;
	and.b32  	%r27052, %r27048, 65535;
	shl.b32 	%r27053, %r27051, 16;
	shr.u32 	%r27054, %r27048, 16;
	shr.u32 	%r27055, %r27051, 16;
	add.s32 	%r27056, %r27052, %r57427;
	add.s32 	%r27057, %r27056, %r27053;
	setp.lt.u32 	%p5449, %r27057, %r57427;
	selp.u32 	%r27058, 1, 0, %p5449;
	mad.lo.s32 	%r27059, %r27049, %r27045, %r27054;
	add.s32 	%r27060, %r27059, %r27055;
	add.s32 	%r27061, %r27060, %r27058;
	mul.lo.s32 	%r27063, %r27062, %r27046;
	mul.lo.s32 	%r27065, %r27062, %r27045;
	mad.lo.s32 	%r27066, %r27064, %r27046, %r27065;
	and.b32  	%r27067, %r27063, 65535;
	shl.b32 	%r27068, %r27066, 16;
	shr.u32 	%r27069, %r27063, 16;
	shr.u32 	%r27070, %r27066, 16;
	add.s32 	%r27071, %r27067, %r57430;
	add.s32 	%r27072, %r27071, %r27068;
	setp.lt.u32 	%p5450, %r27072, %r57430;
	selp.u32 	%r27073, 1, 0, %p5450;
	add.s32 	%r27074, %r27072, %r27061;
	setp.lt.u32 	%p5451, %r27074, %r27072;
	selp.u32 	%r27075, 1, 0, %p5451;
	mad.lo.s32 	%r27076, %r27064, %r27045, %r27069;
	add.s32 	%r27077, %r27076, %r27070;
	add.s32 	%r27078, %r27077, %r27073;
	add.s32 	%r27079, %r27078, %r27075;
	and.b32  	%r27080, %r11779, 65535;
	mul.lo.s32 	%r27081, %r27080, %r27046;
	shr.u32 	%r27082, %r11779, 16;
	mul.lo.s32 	%r27083, %r27080, %r27045;
	mad.lo.s32 	%r27084, %r27082, %r27046, %r27083;
	and.b32  	%r27085, %r27081, 65535;
	shl.b32 	%r27086, %r27084, 16;
	shr.u32 	%r27087, %r27081, 16;
	shr.u32 	%r27088, %r27084, 16;
	add.s32 	%r27089, %r27085, %r57431;
	add.s32 	%r27090, %r27089, %r27086;
	setp.lt.u32 	%p5452, %r27090, %r57431;
	selp.u32 	%r27091, 1, 0, %p5452;
	add.s32 	%r27092, %r27090, %r27079;
	setp.lt.u32 	%p5453, %r27092, %r27090;
	selp.u32 	%r27093, 1, 0, %p5453;
	mad.lo.s32 	%r27094, %r27082, %r27045, %r27087;
	add.s32 	%r27095, %r27094, %r27088;
	add.s32 	%r27096, %r27095, %r27091;
	add.s32 	%r27097, %r27096, %r27093;
	and.b32  	%r27098, %r11780, 65535;
	mul.lo.s32 	%r27099, %r27098, %r27046;
	shr.u32 	%r27100, %r11780, 16;
	mul.lo.s32 	%r27101, %r27098, %r27045;
	mad.lo.s32 	%r27102, %r27100, %r27046, %r27101;
	and.b32  	%r27103, %r27099, 65535;
	shl.b32 	%r27104, %r27102, 16;
	shr.u32 	%r27105, %r27099, 16;
	shr.u32 	%r27106, %r27102, 16;
	add.s32 	%r27107, %r27103, %r57432;
	add.s32 	%r27108, %r27107, %r27104;
	setp.lt.u32 	%p5454, %r27108, %r57432;
	selp.u32 	%r27109, 1, 0, %p5454;
	add.s32 	%r27110, %r27108, %r27097;
	setp.lt.u32 	%p5455, %r27110, %r27108;
	selp.u32 	%r27111, 1, 0, %p5455;
	mad.lo.s32 	%r27112, %r27100, %r27045, %r27105;
	add.s32 	%r27113, %r27112, %r27106;
	add.s32 	%r27114, %r27113, %r27109;
	add.s32 	%r27115, %r27114, %r27111;
	and.b32  	%r27116, %r11781, 65535;
	mul.lo.s32 	%r27117, %r27116, %r27046;
	shr.u32 	%r27118, %r11781, 16;
	mul.lo.s32 	%r27119, %r27116, %r27045;
	mad.lo.s32 	%r27120, %r27118, %r27046, %r27119;
	and.b32  	%r27121, %r27117, 65535;
	shl.b32 	%r27122, %r27120, 16;
	shr.u32 	%r27123, %r27117, 16;
	shr.u32 	%r27124, %r27120, 16;
	add.s32 	%r27125, %r27121, %r57433;
	add.s32 	%r27126, %r27125, %r27122;
	setp.lt.u32 	%p5456, %r27126, %r57433;
	selp.u32 	%r27127, 1, 0, %p5456;
	add.s32 	%r27128, %r27126, %r27115;
	setp.lt.u32 	%p5457, %r27128, %r27126;
	selp.u32 	%r27129, 1, 0, %p5457;
	mad.lo.s32 	%r27130, %r27118, %r27045, %r27123;
	add.s32 	%r27131, %r27130, %r27124;
	add.s32 	%r27132, %r27131, %r27127;
	add.s32 	%r27133, %r27132, %r27129;
	and.b32  	%r27134, %r11782, 65535;
	mul.lo.s32 	%r27135, %r27134, %r27046;
	shr.u32 	%r27136, %r11782, 16;
	mul.lo.s32 	%r27137, %r27134, %r27045;
	mad.lo.s32 	%r27138, %r27136, %r27046, %r27137;
	and.b32  	%r27139, %r27135, 65535;
	shl.b32 	%r27140, %r27138, 16;
	shr.u32 	%r27141, %r27135, 16;
	shr.u32 	%r27142, %r27138, 16;
	add.s32 	%r27143, %r27139, %r57434;
	add.s32 	%r27144, %r27143, %r27140;
	setp.lt.u32 	%p5458, %r27144, %r57434;
	selp.u32 	%r27145, 1, 0, %p5458;
	add.s32 	%r27146, %r27144, %r27133;
	setp.lt.u32 	%p5459, %r27146, %r27144;
	selp.u32 	%r27147, 1, 0, %p5459;
	mad.lo.s32 	%r27148, %r27136, %r27045, %r27141;
	add.s32 	%r27149, %r27148, %r27142;
	add.s32 	%r27150, %r27149, %r27145;
	add.s32 	%r27151, %r27150, %r27147;
	and.b32  	%r27152, %r11783, 65535;
	mul.lo.s32 	%r27153, %r27152, %r27046;
	shr.u32 	%r27154, %r11783, 16;
	mul.lo.s32 	%r27155, %r27152, %r27045;
	mad.lo.s32 	%r27156, %r27154, %r27046, %r27155;
	and.b32  	%r27157, %r27153, 65535;
	shl.b32 	%r27158, %r27156, 16;
	shr.u32 	%r27159, %r27153, 16;
	shr.u32 	%r27160, %r27156, 16;
	add.s32 	%r27161, %r27157, %r57435;
	add.s32 	%r27162, %r27161, %r27158;
	setp.lt.u32 	%p5460, %r27162, %r57435;
	selp.u32 	%r27163, 1, 0, %p5460;
	add.s32 	%r27164, %r27162, %r27151;
	setp.lt.u32 	%p5461, %r27164, %r27162;
	selp.u32 	%r27165, 1, 0, %p5461;
	mad.lo.s32 	%r27166, %r27154, %r27045, %r27159;
	add.s32 	%r27167, %r27166, %r27160;
	add.s32 	%r27168, %r27167, %r27163;
	add.s32 	%r27169, %r27168, %r27165;
	and.b32  	%r27170, %r11784, 65535;
	mul.lo.s32 	%r27171, %r27170, %r27046;
	shr.u32 	%r27172, %r11784, 16;
	mul.lo.s32 	%r27173, %r27170, %r27045;
	mad.lo.s32 	%r27174, %r27172, %r27046, %r27173;
	and.b32  	%r27175, %r27171, 65535;
	shl.b32 	%r27176, %r27174, 16;
	shr.u32 	%r27177, %r27171, 16;
	shr.u32 	%r27178, %r27174, 16;
	add.s32 	%r27179, %r27175, %r57436;
	add.s32 	%r27180, %r27179, %r27176;
	setp.lt.u32 	%p5462, %r27180, %r57436;
	selp.u32 	%r27181, 1, 0, %p5462;
	add.s32 	%r27182, %r27180, %r27169;
	setp.lt.u32 	%p5463, %r27182, %r27180;
	selp.u32 	%r27183, 1, 0, %p5463;
	mad.lo.s32 	%r27184, %r27172, %r27045, %r27177;
	add.s32 	%r27185, %r27184, %r27178;
	add.s32 	%r27186, %r27185, %r27181;
	add.s32 	%r27187, %r27186, %r27183;
	mul.lo.s32 	%r27188, %r27057, %r55646;
	shr.u32 	%r27189, %r27188, 16;
	and.b32  	%r27190, %r27188, 65535;
	and.b32  	%r27191, %r11769, 65535;
	mul.lo.s32 	%r27192, %r27191, %r27190;
	shr.u32 	%r27193, %r11769, 16;
	mul.lo.s32 	%r27194, %r27191, %r27189;
	mad.lo.s32 	%r27195, %r27193, %r27190, %r27194;
	and.b32  	%r27196, %r27192, 65535;
	shl.b32 	%r27197, %r27195, 16;
	shr.u32 	%r27198, %r27192, 16;
	shr.u32 	%r27199, %r27195, 16;
	add.s32 	%r27200, %r27196, %r27057;
	add.s32 	%r27201, %r27200, %r27197;
	setp.lt.u32 	%p5464, %r27201, %r27057;
	selp.u32 	%r27202, 1, 0, %p5464;
	mad.lo.s32 	%r27203, %r27193, %r27189, %r27198;
	add.s32 	%r27204, %r27203, %r27199;
	add.s32 	%r27205, %r27204, %r27202;
	and.b32  	%r27206, %r11770, 65535;
	mul.lo.s32 	%r27207, %r27206, %r27190;
	shr.u32 	%r27208, %r11770, 16;
	mul.lo.s32 	%r27209, %r27206, %r27189;
	mad.lo.s32 	%r27210, %r27208, %r27190, %r27209;
	and.b32  	%r27211, %r27207, 65535;
	shl.b32 	%r27212, %r27210, 16;
	shr.u32 	%r27213, %r27207, 16;
	shr.u32 	%r27214, %r27210, 16;
	add.s32 	%r27215, %r27211, %r27074;
	add.s32 	%r27216, %r27215, %r27212;
	setp.lt.u32 	%p5465, %r27216, %r27074;
	selp.u32 	%r27217, 1, 0, %p5465;
	add.s32 	%r57427, %r27216, %r27205;
	setp.lt.u32 	%p5466, %r57427, %r27216;
	selp.u32 	%r27218, 1, 0, %p5466;
	mad.lo.s32 	%r27219, %r27208, %r27189, %r27213;
	add.s32 	%r27220, %r27219, %r27214;
	add.s32 	%r27221, %r27220, %r27217;
	add.s32 	%r27222, %r27221, %r27218;
	and.b32  	%r27223, %r11771, 65535;
	mul.lo.s32 	%r27224, %r27223, %r27190;
	shr.u32 	%r27225, %r11771, 16;
	mul.lo.s32 	%r27226, %r27223, %r27189;
	mad.lo.s32 	%r27227, %r27225, %r27190, %r27226;
	and.b32  	%r27228, %r27224, 65535;
	shl.b32 	%r27229, %r27227, 16;
	shr.u32 	%r27230, %r27224, 16;
	shr.u32 	%r27231, %r27227, 16;
	add.s32 	%r27232, %r27228, %r27092;
	add.s32 	%r27233, %r27232, %r27229;
	setp.lt.u32 	%p5467, %r27233, %r27092;
	selp.u32 	%r27234, 1, 0, %p5467;
	add.s32 	%r57430, %r27233, %r27222;
	setp.lt.u32 	%p5468, %r57430, %r27233;
	selp.u32 	%r27235, 1, 0, %p5468;
	mad.lo.s32 	%r27236, %r27225, %r27189, %r27230;
	add.s32 	%r27237, %r27236, %r27231;
	add.s32 	%r27238, %r27237, %r27234;
	add.s32 	%r27239, %r27238, %r27235;
	and.b32  	%r27240, %r11772, 65535;
	mul.lo.s32 	%r27241, %r27240, %r27190;
	shr.u32 	%r27242, %r11772, 16;
	mul.lo.s32 	%r27243, %r27240, %r27189;
	mad.lo.s32 	%r27244, %r27242, %r27190, %r27243;
	and.b32  	%r27245, %r27241, 65535;
	shl.b32 	%r27246, %r27244, 16;
	shr.u32 	%r27247, %r27241, 16;
	shr.u32 	%r27248, %r27244, 16;
	add.s32 	%r27249, %r27245, %r27110;
	add.s32 	%r27250, %r27249, %r27246;
	setp.lt.u32 	%p5469, %r27250, %r27110;
	selp.u32 	%r27251, 1, 0, %p5469;
	add.s32 	%r57431, %r27250, %r27239;
	setp.lt.u32 	%p5470, %r57431, %r27250;
	selp.u32 	%r27252, 1, 0, %p5470;
	mad.lo.s32 	%r27253, %r27242, %r27189, %r27247;
	add.s32 	%r27254, %r27253, %r27248;
	add.s32 	%r27255, %r27254, %r27251;
	add.s32 	%r27256, %r27255, %r27252;
	and.b32  	%r27257, %r11773, 65535;
	mul.lo.s32 	%r27258, %r27257, %r27190;
	shr.u32 	%r27259, %r11773, 16;
	mul.lo.s32 	%r27260, %r27257, %r27189;
	mad.lo.s32 	%r27261, %r27259, %r27190, %r27260;
	and.b32  	%r27262, %r27258, 65535;
	shl.b32 	%r27263, %r27261, 16;
	shr.u32 	%r27264, %r27258, 16;
	shr.u32 	%r27265, %r27261, 16;
	add.s32 	%r27266, %r27262, %r27128;
	add.s32 	%r27267, %r27266, %r27263;
	setp.lt.u32 	%p5471, %r27267, %r27128;
	selp.u32 	%r27268, 1, 0, %p5471;
	add.s32 	%r57432, %r27267, %r27256;
	setp.lt.u32 	%p5472, %r57432, %r27267;
	selp.u32 	%r27269, 1, 0, %p5472;
	mad.lo.s32 	%r27270, %r27259, %r27189, %r27264;
	add.s32 	%r27271, %r27270, %r27265;
	add.s32 	%r27272, %r27271, %r27268;
	add.s32 	%r27273, %r27272, %r27269;
	and.b32  	%r27274, %r11774, 65535;
	mul.lo.s32 	%r27275, %r27274, %r27190;
	shr.u32 	%r27276, %r11774, 16;
	mul.lo.s32 	%r27277, %r27274, %r27189;
	mad.lo.s32 	%r27278, %r27276, %r27190, %r27277;
	and.b32  	%r27279, %r27275, 65535;
	shl.b32 	%r27280, %r27278, 16;
	shr.u32 	%r27281, %r27275, 16;
	shr.u32 	%r27282, %r27278, 16;
	add.s32 	%r27283, %r27279, %r27146;
	add.s32 	%r27284, %r27283, %r27280;
	setp.lt.u32 	%p5473, %r27284, %r27146;
	selp.u32 	%r27285, 1, 0, %p5473;
	add.s32 	%r57433, %r27284, %r27273;
	setp.lt.u32 	%p5474, %r57433, %r27284;
	selp.u32 	%r27286, 1, 0, %p5474;
	mad.lo.s32 	%r27287, %r27276, %r27189, %r27281;
	add.s32 	%r27288, %r27287, %r27282;
	add.s32 	%r27289, %r27288, %r27285;
	add.s32 	%r27290, %r27289, %r27286;
	and.b32  	%r27291, %r11775, 65535;
	mul.lo.s32 	%r27292, %r27291, %r27190;
	shr.u32 	%r27293, %r11775, 16;
	mul.lo.s32 	%r27294, %r27291, %r27189;
	mad.lo.s32 	%r27295, %r27293, %r27190, %r27294;
	and.b32  	%r27296, %r27292, 65535;
	shl.b32 	%r27297, %r27295, 16;
	shr.u32 	%r27298, %r27292, 16;
	shr.u32 	%r27299, %r27295, 16;
	add.s32 	%r27300, %r27296, %r27164;
	add.s32 	%r27301, %r27300, %r27297;
	setp.lt.u32 	%p5475, %r27301, %r27164;
	selp.u32 	%r27302, 1, 0, %p5475;
	add.s32 	%r57434, %r27301, %r27290;
	setp.lt.u32 	%p5476, %r57434, %r27301;
	selp.u32 	%r27303, 1, 0, %p5476;
	mad.lo.s32 	%r27304, %r27293, %r27189, %r27298;
	add.s32 	%r27305, %r27304, %r27299;
	add.s32 	%r27306, %r27305, %r27302;
	add.s32 	%r27307, %r27306, %r27303;
	and.b32  	%r27308, %r11776, 65535;
	mul.lo.s32 	%r27309, %r27308, %r27190;
	shr.u32 	%r27310, %r11776, 16;
	mul.lo.s32 	%r27311, %r27308, %r27189;
	mad.lo.s32 	%r27312, %r27310, %r27190, %r27311;
	and.b32  	%r27313, %r27309, 65535;
	shl.b32 	%r27314, %r27312, 16;
	shr.u32 	%r27315, %r27309, 16;
	shr.u32 	%r27316, %r27312, 16;
	add.s32 	%r27317, %r27313, %r27182;
	add.s32 	%r27318, %r27317, %r27314;
	setp.lt.u32 	%p5477, %r27318, %r27182;
	selp.u32 	%r27319, 1, 0, %p5477;
	add.s32 	%r57435, %r27318, %r27307;
	setp.lt.u32 	%p5478, %r57435, %r27318;
	selp.u32 	%r27320, 1, 0, %p5478;
	mad.lo.s32 	%r27321, %r27310, %r27189, %r27315;
	add.s32 	%r27322, %r27321, %r27316;
	add.s32 	%r27323, %r27322, %r27319;
	add.s32 	%r27324, %r27323, %r27320;
	add.s32 	%r57436, %r27187, %r27324;
	add.s32 	%r57428, %r57428, 1;
	add.s64 	%rd461, %rd461, 4;
	setp.ne.s32 	%p5479, %r57428, 8;
	@%p5479 bra 	$L__BB0_1610;
	setp.lt.u32 	%p5480, %r57436, %r11776;
	mov.u32 	%r57429, %r57427;
	@%p5480 bra 	$L__BB0_1626;
	setp.gt.u32 	%p5481, %r57436, %r11776;
	@%p5481 bra 	$L__BB0_1625;
	setp.lt.u32 	%p5482, %r57435, %r11775;
	mov.u32 	%r57429, %r57427;
	@%p5482 bra 	$L__BB0_1626;
	setp.gt.u32 	%p5483, %r57435, %r11775;
	@%p5483 bra 	$L__BB0_1625;
	setp.lt.u32 	%p5484, %r57434, %r11774;
	mov.u32 	%r57429, %r57427;
	@%p5484 bra 	$L__BB0_1626;
	setp.gt.u32 	%p5485, %r57434, %r11774;
	@%p5485 bra 	$L__BB0_1625;
	setp.lt.u32 	%p5486, %r57433, %r11773;
	mov.u32 	%r57429, %r57427;
	@%p5486 bra 	$L__BB0_1626;
	setp.gt.u32 	%p5487, %r57433, %r11773;
	@%p5487 bra 	$L__BB0_1625;
	setp.lt.u32 	%p5488, %r57432, %r11772;
	mov.u32 	%r57429, %r57427;
	@%p5488 bra 	$L__BB0_1626;
	setp.gt.u32 	%p5489, %r57432, %r11772;
	@%p5489 bra 	$L__BB0_1625;
	setp.lt.u32 	%p5490, %r57431, %r11771;
	mov.u32 	%r57429, %r57427;
	@%p5490 bra 	$L__BB0_1626;
	setp.gt.u32 	%p5491, %r57431, %r11771;
	@%p5491 bra 	$L__BB0_1625;
	setp.lt.u32 	%p5492, %r57430, %r11770;
	mov.u32 	%r57429, %r57427;
	@%p5492 bra 	$L__BB0_1626;
	setp.le.u32 	%p5493, %r57430, %r11770;
	setp.lt.u32 	%p5494, %r57427, %r11769;
	and.pred  	%p5495, %p5493, %p5494;
	mov.u32 	%r57429, %r57427;
	@%p5495 bra 	$L__BB0_1626;
$L__BB0_1625:
	sub.s32 	%r57429, %r57427, %r11769;
	setp.lt.u32 	%p5496, %r57427, %r11769;
	selp.u32 	%r27325, 1, 0, %p5496;
	sub.s32 	%r27326, %r57430, %r11770;
	setp.lt.u32 	%p5497, %r57430, %r11770;
	selp.s32 	%r27327, -1, 0, %p5496;
	add.s32 	%r57430, %r27326, %r27327;
	setp.lt.u32 	%p5498, %r27326, %r27325;
	or.pred  	%p5499, %p5497, %p5498;
	selp.u32 	%r27328, 1, 0, %p5499;
	sub.s32 	%r27329, %r57431, %r11771;
	setp.lt.u32 	%p5500, %r57431, %r11771;
	selp.s32 	%r27330, -1, 0, %p5499;
	add.s32 	%r57431, %r27329, %r27330;
	setp.lt.u32 	%p5501, %r27329, %r27328;
	or.pred  	%p5502, %p5500, %p5501;
	selp.u32 	%r27331, 1, 0, %p5502;
	sub.s32 	%r27332, %r57432, %r11772;
	setp.lt.u32 	%p5503, %r57432, %r11772;
	selp.s32 	%r27333, -1, 0, %p5502;
	add.s32 	%r57432, %r27332, %r27333;
	setp.lt.u32 	%p5504, %r27332, %r27331;
	or.pred  	%p5505, %p5503, %p5504;
	selp.u32 	%r27334, 1, 0, %p5505;
	sub.s32 	%r27335, %r57433, %r11773;
	setp.lt.u32 	%p5506, %r57433, %r11773;
	selp.s32 	%r27336, -1, 0, %p5505;
	add.s32 	%r57433, %r27335, %r27336;
	setp.lt.u32 	%p5507, %r27335, %r27334;
	or.pred  	%p5508, %p5506, %p5507;
	selp.u32 	%r27337, 1, 0, %p5508;
	sub.s32 	%r27338, %r57434, %r11774;
	setp.lt.u32 	%p5509, %r57434, %r11774;
	selp.s32 	%r27339, -1, 0, %p5508;
	add.s32 	%r57434, %r27338, %r27339;
	setp.lt.u32 	%p5510, %r27338, %r27337;
	or.pred  	%p5511, %p5509, %p5510;
	selp.u32 	%r27340, 1, 0, %p5511;
	sub.s32 	%r27341, %r57435, %r11775;
	setp.lt.u32 	%p5512, %r57435, %r11775;
	selp.s32 	%r27342, -1, 0, %p5511;
	add.s32 	%r57435, %r27341, %r27342;
	setp.lt.u32 	%p5513, %r27341, %r27340;
	or.pred  	%p5514, %p5512, %p5513;
	selp.s32 	%r27343, -1, 0, %p5514;
	sub.s32 	%r27344, %r57436, %r11776;
	add.s32 	%r57436, %r27344, %r27343;
$L__BB0_1626:
	and.b32  	%r4021, %r57429, 65535;
	shr.u32 	%r4022, %r57429, 16;
	and.b32  	%r4023, %r57430, 65535;
	shr.u32 	%r4024, %r57430, 16;
	and.b32  	%r4025, %r57431, 65535;
	shr.u32 	%r4026, %r57431, 16;
	and.b32  	%r4027, %r57432, 65535;
	shr.u32 	%r4028, %r57432, 16;
	and.b32  	%r4029, %r57433, 65535;
	shr.u32 	%r4030, %r57433, 16;
	and.b32  	%r4031, %r57434, 65535;
	shr.u32 	%r4032, %r57434, 16;
	and.b32  	%r4033, %r57435, 65535;
	shr.u32 	%r4034, %r57435, 16;
	and.b32  	%r4035, %r57436, 65535;
	shr.u32 	%r4036, %r57436, 16;
	mov.b32 	%r57453, 0;
	mov.u64 	%rd462, %rd26;
	mov.u32 	%r57452, %r57453;
	mov.u32 	%r57451, %r57453;
	mov.u32 	%r57450, %r57453;
	mov.u32 	%r57449, %r57453;
	mov.u32 	%r57448, %r57453;
	mov.u32 	%r57447, %r57453;
	mov.u32 	%r57444, %r57453;
	mov.u32 	%r57445, %r57453;
$L__BB0_1627:
	ld.param.u32 	%r55647, [_Z17ecm_stage1_kernelj4U256S_S_jPKjjjjjjjjPjS2_S2_S2_S2_S2__param_4];
	ld.local.u32 	%r27346, [%rd462];
	shr.u32 	%r27347, %r27346, 16;
	and.b32  	%r27348, %r27346, 65535;
	mul.lo.s32 	%r27349, %r4021, %r27348;
	mul.lo.s32 	%r27350, %r4021, %r27347;
	mad.lo.s32 	%r27351, %r4022, %r27348, %r27350;
	and.b32  	%r27352, %r27349, 65535;
	shl.b32 	%r27353, %r27351, 16;
	shr.u32 	%r27354, %r27349, 16;
	shr.u32 	%r27355, %r27351, 16;
	add.s32 	%r27356, %r27352, %r57444;
	add.s32 	%r27357, %r27356, %r27353;
	setp.lt.u32 	%p5515, %r27357, %r57444;
	selp.u32 	%r27358, 1, 0, %p5515;
	mad.lo.s32 	%r27359, %r4022, %r27347, %r27354;
	add.s32 	%r27360, %r27359, %r27355;
	add.s32 	%r27361, %r27360, %r27358;
	mul.lo.s32 	%r27362, %r4023, %r27348;
	mul.lo.s32 	%r27363, %r4023, %r27347;
	mad.lo.s32 	%r27364, %r4024, %r27348, %r27363;
	and.b32  	%r27365, %r27362, 65535;
	shl.b32 	%r27366, %r27364, 16;
	shr.u32 	%r27367, %r27362, 16;
	shr.u32 	%r27368, %r27364, 16;
	add.s32 	%r27369, %r27365, %r57447;
	add.s32 	%r27370, %r27369, %r27366;
	setp.lt.u32 	%p5516, %r27370, %r57447;
	selp.u32 	%r27371, 1, 0, %p5516;
	add.s32 	%r27372, %r27370, %r27361;
	setp.lt.u32 	%p5517, %r27372, %r27370;
	selp.u32 	%r27373, 1, 0, %p5517;
	mad.lo.s32 	%r27374, %r4024, %r27347, %r27367;
	add.s32 	%r27375, %r27374, %r27368;
	add.s32 	%r27376, %r27375, %r27371;
	add.s32 	%r27377, %r27376, %r27373;
	mul.lo.s32 	%r27378, %r4025, %r27348;
	mul.lo.s32 	%r27379, %r4025, %r27347;
	mad.lo.s32 	%r27380, %r4026, %r27348, %r27379;
	and.b32  	%r27381, %r27378, 65535;
	shl.b32 	%r27382, %r27380, 16;
	shr.u32 	%r27383, %r27378, 16;
	shr.u32 	%r27384, %r27380, 16;
	add.s32 	%r27385, %r27381, %r57448;
	add.s32 	%r27386, %r27385, %r27382;
	setp.lt.u32 	%p5518, %r27386, %r57448;
	selp.u32 	%r27387, 1, 0, %p5518;
	add.s32 	%r27388, %r27386, %r27377;
	setp.lt.u32 	%p5519, %r27388, %r27386;
	selp.u32 	%r27389, 1, 0, %p5519;
	mad.lo.s32 	%r27390, %r4026, %r27347, %r27383;
	add.s32 	%r27391, %r27390, %r27384;
	add.s32 	%r27392, %r27391, %r27387;
	add.s32 	%r27393, %r27392, %r27389;
	mul.lo.s32 	%r27394, %r4027, %r27348;
	mul.lo.s32 	%r27395, %r4027, %r27347;
	mad.lo.s32 	%r27396, %r4028, %r27348, %r27395;
	and.b32  	%r27397, %r27394, 65535;
	shl.b32 	%r27398, %r27396, 16;
	shr.u32 	%r27399, %r27394, 16;
	shr.u32 	%r27400, %r27396, 16;
	add.s32 	%r27401, %r27397, %r57449;
	add.s32 	%r27402, %r27401, %r27398;
	setp.lt.u32 	%p5520, %r27402, %r57449;
	selp.u32 	%r27403, 1, 0, %p5520;
	add.s32 	%r27404, %r27402, %r27393;
	setp.lt.u32 	%p5521, %r27404, %r27402;
	selp.u32 	%r27405, 1, 0, %p5521;
	mad.lo.s32 	%r27406, %r4028, %r27347, %r27399;
	add.s32 	%r27407, %r27406, %r27400;
	add.s32 	%r27408, %r27407, %r27403;
	add.s32 	%r27409, %r27408, %r27405;
	mul.lo.s32 	%r27410, %r4029, %r27348;
	mul.lo.s32 	%r27411, %r4029, %r27347;
	mad.lo.s32 	%r27412, %r4030, %r27348, %r27411;
	and.b32  	%r27413, %r27410, 65535;
	shl.b32 	%r27414, %r27412, 16;
	shr.u32 	%r27415, %r27410, 16;
	shr.u32 	%r27416, %r27412, 16;
	add.s32 	%r27417, %r27413, %r57450;
	add.s32 	%r27418, %r27417, %r27414;
	setp.lt.u32 	%p5522, %r27418, %r57450;
	selp.u32 	%r27419, 1, 0, %p5522;
	add.s32 	%r27420, %r27418, %r27409;
	setp.lt.u32 	%p5523, %r27420, %r27418;
	selp.u32 	%r27421, 1, 0, %p5523;
	mad.lo.s32 	%r27422, %r4030, %r27347, %r27415;
	add.s32 	%r27423, %r27422, %r27416;
	add.s32 	%r27424, %r27423, %r27419;
	add.s32 	%r27425, %r27424, %r27421;
	mul.lo.s32 	%r27426, %r4031, %r27348;
	mul.lo.s32 	%r27427, %r4031, %r27347;
	mad.lo.s32 	%r27428, %r4032, %r27348, %r27427;
	and.b32  	%r27429, %r27426, 65535;
	shl.b32 	%r27430, %r27428, 16;
	shr.u32 	%r27431, %r27426, 16;
	shr.u32 	%r27432, %r27428, 16;
	add.s32 	%r27433, %r27429, %r57451;
	add.s32 	%r27434, %r27433, %r27430;
	setp.lt.u32 	%p5524, %r27434, %r57451;
	selp.u32 	%r27435, 1, 0, %p5524;
	add.s32 	%r27436, %r27434, %r27425;
	setp.lt.u32 	%p5525, %r27436, %r27434;
	selp.u32 	%r27437, 1, 0, %p5525;
	mad.lo.s32 	%r27438, %r4032, %r27347, %r27431;
	add.s32 	%r27439, %r27438, %r27432;
	add.s32 	%r27440, %r27439, %r27435;
	add.s32 	%r27441, %r27440, %r27437;
	mul.lo.s32 	%r27442, %r4033, %r27348;
	mul.lo.s32 	%r27443, %r4033, %r27347;
	mad.lo.s32 	%r27444, %r4034, %r27348, %r27443;
	and.b32  	%r27445, %r27442, 65535;
	shl.b32 	%r27446, %r27444, 16;
	shr.u32 	%r27447, %r27442, 16;
	shr.u32 	%r27448, %r27444, 16;
	add.s32 	%r27449, %r27445, %r57452;
	add.s32 	%r27450, %r27449, %r27446;
	setp.lt.u32 	%p5526, %r27450, %r57452;
	selp.u32 	%r27451, 1, 0, %p5526;
	add.s32 	%r27452, %r27450, %r27441;
	setp.lt.u32 	%p5527, %r27452, %r27450;
	selp.u32 	%r27453, 1, 0, %p5527;
	mad.lo.s32 	%r27454, %r4034, %r27347, %r27447;
	add.s32 	%r27455, %r27454, %r27448;
	add.s32 	%r27456, %r27455, %r27451;
	add.s32 	%r27457, %r27456, %r27453;
	mul.lo.s32 	%r27458, %r4035, %r27348;
	mul.lo.s32 	%r27459, %r4035, %r27347;
	mad.lo.s32 	%r27460, %r4036, %r27348, %r27459;
	and.b32  	%r27461, %r27458, 65535;
	shl.b32 	%r27462, %r27460, 16;
	shr.u32 	%r27463, %r27458, 16;
	shr.u32 	%r27464, %r27460, 16;
	add.s32 	%r27465, %r27461, %r57453;
	add.s32 	%r27466, %r27465, %r27462;
	setp.lt.u32 	%p5528, %r27466, %r57453;
	selp.u32 	%r27467, 1, 0, %p5528;
	add.s32 	%r27468, %r27466, %r27457;
	setp.lt.u32 	%p5529, %r27468, %r27466;
	selp.u32 	%r27469, 1, 0, %p5529;
	mad.lo.s32 	%r27470, %r4036, %r27347, %r27463;
	add.s32 	%r27471, %r27470, %r27464;
	add.s32 	%r27472, %r27471, %r27467;
	add.s32 	%r27473, %r27472, %r27469;
	mul.lo.s32 	%r27474, %r27357, %r55647;
	shr.u32 	%r27475, %r27474, 16;
	and.b32  	%r27476, %r27474, 65535;
	and.b32  	%r27477, %r11769, 65535;
	mul.lo.s32 	%r27478, %r27477, %r27476;
	shr.u32 	%r27479, %r11769, 16;
	mul.lo.s32 	%r27480, %r27477, %r27475;
	mad.lo.s32 	%r27481, %r27479, %r27476, %r27480;
	and.b32  	%r27482, %r27478, 65535;
	shl.b32 	%r27483, %r27481, 16;
	shr.u32 	%r27484, %r27478, 16;
	shr.u32 	%r27485, %r27481, 16;
	add.s32 	%r27486, %r27482, %r27357;
	add.s32 	%r27487, %r27486, %r27483;
	setp.lt.u32 	%p5530, %r27487, %r27357;
	selp.u32 	%r27488, 1, 0, %p5530;
	mad.lo.s32 	%r27489, %r27479, %r27475, %r27484;
	add.s32 	%r27490, %r27489, %r27485;
	add.s32 	%r27491, %r27490, %r27488;
	and.b32  	%r27492, %r11770, 65535;
	mul.lo.s32 	%r27493, %r27492, %r27476;
	shr.u32 	%r27494, %r11770, 16;
	mul.lo.s32 	%r27495, %r27492, %r27475;
	mad.lo.s32 	%r27496, %r27494, %r27476, %r27495;
	and.b32  	%r27497, %r27493, 65535;
	shl.b32 	%r27498, %r27496, 16;
	shr.u32 	%r27499, %r27493, 16;
	shr.u32 	%r27500, %r27496, 16;
	add.s32 	%r27501, %r27497, %r27372;
	add.s32 	%r27502, %r27501, %r27498;
	setp.lt.u32 	%p5531, %r27502, %r27372;
	selp.u32 	%r27503, 1, 0, %p5531;
	add.s32 	%r57444, %r27502, %r27491;
	setp.lt.u32 	%p5532, %r57444, %r27502;
	selp.u32 	%r27504, 1, 0, %p5532;
	mad.lo.s32 	%r27505, %r27494, %r27475, %r27499;
	add.s32 	%r27506, %r27505, %r27500;
	add.s32 	%r27507, %r27506, %r27503;
	add.s32 	%r27508, %r27507, %r27504;
	and.b32  	%r27509, %r11771, 65535;
	mul.lo.s32 	%r27510, %r27509, %r27476;
	shr.u32 	%r27511, %r11771, 16;
	mul.lo.s32 	%r27512, %r27509, %r27475;
	mad.lo.s32 	%r27513, %r27511, %r27476, %r27512;
	and.b32  	%r27514, %r27510, 65535;
	shl.b32 	%r27515, %r27513, 16;
	shr.u32 	%r27516, %r27510, 16;
	shr.u32 	%r27517, %r27513, 16;
	add.s32 	%r27518, %r27514, %r27388;
	add.s32 	%r27519, %r27518, %r27515;
	setp.lt.u32 	%p5533, %r27519, %r27388;
	selp.u32 	%r27520, 1, 0, %p5533;
	add.s32 	%r57447, %r27519, %r27508;
	setp.lt.u32 	%p5534, %r57447, %r27519;
	selp.u32 	%r27521, 1, 0, %p5534;
	mad.lo.s32 	%r27522, %r27511, %r27475, %r27516;
	add.s32 	%r27523, %r27522, %r27517;
	add.s32 	%r27524, %r27523, %r27520;
	add.s32 	%r27525, %r27524, %r27521;
	and.b32  	%r27526, %r11772, 65535;
	mul.lo.s32 	%r27527, %r27526, %r27476;
	shr.u32 	%r27528, %r11772, 16;
	mul.lo.s32 	%r27529, %r27526, %r27475;
	mad.lo.s32 	%r27530, %r27528, %r27476, %r27529;
	and.b32  	%r27531, %r27527, 65535;
	shl.b32 	%r27532, %r27530, 16;
	shr.u32 	%r27533, %r27527, 16;
	shr.u32 	%r27534, %r27530, 16;
	add.s32 	%r27535, %r27531, %r27404;
	add.s32 	%r27536, %r27535, %r27532;
	setp.lt.u32 	%p5535, %r27536, %r27404;
	selp.u32 	%r27537, 1, 0, %p5535;
	add.s32 	%r57448, %r27536, %r27525;
	setp.lt.u32 	%p5536, %r57448, %r27536;
	selp.u32 	%r27538, 1, 0, %p5536;
	mad.lo.s32 	%r27539, %r27528, %r27475, %r27533;
	add.s32 	%r27540, %r27539, %r27534;
	add.s32 	%r27541, %r27540, %r27537;
	add.s32 	%r27542, %r27541, %r27538;
	and.b32  	%r27543, %r11773, 65535;
	mul.lo.s32 	%r27544, %r27543, %r27476;
	shr.u32 	%r27545, %r11773, 16;
	mul.lo.s32 	%r27546, %r27543, %r27475;
	mad.lo.s32 	%r27547, %r27545, %r27476, %r27546;
	and.b32  	%r27548, %r27544, 65535;
	shl.b32 	%r27549, %r27547, 16;
	shr.u32 	%r27550, %r27544, 16;
	shr.u32 	%r27551, %r27547, 16;
	add.s32 	%r27552, %r27548, %r27420;
	add.s32 	%r27553, %r27552, %r27549;
	setp.lt.u32 	%p5537, %r27553, %r27420;
	selp.u32 	%r27554, 1, 0, %p5537;
	add.s32 	%r57449, %r27553, %r27542;
	setp.lt.u32 	%p5538, %r57449, %r27553;
	selp.u32 	%r27555, 1, 0, %p5538;
	mad.lo.s32 	%r27556, %r27545, %r27475, %r27550;
	add.s32 	%r27557, %r27556, %r27551;
	add.s32 	%r27558, %r27557, %r27554;
	add.s32 	%r27559, %r27558, %r27555;
	and.b32  	%r27560, %r11774, 65535;
	mul.lo.s32 	%r27561, %r27560, %r27476;
	shr.u32 	%r27562, %r11774, 16;
	mul.lo.s32 	%r27563, %r27560, %r27475;
	mad.lo.s32 	%r27564, %r27562, %r27476, %r27563;
	and.b32  	%r27565, %r27561, 65535;
	shl.b32 	%r27566, %r27564, 16;
	shr.u32 	%r27567, %r27561, 16;
	shr.u32 	%r27568, %r27564, 16;
	add.s32 	%r27569, %r27565, %r27436;
	add.s32 	%r27570, %r27569, %r27566;
	setp.lt.u32 	%p5539, %r27570, %r27436;
	selp.u32 	%r27571, 1, 0, %p5539;
	add.s32 	%r57450, %r27570, %r27559;
	setp.lt.u32 	%p5540, %r57450, %r27570;
	selp.u32 	%r27572, 1, 0, %p5540;
	mad.lo.s32 	%r27573, %r27562, %r27475, %r27567;
	add.s32 	%r27574, %r27573, %r27568;
	add.s32 	%r27575, %r27574, %r27571;
	add.s32 	%r27576, %r27575, %r27572;
	and.b32  	%r27577, %r11775, 65535;
	mul.lo.s32 	%r27578, %r27577, %r27476;
	shr.u32 	%r27579, %r11775, 16;
	mul.lo.s32 	%r27580, %r27577, %r27475;
	mad.lo.s32 	%r27581, %r27579, %r27476, %r27580;
	and.b32  	%r27582, %r27578, 65535;
	shl.b32 	%r27583, %r27581, 16;
	shr.u32 	%r27584, %r27578, 16;
	shr.u32 	%r27585, %r27581, 16;
	add.s32 	%r27586, %r27582, %r27452;
	add.s32 	%r27587, %r27586, %r27583;
	setp.lt.u32 	%p5541, %r27587, %r27452;
	selp.u32 	%r27588, 1, 0, %p5541;
	add.s32 	%r57451, %r27587, %r27576;
	setp.lt.u32 	%p5542, %r57451, %r27587;
	selp.u32 	%r27589, 1, 0, %p5542;
	mad.lo.s32 	%r27590, %r27579, %r27475, %r27584;
	add.s32 	%r27591, %r27590, %r27585;
	add.s32 	%r27592, %r27591, %r27588;
	add.s32 	%r27593, %r27592, %r27589;
	and.b32  	%r27594, %r11776, 65535;
	mul.lo.s32 	%r27595, %r27594, %r27476;
	shr.u32 	%r27596, %r11776, 16;
	mul.lo.s32 	%r27597, %r27594, %r27475;
	mad.lo.s32 	%r27598, %r27596, %r27476, %r27597;
	and.b32  	%r27599, %r27595, 65535;
	shl.b32 	%r27600, %r27598, 16;
	shr.u32 	%r27601, %r27595, 16;
	shr.u32 	%r27602, %r27598, 16;
	add.s32 	%r27603, %r27599, %r27468;
	add.s32 	%r27604, %r27603, %r27600;
	setp.lt.u32 	%p5543, %r27604, %r27468;
	selp.u32 	%r27605, 1, 0, %p5543;
	add.s32 	%r57452, %r27604, %r27593;
	setp.lt.u32 	%p5544, %r57452, %r27604;
	selp.u32 	%r27606, 1, 0, %p5544;
	mad.lo.s32 	%r27607, %r27596, %r27475, %r27601;
	add.s32 	%r27608, %r27607, %r27602;
	add.s32 	%r27609, %r27608, %r27605;
	add.s32 	%r27610, %r27609, %r27606;
	add.s32 	%r57453, %r27473, %r27610;
	add.s32 	%r57445, %r57445, 1;
	add.s64 	%rd462, %rd462, 4;
	setp.ne.s32 	%p5545, %r57445, 8;
	@%p5545 bra 	$L__BB0_1627;
	setp.lt.u32 	%p5546, %r57453, %r11776;
	mov.u32 	%r57446, %r57444;
	@%p5546 bra 	$L__BB0_1643;
	setp.gt.u32 	%p5547, %r57453, %r11776;
	@%p5547 bra 	$L__BB0_1642;
	setp.lt.u32 	%p5548, %r57452, %r11775;
	mov.u32 	%r57446, %r57444;
	@%p5548 bra 	$L__BB0_1643;
	setp.gt.u32 	%p5549, %r57452, %r11775;
	@%p5549 bra 	$L__BB0_1642;
	setp.lt.u32 	%p5550, %r57451, %r11774;
	mov.u32 	%r57446, %r57444;
	@%p5550 bra 	$L__BB0_1643;
	setp.gt.u32 	%p5551, %r57451, %r11774;
	@%p5551 bra 	$L__BB0_1642;
	setp.lt.u32 	%p5552, %r57450, %r11773;
	mov.u32 	%r57446, %r57444;
	@%p5552 bra 	$L__BB0_1643;
	setp.gt.u32 	%p5553, %r57450, %r11773;
	@%p5553 bra 	$L__BB0_1642;
	setp.lt.u32 	%p5554, %r57449, %r11772;
	mov.u32 	%r57446, %r57444;
	@%p5554 bra 	$L__BB0_1643;
	setp.gt.u32 	%p5555, %r57449, %r11772;
	@%p5555 bra 	$L__BB0_1642;
	setp.lt.u32 	%p5556, %r57448, %r11771;
	mov.u32 	%r57446, %r57444;
	@%p5556 bra 	$L__BB0_1643;
	setp.gt.u32 	%p5557, %r57448, %r11771;
	@%p5557 bra 	$L__BB0_1642;
	setp.lt.u32 	%p5558, %r57447, %r11770;
	mov.u32 	%r57446, %r57444;
	@%p5558 bra 	$L__BB0_1643;
	setp.le.u32 	%p5559, %r57447, %r11770;
	setp.lt.u32 	%p5560, %r57444, %r11769;
	and.pred  	%p5561, %p5559, %p5560;
	mov.u32 	%r57446, %r57444;
	@%p5561 bra 	$L__BB0_1643;
$L__BB0_1642:
	sub.s32 	%r57446, %r57444, %r11769;
	setp.lt.u32 	%p5562, %r57444, %r11769;
	selp.u32 	%r27611, 1, 0, %p5562;
	sub.s32 	%r27612, %r57447, %r11770;
	setp.lt.u32 	%p5563, %r57447, %r11770;
	selp.s32 	%r27613, -1, 0, %p5562;
	add.s32 	%r57447, %r27612, %r27613;
	setp.lt.u32 	%p5564, %r27612, %r27611;
	or.pred  	%p5565, %p5563, %p5564;
	selp.u32 	%r27614, 1, 0, %p5565;
	sub.s32 	%r27615, %r57448, %r11771;
	setp.lt.u32 	%p5566, %r57448, %r11771;
	selp.s32 	%r27616, -1, 0, %p5565;
	add.s32 	%r57448, %r27615, %r27616;
	setp.lt.u32 	%p5567, %r27615, %r27614;
	or.pred  	%p5568, %p5566, %p5567;
	selp.u32 	%r27617, 1, 0, %p5568;
	sub.s32 	%r27618, %r57449, %r11772;
	setp.lt.u32 	%p5569, %r57449, %r11772;
	selp.s32 	%r27619, -1, 0, %p5568;
	add.s32 	%r57449, %r27618, %r27619;
	setp.lt.u32 	%p5570, %r27618, %r27617;
	or.pred  	%p5571, %p5569, %p5570;
	selp.u32 	%r27620, 1, 0, %p5571;
	sub.s32 	%r27621, %r57450, %r11773;
	setp.lt.u32 	%p5572, %r57450, %r11773;
	selp.s32 	%r27622, -1, 0, %p5571;
	add.s32 	%r57450, %r27621, %r27622;
	setp.lt.u32 	%p5573, %r27621, %r27620;
	or.pred  	%p5574, %p5572, %p5573;
	selp.u32 	%r27623, 1, 0, %p5574;
	sub.s32 	%r27624, %r57451, %r11774;
	setp.lt.u32 	%p5575, %r57451, %r11774;
	selp.s32 	%r27625, -1, 0, %p5574;
	add.s32 	%r57451, %r27624, %r27625;
	setp.lt.u32 	%p5576, %r27624, %r27623;
	or.pred  	%p5577, %p5575, %p5576;
	selp.u32 	%r27626, 1, 0, %p5577;
	sub.s32 	%r27627, %r57452, %r11775;
	setp.lt.u32 	%p5578, %r57452, %r11775;
	selp.s32 	%r27628, -1, 0, %p5577;
	add.s32 	%r57452, %r27627, %r27628;
	setp.lt.u32 	%p5579, %r27627, %r27626;
	or.pred  	%p5580, %p5578, %p5579;
	selp.s32 	%r27629, -1, 0, %p5580;
	sub.s32 	%r27630, %r57453, %r11776;
	add.s32 	%r57453, %r27630, %r27629;
$L__BB0_1643:
	ld.local.u32 	%r4071, [%rd23+28];
	setp.lt.u32 	%p5581, %r56910, %r4071;
	@%p5581 bra 	$L__BB0_1658;
	setp.gt.u32 	%p5582, %r56910, %r4071;
	@%p5582 bra 	$L__BB0_1657;
	ld.local.u32 	%r4072, [%rd23+24];
	setp.lt.u32 	%p5583, %r56911, %r4072;
	@%p5583 bra 	$L__BB0_1658;
	setp.gt.u32 	%p5584, %r56911, %r4072;
	@%p5584 bra 	$L__BB0_1657;
	ld.local.u32 	%r4073, [%rd23+20];
	setp.lt.u32 	%p5585, %r56912, %r4073;
	@%p5585 bra 	$L__BB0_1658;
	setp.gt.u32 	%p5586, %r56912, %r4073;
	@%p5586 bra 	$L__BB0_1657;
	ld.local.u32 	%r4074, [%rd23+16];
	setp.lt.u32 	%p5587, %r56913, %r4074;
	@%p5587 bra 	$L__BB0_1658;
	setp.gt.u32 	%p5588, %r56913, %r4074;
	@%p5588 bra 	$L__BB0_1657;
	ld.local.u32 	%r4075, [%rd23+12];
	setp.lt.u32 	%p5589, %r56914, %r4075;
	@%p5589 bra 	$L__BB0_1658;
	setp.gt.u32 	%p5590, %r56914, %r4075;
	@%p5590 bra 	$L__BB0_1657;
	ld.local.u32 	%r4076, [%rd23+8];
	setp.lt.u32 	%p5591, %r56915, %r4076;
	@%p5591 bra 	$L__BB0_1658;
	setp.gt.u32 	%p5592, %r56915, %r4076;
	@%p5592 bra 	$L__BB0_1657;
	ld.local.u32 	%r4077, [%rd23+4];
	setp.lt.u32 	%p5593, %r56916, %r4077;
	@%p5593 bra 	$L__BB0_1658;
	setp.le.u32 	%p5594, %r56916, %r4077;
	ld.local.u32 	%r27631, [%rd23];
	setp.lt.u32 	%p5595, %r56917, %r27631;
	and.pred  	%p5596, %p5594, %p5595;
	@%p5596 bra 	$L__BB0_1658;
$L__BB0_1657:
	ld.local.u32 	%r57460, [%rd23];
	sub.s32 	%r57461, %r56917, %r57460;
	setp.lt.u32 	%p5597, %r56917, %r57460;
	selp.u32 	%r27633, 1, 0, %p5597;
	ld.local.u32 	%r57459, [%rd23+4];
	sub.s32 	%r27634, %r56916, %r57459;
	setp.lt.u32 	%p5598, %r56916, %r57459;
	selp.s32 	%r27635, -1, 0, %p5597;
	add.s32 	%r57462, %r27634, %r27635;
	setp.lt.u32 	%p5599, %r27634, %r27633;
	or.pred  	%p5600, %p5598, %p5599;
	selp.u32 	%r27636, 1, 0, %p5600;
	ld.local.u32 	%r57458, [%rd23+8];
	sub.s32 	%r27637, %r56915, %r57458;
	setp.lt.u32 	%p5601, %r56915, %r57458;
	selp.s32 	%r27638, -1, 0, %p5600;
	add.s32 	%r57463, %r27637, %r27638;
	setp.lt.u32 	%p5602, %r27637, %r27636;
	or.pred  	%p5603, %p5601, %p5602;
	selp.u32 	%r27639, 1, 0, %p5603;
	ld.local.u32 	%r57457, [%rd23+12];
	sub.s32 	%r27640, %r56914, %r57457;
	setp.lt.u32 	%p5604, %r56914, %r57457;
	selp.s32 	%r27641, -1, 0, %p5603;
	add.s32 	%r57464, %r27640, %r27641;
	setp.lt.u32 	%p5605, %r27640, %r27639;
	or.pred  	%p5606, %p5604, %p5605;
	selp.u32 	%r27642, 1, 0, %p5606;
	ld.local.u32 	%r57456, [%rd23+16];
	sub.s32 	%r27643, %r56913, %r57456;
	setp.lt.u32 	%p5607, %r56913, %r57456;
	selp.s32 	%r27644, -1, 0, %p5606;
	add.s32 	%r57465, %r27643, %r27644;
	setp.lt.u32 	%p5608, %r27643, %r27642;
	or.pred  	%p5609, %p5607, %p5608;
	selp.u32 	%r27645, 1, 0, %p5609;
	ld.local.u32 	%r57455, [%rd23+20];
	sub.s32 	%r27646, %r56912, %r57455;
	setp.lt.u32 	%p5610, %r56912, %r57455;
	selp.s32 	%r27647, -1, 0, %p5609;
	add.s32 	%r57466, %r27646, %r27647;
	setp.lt.u32 	%p5611, %r27646, %r27645;
	or.pred  	%p5612, %p5610, %p5611;
	selp.u32 	%r27648, 1, 0, %p5612;
	ld.local.u32 	%r57454, [%rd23+24];
	sub.s32 	%r27649, %r56911, %r57454;
	setp.lt.u32 	%p5613, %r56911, %r57454;
	selp.s32 	%r27650, -1, 0, %p5612;
	add.s32 	%r57467, %r27649, %r27650;
	setp.lt.u32 	%p5614, %r27649, %r27648;
	or.pred  	%p5615, %p5613, %p5614;
	selp.s32 	%r27651, -1, 0, %p5615;
	sub.s32 	%r27652, %r56910, %r4071;
	add.s32 	%r57468, %r27652, %r27651;
	bra.uni 	$L__BB0_1659;
$L__BB0_1658:
	ld.local.u32 	%r57460, [%rd23];
	sub.s32 	%r27653, %r57460, %r56917;
	setp.lt.u32 	%p5616, %r57460, %r56917;
	selp.u32 	%r27654, 1, 0, %p5616;
	ld.local.u32 	%r57459, [%rd23+4];
	sub.s32 	%r27655, %r57459, %r56916;
	setp.lt.u32 	%p5617, %r57459, %r56916;
	selp.s32 	%r27656, -1, 0, %p5616;
	add.s32 	%r27657, %r27655, %r27656;
	setp.lt.u32 	%p5618, %r27655, %r27654;
	or.pred  	%p5619, %p5617, %p5618;
	selp.u32 	%r27658, 1, 0, %p5619;
	ld.local.u32 	%r57458, [%rd23+8];
	sub.s32 	%r27659, %r57458, %r56915;
	setp.lt.u32 	%p5620, %r57458, %r56915;
	selp.s32 	%r27660, -1, 0, %p5619;
	add.s32 	%r27661, %r27659, %r27660;
	setp.lt.u32 	%p5621, %r27659, %r27658;
	or.pred  	%p5622, %p5620, %p5621;
	selp.u32 	%r27662, 1, 0, %p5622;
	ld.local.u32 	%r57457, [%rd23+12];
	sub.s32 	%r27663, %r57457, %r56914;
	setp.lt.u32 	%p5623, %r57457, %r56914;
	selp.s32 	%r27664, -1, 0, %p5622;
	add.s32 	%r27665, %r27663, %r27664;
	setp.lt.u32 	%p5624, %r27663, %r27662;
	or.pred  	%p5625, %p5623, %p5624;
	selp.u32 	%r27666, 1, 0, %p5625;
	ld.local.u32 	%r57456, [%rd23+16];
	sub.s32 	%r27667, %r57456, %r56913;
	setp.lt.u32 	%p5626, %r57456, %r56913;
	selp.s32 	%r27668, -1, 0, %p5625;
	add.s32 	%r27669, %r27667, %r27668;
	setp.lt.u32 	%p5627, %r27667, %r27666;
	or.pred  	%p5628, %p5626, %p5627;
	selp.u32 	%r27670, 1, 0, %p5628;
	ld.local.u32 	%r57455, [%rd23+20];
	sub.s32 	%r27671, %r57455, %r56912;
	setp.lt.u32 	%p5629, %r57455, %r56912;
	selp.s32 	%r27672, -1, 0, %p5628;
	add.s32 	%r27673, %r27671, %r27672;
	setp.lt.u32 	%p5630, %r27671, %r27670;
	or.pred  	%p5631, %p5629, %p5630;
	selp.u32 	%r27674, 1, 0, %p5631;
	ld.local.u32 	%r57454, [%rd23+24];
	sub.s32 	%r27675, %r57454, %r56911;
	setp.lt.u32 	%p5632, %r57454, %r56911;
	selp.s32 	%r27676, -1, 0, %p5631;
	add.s32 	%r27677, %r27675, %r27676;
	setp.lt.u32 	%p5633, %r27675, %r27674;
	or.pred  	%p5634, %p5632, %p5633;
	selp.u32 	%r27678, 1, 0, %p5634;
	sub.s32 	%r27679, %r56910, %r4071;
	add.s32 	%r27680, %r27679, %r27678;
	sub.s32 	%r57461, %r11769, %r27653;
	setp.lt.u32 	%p5635, %r11769, %r27653;
	selp.u32 	%r27681, 1, 0, %p5635;
	sub.s32 	%r27682, %r11770, %r27657;
	setp.lt.u32 	%p5636, %r11770, %r27657;
	selp.s32 	%r27683, -1, 0, %p5635;
	add.s32 	%r57462, %r27682, %r27683;
	setp.lt.u32 	%p5637, %r27682, %r27681;
	or.pred  	%p5638, %p5636, %p5637;
	selp.u32 	%r27684, 1, 0, %p5638;
	sub.s32 	%r27685, %r11771, %r27661;
	setp.lt.u32 	%p5639, %r11771, %r27661;
	selp.s32 	%r27686, -1, 0, %p5638;
	add.s32 	%r57463, %r27685, %r27686;
	setp.lt.u32 	%p5640, %r27685, %r27684;
	or.pred  	%p5641, %p5639, %p5640;
	selp.u32 	%r27687, 1, 0, %p5641;
	sub.s32 	%r27688, %r11772, %r27665;
	setp.lt.u32 	%p5642, %r11772, %r27665;
	selp.s32 	%r27689, -1, 0, %p5641;
	add.s32 	%r57464, %r27688, %r27689;
	setp.lt.u32 	%p5643, %r27688, %r27687;
	or.pred  	%p5644, %p5642, %p5643;
	selp.u32 	%r27690, 1, 0, %p5644;
	sub.s32 	%r27691, %r11773, %r27669;
	setp.lt.u32 	%p5645, %r11773, %r27669;
	selp.s32 	%r27692, -1, 0, %p5644;
	add.s32 	%r57465, %r27691, %r27692;
	setp.lt.u32 	%p5646, %r27691, %r27690;
	or.pred  	%p5647, %p5645, %p5646;
	selp.u32 	%r27693, 1, 0, %p5647;
	sub.s32 	%r27694, %r11774, %r27673;
	setp.lt.u32 	%p5648, %r11774, %r27673;
	selp.s32 	%r27695, -1, 0, %p5647;
	add.s32 	%r57466, %r27694, %r27695;
	setp.lt.u32 	%p5649, %r27694, %r27693;
	or.pred  	%p5650, %p5648, %p5649;
	selp.u32 	%r27696, 1, 0, %p5650;
	sub.s32 	%r27697, %r11775, %r27677;
	setp.lt.u32 	%p5651, %r11775, %r27677;
	selp.s32 	%r27698, -1, 0, %p5650;
	add.s32 	%r57467, %r27697, %r27698;
	setp.lt.u32 	%p5652, %r27697, %r27696;
	or.pred  	%p5653, %p5651, %p5652;
	selp.s32 	%r27699, -1, 0, %p5653;
	add.s32 	%r27700, %r27680, %r11776;
	add.s32 	%r57468, %r27700, %r27699;
$L__BB0_1659:
	st.local.u32 	[%rd30], %r57461;
	st.local.u32 	[%rd30+4], %r57462;
	st.local.u32 	[%rd30+8], %r57463;
	st.local.u32 	[%rd30+12], %r57464;
	st.local.u32 	[%rd30+16], %r57465;
	st.local.u32 	[%rd30+20], %r57466;
	st.local.u32 	[%rd30+24], %r57467;
	st.local.u32 	[%rd30+28], %r57468;
	and.b32  	%r4123, %r57461, 65535;
	shr.u32 	%r4124, %r57461, 16;
	and.b32  	%r4125, %r57462, 65535;
	shr.u32 	%r4126, %r57462, 16;
	and.b32  	%r4127, %r57463, 65535;
	shr.u32 	%r4128, %r57463, 16;
	and.b32  	%r4129, %r57464, 65535;
	shr.u32 	%r4130, %r57464, 16;
	and.b32  	%r4131, %r57465, 65535;
	shr.u32 	%r4132, %r57465, 16;
	and.b32  	%r4133, %r57466, 65535;
	shr.u32 	%r4134, %r57466, 16;
	and.b32  	%r4135, %r57467, 65535;
	shr.u32 	%r4136, %r57467, 16;
	and.b32  	%r4137, %r57468, 65535;
	shr.u32 	%r4138, %r57468, 16;
	mov.b32 	%r57485, 0;
	mov.u64 	%rd463, %rd30;
	mov.u32 	%r57484, %r57485;
	mov.u32 	%r57483, %r57485;
	mov.u32 	%r57482, %r57485;
	mov.u32 	%r57481, %r57485;
	mov.u32 	%r57480, %r57485;
	mov.u32 	%r57479, %r57485;
	mov.u32 	%r57476, %r57485;
	mov.u32 	%r57477, %r57485;
$L__BB0_1660:
	ld.param.u32 	%r55648, [_Z17ecm_stage1_kernelj4U256S_S_jPKjjjjjjjjPjS2_S2_S2_S2_S2__param_4];
	ld.local.u32 	%r27702, [%rd463];
	shr.u32 	%r27703, %r27702, 16;
	and.b32  	%r27704, %r27702, 65535;
	mul.lo.s32 	%r27705, %r4123, %r27704;
	mul.lo.s32 	%r27706, %r4123, %r27703;
	mad.lo.s32 	%r27707, %r4124, %r27704, %r27706;
	and.b32  	%r27708, %r27705, 65535;
	shl.b32 	%r27709, %r27707, 16;
	shr.u32 	%r27710, %r27705, 16;
	shr.u32 	%r27711, %r27707, 16;
	add.s32 	%r27712, %r27708, %r57476;
	add.s32 	%r27713, %r27712, %r27709;
	setp.lt.u32 	%p5654, %r27713, %r57476;
	selp.u32 	%r27714, 1, 0, %p5654;
	mad.lo.s32 	%r27715, %r4124, %r27703, %r27710;
	add.s32 	%r27716, %r27715, %r27711;
	add.s32 	%r27717, %r27716, %r27714;
	mul.lo.s32 	%r27718, %r4125, %r27704;
	mul.lo.s32 	%r27719, %r4125, %r27703;
	mad.lo.s32 	%r27720, %r4126, %r27704, %r27719;
	and.b32  	%r27721, %r27718, 65535;
	shl.b32 	%r27722, %r27720, 16;
	shr.u32 	%r27723, %r27718, 16;
	shr.u32 	%r27724, %r27720, 16;
	add.s32 	%r27725, %r27721, %r57479;
	add.s32 	%r27726, %r27725, %r27722;
	setp.lt.u32 	%p5655, %r27726, %r57479;
	selp.u32 	%r27727, 1, 0, %p5655;
	add.s32 	%r27728, %r27726, %r27717;
	setp.lt.u32 	%p5656, %r27728, %r27726;
	selp.u32 	%r27729, 1, 0, %p5656;
	mad.lo.s32 	%r27730, %r4126, %r27703, %r27723;
	add.s32 	%r27731, %r27730, %r27724;
	add.s32 	%r27732, %r27731, %r27727;
	add.s32 	%r27733, %r27732, %r27729;
	mul.lo.s32 	%r27734, %r4127, %r27704;
	mul.lo.s32 	%r27735, %r4127, %r27703;
	mad.lo.s32 	%r27736, %r4128, %r27704, %r27735;
	and.b32  	%r27737, %r27734, 65535;
	shl.b32 	%r27738, %r27736, 16;
	shr.u32 	%r27739, %r27734, 16;
	shr.u32 	%r27740, %r27736, 16;
	add.s32 	%r27741, %r27737, %r57480;
	add.s32 	%r27742, %r27741, %r27738;
	setp.lt.u32 	%p5657, %r27742, %r57480;
	selp.u32 	%r27743, 1, 0, %p5657;
	add.s32 	%r27744, %r27742, %r27733;
	setp.lt.u32 	%p5658, %r27744, %r27742;
	selp.u32 	%r27745, 1, 0, %p5658;
	mad.lo.s32 	%r27746, %r4128, %r27703, %r27739;
	add.s32 	%r27747, %r27746, %r27740;
	add.s32 	%r27748, %r27747, %r27743;
	add.s32 	%r27749, %r27748, %r27745;
	mul.lo.s32 	%r27750, %r4129, %r27704;
	mul.lo.s32 	%r27751, %r4129, %r27703;
	mad.lo.s32 	%r27752, %r4130, %r27704, %r27751;
	and.b32  	%r27753, %r27750, 65535;
	shl.b32 	%r27754, %r27752, 16;
	shr.u32 	%r27755, %r27750, 16;
	shr.u32 	%r27756, %r27752, 16;
	add.s32 	%r27757, %r27753, %r57481;
	add.s32 	%r27758, %r27757, %r27754;
	setp.lt.u32 	%p5659, %r27758, %r57481;
	selp.u32 	%r27759, 1, 0, %p5659;
	add.s32 	%r27760, %r27758, %r27749;
	setp.lt.u32 	%p5660, %r27760, %r27758;
	selp.u32 	%r27761, 1, 0, %p5660;
	mad.lo.s32 	%r27762, %r4130, %r27703, %r27755;
	add.s32 	%r27763, %r27762, %r27756;
	add.s32 	%r27764, %r27763, %r27759;
	add.s32 	%r27765, %r27764, %r27761;
	mul.lo.s32 	%r27766, %r4131, %r27704;
	mul.lo.s32 	%r27767, %r4131, %r27703;
	mad.lo.s32 	%r27768, %r4132, %r27704, %r27767;
	and.b32  	%r27769, %r27766, 65535;
	shl.b32 	%r27770, %r27768, 16;
	shr.u32 	%r27771, %r27766, 16;
	shr.u32 	%r27772, %r27768, 16;
	add.s32 	%r27773, %r27769, %r57482;
	add.s32 	%r27774, %r27773, %r27770;
	setp.lt.u32 	%p5661, %r27774, %r57482;
	selp.u32 	%r27775, 1, 0, %p5661;
	add.s32 	%r27776, %r27774, %r27765;
	setp.lt.u32 	%p5662, %r27776, %r27774;
	selp.u32 	%r27777, 1, 0, %p5662;
	mad.lo.s32 	%r27778, %r4132, %r27703, %r27771;
	add.s32 	%r27779, %r27778, %r27772;
	add.s32 	%r27780, %r27779, %r27775;
	add.s32 	%r27781, %r27780, %r27777;
	mul.lo.s32 	%r27782, %r4133, %r27704;
	mul.lo.s32 	%r27783, %r4133, %r27703;
	mad.lo.s32 	%r27784, %r4134, %r27704, %r27783;
	and.b32  	%r27785, %r27782, 65535;
	shl.b32 	%r27786, %r27784, 16;
	shr.u32 	%r27787, %r27782, 16;
	shr.u32 	%r27788, %r27784, 16;
	add.s32 	%r27789, %r27785, %r57483;
	add.s32 	%r27790, %r27789, %r27786;
	setp.lt.u32 	%p5663, %r27790, %r57483;
	selp.u32 	%r27791, 1, 0, %p5663;
	add.s32 	%r27792, %r27790, %r27781;
	setp.lt.u32 	%p5664, %r27792, %r27790;
	selp.u32 	%r27793, 1, 0, %p5664;
	mad.lo.s32 	%r27794, %r4134, %r27703, %r27787;
	add.s32 	%r27795, %r27794, %r27788;
	add.s32 	%r27796, %r27795, %r27791;
	add.s32 	%r27797, %r27796, %r27793;
	mul.lo.s32 	%r27798, %r4135, %r27704;
	mul.lo.s32 	%r27799, %r4135, %r27703;
	mad.lo.s32 	%r27800, %r4136, %r27704, %r27799;
	and.b32  	%r27801, %r27798, 65535;
	shl.b32 	%r27802, %r27800, 16;
	shr.u32 	%r27803, %r27798, 16;
	shr.u32 	%r27804, %r27800, 16;
	add.s32 	%r27805, %r27801, %r57484;
	add.s32 	%r27806, %r27805, %r27802;
	setp.lt.u32 	%p5665, %r27806, %r57484;
	selp.u32 	%r27807, 1, 0, %p5665;
	add.s32 	%r27808, %r27806, %r27797;
	setp.lt.u32 	%p5666, %r27808, %r27806;
	selp.u32 	%r27809, 1, 0, %p5666;
	mad.lo.s32 	%r27810, %r4136, %r27703, %r27803;
	add.s32 	%r27811, %r27810, %r27804;
	add.s32 	%r27812, %r27811, %r27807;
	add.s32 	%r27813, %r27812, %r27809;
	mul.lo.s32 	%r27814, %r4137, %r27704;
	mul.lo.s32 	%r27815, %r4137, %r27703;
	mad.lo.s32 	%r27816, %r4138, %r27704, %r27815;
	and.b32  	%r27817, %r27814, 65535;
	shl.b32 	%r27818, %r27816, 16;
	shr.u32 	%r27819, %r27814, 16;
	shr.u32 	%r27820, %r27816, 16;
	add.s32 	%r27821, %r27817, %r57485;
	add.s32 	%r27822, %r27821, %r27818;
	setp.lt.u32 	%p5667, %r27822, %r57485;
	selp.u32 	%r27823, 1, 0, %p5667;
	add.s32 	%r27824, %r27822, %r27813;
	setp.lt.u32 	%p5668, %r27824, %r27822;
	selp.u32 	%r27825, 1, 0, %p5668;
	mad.lo.s32 	%r27826, %r4138, %r27703, %r27819;
	add.s32 	%r27827, %r27826, %r27820;
	add.s32 	%r27828, %r27827, %r27823;
	add.s32 	%r27829, %r27828, %r27825;
	mul.lo.s32 	%r27830, %r27713, %r55648;
	shr.u32 	%r27831, %r27830, 16;
	and.b32  	%r27832, %r27830, 65535;
	and.b32  	%r27833, %r11769, 65535;
	mul.lo.s32 	%r27834, %r27833, %r27832;
	shr.u32 	%r27835, %r11769, 16;
	mul.lo.s32 	%r27836, %r27833, %r27831;
	mad.lo.s32 	%r27837, %r27835, %r27832, %r27836;
	and.b32  	%r27838, %r27834, 65535;
	shl.b32 	%r27839, %r27837, 16;
	shr.u32 	%r27840, %r27834, 16;
	shr.u32 	%r27841, %r27837, 16;
	add.s32 	%r27842, %r27838, %r27713;
	add.s32 	%r27843, %r27842, %r27839;
	setp.lt.u32 	%p5669, %r27843, %r27713;
	selp.u32 	%r27844, 1, 0, %p5669;
	mad.lo.s32 	%r27845, %r27835, %r27831, %r27840;
	add.s32 	%r27846, %r27845, %r27841;
	add.s32 	%r27847, %r27846, %r27844;
	and.b32  	%r27848, %r11770, 65535;
	mul.lo.s32 	%r27849, %r27848, %r27832;
	shr.u32 	%r27850, %r11770, 16;
	mul.lo.s32 	%r27851, %r27848, %r27831;
	mad.lo.s32 	%r27852, %r27850, %r27832, %r27851;
	and.b32  	%r27853, %r27849, 65535;
	shl.b32 	%r27854, %r27852, 16;
	shr.u32 	%r27855, %r27849, 16;
	shr.u32 	%r27856, %r27852, 16;
	add.s32 	%r27857, %r27853, %r27728;
	add.s32 	%r27858, %r27857, %r27854;
	setp.lt.u32 	%p5670, %r27858, %r27728;
	selp.u32 	%r27859, 1, 0, %p5670;
	add.s32 	%r57476, %r27858, %r27847;
	setp.lt.u32 	%p5671, %r57476, %r27858;
	selp.u32 	%r27860, 1, 0, %p5671;
	mad.lo.s32 	%r27861, %r27850, %r27831, %r27855;
	add.s32 	%r27862, %r27861, %r27856;
	add.s32 	%r27863, %r27862, %r27859;
	add.s32 	%r27864, %r27863, %r27860;
	and.b32  	%r27865, %r11771, 65535;
	mul.lo.s32 	%r27866, %r27865, %r27832;
	shr.u32 	%r27867, %r11771, 16;
	mul.lo.s32 	%r27868, %r27865, %r27831;
	mad.lo.s32 	%r27869, %r27867, %r27832, %r27868;
	and.b32  	%r27870, %r27866, 65535;
	shl.b32 	%r27871, %r27869, 16;
	shr.u32 	%r27872, %r27866, 16;
	shr.u32 	%r27873, %r27869, 16;
	add.s32 	%r27874, %r27870, %r27744;
	add.s32 	%r27875, %r27874, %r27871;
	setp.lt.u32 	%p5672, %r27875, %r27744;
	selp.u32 	%r27876, 1, 0, %p5672;
	add.s32 	%r57479, %r27875, %r27864;
	setp.lt.u32 	%p5673, %r57479, %r27875;
	selp.u32 	%r27877, 1, 0, %p5673;
	mad.lo.s32 	%r27878, %r27867, %r27831, %r27872;
	add.s32 	%r27879, %r27878, %r27873;
	add.s32 	%r27880, %r27879, %r27876;
	add.s32 	%r27881, %r27880, %r27877;
	and.b32  	%r27882, %r11772, 65535;
	mul.lo.s32 	%r27883, %r27882, %r27832;
	shr.u32 	%r27884, %r11772, 16;
	mul.lo.s32 	%r27885, %r27882, %r27831;
	mad.lo.s32 	%r27886, %r27884, %r27832, %r27885;
	and.b32  	%r27887, %r27883, 65535;
	shl.b32 	%r27888, %r27886, 16;
	shr.u32 	%r27889, %r27883, 16;
	shr.u32 	%r27890, %r27886, 16;
	add.s32 	%r27891, %r27887, %r27760;
	add.s32 	%r27892, %r27891, %r27888;
	setp.lt.u32 	%p5674, %r27892, %r27760;
	selp.u32 	%r27893, 1, 0, %p5674;
	add.s32 	%r57480, %r27892, %r27881;
	setp.lt.u32 	%p5675, %r57480, %r27892;
	selp.u32 	%r27894, 1, 0, %p5675;
	mad.lo.s32 	%r27895, %r27884, %r27831, %r27889;
	add.s32 	%r27896, %r27895, %r27890;
	add.s32 	%r27897, %r27896, %r27893;
	add.s32 	%r27898, %r27897, %r27894;
	and.b32  	%r27899, %r11773, 65535;
	mul.lo.s32 	%r27900, %r27899, %r27832;
	shr.u32 	%r27901, %r11773, 16;
	mul.lo.s32 	%r27902, %r27899, %r27831;
	mad.lo.s32 	%r27903, %r27901, %r27832, %r27902;
	and.b32  	%r27904, %r27900, 65535;
	shl.b32 	%r27905, %r27903, 16;
	shr.u32 	%r27906, %r27900, 16;
	shr.u32 	%r27907, %r27903, 16;
	add.s32 	%r27908, %r27904, %r27776;
	add.s32 	%r27909, %r27908, %r27905;
	setp.lt.u32 	%p5676, %r27909, %r27776;
	selp.u32 	%r27910, 1, 0, %p5676;
	add.s32 	%r57481, %r27909, %r27898;
	setp.lt.u32 	%p5677, %r57481, %r27909;
	selp.u32 	%r27911, 1, 0, %p5677;
	mad.lo.s32 	%r27912, %r27901, %r27831, %r27906;
	add.s32 	%r27913, %r27912, %r27907;
	add.s32 	%r27914, %r27913, %r27910;
	add.s32 	%r27915, %r27914, %r27911;
	and.b32  	%r27916, %r11774, 65535;
	mul.lo.s32 	%r27917, %r27916, %r27832;
	shr.u32 	%r27918, %r11774, 16;
	mul.lo.s32 	%r27919, %r27916, %r27831;
	mad.lo.s32 	%r27920, %r27918, %r27832, %r27919;
	and.b32  	%r27921, %r27917, 65535;
	shl.b32 	%r27922, %r27920, 16;
	shr.u32 	%r27923, %r27917, 16;
	shr.u32 	%r27924, %r27920, 16;
	add.s32 	%r27925, %r27921, %r27792;
	add.s32 	%r27926, %r27925, %r27922;
	setp.lt.u32 	%p5678, %r27926, %r27792;
	selp.u32 	%r27927, 1, 0, %p5678;
	add.s32 	%r57482, %r27926, %r27915;
	setp.lt.u32 	%p5679, %r57482, %r27926;
	selp.u32 	%r27928, 1, 0, %p5679;
	mad.lo.s32 	%r27929, %r27918, %r27831, %r27923;
	add.s32 	%r27930, %r27929, %r27924;
	add.s32 	%r27931, %r27930, %r27927;
	add.s32 	%r27932, %r27931, %r27928;
	and.b32  	%r27933, %r11775, 65535;
	mul.lo.s32 	%r27934, %r27933, %r27832;
	shr.u32 	%r27935, %r11775, 16;
	mul.lo.s32 	%r27936, %r27933, %r27831;
	mad.lo.s32 	%r27937, %r27935, %r27832, %r27936;
	and.b32  	%r27938, %r27934, 65535;
	shl.b32 	%r27939, %r27937, 16;
	shr.u32 	%r27940, %r27934, 16;
	shr.u32 	%r27941, %r27937, 16;
	add.s32 	%r27942, %r27938, %r27808;
	add.s32 	%r27943, %r27942, %r27939;
	setp.lt.u32 	%p5680, %r27943, %r27808;
	selp.u32 	%r27944, 1, 0, %p5680;
	add.s32 	%r57483, %r27943, %r27932;
	setp.lt.u32 	%p5681, %r57483, %r27943;
	selp.u32 	%r27945, 1, 0, %p5681;
	mad.lo.s32 	%r27946, %r27935, %r27831, %r27940;
	add.s32 	%r27947, %r27946, %r27941;
	add.s32 	%r27948, %r27947, %r27944;
	add.s32 	%r27949, %r27948, %r27945;
	and.b32  	%r27950, %r11776, 65535;
	mul.lo.s32 	%r27951, %r27950, %r27832;
	shr.u32 	%r27952, %r11776, 16;
	mul.lo.s32 	%r27953, %r27950, %r27831;
	mad.lo.s32 	%r27954, %r27952, %r27832, %r27953;
	and.b32  	%r27955, %r27951, 65535;
	shl.b32 	%r27956, %r27954, 16;
	shr.u32 	%r27957, %r27951, 16;
	shr.u32 	%r27958, %r27954, 16;
	add.s32 	%r27959, %r27955, %r27824;
	add.s32 	%r27960, %r27959, %r27956;
	setp.lt.u32 	%p5682, %r27960, %r27824;
	selp.u32 	%r27961, 1, 0, %p5682;
	add.s32 	%r57484, %r27960, %r27949;
	setp.lt.u32 	%p5683, %r57484, %r27960;
	selp.u32 	%r27962, 1, 0, %p5683;
	mad.lo.s32 	%r27963, %r27952, %r27831, %r27957;
	add.s32 	%r27964, %r27963, %r27958;
	add.s32 	%r27965, %r27964, %r27961;
	add.s32 	%r27966, %r27965, %r27962;
	add.s32 	%r57485, %r27829, %r27966;
	add.s32 	%r57477, %r57477, 1;
	add.s64 	%rd463, %rd463, 4;
	setp.ne.s32 	%p5684, %r57477, 8;
	@%p5684 bra 	$L__BB0_1660;
	setp.lt.u32 	%p5685, %r57485, %r11776;
	mov.u32 	%r57478, %r57476;
	@%p5685 bra 	$L__BB0_1676;
	setp.gt.u32 	%p5686, %r57485, %r11776;
	@%p5686 bra 	$L__BB0_1675;
	setp.lt.u32 	%p5687, %r57484, %r11775;
	mov.u32 	%r57478, %r57476;
	@%p5687 bra 	$L__BB0_1676;
	setp.gt.u32 	%p5688, %r57484, %r11775;
	@%p5688 bra 	$L__BB0_1675;
	setp.lt.u32 	%p5689, %r57483, %r11774;
	mov.u32 	%r57478, %r57476;
	@%p5689 bra 	$L__BB0_1676;
	setp.gt.u32 	%p5690, %r57483, %r11774;
	@%p5690 bra 	$L__BB0_1675;
	setp.lt.u32 	%p5691, %r57482, %r11773;
	mov.u32 	%r57478, %r57476;
	@%p5691 bra 	$L__BB0_1676;
	setp.gt.u32 	%p5692, %r57482, %r11773;
	@%p5692 bra 	$L__BB0_1675;
	setp.lt.u32 	%p5693, %r57481, %r11772;
	mov.u32 	%r57478, %r57476;
	@%p5693 bra 	$L__BB0_1676;
	setp.gt.u32 	%p5694, %r57481, %r11772;
	@%p5694 bra 	$L__BB0_1675;
	setp.lt.u32 	%p5695, %r57480, %r11771;
	mov.u32 	%r57478, %r57476;
	@%p5695 bra 	$L__BB0_1676;
	setp.gt.u32 	%p5696, %r57480, %r11771;
	@%p5696 bra 	$L__BB0_1675;
	setp.lt.u32 	%p5697, %r57479, %r11770;
	mov.u32 	%r57478, %r57476;
	@%p5697 bra 	$L__BB0_1676;
	setp.le.u32 	%p5698, %r57479, %r11770;
	setp.lt.u32 	%p5699, %r57476, %r11769;
	and.pred  	%p5700, %p5698, %p5699;
	mov.u32 	%r57478, %r57476;
	@%p5700 bra 	$L__BB0_1676;
$L__BB0_1675:
	sub.s32 	%r57478, %r57476, %r11769;
	setp.lt.u32 	%p5701, %r57476, %r11769;
	selp.u32 	%r27967, 1, 0, %p5701;
	sub.s32 	%r27968, %r57479, %r11770;
	setp.lt.u32 	%p5702, %r57479, %r11770;
	selp.s32 	%r27969, -1, 0, %p5701;
	add.s32 	%r57479, %r27968, %r27969;
	setp.lt.u32 	%p5703, %r27968, %r27967;
	or.pred  	%p5704, %p5702, %p5703;
	selp.u32 	%r27970, 1, 0, %p5704;
	sub.s32 	%r27971, %r57480, %r11771;
	setp.lt.u32 	%p5705, %r57480, %r11771;
	selp.s32 	%r27972, -1, 0, %p5704;
	add.s32 	%r57480, %r27971, %r27972;
	setp.lt.u32 	%p5706, %r27971, %r27970;
	or.pred  	%p5707, %p5705, %p5706;
	selp.u32 	%r27973, 1, 0, %p5707;
	sub.s32 	%r27974, %r57481, %r11772;
	setp.lt.u32 	%p5708, %r57481, %r11772;
	selp.s32 	%r27975, -1, 0, %p5707;
	add.s32 	%r57481, %r27974, %r27975;
	setp.lt.u32 	%p5709, %r27974, %r27973;
	or.pred  	%p5710, %p5708, %p5709;
	selp.u32 	%r27976, 1, 0, %p5710;
	sub.s32 	%r27977, %r57482, %r11773;
	setp.lt.u32 	%p5711, %r57482, %r11773;
	selp.s32 	%r27978, -1, 0, %p5710;
	add.s32 	%r57482, %r27977, %r27978;
	setp.lt.u32 	%p5712, %r27977, %r27976;
	or.pred  	%p5713, %p5711, %p5712;
	selp.u32 	%r27979, 1, 0, %p5713;
	sub.s32 	%r27980, %r57483, %r11774;
	setp.lt.u32 	%p5714, %r57483, %r11774;
	selp.s32 	%r27981, -1, 0, %p5713;
	add.s32 	%r57483, %r27980, %r27981;
	setp.lt.u32 	%p5715, %r27980, %r27979;
	or.pred  	%p5716, %p5714, %p5715;
	selp.u32 	%r27982, 1, 0, %p5716;
	sub.s32 	%r27983, %r57484, %r11775;
	setp.lt.u32 	%p5717, %r57484, %r11775;
	selp.s32 	%r27984, -1, 0, %p5716;
	add.s32 	%r57484, %r27983, %r27984;
	setp.lt.u32 	%p5718, %r27983, %r27982;
	or.pred  	%p5719, %p5717, %p5718;
	selp.s32 	%r27985, -1, 0, %p5719;
	sub.s32 	%r27986, %r57485, %r11776;
	add.s32 	%r57485, %r27986, %r27985;
$L__BB0_1676:
	and.b32  	%r4173, %r57478, 65535;
	shr.u32 	%r4174, %r57478, 16;
	and.b32  	%r4175, %r57479, 65535;
	shr.u32 	%r4176, %r57479, 16;
	and.b32  	%r4177, %r57480, 65535;
	shr.u32 	%r4178, %r57480, 16;
	and.b32  	%r4179, %r57481, 65535;
	shr.u32 	%r4180, %r57481, 16;
	and.b32  	%r4181, %r57482, 65535;
	shr.u32 	%r4182, %r57482, 16;
	and.b32  	%r4183, %r57483, 65535;
	shr.u32 	%r4184, %r57483, 16;
	and.b32  	%r4185, %r57484, 65535;
	shr.u32 	%r4186, %r57484, 16;
	and.b32  	%r4187, %r57485, 65535;
	shr.u32 	%r4188, %r57485, 16;
	mov.b32 	%r57502, 0;
	mov.u64 	%rd464, %rd30;
	mov.u32 	%r57501, %r57502;
	mov.u32 	%r57500, %r57502;
	mov.u32 	%r57499, %r57502;
	mov.u32 	%r57498, %r57502;
	mov.u32 	%r57497, %r57502;
	mov.u32 	%r57496, %r57502;
	mov.u32 	%r57493, %r57502;
	mov.u32 	%r57494, %r57502;
$L__BB0_1677:
	ld.param.u32 	%r55649, [_Z17ecm_stage1_kernelj4U256S_S_jPKjjjjjjjjPjS2_S2_S2_S2_S2__param_4];
	ld.local.u32 	%r27988, [%rd464];
	shr.u32 	%r27989, %r27988, 16;
	and.b32  	%r27990, %r27988, 65535;
	mul.lo.s32 	%r27991, %r4173, %r27990;
	mul.lo.s32 	%r27992, %r4173, %r27989;
	mad.lo.s32 	%r27993, %r4174, %r27990, %r27992;
	and.b32  	%r27994, %r27991, 65535;
	shl.b32 	%r27995, %r27993, 16;
	shr.u32 	%r27996, %r27991, 16;
	shr.u32 	%r27997, %r27993, 16;
	add.s32 	%r27998, %r27994, %r57493;
	add.s32 	%r27999, %r27998, %r27995;
	setp.lt.u32 	%p5720, %r27999, %r57493;
	selp.u32 	%r28000, 1, 0, %p5720;
	mad.lo.s32 	%r28001, %r4174, %r27989, %r27996;
	add.s32 	%r28002, %r28001, %r27997;
	add.s32 	%r28003, %r28002, %r28000;
	mul.lo.s32 	%r28004, %r4175, %r27990;
	mul.lo.s32 	%r28005, %r4175, %r27989;
	mad.lo.s32 	%r28006, %r4176, %r27990, %r28005;
	and.b32  	%r28007, %r28004, 65535;
	shl.b32 	%r28008, %r28006, 16;
	shr.u32 	%r28009, %r28004, 16;
	shr.u32 	%r28010, %r28006, 16;
	add.s32 	%r28011, %r28007, %r57496;
	add.s32 	%r28012, %r28011, %r28008;
	setp.lt.u32 	%p5721, %r28012, %r57496;
	selp.u32 	%r28013, 1, 0, %p5721;
	add.s32 	%r28014, %r28012, %r28003;
	setp.lt.u32 	%p5722, %r28014, %r28012;
	selp.u32 	%r28015, 1, 0, %p5722;
	mad.lo.s32 	%r28016, %r4176, %r27989, %r28009;
	add.s32 	%r28017, %r28016, %r28010;
	add.s32 	%r28018, %r28017, %r28013;
	add.s32 	%r28019, %r28018, %r28015;
	mul.lo.s32 	%r28020, %r4177, %r27990;
	mul.lo.s32 	%r28021, %r4177, %r27989;
	mad.lo.s32 	%r28022, %r4178, %r27990, %r28021;
	and.b32  	%r28023, %r28020, 65535;
	shl.b32 	%r28024, %r28022, 16;
	shr.u32 	%r28025, %r28020, 16;
	shr.u32 	%r28026, %r28022, 16;
	add.s32 	%r28027, %r28023, %r57497;
	add.s32 	%r28028, %r28027, %r28024;
	setp.lt.u32 	%p5723, %r28028, %r57497;
	selp.u32 	%r28029, 1, 0, %p5723;
	add.s32 	%r28030, %r28028, %r28019;
	setp.lt.u32 	%p5724, %r28030, %r28028;
	selp.u32 	%r28031, 1, 0, %p5724;
	mad.lo.s32 	%r28032, %r4178, %r27989, %r28025;
	add.s32 	%r28033, %r28032, %r28026;
	add.s32 	%r28034, %r28033, %r28029;
	add.s32 	%r28035, %r28034, %r28031;
	mul.lo.s32 	%r28036, %r4179, %r27990;
	mul.lo.s32 	%r28037, %r4179, %r27989;
	mad.lo.s32 	%r28038, %r4180, %r27990, %r28037;
	and.b32  	%r28039, %r28036, 65535;
	shl.b32 	%r28040, %r28038, 16;
	shr.u32 	%r28041, %r28036, 16;
	shr.u32 	%r28042, %r28038, 16;
	add.s32 	%r28043, %r28039, %r57498;
	add.s32 	%r28044, %r28043, %r28040;
	setp.lt.u32 	%p5725, %r28044, %r57498;
	selp.u32 	%r28045, 1, 0, %p5725;
	add.s32 	%r28046, %r28044, %r28035;
	setp.lt.u32 	%p5726, %r28046, %r28044;
	selp.u32 	%r28047, 1, 0, %p5726;
	mad.lo.s32 	%r28048, %r4180, %r27989, %r28041;
	add.s32 	%r28049, %r28048, %r28042;
	add.s32 	%r28050, %r28049, %r28045;
	add.s32 	%r28051, %r28050, %r28047;
	mul.lo.s32 	%r28052, %r4181, %r27990;
	mul.lo.s32 	%r28053, %r4181, %r27989;
	mad.lo.s32 	%r28054, %r4182, %r27990, %r28053;
	and.b32  	%r28055, %r28052, 65535;
	shl.b32 	%r28056, %r28054, 16;
	shr.u32 	%r28057, %r28052, 16;
	shr.u32 	%r28058, %r28054, 16;
	add.s32 	%r28059, %r28055, %r57499;
	add.s32 	%r28060, %r28059, %r28056;
	setp.lt.u32 	%p5727, %r28060, %r57499;
	selp.u32 	%r28061, 1, 0, %p5727;
	add.s32 	%r28062, %r28060, %r28051;
	setp.lt.u32 	%p5728, %r28062, %r28060;
	selp.u32 	%r28063, 1, 0, %p5728;
	mad.lo.s32 	%r28064, %r4182, %r27989, %r28057;
	add.s32 	%r28065, %r28064, %r28058;
	add.s32 	%r28066, %r28065, %r28061;
	add.s32 	%r28067, %r28066, %r28063;
	mul.lo.s32 	%r28068, %r4183, %r27990;
	mul.lo.s32 	%r28069, %r4183, %r27989;
	mad.lo.s32 	%r28070, %r4184, %r27990, %r28069;
	and.b32  	%r28071, %r28068, 65535;
	shl.b32 	%r28072, %r28070, 16;
	shr.u32 	%r28073, %r28068, 16;
	shr.u32 	%r28074, %r28070, 16;
	add.s32 	%r28075, %r28071, %r57500;
	add.s32 	%r28076, %r28075, %r28072;
	setp.lt.u32 	%p5729, %r28076, %r57500;
	selp.u32 	%r28077, 1, 0, %p5729;
	add.s32 	%r28078, %r28076, %r28067;
	setp.lt.u32 	%p5730, %r28078, %r28076;
	selp.u32 	%r28079, 1, 0, %p5730;
	mad.lo.s32 	%r28080, %r4184, %r27989, %r28073;
	add.s32 	%r28081, %r28080, %r28074;
	add.s32 	%r28082, %r28081, %r28077;
	add.s32 	%r28083, %r28082, %r28079;
	mul.lo.s32 	%r28084, %r4185, %r27990;
	mul.lo.s32 	%r28085, %r4185, %r27989;
	mad.lo.s32 	%r28086, %r4186, %r27990, %r28085;
	and.b32  	%r28087, %r28084, 65535;
	shl.b32 	%r28088, %r28086, 16;
	shr.u32 	%r28089, %r28084, 16;
	shr.u32 	%r28090, %r28086, 16;
	add.s32 	%r28091, %r28087, %r57501;
	add.s32 	%r28092, %r28091, %r28088;
	setp.lt.u32 	%p5731, %r28092, %r57501;
	selp.u32 	%r28093, 1, 0, %p5731;
	add.s32 	%r28094, %r28092, %r28083;
	setp.lt.u32 	%p5732, %r28094, %r28092;
	selp.u32 	%r28095, 1, 0, %p5732;
	mad.lo.s32 	%r28096, %r4186, %r27989, %r28089;
	add.s32 	%r28097, %r28096, %r28090;
	add.s32 	%r28098, %r28097, %r28093;
	add.s32 	%r28099, %r28098, %r28095;
	mul.lo.s32 	%r28100, %r4187, %r27990;
	mul.lo.s32 	%r28101, %r4187, %r27989;
	mad.lo.s32 	%r28102, %r4188, %r27990, %r28101;
	and.b32  	%r28103, %r28100, 65535;
	shl.b32 	%r28104, %r28102, 16;
	shr.u32 	%r28105, %r28100, 16;
	shr.u32 	%r28106, %r28102, 16;
	add.s32 	%r28107, %r28103, %r57502;
	add.s32 	%r28108, %r28107, %r28104;
	setp.lt.u32 	%p5733, %r28108, %r57502;
	selp.u32 	%r28109, 1, 0, %p5733;
	add.s32 	%r28110, %r28108, %r28099;
	setp.lt.u32 	%p5734, %r28110, %r28108;
	selp.u32 	%r28111, 1, 0, %p5734;
	mad.lo.s32 	%r28112, %r4188, %r27989, %r28105;
	add.s32 	%r28113, %r28112, %r28106;
	add.s32 	%r28114, %r28113, %r28109;
	add.s32 	%r28115, %r28114, %r28111;
	mul.lo.s32 	%r28116, %r27999, %r55649;
	shr.u32 	%r28117, %r28116, 16;
	and.b32  	%r28118, %r28116, 65535;
	and.b32  	%r28119, %r11769, 65535;
	mul.lo.s32 	%r28120, %r28119, %r28118;
	shr.u32 	%r28121, %r11769, 16;
	mul.lo.s32 	%r28122, %r28119, %r28117;
	mad.lo.s32 	%r28123, %r28121, %r28118, %r28122;
	and.b32  	%r28124, %r28120, 65535;
	shl.b32 	%r28125, %r28123, 16;
	shr.u32 	%r28126, %r28120, 16;
	shr.u32 	%r28127, %r28123, 16;
	add.s32 	%r28128, %r28124, %r27999;
	add.s32 	%r28129, %r28128, %r28125;
	setp.lt.u32 	%p5735, %r28129, %r27999;
	selp.u32 	%r28130, 1, 0, %p5735;
	mad.lo.s32 	%r28131, %r28121, %r28117, %r28126;
	add.s32 	%r28132, %r28131, %r28127;
	add.s32 	%r28133, %r28132, %r28130;
	and.b32  	%r28134, %r11770, 65535;
	mul.lo.s32 	%r28135, %r28134, %r28118;
	shr.u32 	%r28136, %r11770, 16;
	mul.lo.s32 	%r28137, %r28134, %r28117;
	mad.lo.s32 	%r28138, %r28136, %r28118, %r28137;
	and.b32  	%r28139, %r28135, 65535;
	shl.b32 	%r28140, %r28138, 16;
	shr.u32 	%r28141, %r28135, 16;
	shr.u32 	%r28142, %r28138, 16;
	add.s32 	%r28143, %r28139, %r28014;
	add.s32 	%r28144, %r28143, %r28140;
	setp.lt.u32 	%p5736, %r28144, %r28014;
	selp.u32 	%r28145, 1, 0, %p5736;
	add.s32 	%r57493, %r28144, %r28133;
	setp.lt.u32 	%p5737, %r57493, %r28144;
	selp.u32 	%r28146, 1, 0, %p5737;
	mad.lo.s32 	%r28147, %r28136, %r28117, %r28141;
	add.s32 	%r28148, %r28147, %r28142;
	add.s32 	%r28149, %r28148, %r28145;
	add.s32 	%r28150, %r28149, %r28146;
	and.b32  	%r28151, %r11771, 65535;
	mul.lo.s32 	%r28152, %r28151, %r28118;
	shr.u32 	%r28153, %r11771, 16;
	mul.lo.s32 	%r28154, %r28151, %r28117;
	mad.lo.s32 	%r28155, %r28153, %r28118, %r28154;
	and.b32  	%r28156, %r28152, 65535;
	shl.b32 	%r28157, %r28155, 16;
	shr.u32 	%r28158, %r28152, 16;
	shr.u32 	%r28159, %r28155, 16;
	add.s32 	%r28160, %r28156, %r28030;
	add.s32 	%r28161, %r28160, %r28157;
	setp.lt.u32 	%p5738, %r28161, %r28030;
	selp.u32 	%r28162, 1, 0, %p5738;
	add.s32 	%r57496, %r28161, %r28150;
	setp.lt.u32 	%p5739, %r57496, %r28161;
	selp.u32 	%r28163, 1, 0, %p5739;
	mad.lo.s32 	%r28164, %r28153, %r28117, %r28158;
	add.s32 	%r28165, %r28164, %r28159;
	add.s32 	%r28166, %r28165, %r28162;
	add.s32 	%r28167, %r28166, %r28163;
	and.b32  	%r28168, %r11772, 65535;
	mul.lo.s32 	%r28169, %r28168, %r28118;
	shr.u32 	%r28170, %r11772, 16;
	mul.lo.s32 	%r28171, %r28168, %r28117;
	mad.lo.s32 	%r28172, %r28170, %r28118, %r28171;
	and.b32  	%r28173, %r28169, 65535;
	shl.b32 	%r28174, %r28172, 16;
	shr.u32 	%r28175, %r28169, 16;
	shr.u32 	%r28176, %r28172, 16;
	add.s32 	%r28177, %r28173, %r28046;
	add.s32 	%r28178, %r28177, %r28174;
	setp.lt.u32 	%p5740, %r28178, %r28046;
	selp.u32 	%r28179, 1, 0, %p5740;
	add.s32 	%r57497, %r28178, %r28167;
	setp.lt.u32 	%p5741, %r57497, %r28178;
	selp.u32 	%r28180, 1, 0, %p5741;
	mad.lo.s32 	%r28181, %r28170, %r28117, %r28175;
	add.s32 	%r28182, %r28181, %r28176;
	add.s32 	%r28183, %r28182, %r28179;
	add.s32 	%r28184, %r28183, %r28180;
	and.b32  	%r28185, %r11773, 65535;
	mul.lo.s32 	%r28186, %r28185, %r28118;
	shr.u32 	%r28187, %r11773, 16;
	mul.lo.s32 	%r28188, %r28185, %r28117;
	mad.lo.s32 	%r28189, %r28187, %r28118, %r28188;
	and.b32  	%r28190, %r28186, 65535;
	shl.b32 	%r28191, %r28189, 16;
	shr.u32 	%r28192, %r28186, 16;
	shr.u32 	%r28193, %r28189, 16;
	add.s32 	%r28194, %r28190, %r28062;
	add.s32 	%r28195, %r28194, %r28191;
	setp.lt.u32 	%p5742, %r28195, %r28062;
	selp.u32 	%r28196, 1, 0, %p5742;
	add.s32 	%r57498, %r28195, %r28184;
	setp.lt.u32 	%p5743, %r57498, %r28195;
	selp.u32 	%r28197, 1, 0, %p5743;
	mad.lo.s32 	%r28198, %r28187, %r28117, %r28192;
	add.s32 	%r28199, %r28198, %r28193;
	add.s32 	%r28200, %r28199, %r28196;
	add.s32 	%r28201, %r28200, %r28197;
	and.b32  	%r28202, %r11774, 65535;
	mul.lo.s32 	%r28203, %r28202, %r28118;
	shr.u32 	%r28204, %r11774, 16;
	mul.lo.s32 	%r28205, %r28202, %r28117;
	mad.lo.s32 	%r28206, %r28204, %r28118, %r28205;
	and.b32  	%r28207, %r28203, 65535;
	shl.b32 	%r28208, %r28206, 16;
	shr.u32 	%r28209, %r28203, 16;
	shr.u32 	%r28210, %r28206, 16;
	add.s32 	%r28211, %r28207, %r28078;
	add.s32 	%r28212, %r28211, %r28208;
	setp.lt.u32 	%p5744, %r28212, %r28078;
	selp.u32 	%r28213, 1, 0, %p5744;
	add.s32 	%r57499, %r28212, %r28201;
	setp.lt.u32 	%p5745, %r57499, %r28212;
	selp.u32 	%r28214, 1, 0, %p5745;
	mad.lo.s32 	%r28215, %r28204, %r28117, %r28209;
	add.s32 	%r28216, %r28215, %r28210;
	add.s32 	%r28217, %r28216, %r28213;
	add.s32 	%r28218, %r28217, %r28214;
	and.b32  	%r28219, %r11775, 65535;
	mul.lo.s32 	%r28220, %r28219, %r28118;
	shr.u32 	%r28221, %r11775, 16;
	mul.lo.s32 	%r28222, %r28219, %r28117;
	mad.lo.s32 	%r28223, %r28221, %r28118, %r28222;
	and.b32  	%r28224, %r28220, 65535;
	shl.b32 	%r28225, %r28223, 16;
	shr.u32 	%r28226, %r28220, 16;
	shr.u32 	%r28227, %r28223, 16;
	add.s32 	%r28228, %r28224, %r28094;
	add.s32 	%r28229, %r28228, %r28225;
	setp.lt.u32 	%p5746, %r28229, %r28094;
	selp.u32 	%r28230, 1, 0, %p5746;
	add.s32 	%r57500, %r28229, %r28218;
	setp.lt.u32 	%p5747, %r57500, %r28229;
	selp.u32 	%r28231, 1, 0, %p5747;
	mad.lo.s32 	%r28232, %r28221, %r28117, %r28226;
	add.s32 	%r28233, %r28232, %r28227;
	add.s32 	%r28234, %r28233, %r28230;
	add.s32 	%r28235, %r28234, %r28231;
	and.b32  	%r28236, %r11776, 65535;
	mul.lo.s32 	%r28237, %r28236, %r28118;
	shr.u32 	%r28238, %r11776, 16;
	mul.lo.s32 	%r28239, %r28236, %r28117;
	mad.lo.s32 	%r28240, %r28238, %r28118, %r28239;
	and.b32  	%r28241, %r28237, 65535;
	shl.b32 	%r28242, %r28240, 16;
	shr.u32 	%r28243, %r28237, 16;
	shr.u32 	%r28244, %r28240, 16;
	add.s32 	%r28245, %r28241, %r28110;
	add.s32 	%r28246, %r28245, %r28242;
	setp.lt.u32 	%p5748, %r28246, %r28110;
	selp.u32 	%r28247, 1, 0, %p5748;
	add.s32 	%r57501, %r28246, %r28235;
	setp.lt.u32 	%p5749, %r57501, %r28246;
	selp.u32 	%r28248, 1, 0, %p5749;
	mad.lo.s32 	%r28249, %r28238, %r28117, %r28243;
	add.s32 	%r28250, %r28249, %r28244;
	add.s32 	%r28251, %r28250, %r28247;
	add.s32 	%r28252, %r28251, %r28248;
	add.s32 	%r57502, %r28115, %r28252;
	add.s32 	%r57494, %r57494, 1;
	add.s64 	%rd464, %rd464, 4;
	setp.ne.s32 	%p5750, %r57494, 8;
	@%p5750 bra 	$L__BB0_1677;
	setp.lt.u32 	%p5751, %r57502, %r11776;
	mov.u32 	%r57495, %r57493;
	@%p5751 bra 	$L__BB0_1693;
	setp.gt.u32 	%p5752, %r57502, %r11776;
	@%p5752 bra 	$L__BB0_1692;
	setp.lt.u32 	%p5753, %r57501, %r11775;
	mov.u32 	%r57495, %r57493;
	@%p5753 bra 	$L__BB0_1693;
	setp.gt.u32 	%p5754, %r57501, %r11775;
	@%p5754 bra 	$L__BB0_1692;
	setp.lt.u32 	%p5755, %r57500, %r11774;
	mov.u32 	%r57495, %r57493;
	@%p5755 bra 	$L__BB0_1693;
	setp.gt.u32 	%p5756, %r57500, %r11774;
	@%p5756 bra 	$L__BB0_1692;
	setp.lt.u32 	%p5757, %r57499, %r11773;
	mov.u32 	%r57495, %r57493;
	@%p5757 bra 	$L__BB0_1693;
	setp.gt.u32 	%p5758, %r57499, %r11773;
	@%p5758 bra 	$L__BB0_1692;
	setp.lt.u32 	%p5759, %r57498, %r11772;
	mov.u32 	%r57495, %r57493;
	@%p5759 bra 	$L__BB0_1693;
	setp.gt.u32 	%p5760, %r57498, %r11772;
	@%p5760 bra 	$L__BB0_1692;
	setp.lt.u32 	%p5761, %r57497, %r11771;
	mov.u32 	%r57495, %r57493;
	@%p5761 bra 	$L__BB0_1693;
	setp.gt.u32 	%p5762, %r57497, %r11771;
	@%p5762 bra 	$L__BB0_1692;
	setp.lt.u32 	%p5763, %r57496, %r11770;
	mov.u32 	%r57495, %r57493;
	@%p5763 bra 	$L__BB0_1693;
	setp.le.u32 	%p5764, %r57496, %r11770;
	setp.lt.u32 	%p5765, %r57493, %r11769;
	and.pred  	%p5766, %p5764, %p5765;
	mov.u32 	%r57495, %r57493;
	@%p5766 bra 	$L__BB0_1693;
$L__BB0_1692:
	sub.s32 	%r57495, %r57493, %r11769;
	setp.lt.u32 	%p5767, %r57493, %r11769;
	selp.u32 	%r28253, 1, 0, %p5767;
	sub.s32 	%r28254, %r57496, %r11770;
	setp.lt.u32 	%p5768, %r57496, %r11770;
	selp.s32 	%r28255, -1, 0, %p5767;
	add.s32 	%r57496, %r28254, %r28255;
	setp.lt.u32 	%p5769, %r28254, %r28253;
	or.pred  	%p5770, %p5768, %p5769;
	selp.u32 	%r28256, 1, 0, %p5770;
	sub.s32 	%r28257, %r57497, %r11771;
	setp.lt.u32 	%p5771, %r57497, %r11771;
	selp.s32 	%r28258, -1, 0, %p5770;
	add.s32 	%r57497, %r28257, %r28258;
	setp.lt.u32 	%p5772, %r28257, %r28256;
	or.pred  	%p5773, %p5771, %p5772;
	selp.u32 	%r28259, 1, 0, %p5773;
	sub.s32 	%r28260, %r57498, %r11772;
	setp.lt.u32 	%p5774, %r57498, %r11772;
	selp.s32 	%r28261, -1, 0, %p5773;
	add.s32 	%r57498, %r28260, %r28261;
	setp.lt.u32 	%p5775, %r28260, %r28259;
	or.pred  	%p5776, %p5774, %p5775;
	selp.u32 	%r28262, 1, 0, %p5776;
	sub.s32 	%r28263, %r57499, %r11773;
	setp.lt.u32 	%p5777, %r57499, %r11773;
	selp.s32 	%r28264, -1, 0, %p5776;
	add.s32 	%r57499, %r28263, %r28264;
	setp.lt.u32 	%p5778, %r28263, %r28262;
	or.pred  	%p5779, %p5777, %p5778;
	selp.u32 	%r28265, 1, 0, %p5779;
	sub.s32 	%r28266, %r57500, %r11774;
	setp.lt.u32 	%p5780, %r57500, %r11774;
	selp.s32 	%r28267, -1, 0, %p5779;
	add.s32 	%r57500, %r28266, %r28267;
	setp.lt.u32 	%p5781, %r28266, %r28265;
	or.pred  	%p5782, %p5780, %p5781;
	selp.u32 	%r28268, 1, 0, %p5782;
	sub.s32 	%r28269, %r57501, %r11775;
	setp.lt.u32 	%p5783, %r57501, %r11775;
	selp.s32 	%r28270, -1, 0, %p5782;
	add.s32 	%r57501, %r28269, %r28270;
	setp.lt.u32 	%p5784, %r28269, %r28268;
	or.pred  	%p5785, %p5783, %p5784;
	selp.s32 	%r28271, -1, 0, %p5785;
	sub.s32 	%r28272, %r57502, %r11776;
	add.s32 	%r57502, %r28272, %r28271;
$L__BB0_1693:
	st.local.u32 	[%rd31], %r57495;
	st.local.u32 	[%rd31+4], %r57496;
	st.local.u32 	[%rd31+8], %r57497;
	st.local.u32 	[%rd31+12], %r57498;
	st.local.u32 	[%rd31+16], %r57499;
	st.local.u32 	[%rd31+20], %r57500;
	st.local.u32 	[%rd31+24], %r57501;
	st.local.u32 	[%rd31+28], %r57502;
	and.b32  	%r4223, %r57460, 65535;
	shr.u32 	%r4224, %r57460, 16;
	and.b32  	%r4225, %r57459, 65535;
	shr.u32 	%r4226, %r57459, 16;
	and.b32  	%r4227, %r57458, 65535;
	shr.u32 	%r4228, %r57458, 16;
	and.b32  	%r4229, %r57457, 65535;
	shr.u32 	%r4230, %r57457, 16;
	and.b32  	%r4231, %r57456, 65535;
	shr.u32 	%r4232, %r57456, 16;
	and.b32  	%r4233, %r57455, 65535;
	shr.u32 	%r4234, %r57455, 16;
	and.b32  	%r4235, %r57454, 65535;
	shr.u32 	%r4236, %r57454, 16;
	and.b32  	%r4237, %r4071, 65535;
	shr.u32 	%r4238, %r4071, 16;
	mov.b32 	%r57519, 0;
	mov.u64 	%rd465, %rd22;
	mov.u32 	%r57518, %r57519;
	mov.u32 	%r57517, %r57519;
	mov.u32 	%r57516, %r57519;
	mov.u32 	%r57515, %r57519;
	mov.u32 	%r57514, %r57519;
	mov.u32 	%r57513, %r57519;
	mov.u32 	%r57510, %r57519;
	mov.u32 	%r57511, %r57519;
$L__BB0_1694:
	ld.param.u32 	%r55650, [_Z17ecm_stage1_kernelj4U256S_S_jPKjjjjjjjjPjS2_S2_S2_S2_S2__param_4];
	ld.local.u32 	%r28274, [%rd465];
	shr.u32 	%r28275, %r28274, 16;
	and.b32  	%r28276, %r28274, 65535;
	mul.lo.s32 	%r28277, %r4223, %r28276;
	mul.lo.s32 	%r28278, %r4223, %r28275;
	mad.lo.s32 	%r28279, %r4224, %r28276, %r28278;
	and.b32  	%r28280, %r28277, 65535;
	shl.b32 	%r28281, %r28279, 16;
	shr.u32 	%r28282, %r28277, 16;
	shr.u32 	%r28283, %r28279, 16;
	add.s32 	%r28284, %r28280, %r57510;
	add.s32 	%r28285, %r28284, %r28281;
	setp.lt.u32 	%p5786, %r28285, %r57510;
	selp.u32 	%r28286, 1, 0, %p5786;
	mad.lo.s32 	%r28287, %r4224, %r28275, %r28282;
	add.s32 	%r28288, %r28287, %r28283;
	add.s32 	%r28289, %r28288, %r28286;
	mul.lo.s32 	%r28290, %r4225, %r28276;
	mul.lo.s32 	%r28291, %r4225, %r28275;
	mad.lo.s32 	%r28292, %r4226, %r28276, %r28291;
	and.b32  	%r28293, %r28290, 65535;
	shl.b32 	%r28294, %r28292, 16;
	shr.u32 	%r28295, %r28290, 16;
	shr.u32 	%r28296, %r28292, 16;
	add.s32 	%r28297, %r28293, %r57513;
	add.s32 	%r28298, %r28297, %r28294;
	setp.lt.u32 	%p5787, %r28298, %r57513;
	selp.u32 	%r28299, 1, 0, %p5787;
	add.s32 	%r28300, %r28298, %r28289;
	setp.lt.u32 	%p5788, %r28300, %r28298;
	selp.u32 	%r28301, 1, 0, %p5788;
	mad.lo.s32 	%r28302, %r4226, %r28275, %r28295;
	add.s32 	%r28303, %r28302, %r28296;
	add.s32 	%r28304, %r28303, %r28299;
	add.s32 	%r28305, %r28304, %r28301;
	mul.lo.s32 	%r28306, %r4227, %r28276;
	mul.lo.s32 	%r28307, %r4227, %r28275;
	mad.lo.s32 	%r28308, %r4228, %r28276, %r28307;
	and.b32  	%r28309, %r28306, 65535;
	shl.b32 	%r28310, %r28308, 16;
	shr.u32 	%r28311, %r28306, 16;
	shr.u32 	%r28312, %r28308, 16;
	add.s32 	%r28313, %r28309, %r57514;
	add.s32 	%r28314, %r28313, %r28310;
	setp.lt.u32 	%p5789, %r28314, %r57514;
	selp.u32 	%r28315, 1, 0, %p5789;
	add.s32 	%r28316, %r28314, %r28305;
	setp.lt.u32 	%p5790, %r28316, %r28314;
	selp.u32 	%r28317, 1, 0, %p5790;
	mad.lo.s32 	%r28318, %r4228, %r28275, %r28311;
	add.s32 	%r28319, %r28318, %r28312;
	add.s32 	%r28320, %r28319, %r28315;
	add.s32 	%r28321, %r28320, %r28317;
	mul.lo.s32 	%r28322, %r4229, %r28276;
	mul.lo.s32 	%r28323, %r4229, %r28275;
	mad.lo.s32 	%r28324, %r4230, %r28276, %r28323;
	and.b32  	%r28325, %r28322, 65535;
	shl.b32 	%r28326, %r28324, 16;
	shr.u32 	%r28327, %r28322, 16;
	shr.u32 	%r28328, %r28324, 16;
	add.s32 	%r28329, %r28325, %r57515;
	add.s32 	%r28330, %r28329, %r28326;
	setp.lt.u32 	%p5791, %r28330, %r57515;
	selp.u32 	%r28331, 1, 0, %p5791;
	add.s32 	%r28332, %r28330, %r28321;
	setp.lt.u32 	%p5792, %r28332, %r28330;
	selp.u32 	%r28333, 1, 0, %p5792;
	mad.lo.s32 	%r28334, %r4230, %r28275, %r28327;
	add.s32 	%r28335, %r28334, %r28328;
	add.s32 	%r28336, %r28335, %r28331;
	add.s32 	%r28337, %r28336, %r28333;
	mul.lo.s32 	%r28338, %r4231, %r28276;
	mul.lo.s32 	%r28339, %r4231, %r28275;
	mad.lo.s32 	%r28340, %r4232, %r28276, %r28339;
	and.b32  	%r28341, %r28338, 65535;
	shl.b32 	%r28342, %r28340, 16;
	shr.u32 	%r28343, %r28338, 16;
	shr.u32 	%r28344, %r28340, 16;
	add.s32 	%r28345, %r28341, %r57516;
	add.s32 	%r28346, %r28345, %r28342;
	setp.lt.u32 	%p5793, %r28346, %r57516;
	selp.u32 	%r28347, 1, 0, %p5793;
	add.s32 	%r28348, %r28346, %r28337;
	setp.lt.u32 	%p5794, %r28348, %r28346;
	selp.u32 	%r28349, 1, 0, %p5794;
	mad.lo.s32 	%r28350, %r4232, %r28275, %r28343;
	add.s32 	%r28351, %r28350, %r28344;
	add.s32 	%r28352, %r28351, %r28347;
	add.s32 	%r28353, %r28352, %r28349;
	mul.lo.s32 	%r28354, %r4233, %r28276;
	mul.lo.s32 	%r28355, %r4233, %r28275;
	mad.lo.s32 	%r28356, %r4234, %r28276, %r28355;
	and.b32  	%r28357, %r28354, 65535;
	shl.b32 	%r28358, %r28356, 16;
	shr.u32 	%r28359, %r28354, 16;
	shr.u32 	%r28360, %r28356, 16;
	add.s32 	%r28361, %r28357, %r57517;
	add.s32 	%r28362, %r28361, %r28358;
	setp.lt.u32 	%p5795, %r28362, %r57517;
	selp.u32 	%r28363, 1, 0, %p5795;
	add.s32 	%r28364, %r28362, %r28353;
	setp.lt.u32 	%p5796, %r28364, %r28362;
	selp.u32 	%r28365, 1, 0, %p5796;
	mad.lo.s32 	%r28366, %r4234, %r28275, %r28359;
	add.s32 	%r28367, %r28366, %r28360;
	add.s32 	%r28368, %r28367, %r28363;
	add.s32 	%r28369, %r28368, %r28365;
	mul.lo.s32 	%r28370, %r4235, %r28276;
	mul.lo.s32 	%r28371, %r4235, %r28275;
	mad.lo.s32 	%r28372, %r4236, %r28276, %r28371;
	and.b32  	%r28373, %r28370, 65535;
	shl.b32 	%r28374, %r28372, 16;
	shr.u32 	%r28375, %r28370, 16;
	shr.u32 	%r28376, %r28372, 16;
	add.s32 	%r28377, %r28373, %r57518;
	add.s32 	%r28378, %r28377, %r28374;
	setp.lt.u32 	%p5797, %r28378, %r57518;
	selp.u32 	%r28379, 1, 0, %p5797;
	add.s32 	%r28380, %r28378, %r28369;
	setp.lt.u32 	%p5798, %r28380, %r28378;
	selp.u32 	%r28381, 1, 0, %p5798;
	mad.lo.s32 	%r28382, %r4236, %r28275, %r28375;
	add.s32 	%r28383, %r28382, %r28376;
	add.s32 	%r28384, %r28383, %r28379;
	add.s32 	%r28385, %r28384, %r28381;
	mul.lo.s32 	%r28386, %r4237, %r28276;
	mul.lo.s32 	%r28387, %r4237, %r28275;
	mad.lo.s32 	%r28388, %r4238, %r28276, %r28387;
	and.b32  	%r28389, %r28386, 65535;
	shl.b32 	%r28390, %r28388, 16;
	shr.u32 	%r28391, %r28386, 16;
	shr.u32 	%r28392, %r28388, 16;
	add.s32 	%r28393, %r28389, %r57519;
	add.s32 	%r28394, %r28393, %r28390;
	setp.lt.u32 	%p5799, %r28394, %r57519;
	selp.u32 	%r28395, 1, 0, %p5799;
	add.s32 	%r28396, %r28394, %r28385;
	setp.lt.u32 	%p5800, %r28396, %r28394;
	selp.u32 	%r28397, 1, 0, %p5800;
	mad.lo.s32 	%r28398, %r4238, %r28275, %r28391;
	add.s32 	%r28399, %r28398, %r28392;
	add.s32 	%r28400, %r28399, %r28395;
	add.s32 	%r28401, %r28400, %r28397;
	mul.lo.s32 	%r28402, %r28285, %r55650;
	shr.u32 	%r28403, %r28402, 16;
	and.b32  	%r28404, %r28402, 65535;
	and.b32  	%r28405, %r11769, 65535;
	mul.lo.s32 	%r28406, %r28405, %r28404;
	shr.u32 	%r28407, %r11769, 16;
	mul.lo.s32 	%r28408, %r28405, %r28403;
	mad.lo.s32 	%r28409, %r28407, %r28404, %r28408;
	and.b32  	%r28410, %r28406, 65535;
	shl.b32 	%r28411, %r28409, 16;
	shr.u32 	%r28412, %r28406, 16;
	shr.u32 	%r28413, %r28409, 16;
	add.s32 	%r28414, %r28410, %r28285;
	add.s32 	%r28415, %r28414, %r28411;
	setp.lt.u32 	%p5801, %r28415, %r28285;
	selp.u32 	%r28416, 1, 0, %p5801;
	mad.lo.s32 	%r28417, %r28407, %r28403, %r28412;
	add.s32 	%r28418, %r28417, %r28413;
	add.s32 	%r28419, %r28418, %r28416;
	and.b32  	%r28420, %r11770, 65535;
	mul.lo.s32 	%r28421, %r28420, %r28404;
	shr.u32 	%r28422, %r11770, 16;
	mul.lo.s32 	%r28423, %r28420, %r28403;
	mad.lo.s32 	%r28424, %r28422, %r28404, %r28423;
	and.b32  	%r28425, %r28421, 65535;
	shl.b32 	%r28426, %r28424, 16;
	shr.u32 	%r28427, %r28421, 16;
	shr.u32 	%r28428, %r28424, 16;
	add.s32 	%r28429, %r28425, %r28300;
	add.s32 	%r28430, %r28429, %r28426;
	setp.lt.u32 	%p5802, %r28430, %r28300;
	selp.u32 	%r28431, 1, 0, %p5802;
	add.s32 	%r57510, %r28430, %r28419;
	setp.lt.u32 	%p5803, %r57510, %r28430;
	selp.u32 	%r28432, 1, 0, %p5803;
	mad.lo.s32 	%r28433, %r28422, %r28403, %r28427;
	add.s32 	%r28434, %r28433, %r28428;
	add.s32 	%r28435, %r28434, %r28431;
	add.s32 	%r28436, %r28435, %r28432;
	and.b32  	%r28437, %r11771, 65535;
	mul.lo.s32 	%r28438, %r28437, %r28404;
	shr.u32 	%r28439, %r11771, 16;
	mul.lo.s32 	%r28440, %r28437, %r28403;
	mad.lo.s32 	%r28441, %r28439, %r28404, %r28440;
	and.b32  	%r28442, %r28438, 65535;
	shl.b32 	%r28443, %r28441, 16;
	shr.u32 	%r28444, %r28438, 16;
	shr.u32 	%r28445, %r28441, 16;
	add.s32 	%r28446, %r28442, %r28316;
	add.s32 	%r28447, %r28446, %r28443;
	setp.lt.u32 	%p5804, %r28447, %r28316;
	selp.u32 	%r28448, 1, 0, %p5804;
	add.s32 	%r57513, %r28447, %r28436;
	setp.lt.u32 	%p5805, %r57513, %r28447;
	selp.u32 	%r28449, 1, 0, %p5805;
	mad.lo.s32 	%r28450, %r28439, %r28403, %r28444;
	add.s32 	%r28451, %r28450, %r28445;
	add.s32 	%r28452, %r28451, %r28448;
	add.s32 	%r28453, %r28452, %r28449;
	and.b32  	%r28454, %r11772, 65535;
	mul.lo.s32 	%r28455, %r28454, %r28404;
	shr.u32 	%r28456, %r11772, 16;
	mul.lo.s32 	%r28457, %r28454, %r28403;
	mad.lo.s32 	%r28458, %r28456, %r28404, %r28457;
	and.b32  	%r28459, %r28455, 65535;
	shl.b32 	%r28460, %r28458, 16;
	shr.u32 	%r28461, %r28455, 16;
	shr.u32 	%r28462, %r28458, 16;
	add.s32 	%r28463, %r28459, %r28332;
	add.s32 	%r28464, %r28463, %r28460;
	setp.lt.u32 	%p5806, %r28464, %r28332;
	selp.u32 	%r28465, 1, 0, %p5806;
	add.s32 	%r57514, %r28464, %r28453;
	setp.lt.u32 	%p5807, %r57514, %r28464;
	selp.u32 	%r28466, 1, 0, %p5807;
	mad.lo.s32 	%r28467, %r28456, %r28403, %r28461;
	add.s32 	%r28468, %r28467, %r28462;
	add.s32 	%r28469, %r28468, %r28465;
	add.s32 	%r28470, %r28469, %r28466;
	and.b32  	%r28471, %r11773, 65535;
	mul.lo.s32 	%r28472, %r28471, %r28404;
	shr.u32 	%r28473, %r11773, 16;
	mul.lo.s32 	%r28474, %r28471, %r28403;
	mad.lo.s32 	%r28475, %r28473, %r28404, %r28474;
	and.b32  	%r28476, %r28472, 65535;
	shl.b32 	%r28477, %r28475, 16;
	shr.u32 	%r28478, %r28472, 16;
	shr.u32 	%r28479, %r28475, 16;
	add.s32 	%r28480, %r28476, %r28348;
	add.s32 	%r28481, %r28480, %r28477;
	setp.lt.u32 	%p5808, %r28481, %r28348;
	selp.u32 	%r28482, 1, 0, %p5808;
	add.s32 	%r57515, %r28481, %r28470;
	setp.lt.u32 	%p5809, %r57515, %r28481;
	selp.u32 	%r28483, 1, 0, %p5809;
	mad.lo.s32 	%r28484, %r28473, %r28403, %r28478;
	add.s32 	%r28485, %r28484, %r28479;
	add.s32 	%r28486, %r28485, %r28482;
	add.s32 	%r28487, %r28486, %r28483;
	and.b32  	%r28488, %r11774, 65535;
	mul.lo.s32 	%r28489, %r28488, %r28404;
	shr.u32 	%r28490, %r11774, 16;
	mul.lo.s32 	%r28491, %r28488, %r28403;
	mad.lo.s32 	%r28492, %r28490, %r28404, %r28491;
	and.b32  	%r28493, %r28489, 65535;
	shl.b32 	%r28494, %r28492, 16;
	shr.u32 	%r28495, %r28489, 16;
	shr.u32 	%r28496, %r28492, 16;
	add.s32 	%r28497, %r28493, %r28364;
	add.s32 	%r28498, %r28497, %r28494;
	setp.lt.u32 	%p5810, %r28498, %r28364;
	selp.u32 	%r28499, 1, 0, %p5810;
	add.s32 	%r57516, %r28498, %r28487;
	setp.lt.u32 	%p5811, %r57516, %r28498;
	selp.u32 	%r28500, 1, 0, %p5811;
	mad.lo.s32 	%r28501, %r28490, %r28403, %r28495;
	add.s32 	%r28502, %r28501, %r28496;
	add.s32 	%r28503, %r28502, %r28499;
	add.s32 	%r28504, %r28503, %r28500;
	and.b32  	%r28505, %r11775, 65535;
	mul.lo.s32 	%r28506, %r28505, %r28404;
	shr.u32 	%r28507, %r11775, 16;
	mul.lo.s32 	%r28508, %r28505, %r28403;
	mad.lo.s32 	%r28509, %r28507, %r28404, %r28508;
	and.b32  	%r28510, %r28506, 65535;
	shl.b32 	%r28511, %r28509, 16;
	shr.u32 	%r28512, %r28506, 16;
	shr.u32 	%r28513, %r28509, 16;
	add.s32 	%r28514, %r28510, %r28380;
	add.s32 	%r28515, %r28514, %r28511;
	setp.lt.u32 	%p5812, %r28515, %r28380;
	selp.u32 	%r28516, 1, 0, %p5812;
	add.s32 	%r57517, %r28515, %r28504;
	setp.lt.u32 	%p5813, %r57517, %r28515;
	selp.u32 	%r28517, 1, 0, %p5813;
	mad.lo.s32 	%r28518, %r28507, %r28403, %r28512;
	add.s32 	%r28519, %r28518, %r28513;
	add.s32 	%r28520, %r28519, %r28516;
	add.s32 	%r28521, %r28520, %r28517;
	and.b32  	%r28522, %r11776, 65535;
	mul.lo.s32 	%r28523, %r28522, %r28404;
	shr.u32 	%r28524, %r11776, 16;
	mul.lo.s32 	%r28525, %r28522, %r28403;
	mad.lo.s32 	%r28526, %r28524, %r28404, %r28525;
	and.b32  	%r28527, %r28523, 65535;
	shl.b32 	%r28528, %r28526, 16;
	shr.u32 	%r28529, %r28523, 16;
	shr.u32 	%r28530, %r28526, 16;
	add.s32 	%r28531, %r28527, %r28396;
	add.s32 	%r28532, %r28531, %r28528;
	setp.lt.u32 	%p5814, %r28532, %r28396;
	selp.u32 	%r28533, 1, 0, %p5814;
	add.s32 	%r57518, %r28532, %r28521;
	setp.lt.u32 	%p5815, %r57518, %r28532;
	selp.u32 	%r28534, 1, 0, %p5815;
	mad.lo.s32 	%r28535, %r28524, %r28403, %r28529;
	add.s32 	%r28536, %r28535, %r28530;
	add.s32 	%r28537, %r28536, %r28533;
	add.s32 	%r28538, %r28537, %r28534;
	add.s32 	%r57519, %r28401, %r28538;
	add.s32 	%r57511, %r57511, 1;
	add.s64 	%rd465, %rd465, 4;
	setp.ne.s32 	%p5816, %r57511, 8;
	@%p5816 bra 	$L__BB0_1694;
	setp.lt.u32 	%p5817, %r57519, %r11776;
	mov.u32 	%r57512, %r57510;
	@%p5817 bra 	$L__BB0_1710;
	setp.gt.u32 	%p5818, %r57519, %r11776;
	@%p5818 bra 	$L__BB0_1709;
	setp.lt.u32 	%p5819, %r57518, %r11775;
	mov.u32 	%r57512, %r57510;
	@%p5819 bra 	$L__BB0_1710;
	setp.gt.u32 	%p5820, %r57518, %r11775;
	@%p5820 bra 	$L__BB0_1709;
	setp.lt.u32 	%p5821, %r57517, %r11774;
	mov.u32 	%r57512, %r57510;
	@%p5821 bra 	$L__BB0_1710;
	setp.gt.u32 	%p5822, %r57517, %r11774;
	@%p5822 bra 	$L__BB0_1709;
	setp.lt.u32 	%p5823, %r57516, %r11773;
	mov.u32 	%r57512, %r57510;
	@%p5823 bra 	$L__BB0_1710;
	setp.gt.u32 	%p5824, %r57516, %r11773;
	@%p5824 bra 	$L__BB0_1709;
	setp.lt.u32 	%p5825, %r57515, %r11772;
	mov.u32 	%r57512, %r57510;
	@%p5825 bra 	$L__BB0_1710;
	setp.gt.u32 	%p5826, %r57515, %r11772;
	@%p5826 bra 	$L__BB0_1709;
	setp.lt.u32 	%p5827, %r57514, %r11771;
	mov.u32 	%r57512, %r57510;
	@%p5827 bra 	$L__BB0_1710;
	setp.gt.u32 	%p5828, %r57514, %r11771;
	@%p5828 bra 	$L__BB0_1709;
	setp.lt.u32 	%p5829, %r57513, %r11770;
	mov.u32 	%r57512, %r57510;
	@%p5829 bra 	$L__BB0_1710;
	setp.le.u32 	%p5830, %r57513, %r11770;
	setp.lt.u32 	%p5831, %r57510, %r11769;
	and.pred  	%p5832, %p5830, %p5831;
	mov.u32 	%r57512, %r57510;
	@%p5832 bra 	$L__BB0_1710;
$L__BB0_1709:
	sub.s32 	%r57512, %r57510, %r11769;
	setp.lt.u32 	%p5833, %r57510, %r11769;
	selp.u32 	%r28539, 1, 0, %p5833;
	sub.s32 	%r28540, %r57513, %r11770;
	setp.lt.u32 	%p5834, %r57513, %r11770;
	selp.s32 	%r28541, -1, 0, %p5833;
	add.s32 	%r57513, %r28540, %r28541;
	setp.lt.u32 	%p5835, %r28540, %r28539;
	or.pred  	%p5836, %p5834, %p5835;
	selp.u32 	%r28542, 1, 0, %p5836;
	sub.s32 	%r28543, %r57514, %r11771;
	setp.lt.u32 	%p5837, %r57514, %r11771;
	selp.s32 	%r28544, -1, 0, %p5836;
	add.s32 	%r57514, %r28543, %r28544;
	setp.lt.u32 	%p5838, %r28543, %r28542;
	or.pred  	%p5839, %p5837, %p5838;
	selp.u32 	%r28545, 1, 0, %p5839;
	sub.s32 	%r28546, %r57515, %r11772;
	setp.lt.u32 	%p5840, %r57515, %r11772;
	selp.s32 	%r28547, -1, 0, %p5839;
	add.s32 	%r57515, %r28546, %r28547;
	setp.lt.u32 	%p5841, %r28546, %r28545;
	or.pred  	%p5842, %p5840, %p5841;
	selp.u32 	%r28548, 1, 0, %p5842;
	sub.s32 	%r28549, %r57516, %r11773;
	setp.lt.u32 	%p5843, %r57516, %r11773;
	selp.s32 	%r28550, -1, 0, %p5842;
	add.s32 	%r57516, %r28549, %r28550;
	setp.lt.u32 	%p5844, %r28549, %r28548;
	or.pred  	%p5845, %p5843, %p5844;
	selp.u32 	%r28551, 1, 0, %p5845;
	sub.s32 	%r28552, %r57517, %r11774;
	setp.lt.u32 	%p5846, %r57517, %r11774;
	selp.s32 	%r28553, -1, 0, %p5845;
	add.s32 	%r57517, %r28552, %r28553;
	setp.lt.u32 	%p5847, %r28552, %r28551;
	or.pred  	%p5848, %p5846, %p5847;
	selp.u32 	%r28554, 1, 0, %p5848;
	sub.s32 	%r28555, %r57518, %r11775;
	setp.lt.u32 	%p5849, %r57518, %r11775;
	selp.s32 	%r28556, -1, 0, %p5848;
	add.s32 	%r57518, %r28555, %r28556;
	setp.lt.u32 	%p5850, %r28555, %r28554;
	or.pred  	%p5851, %p5849, %p5850;
	selp.s32 	%r28557, -1, 0, %p5851;
	sub.s32 	%r28558, %r57519, %r11776;
	add.s32 	%r57519, %r28558, %r28557;
$L__BB0_1710:
	add.s32 	%r57520, %r56917, %r57512;
	setp.lt.u32 	%p5852, %r57520, %r56917;
	selp.u32 	%r28559, 1, 0, %p5852;
	add.s32 	%r28560, %r56916, %r57513;
	setp.lt.u32 	%p5853, %r28560, %r56916;
	selp.u32 	%r28561, 1, 0, %p5853;
	add.s32 	%r57521, %r28560, %r28559;
	setp.lt.u32 	%p5854, %r57521, %r28560;
	selp.u32 	%r28562, 1, 0, %p5854;
	add.s32 	%r28563, %r28562, %r28561;
	add.s32 	%r28564, %r56915, %r57514;
	setp.lt.u32 	%p5855, %r28564, %r56915;
	selp.u32 	%r28565, 1, 0, %p5855;
	add.s32 	%r57522, %r28564, %r28563;
	setp.lt.u32 	%p5856, %r57522, %r28564;
	selp.u32 	%r28566, 1, 0, %p5856;
	add.s32 	%r28567, %r28566, %r28565;
	add.s32 	%r28568, %r56914, %r57515;
	setp.lt.u32 	%p5857, %r28568, %r56914;
	selp.u32 	%r28569, 1, 0, %p5857;
	add.s32 	%r57523, %r28568, %r28567;
	setp.lt.u32 	%p5858, %r57523, %r28568;
	selp.u32 	%r28570, 1, 0, %p5858;
	add.s32 	%r28571, %r28570, %r28569;
	add.s32 	%r28572, %r56913, %r57516;
	setp.lt.u32 	%p5859, %r28572, %r56913;
	selp.u32 	%r28573, 1, 0, %p5859;
	add.s32 	%r57524, %r28572, %r28571;
	setp.lt.u32 	%p5860, %r57524, %r28572;
	selp.u32 	%r28574, 1, 0, %p5860;
	add.s32 	%r28575, %r28574, %r28573;
	add.s32 	%r28576, %r56912, %r57517;
	setp.lt.u32 	%p5861, %r28576, %r56912;
	selp.u32 	%r28577, 1, 0, %p5861;
	add.s32 	%r57525, %r28576, %r28575;
	setp.lt.u32 	%p5862, %r57525, %r28576;
	selp.u32 	%r28578, 1, 0, %p5862;
	add.s32 	%r28579, %r28578, %r28577;
	add.s32 	%r28580, %r56911, %r57518;
	setp.lt.u32 	%p5863, %r28580, %r56911;
	selp.u32 	%r28581, 1, 0, %p5863;
	add.s32 	%r57526, %r28580, %r28579;
	setp.lt.u32 	%p5864, %r57526, %r28580;
	selp.u32 	%r28582, 1, 0, %p5864;
	add.s32 	%r28583, %r28582, %r28581;
	add.s32 	%r28584, %r56910, %r57519;
	add.s32 	%r57527, %r28584, %r28583;
	setp.lt.u32 	%p5865, %r57527, %r11776;
	@%p5865 bra 	$L__BB0_1725;
	setp.gt.u32 	%p5866, %r57527, %r11776;
	@%p5866 bra 	$L__BB0_1724;
	setp.lt.u32 	%p5867, %r57526, %r11775;
	@%p5867 bra 	$L__BB0_1725;
	setp.gt.u32 	%p5868, %r57526, %r11775;
	@%p5868 bra 	$L__BB0_1724;
	setp.lt.u32 	%p5869, %r57525, %r11774;
	@%p5869 bra 	$L__BB0_1725;
	setp.gt.u32 	%p5870, %r57525, %r11774;
	@%p5870 bra 	$L__BB0_1724;
	setp.lt.u32 	%p5871, %r57524, %r11773;
	@%p5871 bra 	$L__BB0_1725;
	setp.gt.u32 	%p5872, %r57524, %r11773;
	@%p5872 bra 	$L__BB0_1724;
	setp.lt.u32 	%p5873, %r57523, %r11772;
	@%p5873 bra 	$L__BB0_1725;
	setp.gt.u32 	%p5874, %r57523, %r11772;
	@%p5874 bra 	$L__BB0_1724;
	setp.lt.u32 	%p5875, %r57522, %r11771;
	@%p5875 bra 	$L__BB0_1725;
	setp.gt.u32 	%p5876, %r57522, %r11771;
	@%p5876 bra 	$L__BB0_1724;
	setp.lt.u32 	%p5877, %r57521, %r11770;
	@%p5877 bra 	$L__BB0_1725;
	setp.le.u32 	%p5878, %r57521, %r11770;
	setp.lt.u32 	%p5879, %r57520, %r11769;
	and.pred  	%p5880, %p5878, %p5879;
	@%p5880 bra 	$L__BB0_1725;
$L__BB0_1724:
	sub.s32 	%r4281, %r57520, %r11769;
	setp.lt.u32 	%p5881, %r57520, %r11769;
	selp.u32 	%r28585, 1, 0, %p5881;
	sub.s32 	%r28586, %r57521, %r11770;
	setp.lt.u32 	%p5882, %r57521, %r11770;
	selp.s32 	%r28587, -1, 0, %p5881;
	add.s32 	%r57521, %r28586, %r28587;
	setp.lt.u32 	%p5883, %r28586, %r28585;
	or.pred  	%p5884, %p5882, %p5883;
	selp.u32 	%r28588, 1, 0, %p5884;
	sub.s32 	%r28589, %r57522, %r11771;
	setp.lt.u32 	%p5885, %r57522, %r11771;
	selp.s32 	%r28590, -1, 0, %p5884;
	add.s32 	%r57522, %r28589, %r28590;
	setp.lt.u32 	%p5886, %r28589, %r28588;
	or.pred  	%p5887, %p5885, %p5886;
	selp.u32 	%r28591, 1, 0, %p5887;
	sub.s32 	%r28592, %r57523, %r11772;
	setp.lt.u32 	%p5888, %r57523, %r11772;
	selp.s32 	%r28593, -1, 0, %p5887;
	add.s32 	%r57523, %r28592, %r28593;
	setp.lt.u32 	%p5889, %r28592, %r28591;
	or.pred  	%p5890, %p5888, %p5889;
	selp.u32 	%r28594, 1, 0, %p5890;
	sub.s32 	%r28595, %r57524, %r11773;
	setp.lt.u32 	%p5891, %r57524, %r11773;
	selp.s32 	%r28596, -1, 0, %p5890;
	add.s32 	%r57524, %r28595, %r28596;
	setp.lt.u32 	%p5892, %r28595, %r28594;
	or.pred  	%p5893, %p5891, %p5892;
	selp.u32 	%r28597, 1, 0, %p5893;
	sub.s32 	%r28598, %r57525, %r11774;
	setp.lt.u32 	%p5894, %r57525, %r11774;
	selp.s32 	%r28599, -1, 0, %p5893;
	add.s32 	%r57525, %r28598, %r28599;
	setp.lt.u32 	%p5895, %r28598, %r28597;
	or.pred  	%p5896, %p5894, %p5895;
	selp.u32 	%r28600, 1, 0, %p5896;
	sub.s32 	%r28601, %r57526, %r11775;
	setp.lt.u32 	%p5897, %r57526, %r11775;
	selp.s32 	%r28602, -1, 0, %p5896;
	add.s32 	%r57526, %r28601, %r28602;
	setp.lt.u32 	%p5898, %r28601, %r28600;
	or.pred  	%p5899, %p5897, %p5898;
	selp.s32 	%r28603, -1, 0, %p5899;
	sub.s32 	%r28604, %r57527, %r11776;
	add.s32 	%r57527, %r28604, %r28603;
	mov.u32 	%r57520, %r4281;
$L__BB0_1725:
	and.b32  	%r4297, %r57124, 65535;
	shr.u32 	%r4298, %r57124, 16;
	and.b32  	%r4299, %r57125, 65535;
	shr.u32 	%r4300, %r57125, 16;
	and.b32  	%r4301, %r57126, 65535;
	shr.u32 	%r4302, %r57126, 16;
	and.b32  	%r4303, %r57127, 65535;
	shr.u32 	%r4304, %r57127, 16;
	and.b32  	%r4305, %r57128, 65535;
	shr.u32 	%r4306, %r57128, 16;
	and.b32  	%r4307, %r57129, 65535;
	shr.u32 	%r4308, %r57129, 16;
	and.b32  	%r4309, %r57130, 65535;
	shr.u32 	%r4310, %r57130, 16;
	and.b32  	%r4311, %r57131, 65535;
	shr.u32 	%r4312, %r57131, 16;
	mov.b32 	%r57544, 0;
	mov.u64 	%rd466, %rd23;
	mov.u32 	%r57543, %r57544;
	mov.u32 	%r57542, %r57544;
	mov.u32 	%r57541, %r57544;
	mov.u32 	%r57540, %r57544;
	mov.u32 	%r57539, %r57544;
	mov.u32 	%r57538, %r57544;
	mov.u32 	%r57535, %r57544;
	mov.u32 	%r57536, %r57544;
$L__BB0_1726:
	ld.param.u32 	%r55651, [_Z17ecm_stage1_kernelj4U256S_S_jPKjjjjjjjjPjS2_S2_S2_S2_S2__param_4];
	ld.local.u32 	%r28606, [%rd466];
	shr.u32 	%r28607, %r28606, 16;
	and.b32  	%r28608, %r28606, 65535;
	mul.lo.s32 	%r28609, %r4297, %r28608;
	mul.lo.s32 	%r28610, %r4297, %r28607;
	mad.lo.s32 	%r28611, %r4298, %r28608, %r28610;
	and.b32  	%r28612, %r28609, 65535;
	shl.b32 	%r28613, %r28611, 16;
	shr.u32 	%r28614, %r28609, 16;
	shr.u32 	%r28615, %r28611, 16;
	add.s32 	%r28616, %r28612, %r57535;
	add.s32 	%r28617, %r28616, %r28613;
	setp.lt.u32 	%p5900, %r28617, %r57535;
	selp.u32 	%r28618, 1, 0, %p5900;
	mad.lo.s32 	%r28619, %r4298, %r28607, %r28614;
	add.s32 	%r28620, %r28619, %r28615;
	add.s32 	%r28621, %r28620, %r28618;
	mul.lo.s32 	%r28622, %r4299, %r28608;
	mul.lo.s32 	%r28623, %r4299, %r28607;
	mad.lo.s32 	%r28624, %r4300, %r28608, %r28623;
	and.b32  	%r28625, %r28622, 65535;
	shl.b32 	%r28626, %r28624, 16;
	shr.u32 	%r28627, %r28622, 16;
	shr.u32 	%r28628, %r28624, 16;
	add.s32 	%r28629, %r28625, %r57538;
	add.s32 	%r28630, %r28629, %r28626;
	setp.lt.u32 	%p5901, %r28630, %r57538;
	selp.u32 	%r28631, 1, 0, %p5901;
	add.s32 	%r28632, %r28630, %r28621;
	setp.lt.u32 	%p5902, %r28632, %r28630;
	selp.u32 	%r28633, 1, 0, %p5902;
	mad.lo.s32 	%r28634, %r4300, %r28607, %r28627;
	add.s32 	%r28635, %r28634, %r28628;
	add.s32 	%r28636, %r28635, %r28631;
	add.s32 	%r28637, %r28636, %r28633;
	mul.lo.s32 	%r28638, %r4301, %r28608;
	mul.lo.s32 	%r28639, %r4301, %r28607;
	mad.lo.s32 	%r28640, %r4302, %r28608, %r28639;
	and.b32  	%r28641, %r28638, 65535;
	shl.b32 	%r28642, %r28640, 16;
	shr.u32 	%r28643, %r28638, 16;
	shr.u32 	%r28644, %r28640, 16;
	add.s32 	%r28645, %r28641, %r57539;
	add.s32 	%r28646, %r28645, %r28642;
	setp.lt.u32 	%p5903, %r28646, %r57539;
	selp.u32 	%r28647, 1, 0, %p5903;
	add.s32 	%r28648, %r28646, %r28637;
	setp.lt.u32 	%p5904, %r28648, %r28646;
	selp.u32 	%r28649, 1, 0, %p5904;
	mad.lo.s32 	%r28650, %r4302, %r28607, %r28643;
	add.s32 	%r28651, %r28650, %r28644;
	add.s32 	%r28652, %r28651, %r28647;
	add.s32 	%r28653, %r28652, %r28649;
	mul.lo.s32 	%r28654, %r4303, %r28608;
	mul.lo.s32 	%r28655, %r4303, %r28607;
	mad.lo.s32 	%r28656, %r4304, %r28608, %r28655;
	and.b32  	%r28657, %r28654, 65535;
	shl.b32 	%r28658, %r28656, 16;
	shr.u32 	%r28659, %r28654, 16;
	shr.u32 	%r28660, %r28656, 16;
	add.s32 	%r28661, %r28657, %r57540;
	add.s32 	%r28662, %r28661, %r28658;
	setp.lt.u32 	%p5905, %r28662, %r57540;
	selp.u32 	%r28663, 1, 0, %p5905;
	add.s32 	%r28664, %r28662, %r28653;
	setp.lt.u32 	%p5906, %r28664, %r28662;
	selp.u32 	%r28665, 1, 0, %p5906;
	mad.lo.s32 	%r28666, %r4304, %r28607, %r28659;
	add.s32 	%r28667, %r28666, %r28660;
	add.s32 	%r28668, %r28667, %r28663;
	add.s32 	%r28669, %r28668, %r28665;
	mul.lo.s32 	%r28670, %r4305, %r28608;
	mul.lo.s32 	%r28671, %r4305, %r28607;
	mad.lo.s32 	%r28672, %r4306, %r28608, %r28671;
	and.b32  	%r28673, %r28670, 65535;
	shl.b32 	%r28674, %r28672, 16;
	shr.u32 	%r28675, %r28670, 16;
	shr.u32 	%r28676, %r28672, 16;
	add.s32 	%r28677, %r28673, %r57541;
	add.s32 	%r28678, %r28677, %r28674;
	setp.lt.u32 	%p5907, %r28678, %r57541;
	selp.u32 	%r28679, 1, 0, %p5907;
	add.s32 	%r28680, %r28678, %r28669;
	setp.lt.u32 	%p5908, %r28680, %r28678;
	selp.u32 	%r28681, 1, 0, %p5908;
	mad.lo.s32 	%r28682, %r4306, %r28607, %r28675;
	add.s32 	%r28683, %r28682, %r28676;
	add.s32 	%r28684, %r28683, %r28679;
	add.s32 	%r28685, %r28684, %r28681;
	mul.lo.s32 	%r28686, %r4307, %r28608;
	mul.lo.s32 	%r28687, %r4307, %r28607;
	mad.lo.s32 	%r28688, %r4308, %r28608, %r28687;
	and.b32  	%r28689, %r28686, 65535;
	shl.b32 	%r28690, %r28688, 16;
	shr.u32 	%r28691, %r28686, 16;
	shr.u32 	%r28692, %r28688, 16;
	add.s32 	%r28693, %r28689, %r57542;
	add.s32 	%r28694, %r28693, %r28690;
	setp.lt.u32 	%p5909, %r28694, %r57542;
	selp.u32 	%r28695, 1, 0, %p5909;
	add.s32 	%r28696, %r28694, %r28685;
	setp.lt.u32 	%p5910, %r28696, %r28694;
	selp.u32 	%r28697, 1, 0, %p5910;
	mad.lo.s32 	%r28698, %r4308, %r28607, %r28691;
	add.s32 	%r28699, %r28698, %r28692;
	add.s32 	%r28700, %r28699, %r28695;
	add.s32 	%r28701, %r28700, %r28697;
	mul.lo.s32 	%r28702, %r4309, %r28608;
	mul.lo.s32 	%r28703, %r4309, %r28607;
	mad.lo.s32 	%r28704, %r4310, %r28608, %r28703;
	and.b32  	%r28705, %r28702, 65535;
	shl.b32 	%r28706, %r28704, 16;
	shr.u32 	%r28707, %r28702, 16;
	shr.u32 	%r28708, %r28704, 16;
	add.s32 	%r28709, %r28705, %r57543;
	add.s32 	%r28710, %r28709, %r28706;
	setp.lt.u32 	%p5911, %r28710, %r57543;
	selp.u32 	%r28711, 1, 0, %p5911;
	add.s32 	%r28712, %r28710, %r28701;
	setp.lt.u32 	%p5912, %r28712, %r28710;
	selp.u32 	%r28713, 1, 0, %p5912;
	mad.lo.s32 	%r28714, %r4310, %r28607, %r28707;
	add.s32 	%r28715, %r28714, %r28708;
	add.s32 	%r28716, %r28715, %r28711;
	add.s32 	%r28717, %r28716, %r28713;
	mul.lo.s32 	%r28718, %r4311, %r28608;
	mul.lo.s32 	%r28719, %r4311, %r28607;
	mad.lo.s32 	%r28720, %r4312, %r28608, %r28719;
	and.b32  	%r28721, %r28718, 65535;
	shl.b32 	%r28722, %r28720, 16;
	shr.u32 	%r28723, %r28718, 16;
	shr.u32 	%r28724, %r28720, 16;
	add.s32 	%r28725, %r28721, %r57544;
	add.s32 	%r28726, %r28725, %r28722;
	setp.lt.u32 	%p5913, %r28726, %r57544;
	selp.u32 	%r28727, 1, 0, %p5913;
	add.s32 	%r28728, %r28726, %r28717;
	setp.lt.u32 	%p5914, %r28728, %r28726;
	selp.u32 	%r28729, 1, 0, %p5914;
	mad.lo.s32 	%r28730, %r4312, %r28607, %r28723;
	add.s32 	%r28731, %r28730, %r28724;
	add.s32 	%r28732, %r28731, %r28727;
	add.s32 	%r28733, %r28732, %r28729;
	mul.lo.s32 	%r28734, %r28617, %r55651;
	shr.u32 	%r28735, %r28734, 16;
	and.b32  	%r28736, %r28734, 65535;
	and.b32  	%r28737, %r11769, 65535;
	mul.lo.s32 	%r28738, %r28737, %r28736;
	shr.u32 	%r28739, %r11769, 16;
	mul.lo.s32 	%r28740, %r28737, %r28735;
	mad.lo.s32 	%r28741, %r28739, %r28736, %r28740;
	and.b32  	%r28742, %r28738, 65535;
	shl.b32 	%r28743, %r28741, 16;
	shr.u32 	%r28744, %r28738, 16;
	shr.u32 	%r28745, %r28741, 16;
	add.s32 	%r28746, %r28742, %r28617;
	add.s32 	%r28747, %r28746, %r28743;
	setp.lt.u32 	%p5915, %r28747, %r28617;
	selp.u32 	%r28748, 1, 0, %p5915;
	mad.lo.s32 	%r28749, %r28739, %r28735, %r28744;
	add.s32 	%r28750, %r28749, %r28745;
	add.s32 	%r28751, %r28750, %r28748;
	and.b32  	%r28752, %r11770, 65535;
	mul.lo.s32 	%r28753, %r28752, %r28736;
	shr.u32 	%r28754, %r11770, 16;
	mul.lo.s32 	%r28755, %r28752, %r28735;
	mad.lo.s32 	%r28756, %r28754, %r28736, %r28755;
	and.b32  	%r28757, %r28753, 65535;
	shl.b32 	%r28758, %r28756, 16;
	shr.u32 	%r28759, %r28753, 16;
	shr.u32 	%r28760, %r28756, 16;
	add.s32 	%r28761, %r28757, %r28632;
	add.s32 	%r28762, %r28761, %r28758;
	setp.lt.u32 	%p5916, %r28762, %r28632;
	selp.u32 	%r28763, 1, 0, %p5916;
	add.s32 	%r57535, %r28762, %r28751;
	setp.lt.u32 	%p5917, %r57535, %r28762;
	selp.u32 	%r28764, 1, 0, %p5917;
	mad.lo.s32 	%r28765, %r28754, %r28735, %r28759;
	add.s32 	%r28766, %r28765, %r28760;
	add.s32 	%r28767, %r28766, %r28763;
	add.s32 	%r28768, %r28767, %r28764;
	and.b32  	%r28769, %r11771, 65535;
	mul.lo.s32 	%r28770, %r28769, %r28736;
	shr.u32 	%r28771, %r11771, 16;
	mul.lo.s32 	%r28772, %r28769, %r28735;
	mad.lo.s32 	%r28773, %r28771, %r28736, %r28772;
	and.b32  	%r28774, %r28770, 65535;
	shl.b32 	%r28775, %r28773, 16;
	shr.u32 	%r28776, %r28770, 16;
	shr.u32 	%r28777, %r28773, 16;
	add.s32 	%r28778, %r28774, %r28648;
	add.s32 	%r28779, %r28778, %r28775;
	setp.lt.u32 	%p5918, %r28779, %r28648;
	selp.u32 	%r28780, 1, 0, %p5918;
	add.s32 	%r57538, %r28779, %r28768;
	setp.lt.u32 	%p5919, %r57538, %r28779;
	selp.u32 	%r28781, 1, 0, %p5919;
	mad.lo.s32 	%r28782, %r28771, %r28735, %r28776;
	add.s32 	%r28783, %r28782, %r28777;
	add.s32 	%r28784, %r28783, %r28780;
	add.s32 	%r28785, %r28784, %r28781;
	and.b32  	%r28786, %r11772, 65535;
	mul.lo.s32 	%r28787, %r28786, %r28736;
	shr.u32 	%r28788, %r11772, 16;
	mul.lo.s32 	%r28789, %r28786, %r28735;
	mad.lo.s32 	%r28790, %r28788, %r28736, %r28789;
	and.b32  	%r28791, %r28787, 65535;
	shl.b32 	%r28792, %r28790, 16;
	shr.u32 	%r28793, %r28787, 16;
	shr.u32 	%r28794, %r28790, 16;
	add.s32 	%r28795, %r28791, %r28664;
	add.s32 	%r28796, %r28795, %r28792;
	setp.lt.u32 	%p5920, %r28796, %r28664;
	selp.u32 	%r28797, 1, 0, %p5920;
	add.s32 	%r57539, %r28796, %r28785;
	setp.lt.u32 	%p5921, %r57539, %r28796;
	selp.u32 	%r28798, 1, 0, %p5921;
	mad.lo.s32 	%r28799, %r28788, %r28735, %r28793;
	add.s32 	%r28800, %r28799, %r28794;
	add.s32 	%r28801, %r28800, %r28797;
	add.s32 	%r28802, %r28801, %r28798;
	and.b32  	%r28803, %r11773, 65535;
	mul.lo.s32 	%r28804, %r28803, %r28736;
	shr.u32 	%r28805, %r11773, 16;
	mul.lo.s32 	%r28806, %r28803, %r28735;
	mad.lo.s32 	%r28807, %r28805, %r28736, %r28806;
	and.b32  	%r28808, %r28804, 65535;
	shl.b32 	%r28809, %r28807, 16;
	shr.u32 	%r28810, %r28804, 16;
	shr.u32 	%r28811, %r28807, 16;
	add.s32 	%r28812, %r28808, %r28680;
	add.s32 	%r28813, %r28812, %r28809;
	setp.lt.u32 	%p5922, %r28813, %r28680;
	selp.u32 	%r28814, 1, 0, %p5922;
	add.s32 	%r57540, %r28813, %r28802;
	setp.lt.u32 	%p5923, %r57540, %r28813;
	selp.u32 	%r28815, 1, 0, %p5923;
	mad.lo.s32 	%r28816, %r28805, %r28735, %r28810;
	add.s32 	%r28817, %r28816, %r28811;
	add.s32 	%r28818, %r28817, %r28814;
	add.s32 	%r28819, %r28818, %r28815;
	and.b32  	%r28820, %r11774, 65535;
	mul.lo.s32 	%r28821, %r28820, %r28736;
	shr.u32 	%r28822, %r11774, 16;
	mul.lo.s32 	%r28823, %r28820, %r28735;
	mad.lo.s32 	%r28824, %r28822, %r28736, %r28823;
	and.b32  	%r28825, %r28821, 65535;
	shl.b32 	%r28826, %r28824, 16;
	shr.u32 	%r28827, %r28821, 16;
	shr.u32 	%r28828, %r28824, 16;
	add.s32 	%r28829, %r28825, %r28696;
	add.s32 	%r28830, %r28829, %r28826;
	setp.lt.u32 	%p5924, %r28830, %r28696;
	selp.u32 	%r28831, 1, 0, %p5924;
	add.s32 	%r57541, %r28830, %r28819;
	setp.lt.u32 	%p5925, %r57541, %r28830;
	selp.u32 	%r28832, 1, 0, %p5925;
	mad.lo.s32 	%r28833, %r28822, %r28735, %r28827;
	add.s32 	%r28834, %r28833, %r28828;
	add.s32 	%r28835, %r28834, %r28831;
	add.s32 	%r28836, %r28835, %r28832;
	and.b32  	%r28837, %r11775, 65535;
	mul.lo.s32 	%r28838, %r28837, %r28736;
	shr.u32 	%r28839, %r11775, 16;
	mul.lo.s32 	%r28840, %r28837, %r28735;
	mad.lo.s32 	%r28841, %r28839, %r28736, %r28840;
	and.b32  	%r28842, %r28838, 65535;
	shl.b32 	%r28843, %r28841, 16;
	shr.u32 	%r28844, %r28838, 16;
	shr.u32 	%r28845, %r28841, 16;
	add.s32 	%r28846, %r28842, %r28712;
	add.s32 	%r28847, %r28846, %r28843;
	setp.lt.u32 	%p5926, %r28847, %r28712;
	selp.u32 	%r28848, 1, 0, %p5926;
	add.s32 	%r57542, %r28847, %r28836;
	setp.lt.u32 	%p5927, %r57542, %r28847;
	selp.u32 	%r28849, 1, 0, %p5927;
	mad.lo.s32 	%r28850, %r28839, %r28735, %r28844;
	add.s32 	%r28851, %r28850, %r28845;
	add.s32 	%r28852, %r28851, %r28848;
	add.s32 	%r28853, %r28852, %r28849;
	and.b32  	%r28854, %r11776, 65535;
	mul.lo.s32 	%r28855, %r28854, %r28736;
	shr.u32 	%r28856, %r11776, 16;
	mul.lo.s32 	%r28857, %r28854, %r28735;
	mad.lo.s32 	%r28858, %r28856, %r28736, %r28857;
	and.b32  	%r28859, %r28855, 65535;
	shl.b32 	%r28860, %r28858, 16;
	shr.u32 	%r28861, %r28855, 16;
	shr.u32 	%r28862, %r28858, 16;
	add.s32 	%r28863, %r28859, %r28728;
	add.s32 	%r28864, %r28863, %r28860;
	setp.lt.u32 	%p5928, %r28864, %r28728;
	selp.u32 	%r28865, 1, 0, %p5928;
	add.s32 	%r57543, %r28864, %r28853;
	setp.lt.u32 	%p5929, %r57543, %r28864;
	selp.u32 	%r28866, 1, 0, %p5929;
	mad.lo.s32 	%r28867, %r28856, %r28735, %r28861;
	add.s32 	%r28868, %r28867, %r28862;
	add.s32 	%r28869, %r28868, %r28865;
	add.s32 	%r28870, %r28869, %r28866;
	add.s32 	%r57544, %r28733, %r28870;
	add.s32 	%r57536, %r57536, 1;
	add.s64 	%rd466, %rd466, 4;
	setp.ne.s32 	%p5930, %r57536, 8;
	@%p5930 bra 	$L__BB0_1726;
	setp.lt.u32 	%p5931, %r57544, %r11776;
	mov.u32 	%r57537, %r57535;
	@%p5931 bra 	$L__BB0_1742;
	setp.gt.u32 	%p5932, %r57544, %r11776;
	@%p5932 bra 	$L__BB0_1741;
	setp.lt.u32 	%p5933, %r57543, %r11775;
	mov.u32 	%r57537, %r57535;
	@%p5933 bra 	$L__BB0_1742;
	setp.gt.u32 	%p5934, %r57543, %r11775;
	@%p5934 bra 	$L__BB0_1741;
	setp.lt.u32 	%p5935, %r57542, %r11774;
	mov.u32 	%r57537, %r57535;
	@%p5935 bra 	$L__BB0_1742;
	setp.gt.u32 	%p5936, %r57542, %r11774;
	@%p5936 bra 	$L__BB0_1741;
	setp.lt.u32 	%p5937, %r57541, %r11773;
	mov.u32 	%r57537, %r57535;
	@%p5937 bra 	$L__BB0_1742;
	setp.gt.u32 	%p5938, %r57541, %r11773;
	@%p5938 bra 	$L__BB0_1741;
	setp.lt.u32 	%p5939, %r57540, %r11772;
	mov.u32 	%r57537, %r57535;
	@%p5939 bra 	$L__BB0_1742;
	setp.gt.u32 	%p5940, %r57540, %r11772;
	@%p5940 bra 	$L__BB0_1741;
	setp.lt.u32 	%p5941, %r57539, %r11771;
	mov.u32 	%r57537, %r57535;
	@%p5941 bra 	$L__BB0_1742;
	setp.gt.u32 	%p5942, %r57539, %r11771;
	@%p5942 bra 	$L__BB0_1741;
	setp.lt.u32 	%p5943, %r57538, %r11770;
	mov.u32 	%r57537, %r57535;
	@%p5943 bra 	$L__BB0_1742;
	setp.le.u32 	%p5944, %r57538, %r11770;
	setp.lt.u32 	%p5945, %r57535, %r11769;
	and.pred  	%p5946, %p5944, %p5945;
	mov.u32 	%r57537, %r57535;
	@%p5946 bra 	$L__BB0_1742;
$L__BB0_1741:
	sub.s32 	%r57537, %r57535, %r11769;
	setp.lt.u32 	%p5947, %r57535, %r11769;
	selp.u32 	%r28871, 1, 0, %p5947;
	sub.s32 	%r28872, %r57538, %r11770;
	setp.lt.u32 	%p5948, %r57538, %r11770;
	selp.s32 	%r28873, -1, 0, %p5947;
	add.s32 	%r57538, %r28872, %r28873;
	setp.lt.u32 	%p5949, %r28872, %r28871;
	or.pred  	%p5950, %p5948, %p5949;
	selp.u32 	%r28874, 1, 0, %p5950;
	sub.s32 	%r28875, %r57539, %r11771;
	setp.lt.u32 	%p5951, %r57539, %r11771;
	selp.s32 	%r28876, -1, 0, %p5950;
	add.s32 	%r57539, %r28875, %r28876;
	setp.lt.u32 	%p5952, %r28875, %r28874;
	or.pred  	%p5953, %p5951, %p5952;
	selp.u32 	%r28877, 1, 0, %p5953;
	sub.s32 	%r28878, %r57540, %r11772;
	setp.lt.u32 	%p5954, %r57540, %r11772;
	selp.s32 	%r28879, -1, 0, %p5953;
	add.s32 	%r57540, %r28878, %r28879;
	setp.lt.u32 	%p5955, %r28878, %r28877;
	or.pred  	%p5956, %p5954, %p5955;
	selp.u32 	%r28880, 1, 0, %p5956;
	sub.s32 	%r28881, %r57541, %r11773;
	setp.lt.u32 	%p5957, %r57541, %r11773;
	selp.s32 	%r28882, -1, 0, %p5956;
	add.s32 	%r57541, %r28881, %r28882;
	setp.lt.u32 	%p5958, %r28881, %r28880;
	or.pred  	%p5959, %p5957, %p5958;
	selp.u32 	%r28883, 1, 0, %p5959;
	sub.s32 	%r28884, %r57542, %r11774;
	setp.lt.u32 	%p5960, %r57542, %r11774;
	selp.s32 	%r28885, -1, 0, %p5959;
	add.s32 	%r57542, %r28884, %r28885;
	setp.lt.u32 	%p5961, %r28884, %r28883;
	or.pred  	%p5962, %p5960, %p5961;
	selp.u32 	%r28886, 1, 0, %p5962;
	sub.s32 	%r28887, %r57543, %r11775;
	setp.lt.u32 	%p5963, %r57543, %r11775;
	selp.s32 	%r28888, -1, 0, %p5962;
	add.s32 	%r57543, %r28887, %r28888;
	setp.lt.u32 	%p5964, %r28887, %r28886;
	or.pred  	%p5965, %p5963, %p5964;
	selp.s32 	%r28889, -1, 0, %p5965;
	sub.s32 	%r28890, %r57544, %r11776;
	add.s32 	%r57544, %r28890, %r28889;
$L__BB0_1742:
	st.local.u32 	[%rd32], %r57537;
	st.local.u32 	[%rd32+4], %r57538;
	st.local.u32 	[%rd32+8], %r57539;
	st.local.u32 	[%rd32+12], %r57540;
	st.local.u32 	[%rd32+16], %r57541;
	st.local.u32 	[%rd32+20], %r57542;
	st.local.u32 	[%rd32+24], %r57543;
	st.local.u32 	[%rd32+28], %r57544;
	mov.b32 	%r57561, 0;
	ld.param.u32 	%r55652, [_Z17ecm_stage1_kernelj4U256S_S_jPKjjjjjjjjPjS2_S2_S2_S2_S2__param_4];
	and.b32  	%r29023, %r11769, 65535;
	shr.u32 	%r29025, %r11769, 16;
	and.b32  	%r29038, %r11770, 65535;
	shr.u32 	%r29040, %r11770, 16;
	mov.u64 	%rd467, %rd32;
	mov.u32 	%r57560, %r57561;
	mov.u32 	%r57559, %r57561;
	mov.u32 	%r57558, %r57561;
	mov.u32 	%r57557, %r57561;
	mov.u32 	%r57556, %r57561;
	mov.u32 	%r57555, %r57561;
	mov.u32 	%r57552, %r57561;
	mov.u32 	%r57553, %r57561;
$L__BB0_1743:
	ld.local.u32 	%r28892, [%rd467];
	shr.u32 	%r28893, %r28892, 16;
	and.b32  	%r28894, %r28892, 65535;
	mul.lo.s32 	%r28895, %r3363, %r28894;
	mul.lo.s32 	%r28896, %r3363, %r28893;
	mad.lo.s32 	%r28897, %r3364, %r28894, %r28896;
	and.b32  	%r28898, %r28895, 65535;
	shl.b32 	%r28899, %r28897, 16;
	shr.u32 	%r28900, %r28895, 16;
	shr.u32 	%r28901, %r28897, 16;
	add.s32 	%r28902, %r28898, %r57552;
	add.s32 	%r28903, %r28902, %r28899;
	setp.lt.u32 	%p5966, %r28903, %r57552;
	selp.u32 	%r28904, 1, 0, %p5966;
	mad.lo.s32 	%r28905, %r3364, %r28893, %r28900;
	add.s32 	%r28906, %r28905, %r28901;
	add.s32 	%r28907, %r28906, %r28904;
	mul.lo.s32 	%r28908, %r3365, %r28894;
	mul.lo.s32 	%r28909, %r3365, %r28893;
	mad.lo.s32 	%r28910, %r3366, %r28894, %r28909;
	and.b32  	%r28911, %r28908, 65535;
	shl.b32 	%r28912, %r28910, 16;
	shr.u32 	%r28913, %r28908, 16;
	shr.u32 	%r28914, %r28910, 16;
	add.s32 	%r28915, %r28911, %r57555;
	add.s32 	%r28916, %r28915, %r28912;
	setp.lt.u32 	%p5967, %r28916, %r57555;
	selp.u32 	%r28917, 1, 0, %p5967;
	add.s32 	%r28918, %r28916, %r28907;
	setp.lt.u32 	%p5968, %r28918, %r28916;
	selp.u32 	%r28919, 1, 0, %p5968;
	mad.lo.s32 	%r28920, %r3366, %r28893, %r28913;
	add.s32 	%r28921, %r28920, %r28914;
	add.s32 	%r28922, %r28921, %r28917;
	add.s32 	%r28923, %r28922, %r28919;
	mul.lo.s32 	%r28924, %r3367, %r28894;
	mul.lo.s32 	%r28925, %r3367, %r28893;
	mad.lo.s32 	%r28926, %r3368, %r28894, %r28925;
	and.b32  	%r28927, %r28924, 65535;
	shl.b32 	%r28928, %r28926, 16;
	shr.u32 	%r28929, %r28924, 16;
	shr.u32 	%r28930, %r28926, 16;
	add.s32 	%r28931, %r28927, %r57556;
	add.s32 	%r28932, %r28931, %r28928;
	setp.lt.u32 	%p5969, %r28932, %r57556;
	selp.u32 	%r28933, 1, 0, %p5969;
	add.s32 	%r28934, %r28932, %r28923;
	setp.lt.u32 	%p5970, %r28934, %r28932;
	selp.u32 	%r28935, 1, 0, %p5970;
	mad.lo.s32 	%r28936, %r3368, %r28893, %r28929;
	add.s32 	%r28937, %r28936, %r28930;
	add.s32 	%r28938, %r28937, %r28933;
	add.s32 	%r28939, %r28938, %r28935;
	mul.lo.s32 	%r28940, %r3369, %r28894;
	mul.lo.s32 	%r28941, %r3369, %r28893;
	mad.lo.s32 	%r28942, %r3370, %r28894, %r28941;
	and.b32  	%r28943, %r28940, 65535;
	shl.b32 	%r28944, %r28942, 16;
	shr.u32 	%r28945, %r28940, 16;
	shr.u32 	%r28946, %r28942, 16;
	add.s32 	%r28947, %r28943, %r57557;
	add.s32 	%r28948, %r28947, %r28944;
	setp.lt.u32 	%p5971, %r28948, %r57557;
	selp.u32 	%r28949, 1, 0, %p5971;
	add.s32 	%r28950, %r28948, %r28939;
	setp.lt.u32 	%p5972, %r28950, %r28948;
	selp.u32 	%r28951, 1, 0, %p5972;
	mad.lo.s32 	%r28952, %r3370, %r28893, %r28945;
	add.s32 	%r28953, %r28952, %r28946;
	add.s32 	%r28954, %r28953, %r28949;
	add.s32 	%r28955, %r28954, %r28951;
	mul.lo.s32 	%r28956, %r3371, %r28894;
	mul.lo.s32 	%r28957, %r3371, %r28893;
	mad.lo.s32 	%r28958, %r3372, %r28894, %r28957;
	and.b32  	%r28959, %r28956, 65535;
	shl.b32 	%r28960, %r28958, 16;
	shr.u32 	%r28961, %r28956, 16;
	shr.u32 	%r28962, %r28958, 16;
	add.s32 	%r28963, %r28959, %r57558;
	add.s32 	%r28964, %r28963, %r28960;
	setp.lt.u32 	%p5973, %r28964, %r57558;
	selp.u32 	%r28965, 1, 0, %p5973;
	add.s32 	%r28966, %r28964, %r28955;
	setp.lt.u32 	%p5974, %r28966, %r28964;
	selp.u32 	%r28967, 1, 0, %p5974;
	mad.lo.s32 	%r28968, %r3372, %r28893, %r28961;
	add.s32 	%r28969, %r28968, %r28962;
	add.s32 	%r28970, %r28969, %r28965;
	add.s32 	%r28971, %r28970, %r28967;
	mul.lo.s32 	%r28972, %r3373, %r28894;
	mul.lo.s32 	%r28973, %r3373, %r28893;
	mad.lo.s32 	%r28974, %r3374, %r28894, %r28973;
	and.b32  	%r28975, %r28972, 65535;
	shl.b32 	%r28976, %r28974, 16;
	shr.u32 	%r28977, %r28972, 16;
	shr.u32 	%r28978, %r28974, 16;
	add.s32 	%r28979, %r28975, %r57559;
	add.s32 	%r28980, %r28979, %r28976;
	setp.lt.u32 	%p5975, %r28980, %r57559;
	selp.u32 	%r28981, 1, 0, %p5975;
	add.s32 	%r28982, %r28980, %r28971;
	setp.lt.u32 	%p5976, %r28982, %r28980;
	selp.u32 	%r28983, 1, 0, %p5976;
	mad.lo.s32 	%r28984, %r3374, %r28893, %r28977;
	add.s32 	%r28985, %r28984, %r28978;
	add.s32 	%r28986, %r28985, %r28981;
	add.s32 	%r28987, %r28986, %r28983;
	mul.lo.s32 	%r28988, %r3375, %r28894;
	mul.lo.s32 	%r28989, %r3375, %r28893;
	mad.lo.s32 	%r28990, %r3376, %r28894, %r28989;
	and.b32  	%r28991, %r28988, 65535;
	shl.b32 	%r28992, %r28990, 16;
	shr.u32 	%r28993, %r28988, 16;
	shr.u32 	%r28994, %r28990, 16;
	add.s32 	%r28995, %r28991, %r57560;
	add.s32 	%r28996, %r28995, %r28992;
	setp.lt.u32 	%p5977, %r28996, %r57560;
	selp.u32 	%r28997, 1, 0, %p5977;
	add.s32 	%r28998, %r28996, %r28987;
	setp.lt.u32 	%p5978, %r28998, %r28996;
	selp.u32 	%r28999, 1, 0, %p5978;
	mad.lo.s32 	%r29000, %r3376, %r28893, %r28993;
	add.s32 	%r29001, %r29000, %r28994;
	add.s32 	%r29002, %r29001, %r28997;
	add.s32 	%r29003, %r29002, %r28999;
	mul.lo.s32 	%r29004, %r3377, %r28894;
	mul.lo.s32 	%r29005, %r3377, %r28893;
	mad.lo.s32 	%r29006, %r3378, %r28894, %r29005;
	and.b32  	%r29007, %r29004, 65535;
	shl.b32 	%r29008, %r29006, 16;
	shr.u32 	%r29009, %r29004, 16;
	shr.u32 	%r29010, %r29006, 16;
	add.s32 	%r29011, %r29007, %r57561;
	add.s32 	%r29012, %r29011, %r29008;
	setp.lt.u32 	%p5979, %r29012, %r57561;
	selp.u32 	%r29013, 1, 0, %p5979;
	add.s32 	%r29014, %r29012, %r29003;
	setp.lt.u32 	%p5980, %r29014, %r29012;
	selp.u32 	%r29015, 1, 0, %p5980;
	mad.lo.s32 	%r29016, %r3378, %r28893, %r29009;
	add.s32 	%r29017, %r29016, %r29010;
	add.s32 	%r29018, %r29017, %r29013;
	add.s32 	%r29019, %r29018, %r29015;
	mul.lo.s32 	%r29020, %r28903, %r55652;
	shr.u32 	%r29021, %r29020, 16;
	and.b32  	%r29022, %r29020, 65535;
	mul.lo.s32 	%r29024, %r29023, %r29022;
	mul.lo.s32 	%r29026, %r29023, %r29021;
	mad.lo.s32 	%r29027, %r29025, %r29022, %r29026;
	and.b32  	%r29028, %r29024, 65535;
	shl.b32 	%r29029, %r29027, 16;
	shr.u32 	%r29030, %r29024, 16;
	shr.u32 	%r29031, %r29027, 16;
	add.s32 	%r29032, %r29028, %r28903;
	add.s32 	%r29033, %r29032, %r29029;
	setp.lt.u32 	%p5981, %r29033, %r28903;
	selp.u32 	%r29034, 1, 0, %p5981;
	mad.lo.s32 	%r29035, %r29025, %r29021, %r29030;
	add.s32 	%r29036, %r29035, %r29031;
	add.s32 	%r29037, %r29036, %r29034;
	mul.lo.s32 	%r29039, %r29038, %r29022;
	mul.lo.s32 	%r29041, %r29038, %r29021;
	mad.lo.s32 	%r29042, %r29040, %r29022, %r29041;
	and.b32  	%r29043, %r29039, 65535;
	shl.b32 	%r29044, %r29042, 16;
	shr.u32 	%r29045, %r29039, 16;
	shr.u32 	%r29046, %r29042, 16;
	add.s32 	%r29047, %r29043, %r28918;
	add.s32 	%r29048, %r29047, %r29044;
	setp.lt.u32 	%p5982, %r29048, %r28918;
	selp.u32 	%r29049, 1, 0, %p5982;
	add.s32 	%r57552, %r29048, %r29037;
	setp.lt.u32 	%p5983, %r57552, %r29048;
	selp.u32 	%r29050, 1, 0, %p5983;
	mad.lo.s32 	%r29051, %r29040, %r29021, %r29045;
	add.s32 	%r29052, %r29051, %r29046;
	add.s32 	%r29053, %r29052, %r29049;
	add.s32 	%r29054, %r29053, %r29050;
	and.b32  	%r29055, %r11771, 65535;
	mul.lo.s32 	%r29056, %r29055, %r29022;
	shr.u32 	%r29057, %r11771, 16;
	mul.lo.s32 	%r29058, %r29055, %r29021;
	mad.lo.s32 	%r29059, %r29057, %r29022, %r29058;
	and.b32  	%r29060, %r29056, 65535;
	shl.b32 	%r29061, %r29059, 16;
	shr.u32 	%r29062, %r29056, 16;
	shr.u32 	%r29063, %r29059, 16;
	add.s32 	%r29064, %r29060, %r28934;
	add.s32 	%r29065, %r29064, %r29061;
	setp.lt.u32 	%p5984, %r29065, %r28934;
	selp.u32 	%r29066, 1, 0, %p5984;
	add.s32 	%r57555, %r29065, %r29054;
	setp.lt.u32 	%p5985, %r57555, %r29065;
	selp.u32 	%r29067, 1, 0, %p5985;
	mad.lo.s32 	%r29068, %r29057, %r29021, %r29062;
	add.s32 	%r29069, %r29068, %r29063;
	add.s32 	%r29070, %r29069, %r29066;
	add.s32 	%r29071, %r29070, %r29067;
	and.b32  	%r29072, %r11772, 65535;
	mul.lo.s32 	%r29073, %r29072, %r29022;
	shr.u32 	%r29074, %r11772, 16;
	mul.lo.s32 	%r29075, %r29072, %r29021;
	mad.lo.s32 	%r29076, %r29074, %r29022, %r29075;
	and.b32  	%r29077, %r29073, 65535;
	shl.b32 	%r29078, %r29076, 16;
	shr.u32 	%r29079, %r29073, 16;
	shr.u32 	%r29080, %r29076, 16;
	add.s32 	%r29081, %r29077, %r28950;
	add.s32 	%r29082, %r29081, %r29078;
	setp.lt.u32 	%p5986, %r29082, %r28950;
	selp.u32 	%r29083, 1, 0, %p5986;
	add.s32 	%r57556, %r29082, %r29071;
	setp.lt.u32 	%p5987, %r57556, %r29082;
	selp.u32 	%r29084, 1, 0, %p5987;
	mad.lo.s32 	%r29085, %r29074, %r29021, %r29079;
	add.s32 	%r29086, %r29085, %r29080;
	add.s32 	%r29087, %r29086, %r29083;
	add.s32 	%r29088, %r29087, %r29084;
	and.b32  	%r29089, %r11773, 65535;
	mul.lo.s32 	%r29090, %r29089, %r29022;
	shr.u32 	%r29091, %r11773, 16;
	mul.lo.s32 	%r29092, %r29089, %r29021;
	mad.lo.s32 	%r29093, %r29091, %r29022, %r29092;
	and.b32  	%r29094, %r29090, 65535;
	shl.b32 	%r29095, %r29093, 16;
	shr.u32 	%r29096, %r29090, 16;
	shr.u32 	%r29097, %r29093, 16;
	add.s32 	%r29098, %r29094, %r28966;
	add.s32 	%r29099, %r29098, %r29095;
	setp.lt.u32 	%p5988, %r29099, %r28966;
	selp.u32 	%r29100, 1, 0, %p5988;
	add.s32 	%r57557, %r29099, %r29088;
	setp.lt.u32 	%p5989, %r57557, %r29099;
	selp.u32 	%r29101, 1, 0, %p5989;
	mad.lo.s32 	%r29102, %r29091, %r29021, %r29096;
	add.s32 	%r29103, %r29102, %r29097;
	add.s32 	%r29104, %r29103, %r29100;
	add.s32 	%r29105, %r29104, %r29101;
	and.b32  	%r29106, %r11774, 65535;
	mul.lo.s32 	%r29107, %r29106, %r29022;
	shr.u32 	%r29108, %r11774, 16;
	mul.lo.s32 	%r29109, %r29106, %r29021;
	mad.lo.s32 	%r29110, %r29108, %r29022, %r29109;
	and.b32  	%r29111, %r29107, 65535;
	shl.b32 	%r29112, %r29110, 16;
	shr.u32 	%r29113, %r29107, 16;
	shr.u32 	%r29114, %r29110, 16;
	add.s32 	%r29115, %r29111, %r28982;
	add.s32 	%r29116, %r29115, %r29112;
	setp.lt.u32 	%p5990, %r29116, %r28982;
	selp.u32 	%r29117, 1, 0, %p5990;
	add.s32 	%r57558, %r29116, %r29105;
	setp.lt.u32 	%p5991, %r57558, %r29116;
	selp.u32 	%r29118, 1, 0, %p5991;
	mad.lo.s32 	%r29119, %r29108, %r29021, %r29113;
	add.s32 	%r29120, %r29119, %r29114;
	add.s32 	%r29121, %r29120, %r29117;
	add.s32 	%r29122, %r29121, %r29118;
	and.b32  	%r29123, %r11775, 65535;
	mul.lo.s32 	%r29124, %r29123, %r29022;
	shr.u32 	%r29125, %r11775, 16;
	mul.lo.s32 	%r29126, %r29123, %r29021;
	mad.lo.s32 	%r29127, %r29125, %r29022, %r29126;
	and.b32  	%r29128, %r29124, 65535;
	shl.b32 	%r29129, %r29127, 16;
	shr.u32 	%r29130, %r29124, 16;
	shr.u32 	%r29131, %r29127, 16;
	add.s32 	%r29132, %r29128, %r28998;
	add.s32 	%r29133, %r29132, %r29129;
	setp.lt.u32 	%p5992, %r29133, %r28998;
	selp.u32 	%r29134, 1, 0, %p5992;
	add.s32 	%r57559, %r29133, %r29122;
	setp.lt.u32 	%p5993, %r57559, %r29133;
	selp.u32 	%r29135, 1, 0, %p5993;
	mad.lo.s32 	%r29136, %r29125, %r29021, %r29130;
	add.s32 	%r29137, %r29136, %r29131;
	add.s32 	%r29138, %r29137, %r29134;
	add.s32 	%r29139, %r29138, %r29135;
	and.b32  	%r29140, %r11776, 65535;
	mul.lo.s32 	%r29141, %r29140, %r29022;
	shr.u32 	%r29142, %r11776, 16;
	mul.lo.s32 	%r29143, %r29140, %r29021;
	mad.lo.s32 	%r29144, %r29142, %r29022, %r29143;
	and.b32  	%r29145, %r29141, 65535;
	shl.b32 	%r29146, %r29144, 16;
	shr.u32 	%r29147, %r29141, 16;
	shr.u32 	%r29148, %r29144, 16;
	add.s32 	%r29149, %r29145, %r29014;
	add.s32 	%r29150, %r29149, %r29146;
	setp.lt.u32 	%p5994, %r29150, %r29014;
	selp.u32 	%r29151, 1, 0, %p5994;
	add.s32 	%r57560, %r29150, %r29139;
	setp.lt.u32 	%p5995, %r57560, %r29150;
	selp.u32 	%r29152, 1, 0, %p5995;
	mad.lo.s32 	%r29153, %r29142, %r29021, %r29147;
	add.s32 	%r29154, %r29153, %r29148;
	add.s32 	%r29155, %r29154, %r29151;
	add.s32 	%r29156, %r29155, %r29152;
	add.s32 	%r57561, %r29019, %r29156;
	add.s32 	%r57553, %r57553, 1;
	add.s64 	%rd467, %rd467, 4;
	setp.ne.s32 	%p5996, %r57553, 8;
	@%p5996 bra 	$L__BB0_1743;
	setp.lt.u32 	%p5997, %r57561, %r11776;
	mov.u32 	%r57554, %r57552;
	@%p5997 bra 	$L__BB0_1759;
	setp.gt.u32 	%p5998, %r57561, %r11776;
	@%p5998 bra 	$L__BB0_1758;
	setp.lt.u32 	%p5999, %r57560, %r11775;
	mov.u32 	%r57554, %r57552;
	@%p5999 bra 	$L__BB0_1759;
	setp.gt.u32 	%p6000, %r57560, %r11775;
	@%p6000 bra 	$L__BB0_1758;
	setp.lt.u32 	%p6001, %r57559, %r11774;
	mov.u32 	%r57554, %r57552;
	@%p6001 bra 	$L__BB0_1759;
	setp.gt.u32 	%p6002, %r57559, %r11774;
	@%p6002 bra 	$L__BB0_1758;
	setp.lt.u32 	%p6003, %r57558, %r11773;
	mov.u32 	%r57554, %r57552;
	@%p6003 bra 	$L__BB0_1759;
	setp.gt.u32 	%p6004, %r57558, %r11773;
	@%p6004 bra 	$L__BB0_1758;
	setp.lt.u32 	%p6005, %r57557, %r11772;
	mov.u32 	%r57554, %r57552;
	@%p6005 bra 	$L__BB0_1759;
	setp.gt.u32 	%p6006, %r57557, %r11772;
	@%p6006 bra 	$L__BB0_1758;
	setp.lt.u32 	%p6007, %r57556, %r11771;
	mov.u32 	%r57554, %r57552;
	@%p6007 bra 	$L__BB0_1759;
	setp.gt.u32 	%p6008, %r57556, %r11771;
	@%p6008 bra 	$L__BB0_1758;
	setp.lt.u32 	%p6009, %r57555, %r11770;
	mov.u32 	%r57554, %r57552;
	@%p6009 bra 	$L__BB0_1759;
	setp.le.u32 	%p6010, %r57555, %r11770;
	setp.lt.u32 	%p6011, %r57552, %r11769;
	and.pred  	%p6012, %p6010, %p6011;
	mov.u32 	%r57554, %r57552;
	@%p6012 bra 	$L__BB0_1759;
$L__BB0_1758:
	sub.s32 	%r57554, %r57552, %r11769;
	setp.lt.u32 	%p6013, %r57552, %r11769;
	selp.u32 	%r29157, 1, 0, %p6013;
	sub.s32 	%r29158, %r57555, %r11770;
	setp.lt.u32 	%p6014, %r57555, %r11770;
	selp.s32 	%r29159, -1, 0, %p6013;
	add.s32 	%r57555, %r29158, %r29159;
	setp.lt.u32 	%p6015, %r29158, %r29157;
	or.pred  	%p6016, %p6014, %p6015;
	selp.u32 	%r29160, 1, 0, %p6016;
	sub.s32 	%r29161, %r57556, %r11771;
	setp.lt.u32 	%p6017, %r57556, %r11771;
	selp.s32 	%r29162, -1, 0, %p6016;
	add.s32 	%r57556, %r29161, %r29162;
	setp.lt.u32 	%p6018, %r29161, %r29160;
	or.pred  	%p6019, %p6017, %p6018;
	selp.u32 	%r29163, 1, 0, %p6019;
	sub.s32 	%r29164, %r57557, %r11772;
	setp.lt.u32 	%p6020, %r57557, %r11772;
	selp.s32 	%r29165, -1, 0, %p6019;
	add.s32 	%r57557, %r29164, %r29165;
	setp.lt.u32 	%p6021, %r29164, %r29163;
	or.pred  	%p6022, %p6020, %p6021;
	selp.u32 	%r29166, 1, 0, %p6022;
	sub.s32 	%r29167, %r57558, %r11773;
	setp.lt.u32 	%p6023, %r57558, %r11773;
	selp.s32 	%r29168, -1, 0, %p6022;
	add.s32 	%r57558, %r29167, %r29168;
	setp.lt.u32 	%p6024, %r29167, %r29166;
	or.pred  	%p6025, %p6023, %p6024;
	selp.u32 	%r29169, 1, 0, %p6025;
	sub.s32 	%r29170, %r57559, %r11774;
	setp.lt.u32 	%p6026, %r57559, %r11774;
	selp.s32 	%r29171, -1, 0, %p6025;
	add.s32 	%r57559, %r29170, %r29171;
	setp.lt.u32 	%p6027, %r29170, %r29169;
	or.pred  	%p6028, %p6026, %p6027;
	selp.u32 	%r29172, 1, 0, %p6028;
	sub.s32 	%r29173, %r57560, %r11775;
	setp.lt.u32 	%p6029, %r57560, %r11775;
	selp.s32 	%r29174, -1, 0, %p6028;
	add.s32 	%r57560, %r29173, %r29174;
	setp.lt.u32 	%p6030, %r29173, %r29172;
	or.pred  	%p6031, %p6029, %p6030;
	selp.s32 	%r29175, -1, 0, %p6031;
	sub.s32 	%r29176, %r57561, %r11776;
	add.s32 	%r57561, %r29176, %r29175;
$L__BB0_1759:
	and.b32  	%r4389, %r57554, 65535;
	shr.u32 	%r4390, %r57554, 16;
	and.b32  	%r4391, %r57555, 65535;
	shr.u32 	%r4392, %r57555, 16;
	and.b32  	%r4393, %r57556, 65535;
	shr.u32 	%r4394, %r57556, 16;
	and.b32  	%r4395, %r57557, 65535;
	shr.u32 	%r4396, %r57557, 16;
	and.b32  	%r4397, %r57558, 65535;
	shr.u32 	%r4398, %r57558, 16;
	and.b32  	%r4399, %r57559, 65535;
	shr.u32 	%r4400, %r57559, 16;
	and.b32  	%r4401, %r57560, 65535;
	shr.u32 	%r4402, %r57560, 16;
	and.b32  	%r4403, %r57561, 65535;
	shr.u32 	%r4404, %r57561, 16;
	mov.b32 	%r57578, 0;
	mov.u64 	%rd468, %rd21;
	mov.u32 	%r57577, %r57578;
	mov.u32 	%r57576, %r57578;
	mov.u32 	%r57575, %r57578;
	mov.u32 	%r57574, %r57578;
	mov.u32 	%r57573, %r57578;
	mov.u32 	%r57572, %r57578;
	mov.u32 	%r57569, %r57578;
	mov.u32 	%r57570, %r57578;
$L__BB0_1760:
	ld.param.u32 	%r55653, [_Z17ecm_stage1_kernelj4U256S_S_jPKjjjjjjjjPjS2_S2_S2_S2_S2__param_4];
	ld.local.u32 	%r29178, [%rd468];
	shr.u32 	%r29179, %r29178, 16;
	and.b32  	%r29180, %r29178, 65535;
	mul.lo.s32 	%r29181, %r4389, %r29180;
	mul.lo.s32 	%r29182, %r4389, %r29179;
	mad.lo.s32 	%r29183, %r4390, %r29180, %r29182;
	and.b32  	%r29184, %r29181, 65535;
	shl.b32 	%r29185, %r29183, 16;
	shr.u32 	%r29186, %r29181, 16;
	shr.u32 	%r29187, %r29183, 16;
	add.s32 	%r29188, %r29184, %r57569;
	add.s32 	%r29189, %r29188, %r29185;
	setp.lt.u32 	%p6032, %r29189, %r57569;
	selp.u32 	%r29190, 1, 0, %p6032;
	mad.lo.s32 	%r29191, %r4390, %r29179, %r29186;
	add.s32 	%r29192, %r29191, %r29187;
	add.s32 	%r29193, %r29192, %r29190;
	mul.lo.s32 	%r29194, %r4391, %r29180;
	mul.lo.s32 	%r29195, %r4391, %r29179;
	mad.lo.s32 	%r29196, %r4392, %r29180, %r29195;
	and.b32  	%r29197, %r29194, 65535;
	shl.b32 	%r29198, %r29196, 16;
	shr.u32 	%r29199, %r29194, 16;
	shr.u32 	%r29200, %r29196, 16;
	add.s32 	%r29201, %r29197, %r57572;
	add.s32 	%r29202, %r29201, %r29198;
	setp.lt.u32 	%p6033, %r29202, %r57572;
	selp.u32 	%r29203, 1, 0, %p6033;
	add.s32 	%r29204, %r29202, %r29193;
	setp.lt.u32 	%p6034, %r29204, %r29202;
	selp.u32 	%r29205, 1, 0, %p6034;
	mad.lo.s32 	%r29206, %r4392, %r29179, %r29199;
	add.s32 	%r29207, %r29206, %r29200;
	add.s32 	%r29208, %r29207, %r29203;
	add.s32 	%r29209, %r29208, %r29205;
	mul.lo.s32 	%r29210, %r4393, %r29180;
	mul.lo.s32 	%r29211, %r4393, %r29179;
	mad.lo.s32 	%r29212, %r4394, %r29180, %r29211;
	and.b32  	%r29213, %r29210, 65535;
	shl.b32 	%r29214, %r29212, 16;
	shr.u32 	%r29215, %r29210, 16;
	shr.u32 	%r29216, %r29212, 16;
	add.s32 	%r29217, %r29213, %r57573;
	add.s32 	%r29218, %r29217, %r29214;
	setp.lt.u32 	%p6035, %r29218, %r57573;
	selp.u32 	%r29219, 1, 0, %p6035;
	add.s32 	%r29220, %r29218, %r29209;
	setp.lt.u32 	%p6036, %r29220, %r29218;
	selp.u32 	%r29221, 1, 0, %p6036;
	mad.lo.s32 	%r29222, %r4394, %r29179, %r29215;
	add.s32 	%r29223, %r29222, %r29216;
	add.s32 	%r29224, %r29223, %r29219;
	add.s32 	%r29225, %r29224, %r29221;
	mul.lo.s32 	%r29226, %r4395, %r29180;
	mul.lo.s32 	%r29227, %r4395, %r29179;
	mad.lo.s32 	%r29228, %r4396, %r29180, %r29227;
	and.b32  	%r29229, %r29226, 65535;
	shl.b32 	%r29230, %r29228, 16;
	shr.u32 	%r29231, %r29226, 16;
	shr.u32 	%r29232, %r29228, 16;
	add.s32 	%r29233, %r29229, %r57574;
	add.s32 	%r29234, %r29233, %r29230;
	setp.lt.u32 	%p6037, %r29234, %r57574;
	selp.u32 	%r29235, 1, 0, %p6037;
	add.s32 	%r29236, %r29234, %r29225;
	setp.lt.u32 	%p6038, %r29236, %r29234;
	selp.u32 	%r29237, 1, 0, %p6038;
	mad.lo.s32 	%r29238, %r4396, %r29179, %r29231;
	add.s32 	%r29239, %r29238, %r29232;
	add.s32 	%r29240, %r29239, %r29235;
	add.s32 	%r29241, %r29240, %r29237;
	mul.lo.s32 	%r29242, %r4397, %r29180;
	mul.lo.s32 	%r29243, %r4397, %r29179;
	mad.lo.s32 	%r29244, %r4398, %r29180, %r29243;
	and.b32  	%r29245, %r29242, 65535;
	shl.b32 	%r29246, %r29244, 16;
	shr.u32 	%r29247, %r29242, 16;
	shr.u32 	%r29248, %r29244, 16;
	add.s32 	%r29249, %r29245, %r57575;
	add.s32 	%r29250, %r29249, %r29246;
	setp.lt.u32 	%p6039, %r29250, %r57575;
	selp.u32 	%r29251, 1, 0, %p6039;
	add.s32 	%r29252, %r29250, %r29241;
	setp.lt.u32 	%p6040, %r29252, %r29250;
	selp.u32 	%r29253, 1, 0, %p6040;
	mad.lo.s32 	%r29254, %r4398, %r29179, %r29247;
	add.s32 	%r29255, %r29254, %r29248;
	add.s32 	%r29256, %r29255, %r29251;
	add.s32 	%r29257, %r29256, %r29253;
	mul.lo.s32 	%r29258, %r4399, %r29180;
	mul.lo.s32 	%r29259, %r4399, %r29179;
	mad.lo.s32 	%r29260, %r4400, %r29180, %r29259;
	and.b32  	%r29261, %r29258, 65535;
	shl.b32 	%r29262, %r29260, 16;
	shr.u32 	%r29263, %r29258, 16;
	shr.u32 	%r29264, %r29260, 16;
	add.s32 	%r29265, %r29261, %r57576;
	add.s32 	%r29266, %r29265, %r29262;
	setp.lt.u32 	%p6041, %r29266, %r57576;
	selp.u32 	%r29267, 1, 0, %p6041;
	add.s32 	%r29268, %r29266, %r29257;
	setp.lt.u32 	%p6042, %r29268, %r29266;
	selp.u32 	%r29269, 1, 0, %p6042;
	mad.lo.s32 	%r29270, %r4400, %r29179, %r29263;
	add.s32 	%r29271, %r29270, %r29264;
	add.s32 	%r29272, %r29271, %r29267;
	add.s32 	%r29273, %r29272, %r29269;
	mul.lo.s32 	%r29274, %r4401, %r29180;
	mul.lo.s32 	%r29275, %r4401, %r29179;
	mad.lo.s32 	%r29276, %r4402, %r29180, %r29275;
	and.b32  	%r29277, %r29274, 65535;
	shl.b32 	%r29278, %r29276, 16;
	shr.u32 	%r29279, %r29274, 16;
	shr.u32 	%r29280, %r29276, 16;
	add.s32 	%r29281, %r29277, %r57577;
	add.s32 	%r29282, %r29281, %r29278;
	setp.lt.u32 	%p6043, %r29282, %r57577;
	selp.u32 	%r29283, 1, 0, %p6043;
	add.s32 	%r29284, %r29282, %r29273;
	setp.lt.u32 	%p6044, %r29284, %r29282;
	selp.u32 	%r29285, 1, 0, %p6044;
	mad.lo.s32 	%r29286, %r4402, %r29179, %r29279;
	add.s32 	%r29287, %r29286, %r29280;
	add.s32 	%r29288, %r29287, %r29283;
	add.s32 	%r29289, %r29288, %r29285;
	mul.lo.s32 	%r29290, %r4403, %r29180;
	mul.lo.s32 	%r29291, %r4403, %r29179;
	mad.lo.s32 	%r29292, %r4404, %r29180, %r29291;
	and.b32  	%r29293, %r29290, 65535;
	shl.b32 	%r29294, %r29292, 16;
	shr.u32 	%r29295, %r29290, 16;
	shr.u32 	%r29296, %r29292, 16;
	add.s32 	%r29297, %r29293, %r57578;
	add.s32 	%r29298, %r29297, %r29294;
	setp.lt.u32 	%p6045, %r29298, %r57578;
	selp.u32 	%r29299, 1, 0, %p6045;
	add.s32 	%r29300, %r29298, %r29289;
	setp.lt.u32 	%p6046, %r29300, %r29298;
	selp.u32 	%r29301, 1, 0, %p6046;
	mad.lo.s32 	%r29302, %r4404, %r29179, %r29295;
	add.s32 	%r29303, %r29302, %r29296;
	add.s32 	%r29304, %r29303, %r29299;
	add.s32 	%r29305, %r29304, %r29301;
	mul.lo.s32 	%r29306, %r29189, %r55653;
	shr.u32 	%r29307, %r29306, 16;
	and.b32  	%r29308, %r29306, 65535;
	and.b32  	%r29309, %r11769, 65535;
	mul.lo.s32 	%r29310, %r29309, %r29308;
	shr.u32 	%r29311, %r11769, 16;
	mul.lo.s32 	%r29312, %r29309, %r29307;
	mad.lo.s32 	%r29313, %r29311, %r29308, %r29312;
	and.b32  	%r29314, %r29310, 65535;
	shl.b32 	%r29315, %r29313, 16;
	shr.u32 	%r29316, %r29310, 16;
	shr.u32 	%r29317, %r29313, 16;
	add.s32 	%r29318, %r29314, %r29189;
	add.s32 	%r29319, %r29318, %r29315;
	setp.lt.u32 	%p6047, %r29319, %r29189;
	selp.u32 	%r29320, 1, 0, %p6047;
	mad.lo.s32 	%r29321, %r29311, %r29307, %r29316;
	add.s32 	%r29322, %r29321, %r29317;
	add.s32 	%r29323, %r29322, %r29320;
	and.b32  	%r29324, %r11770, 65535;
	mul.lo.s32 	%r29325, %r29324, %r29308;
	shr.u32 	%r29326, %r11770, 16;
	mul.lo.s32 	%r29327, %r29324, %r29307;
	mad.lo.s32 	%r29328, %r29326, %r29308, %r29327;
	and.b32  	%r29329, %r29325, 65535;
	shl.b32 	%r29330, %r29328, 16;
	shr.u32 	%r29331, %r29325, 16;
	shr.u32 	%r29332, %r29328, 16;
	add.s32 	%r29333, %r29329, %r29204;
	add.s32 	%r29334, %r29333, %r29330;
	setp.lt.u32 	%p6048, %r29334, %r29204;
	selp.u32 	%r29335, 1, 0, %p6048;
	add.s32 	%r57569, %r29334, %r29323;
	setp.lt.u32 	%p6049, %r57569, %r29334;
	selp.u32 	%r29336, 1, 0, %p6049;
	mad.lo.s32 	%r29337, %r29326, %r29307, %r29331;
	add.s32 	%r29338, %r29337, %r29332;
	add.s32 	%r29339, %r29338, %r29335;
	add.s32 	%r29340, %r29339, %r29336;
	and.b32  	%r29341, %r11771, 65535;
	mul.lo.s32 	%r29342, %r29341, %r29308;
	shr.u32 	%r29343, %r11771, 16;
	mul.lo.s32 	%r29344, %r29341, %r29307;
	mad.lo.s32 	%r29345, %r29343, %r29308, %r29344;
	and.b32  	%r29346, %r29342, 65535;
	shl.b32 	%r29347, %r29345, 16;
	shr.u32 	%r29348, %r29342, 16;
	shr.u32 	%r29349, %r29345, 16;
	add.s32 	%r29350, %r29346, %r29220;
	add.s32 	%r29351, %r29350, %r29347;
	setp.lt.u32 	%p6050, %r29351, %r29220;
	selp.u32 	%r29352, 1, 0, %p6050;
	add.s32 	%r57572, %r29351, %r29340;
	setp.lt.u32 	%p6051, %r57572, %r29351;
	selp.u32 	%r29353, 1, 0, %p6051;
	mad.lo.s32 	%r29354, %r29343, %r29307, %r29348;
	add.s32 	%r29355, %r29354, %r29349;
	add.s32 	%r29356, %r29355, %r29352;
	add.s32 	%r29357, %r29356, %r29353;
	and.b32  	%r29358, %r11772, 65535;
	mul.lo.s32 	%r29359, %r29358, %r29308;
	shr.u32 	%r29360, %r11772, 16;
	mul.lo.s32 	%r29361, %r29358, %r29307;
	mad.lo.s32 	%r29362, %r29360, %r29308, %r29361;
	and.b32  	%r29363, %r29359, 65535;
	shl.b32 	%r29364, %r29362, 16;
	shr.u32 	%r29365, %r29359, 16;
	shr.u32 	%r29366, %r29362, 16;
	add.s32 	%r29367, %r29363, %r29236;
	add.s32 	%r29368, %r29367, %r29364;
	setp.lt.u32 	%p6052, %r29368, %r29236;
	selp.u32 	%r29369, 1, 0, %p6052;
	add.s32 	%r57573, %r29368, %r29357;
	setp.lt.u32 	%p6053, %r57573, %r29368;
	selp.u32 	%r29370, 1, 0, %p6053;
	mad.lo.s32 	%r29371, %r29360, %r29307, %r29365;
	add.s32 	%r29372, %r29371, %r29366;
	add.s32 	%r29373, %r29372, %r29369;
	add.s32 	%r29374, %r29373, %r29370;
	and.b32  	%r29375, %r11773, 65535;
	mul.lo.s32 	%r29376, %r29375, %r29308;
	shr.u32 	%r29377, %r11773, 16;
	mul.lo.s32 	%r29378, %r29375, %r29307;
	mad.lo.s32 	%r29379, %r29377, %r29308, %r29378;
	and.b32  	%r29380, %r29376, 65535;
	shl.b32 	%r29381, %r29379, 16;
	shr.u32 	%r29382, %r29376, 16;
	shr.u32 	%r29383, %r29379, 16;
	add.s32 	%r29384, %r29380, %r29252;
	add.s32 	%r29385, %r29384, %r29381;
	setp.lt.u32 	%p6054, %r29385, %r29252;
	selp.u32 	%r29386, 1, 0, %p6054;
	add.s32 	%r57574, %r29385, %r29374;
	setp.lt.u32 	%p6055, %r57574, %r29385;
	selp.u32 	%r29387, 1, 0, %p6055;
	mad.lo.s32 	%r29388, %r29377, %r29307, %r29382;
	add.s32 	%r29389, %r29388, %r29383;
	add.s32 	%r29390, %r29389, %r29386;
	add.s32 	%r29391, %r29390, %r29387;
	and.b32  	%r29392, %r11774, 65535;
	mul.lo.s32 	%r29393, %r29392, %r29308;
	shr.u32 	%r29394, %r11774, 16;
	mul.lo.s32 	%r29395, %r29392, %r29307;
	mad.lo.s32 	%r29396, %r29394, %r29308, %r29395;
	and.b32  	%r29397, %r29393, 65535;
	shl.b32 	%r29398, %r29396, 16;
	shr.u32 	%r29399, %r29393, 16;
	shr.u32 	%r29400, %r29396, 16;
	add.s32 	%r29401, %r29397, %r29268;
	add.s32 	%r29402, %r29401, %r29398;
	setp.lt.u32 	%p6056, %r29402, %r29268;
	selp.u32 	%r29403, 1, 0, %p6056;
	add.s32 	%r57575, %r29402, %r29391;
	setp.lt.u32 	%p6057, %r57575, %r29402;
	selp.u32 	%r29404, 1, 0, %p6057;
	mad.lo.s32 	%r29405, %r29394, %r29307, %r29399;
	add.s32 	%r29406, %r29405, %r29400;
	add.s32 	%r29407, %r29406, %r29403;
	add.s32 	%r29408, %r29407, %r29404;
	and.b32  	%r29409, %r11775, 65535;
	mul.lo.s32 	%r29410, %r29409, %r29308;
	shr.u32 	%r29411, %r11775, 16;
	mul.lo.s32 	%r29412, %r29409, %r29307;
	mad.lo.s32 	%r29413, %r29411, %r29308, %r29412;
	and.b32  	%r29414, %r29410, 65535;
	shl.b32 	%r29415, %r29413, 16;
	shr.u32 	%r29416, %r29410, 16;
	shr.u32 	%r29417, %r29413, 16;
	add.s32 	%r29418, %r29414, %r29284;
	add.s32 	%r29419, %r29418, %r29415;
	setp.lt.u32 	%p6058, %r29419, %r29284;
	selp.u32 	%r29420, 1, 0, %p6058;
	add.s32 	%r57576, %r29419, %r29408;
	setp.lt.u32 	%p6059, %r57576, %r29419;
	selp.u32 	%r29421, 1, 0, %p6059;
	mad.lo.s32 	%r29422, %r29411, %r29307, %r29416;
	add.s32 	%r29423, %r29422, %r29417;
	add.s32 	%r29424, %r29423, %r29420;
	add.s32 	%r29425, %r29424, %r29421;
	and.b32  	%r29426, %r11776, 65535;
	mul.lo.s32 	%r29427, %r29426, %r29308;
	shr.u32 	%r29428, %r11776, 16;
	mul.lo.s32 	%r29429, %r29426, %r29307;
	mad.lo.s32 	%r29430, %r29428, %r29308, %r29429;
	and.b32  	%r29431, %r29427, 65535;
	shl.b32 	%r29432, %r29430, 16;
	shr.u32 	%r29433, %r29427, 16;
	shr.u32 	%r29434, %r29430, 16;
	add.s32 	%r29435, %r29431, %r29300;
	add.s32 	%r29436, %r29435, %r29432;
	setp.lt.u32 	%p6060, %r29436, %r29300;
	selp.u32 	%r29437, 1, 0, %p6060;
	add.s32 	%r57577, %r29436, %r29425;
	setp.lt.u32 	%p6061, %r57577, %r29436;
	selp.u32 	%r29438, 1, 0, %p6061;
	mad.lo.s32 	%r29439, %r29428, %r29307, %r29433;
	add.s32 	%r29440, %r29439, %r29434;
	add.s32 	%r29441, %r29440, %r29437;
	add.s32 	%r29442, %r29441, %r29438;
	add.s32 	%r57578, %r29305, %r29442;
	add.s32 	%r57570, %r57570, 1;
	add.s64 	%rd468, %rd468, 4;
	setp.ne.s32 	%p6062, %r57570, 8;
	@%p6062 bra 	$L__BB0_1760;
	setp.lt.u32 	%p6063, %r57578, %r11776;
	mov.u32 	%r57571, %r57569;
	@%p6063 bra 	$L__BB0_1776;
	setp.gt.u32 	%p6064, %r57578, %r11776;
	@%p6064 bra 	$L__BB0_1775;
	setp.lt.u32 	%p6065, %r57577, %r11775;
	mov.u32 	%r57571, %r57569;
	@%p6065 bra 	$L__BB0_1776;
	setp.gt.u32 	%p6066, %r57577, %r11775;
	@%p6066 bra 	$L__BB0_1775;
	setp.lt.u32 	%p6067, %r57576, %r11774;
	mov.u32 	%r57571, %r57569;
	@%p6067 bra 	$L__BB0_1776;
	setp.gt.u32 	%p6068, %r57576, %r11774;
	@%p6068 bra 	$L__BB0_1775;
	setp.lt.u32 	%p6069, %r57575, %r11773;
	mov.u32 	%r57571, %r57569;
	@%p6069 bra 	$L__BB0_1776;
	setp.gt.u32 	%p6070, %r57575, %r11773;
	@%p6070 bra 	$L__BB0_1775;
	setp.lt.u32 	%p6071, %r57574, %r11772;
	mov.u32 	%r57571, %r57569;
	@%p6071 bra 	$L__BB0_1776;
	setp.gt.u32 	%p6072, %r57574, %r11772;
	@%p6072 bra 	$L__BB0_1775;
	setp.lt.u32 	%p6073, %r57573, %r11771;
	mov.u32 	%r57571, %r57569;
	@%p6073 bra 	$L__BB0_1776;
	setp.gt.u32 	%p6074, %r57573, %r11771;
	@%p6074 bra 	$L__BB0_1775;
	setp.lt.u32 	%p6075, %r57572, %r11770;
	mov.u32 	%r57571, %r57569;
	@%p6075 bra 	$L__BB0_1776;
	setp.le.u32 	%p6076, %r57572, %r11770;
	setp.lt.u32 	%p6077, %r57569, %r11769;
	and.pred  	%p6078, %p6076, %p6077;
	mov.u32 	%r57571, %r57569;
	@%p6078 bra 	$L__BB0_1776;
$L__BB0_1775:
	sub.s32 	%r57571, %r57569, %r11769;
	setp.lt.u32 	%p6079, %r57569, %r11769;
	selp.u32 	%r29443, 1, 0, %p6079;
	sub.s32 	%r29444, %r57572, %r11770;
	setp.lt.u32 	%p6080, %r57572, %r11770;
	selp.s32 	%r29445, -1, 0, %p6079;
	add.s32 	%r57572, %r29444, %r29445;
	setp.lt.u32 	%p6081, %r29444, %r29443;
	or.pred  	%p6082, %p6080, %p6081;
	selp.u32 	%r29446, 1, 0, %p6082;
	sub.s32 	%r29447, %r57573, %r11771;
	setp.lt.u32 	%p6083, %r57573, %r11771;
	selp.s32 	%r29448, -1, 0, %p6082;
	add.s32 	%r57573, %r29447, %r29448;
	setp.lt.u32 	%p6084, %r29447, %r29446;
	or.pred  	%p6085, %p6083, %p6084;
	selp.u32 	%r29449, 1, 0, %p6085;
	sub.s32 	%r29450, %r57574, %r11772;
	setp.lt.u32 	%p6086, %r57574, %r11772;
	selp.s32 	%r29451, -1, 0, %p6085;
	add.s32 	%r57574, %r29450, %r29451;
	setp.lt.u32 	%p6087, %r29450, %r29449;
	or.pred  	%p6088, %p6086, %p6087;
	selp.u32 	%r29452, 1, 0, %p6088;
	sub.s32 	%r29453, %r57575, %r11773;
	setp.lt.u32 	%p6089, %r57575, %r11773;
	selp.s32 	%r29454, -1, 0, %p6088;
	add.s32 	%r57575, %r29453, %r29454;
	setp.lt.u32 	%p6090, %r29453, %r29452;
	or.pred  	%p6091, %p6089, %p6090;
	selp.u32 	%r29455, 1, 0, %p6091;
	sub.s32 	%r29456, %r57576, %r11774;
	setp.lt.u32 	%p6092, %r57576, %r11774;
	selp.s32 	%r29457, -1, 0, %p6091;
	add.s32 	%r57576, %r29456, %r29457;
	setp.lt.u32 	%p6093, %r29456, %r29455;
	or.pred  	%p6094, %p6092, %p6093;
	selp.u32 	%r29458, 1, 0, %p6094;
	sub.s32 	%r29459, %r57577, %r11775;
	setp.lt.u32 	%p6095, %r57577, %r11775;
	selp.s32 	%r29460, -1, 0, %p6094;
	add.s32 	%r57577, %r29459, %r29460;
	setp.lt.u32 	%p6096, %r29459, %r29458;
	or.pred  	%p6097, %p6095, %p6096;
	selp.s32 	%r29461, -1, 0, %p6097;
	sub.s32 	%r29462, %r57578, %r11776;
	add.s32 	%r57578, %r29462, %r29461;
$L__BB0_1776:
	st.local.u32 	[%rd33], %r57571;
	st.local.u32 	[%rd33+4], %r57572;
	st.local.u32 	[%rd33+8], %r57573;
	st.local.u32 	[%rd33+12], %r57574;
	st.local.u32 	[%rd33+16], %r57575;
	st.local.u32 	[%rd33+20], %r57576;
	st.local.u32 	[%rd33+24], %r57577;
	st.local.u32 	[%rd33+28], %r57578;
	mov.b32 	%r57596, 0;
	ld.param.u32 	%r55654, [_Z17ecm_stage1_kernelj4U256S_S_jPKjjjjjjjjPjS2_S2_S2_S2_S2__param_4];
	and.b32  	%r29487, %r11769, 65535;
	shr.u32 	%r29489, %r11769, 16;
	and.b32  	%r29502, %r11770, 65535;
	shr.u32 	%r29504, %r11770, 16;
	mov.u64 	%rd469, %rd33;
	mov.u32 	%r57597, %r57596;
	mov.u32 	%r57598, %r57596;
	mov.u32 	%r57599, %r57596;
	mov.u32 	%r57600, %r57596;
	mov.u32 	%r57601, %r57596;
	mov.u32 	%r57602, %r57596;
	mov.u32 	%r57586, %r57596;
	mov.u32 	%r57587, %r57596;
$L__BB0_1777:
	ld.local.u32 	%r29464, [%rd469];
	and.b32  	%r29465, %r29464, 65535;
	and.b32  	%r29466, %r29464, -65536;
	add.s32 	%r29467, %r29465, %r57586;
	add.s32 	%r29468, %r29467, %r29466;
	setp.lt.u32 	%p6098, %r29468, %r57586;
	selp.u32 	%r29469, 1, 0, %p6098;
	add.s32 	%r29470, %r57602, %r29469;
	setp.lt.u32 	%p6099, %r29470, %r57602;
	selp.u32 	%r29471, 1, 0, %p6099;
	add.s32 	%r29472, %r57601, %r29471;
	setp.lt.u32 	%p6100, %r29472, %r57601;
	selp.u32 	%r29473, 1, 0, %p6100;
	add.s32 	%r29474, %r57600, %r29473;
	setp.lt.u32 	%p6101, %r29474, %r57600;
	selp.u32 	%r29475, 1, 0, %p6101;
	add.s32 	%r29476, %r57599, %r29475;
	setp.lt.u32 	%p6102, %r29476, %r57599;
	selp.u32 	%r29477, 1, 0, %p6102;
	add.s32 	%r29478, %r57598, %r29477;
	setp.lt.u32 	%p6103, %r29478, %r57598;
	selp.u32 	%r29479, 1, 0, %p6103;
	add.s32 	%r29480, %r57597, %r29479;
	setp.lt.u32 	%p6104, %r29480, %r57597;
	selp.u32 	%r29481, 1, 0, %p6104;
	add.s32 	%r29482, %r57596, %r29481;
	setp.lt.u32 	%p6105, %r29482, %r57596;
	selp.u32 	%r29483, 1, 0, %p6105;
	mul.lo.s32 	%r29484, %r29468, %r55654;
	shr.u32 	%r29485, %r29484, 16;
	and.b32  	%r29486, %r29484, 65535;
	mul.lo.s32 	%r29488, %r29487, %r29486;
	mul.lo.s32 	%r29490, %r29487, %r29485;
	mad.lo.s32 	%r29491, %r29489, %r29486, %r29490;
	and.b32  	%r29492, %r29488, 65535;
	shl.b32 	%r29493, %r29491, 16;
	shr.u32 	%r29494, %r29488, 16;
	shr.u32 	%r29495, %r29491, 16;
	add.s32 	%r29496, %r29492, %r29468;
	add.s32 	%r29497, %r29496, %r29493;
	setp.lt.u32 	%p6106, %r29497, %r29468;
	selp.u32 	%r29498, 1, 0, %p6106;
	mad.lo.s32 	%r29499, %r29489, %r29485, %r29494;
	add.s32 	%r29500, %r29499, %r29495;
	add.s32 	%r29501, %r29500, %r29498;
	mul.lo.s32 	%r29503, %r29502, %r29486;
	mul.lo.s32 	%r29505, %r29502, %r29485;
	mad.lo.s32 	%r29506, %r29504, %r29486, %r29505;
	and.b32  	%r29507, %r29503, 65535;
	shl.b32 	%r29508, %r29506, 16;
	shr.u32 	%r29509, %r29503, 16;
	shr.u32 	%r29510, %r29506, 16;
	add.s32 	%r29511, %r29507, %r29470;
	add.s32 	%r29512, %r29511, %r29508;
	setp.lt.u32 	%p6107, %r29512, %r29470;
	selp.u32 	%r29513, 1, 0, %p6107;
	add.s32 	%r57586, %r29512, %r29501;
	setp.lt.u32 	%p6108, %r57586, %r29512;
	selp.u32 	%r29514, 1, 0, %p6108;
	mad.lo.s32 	%r29515, %r29504, %r29485, %r29509;
	add.s32 	%r29516, %r29515, %r29510;
	add.s32 	%r29517, %r29516, %r29513;
	add.s32 	%r29518, %r29517, %r29514;
	and.b32  	%r29519, %r11771, 65535;
	mul.lo.s32 	%r29520, %r29519, %r29486;
	shr.u32 	%r29521, %r11771, 16;
	mul.lo.s32 	%r29522, %r29519, %r29485;
	mad.lo.s32 	%r29523, %r29521, %r29486, %r29522;
	and.b32  	%r29524, %r29520, 65535;
	shl.b32 	%r29525, %r29523, 16;
	shr.u32 	%r29526, %r29520, 16;
	shr.u32 	%r29527, %r29523, 16;
	add.s32 	%r29528, %r29524, %r29472;
	add.s32 	%r29529, %r29528, %r29525;
	setp.lt.u32 	%p6109, %r29529, %r29472;
	selp.u32 	%r29530, 1, 0, %p6109;
	add.s32 	%r57602, %r29529, %r29518;
	setp.lt.u32 	%p6110, %r57602, %r29529;
	selp.u32 	%r29531, 1, 0, %p6110;
	mad.lo.s32 	%r29532, %r29521, %r29485, %r29526;
	add.s32 	%r29533, %r29532, %r29527;
	add.s32 	%r29534, %r29533, %r29530;
	add.s32 	%r29535, %r29534, %r29531;
	and.b32  	%r29536, %r11772, 65535;
	mul.lo.s32 	%r29537, %r29536, %r29486;
	shr.u32 	%r29538, %r11772, 16;
	mul.lo.s32 	%r29539, %r29536, %r29485;
	mad.lo.s32 	%r29540, %r29538, %r29486, %r29539;
	and.b32  	%r29541, %r29537, 65535;
	shl.b32 	%r29542, %r29540, 16;
	shr.u32 	%r29543, %r29537, 16;
	shr.u32 	%r29544, %r29540, 16;
	add.s32 	%r29545, %r29541, %r29474;
	add.s32 	%r29546, %r29545, %r29542;
	setp.lt.u32 	%p6111, %r29546, %r29474;
	selp.u32 	%r29547, 1, 0, %p6111;
	add.s32 	%r57601, %r29546, %r29535;
	setp.lt.u32 	%p6112, %r57601, %r29546;
	selp.u32 	%r29548, 1, 0, %p6112;
	mad.lo.s32 	%r29549, %r29538, %r29485, %r29543;
	add.s32 	%r29550, %r29549, %r29544;
	add.s32 	%r29551, %r29550, %r29547;
	add.s32 	%r29552, %r29551, %r29548;
	and.b32  	%r29553, %r11773, 65535;
	mul.lo.s32 	%r29554, %r29553, %r29486;
	shr.u32 	%r29555, %r11773, 16;
	mul.lo.s32 	%r29556, %r29553, %r29485;
	mad.lo.s32 	%r29557, %r29555, %r29486, %r29556;
	and.b32  	%r29558, %r29554, 65535;
	shl.b32 	%r29559, %r29557, 16;
	shr.u32 	%r29560, %r29554, 16;
	shr.u32 	%r29561, %r29557, 16;
	add.s32 	%r29562, %r29558, %r29476;
	add.s32 	%r29563, %r29562, %r29559;
	setp.lt.u32 	%p6113, %r29563, %r29476;
	selp.u32 	%r29564, 1, 0, %p6113;
	add.s32 	%r57600, %r29563, %r29552;
	setp.lt.u32 	%p6114, %r57600, %r29563;
	selp.u32 	%r29565, 1, 0, %p6114;
	mad.lo.s32 	%r29566, %r29555, %r29485, %r29560;
	add.s32 	%r29567, %r29566, %r29561;
	add.s32 	%r29568, %r29567, %r29564;
	add.s32 	%r29569, %r29568, %r29565;
	and.b32  	%r29570, %r11774, 65535;
	mul.lo.s32 	%r29571, %r29570, %r29486;
	shr.u32 	%r29572, %r11774, 16;
	mul.lo.s32 	%r29573, %r29570, %r29485;
	mad.lo.s32 	%r29574, %r29572, %r29486, %r29573;
	and.b32  	%r29575, %r29571, 65535;
	shl.b32 	%r29576, %r29574, 16;
	shr.u32 	%r29577, %r29571, 16;
	shr.u32 	%r29578, %r29574, 16;
	add.s32 	%r29579, %r29575, %r29478;
	add.s32 	%r29580, %r29579, %r29576;
	setp.lt.u32 	%p6115, %r29580, %r29478;
	selp.u32 	%r29581, 1, 0, %p6115;
	add.s32 	%r57599, %r29580, %r29569;
	setp.lt.u32 	%p6116, %r57599, %r29580;
	selp.u32 	%r29582, 1, 0, %p6116;
	mad.lo.s32 	%r29583, %r29572, %r29485, %r29577;
	add.s32 	%r29584, %r29583, %r29578;
	add.s32 	%r29585, %r29584, %r29581;
	add.s32 	%r29586, %r29585, %r29582;
	and.b32  	%r29587, %r11775, 65535;
	mul.lo.s32 	%r29588, %r29587, %r29486;
	shr.u32 	%r29589, %r11775, 16;
	mul.lo.s32 	%r29590, %r29587, %r29485;
	mad.lo.s32 	%r29591, %r29589, %r29486, %r29590;
	and.b32  	%r29592, %r29588, 65535;
	shl.b32 	%r29593, %r29591, 16;
	shr.u32 	%r29594, %r29588, 16;
	shr.u32 	%r29595, %r29591, 16;
	add.s32 	%r29596, %r29592, %r29480;
	add.s32 	%r29597, %r29596, %r29593;
	setp.lt.u32 	%p6117, %r29597, %r29480;
	selp.u32 	%r29598, 1, 0, %p6117;
	add.s32 	%r57598, %r29597, %r29586;
	setp.lt.u32 	%p6118, %r57598, %r29597;
	selp.u32 	%r29599, 1, 0, %p6118;
	mad.lo.s32 	%r29600, %r29589, %r29485, %r29594;
	add.s32 	%r29601, %r29600, %r29595;
	add.s32 	%r29602, %r29601, %r29598;
	add.s32 	%r29603, %r29602, %r29599;
	and.b32  	%r29604, %r11776, 65535;
	mul.lo.s32 	%r29605, %r29604, %r29486;
	shr.u32 	%r29606, %r11776, 16;
	mul.lo.s32 	%r29607, %r29604, %r29485;
	mad.lo.s32 	%r29608, %r29606, %r29486, %r29607;
	and.b32  	%r29609, %r29605, 65535;
	shl.b32 	%r29610, %r29608, 16;
	shr.u32 	%r29611, %r29605, 16;
	shr.u32 	%r29612, %r29608, 16;
	add.s32 	%r29613, %r29609, %r29482;
	add.s32 	%r29614, %r29613, %r29610;
	setp.lt.u32 	%p6119, %r29614, %r29482;
	selp.u32 	%r29615, 1, 0, %p6119;
	add.s32 	%r57597, %r29614, %r29603;
	setp.lt.u32 	%p6120, %r57597, %r29614;
	selp.u32 	%r29616, 1, 0, %p6120;
	mad.lo.s32 	%r29617, %r29606, %r29485, %r29611;
	add.s32 	%r29618, %r29617, %r29612;
	add.s32 	%r29619, %r29618, %r29615;
	add.s32 	%r29620, %r29619, %r29616;
	add.s32 	%r57596, %r29620, %r29483;
	add.s32 	%r57587, %r57587, 1;
	add.s64 	%rd469, %rd469, 4;
	setp.ne.s32 	%p6121, %r57587, 8;
	@%p6121 bra 	$L__BB0_1777;
	setp.lt.u32 	%p6122, %r57596, %r11776;
	mov.u32 	%r57588, %r57586;
	@%p6122 bra 	$L__BB0_1793;
	setp.gt.u32 	%p6123, %r57596, %r11776;
	@%p6123 bra 	$L__BB0_1792;
	setp.lt.u32 	%p6124, %r57597, %r11775;
	mov.u32 	%r57588, %r57586;
	@%p6124 bra 	$L__BB0_1793;
	setp.gt.u32 	%p6125, %r57597, %r11775;
	@%p6125 bra 	$L__BB0_1792;
	setp.lt.u32 	%p6126, %r57598, %r11774;
	mov.u32 	%r57588, %r57586;
	@%p6126 bra 	$L__BB0_1793;
	setp.gt.u32 	%p6127, %r57598, %r11774;
	@%p6127 bra 	$L__BB0_1792;
	setp.lt.u32 	%p6128, %r57599, %r11773;
	mov.u32 	%r57588, %r57586;
	@%p6128 bra 	$L__BB0_1793;
	setp.gt.u32 	%p6129, %r57599, %r11773;
	@%p6129 bra 	$L__BB0_1792;
	setp.lt.u32 	%p6130, %r57600, %r11772;
	mov.u32 	%r57588, %r57586;
	@%p6130 bra 	$L__BB0_1793;
	setp.gt.u32 	%p6131, %r57600, %r11772;
	@%p6131 bra 	$L__BB0_1792;
	setp.lt.u32 	%p6132, %r57601, %r11771;
	mov.u32 	%r57588, %r57586;
	@%p6132 bra 	$L__BB0_1793;
	setp.gt.u32 	%p6133, %r57601, %r11771;
	@%p6133 bra 	$L__BB0_1792;
	setp.lt.u32 	%p6134, %r57602, %r11770;
	mov.u32 	%r57588, %r57586;
	@%p6134 bra 	$L__BB0_1793;
	setp.le.u32 	%p6135, %r57602, %r11770;
	setp.lt.u32 	%p6136, %r57586, %r11769;
	and.pred  	%p6137, %p6135, %p6136;
	mov.u32 	%r57588, %r57586;
	@%p6137 bra 	$L__BB0_1793;
$L__BB0_1792:
	sub.s32 	%r57588, %r57586, %r11769;
	setp.lt.u32 	%p6138, %r57586, %r11769;
	selp.u32 	%r29621, 1, 0, %p6138;
	sub.s32 	%r29622, %r57602, %r11770;
	setp.lt.u32 	%p6139, %r57602, %r11770;
	selp.s32 	%r29623, -1, 0, %p6138;
	add.s32 	%r57602, %r29622, %r29623;
	setp.lt.u32 	%p6140, %r29622, %r29621;
	or.pred  	%p6141, %p6139, %p6140;
	selp.u32 	%r29624, 1, 0, %p6141;
	sub.s32 	%r29625, %r57601, %r11771;
	setp.lt.u32 	%p6142, %r57601, %r11771;
	selp.s32 	%r29626, -1, 0, %p6141;
	add.s32 	%r57601, %r29625, %r29626;
	setp.lt.u32 	%p6143, %r29625, %r29624;
	or.pred  	%p6144, %p6142, %p6143;
	selp.u32 	%r29627, 1, 0, %p6144;
	sub.s32 	%r29628, %r57600, %r11772;
	setp.lt.u32 	%p6145, %r57600, %r11772;
	selp.s32 	%r29629, -1, 0, %p6144;
	add.s32 	%r57600, %r29628, %r29629;
	setp.lt.u32 	%p6146, %r29628, %r29627;
	or.pred  	%p6147, %p6145, %p6146;
	selp.u32 	%r29630, 1, 0, %p6147;
	sub.s32 	%r29631, %r57599, %r11773;
	setp.lt.u32 	%p6148, %r57599, %r11773;
	selp.s32 	%r29632, -1, 0, %p6147;
	add.s32 	%r57599, %r29631, %r29632;
	setp.lt.u32 	%p6149, %r29631, %r29630;
	or.pred  	%p6150, %p6148, %p6149;
	selp.u32 	%r29633, 1, 0, %p6150;
	sub.s32 	%r29634, %r57598, %r11774;
	setp.lt.u32 	%p6151, %r57598, %r11774;
	selp.s32 	%r29635, -1, 0, %p6150;
	add.s32 	%r57598, %r29634, %r29635;
	setp.lt.u32 	%p6152, %r29634, %r29633;
	or.pred  	%p6153, %p6151, %p6152;
	selp.u32 	%r29636, 1, 0, %p6153;
	sub.s32 	%r29637, %r57597, %r11775;
	setp.lt.u32 	%p6154, %r57597, %r11775;
	selp.s32 	%r29638, -1, 0, %p6153;
	add.s32 	%r57597, %r29637, %r29638;
	setp.lt.u32 	%p6155, %r29637, %r29636;
	or.pred  	%p6156, %p6154, %p6155;
	selp.s32 	%r29639, -1, 0, %p6156;
	sub.s32 	%r29640, %r57596, %r11776;
	add.s32 	%r57596, %r29640, %r29639;
$L__BB0_1793:
	or.b32  	%r29642, %r57602, %r57588;
	or.b32  	%r29643, %r57601, %r29642;
	or.b32  	%r29644, %r57600, %r29643;
	or.b32  	%r29645, %r57599, %r29644;
	or.b32  	%r29646, %r57598, %r29645;
	or.b32  	%r29647, %r57597, %r29646;
	or.b32  	%r29648, %r57596, %r29647;
	setp.eq.s32 	%p6158, %r29648, 0;
	mov.b32 	%r57749, 0;
	mov.b16 	%rs42, 0;
	mov.pred 	%p6157, -1;
	mov.pred 	%p15636, %p6157;
	mov.u16 	%rs103, %rs42;
	mov.u32 	%r57750, %r57749;
	mov.u32 	%r57751, %r57749;
	mov.u32 	%r57752, %r57749;
	mov.u32 	%r57753, %r57749;
	mov.u32 	%r57754, %r57749;
	mov.u32 	%r57755, %r57749;
	mov.u32 	%r57756, %r57749;
	@%p6158 bra 	$L__BB0_1888;
	setp.lt.u32 	%p6159, %r57596, %r11776;
	mov.u32 	%r57603, %r57588;
	@%p6159 bra 	$L__BB0_1823;
	setp.gt.u32 	%p6160, %r57596, %r11776;
	@%p6160 bra 	$L__BB0_1808;
	setp.lt.u32 	%p6161, %r57597, %r11775;
	mov.u32 	%r57603, %r57588;
	@%p6161 bra 	$L__BB0_1823;
	setp.gt.u32 	%p6162, %r57597, %r11775;
	@%p6162 bra 	$L__BB0_1808;
	setp.lt.u32 	%p6163, %r57598, %r11774;
	mov.u32 	%r57603, %r57588;
	@%p6163 bra 	$L__BB0_1823;
	setp.gt.u32 	%p6164, %r57598, %r11774;
	@%p6164 bra 	$L__BB0_1808;
	setp.lt.u32 	%p6165, %r57599, %r11773;
	mov.u32 	%r57603, %r57588;
	@%p6165 bra 	$L__BB0_1823;
	setp.gt.u32 	%p6166, %r57599, %r11773;
	@%p6166 bra 	$L__BB0_1808;
	setp.lt.u32 	%p6167, %r57600, %r11772;
	mov.u32 	%r57603, %r57588;
	@%p6167 bra 	$L__BB0_1823;
	setp.gt.u32 	%p6168, %r57600, %r11772;
	@%p6168 bra 	$L__BB0_1808;
	setp.lt.u32 	%p6169, %r57601, %r11771;
	mov.u32 	%r57603, %r57588;
	@%p6169 bra 	$L__BB0_1823;
	setp.gt.u32 	%p6170, %r57601, %r11771;
	@%p6170 bra 	$L__BB0_1808;
	setp.lt.u32 	%p6171, %r57602, %r11770;
	mov.u32 	%r57603, %r57588;
	@%p6171 bra 	$L__BB0_1823;
	setp.le.u32 	%p6172, %r57602, %r11770;
	setp.lt.u32 	%p6173, %r57588, %r11769;
	and.pred  	%p6174, %p6172, %p6173;
	mov.u32 	%r57603, %r57588;
	@%p6174 bra 	$L__BB0_1823;
$L__BB0_1808:
	sub.s32 	%r57603, %r57588, %r11769;
	setp.lt.u32 	%p6175, %r57588, %r11769;
	selp.u32 	%r29649, 1, 0, %p6175;
	sub.s32 	%r29650, %r57602, %r11770;
	setp.lt.u32 	%p6176, %r57602, %r11770;
	selp.s32 	%r29651, -1, 0, %p6175;
	add.s32 	%r57602, %r29650, %r29651;
	setp.lt.u32 	%p6177, %r29650, %r29649;
	or.pred  	%p6178, %p6176, %p6177;
	selp.u32 	%r29652, 1, 0, %p6178;
	sub.s32 	%r29653, %r57601, %r11771;
	setp.lt.u32 	%p6179, %r57601, %r11771;
	selp.s32 	%r29654, -1, 0, %p6178;
	add.s32 	%r57601, %r29653, %r29654;
	setp.lt.u32 	%p6180, %r29653, %r29652;
	or.pred  	%p6181, %p6179, %p6180;
	selp.u32 	%r29655, 1, 0, %p6181;
	sub.s32 	%r29656, %r57600, %r11772;
	setp.lt.u32 	%p6182, %r57600, %r11772;
	selp.s32 	%r29657, -1, 0, %p6181;
	add.s32 	%r57600, %r29656, %r29657;
	setp.lt.u32 	%p6183, %r29656, %r29655;
	or.pred  	%p6184, %p6182, %p6183;
	selp.u32 	%r29658, 1, 0, %p6184;
	sub.s32 	%r29659, %r57599, %r11773;
	setp.lt.u32 	%p6185, %r57599, %r11773;
	selp.s32 	%r29660, -1, 0, %p6184;
	add.s32 	%r57599, %r29659, %r29660;
	setp.lt.u32 	%p6186, %r29659, %r29658;
	or.pred  	%p6187, %p6185, %p6186;
	selp.u32 	%r29661, 1, 0, %p6187;
	sub.s32 	%r29662, %r57598, %r11774;
	setp.lt.u32 	%p6188, %r57598, %r11774;
	selp.s32 	%r29663, -1, 0, %p6187;
	add.s32 	%r57598, %r29662, %r29663;
	setp.lt.u32 	%p6189, %r29662, %r29661;
	or.pred  	%p6190, %p6188, %p6189;
	selp.u32 	%r29664, 1, 0, %p6190;
	sub.s32 	%r29665, %r57597, %r11775;
	setp.lt.u32 	%p6191, %r57597, %r11775;
	selp.s32 	%r29666, -1, 0, %p6190;
	add.s32 	%r57597, %r29665, %r29666;
	setp.lt.u32 	%p6192, %r29665, %r29664;
	or.pred  	%p6193, %p6191, %p6192;
	selp.s32 	%r29667, -1, 0, %p6193;
	sub.s32 	%r29668, %r57596, %r11776;
	add.s32 	%r57596, %r29668, %r29667;
	setp.lt.u32 	%p6194, %r57596, %r11776;
	@%p6194 bra 	$L__BB0_1823;
	setp.gt.u32 	%p6195, %r57596, %r11776;
	@%p6195 bra 	$L__BB0_1822;
	setp.lt.u32 	%p6196, %r57597, %r11775;
	@%p6196 bra 	$L__BB0_1823;
	setp.gt.u32 	%p6197, %r57597, %r11775;
	@%p6197 bra 	$L__BB0_1822;
	setp.lt.u32 	%p6198, %r57598, %r11774;
	@%p6198 bra 	$L__BB0_1823;
	setp.gt.u32 	%p6199, %r57598, %r11774;
	@%p6199 bra 	$L__BB0_1822;
	setp.lt.u32 	%p6200, %r57599, %r11773;
	@%p6200 bra 	$L__BB0_1823;
	setp.gt.u32 	%p6201, %r57599, %r11773;
	@%p6201 bra 	$L__BB0_1822;
	setp.lt.u32 	%p6202, %r57600, %r11772;
	@%p6202 bra 	$L__BB0_1823;
	setp.gt.u32 	%p6203, %r57600, %r11772;
	@%p6203 bra 	$L__BB0_1822;
	setp.lt.u32 	%p6204, %r57601, %r11771;
	@%p6204 bra 	$L__BB0_1823;
	setp.gt.u32 	%p6205, %r57601, %r11771;
	@%p6205 bra 	$L__BB0_1822;
	setp.lt.u32 	%p6206, %r57602, %r11770;
	@%p6206 bra 	$L__BB0_1823;
	setp.le.u32 	%p6207, %r57602, %r11770;
	setp.lt.u32 	%p6208, %r57603, %r11769;
	and.pred  	%p6209, %p6207, %p6208;
	@%p6209 bra 	$L__BB0_1823;
$L__BB0_1822:
	sub.s32 	%r4496, %r57603, %r11769;
	setp.lt.u32 	%p6210, %r57603, %r11769;
	selp.u32 	%r29669, 1, 0, %p6210;
	sub.s32 	%r29670, %r57602, %r11770;
	setp.lt.u32 	%p6211, %r57602, %r11770;
	selp.s32 	%r29671, -1, 0, %p6210;
	add.s32 	%r57602, %r29670, %r29671;
	setp.lt.u32 	%p6212, %r29670, %r29669;
	or.pred  	%p6213, %p6211, %p6212;
	selp.u32 	%r29672, 1, 0, %p6213;
	sub.s32 	%r29673, %r57601, %r11771;
	setp.lt.u32 	%p6214, %r57601, %r11771;
	selp.s32 	%r29674, -1, 0, %p6213;
	add.s32 	%r57601, %r29673, %r29674;
	setp.lt.u32 	%p6215, %r29673, %r29672;
	or.pred  	%p6216, %p6214, %p6215;
	selp.u32 	%r29675, 1, 0, %p6216;
	sub.s32 	%r29676, %r57600, %r11772;
	setp.lt.u32 	%p6217, %r57600, %r11772;
	selp.s32 	%r29677, -1, 0, %p6216;
	add.s32 	%r57600, %r29676, %r29677;
	setp.lt.u32 	%p6218, %r29676, %r29675;
	or.pred  	%p6219, %p6217, %p6218;
	selp.u32 	%r29678, 1, 0, %p6219;
	sub.s32 	%r29679, %r57599, %r11773;
	setp.lt.u32 	%p6220, %r57599, %r11773;
	selp.s32 	%r29680, -1, 0, %p6219;
	add.s32 	%r57599, %r29679, %r29680;
	setp.lt.u32 	%p6221, %r29679, %r29678;
	or.pred  	%p6222, %p6220, %p6221;
	selp.u32 	%r29681, 1, 0, %p6222;
	sub.s32 	%r29682, %r57598, %r11774;
	setp.lt.u32 	%p6223, %r57598, %r11774;
	selp.s32 	%r29683, -1, 0, %p6222;
	add.s32 	%r57598, %r29682, %r29683;
	setp.lt.u32 	%p6224, %r29682, %r29681;
	or.pred  	%p6225, %p6223, %p6224;
	selp.u32 	%r29684, 1, 0, %p6225;
	sub.s32 	%r29685, %r57597, %r11775;
	setp.lt.u32 	%p6226, %r57597, %r11775;
	selp.s32 	%r29686, -1, 0, %p6225;
	add.s32 	%r57597, %r29685, %r29686;
	setp.lt.u32 	%p6227, %r29685, %r29684;
	or.pred  	%p6228, %p6226, %p6227;
	selp.s32 	%r29687, -1, 0, %p6228;
	sub.s32 	%r29688, %r57596, %r11776;
	add.s32 	%r57596, %r29688, %r29687;
	mov.u32 	%r57603, %r4496;
$L__BB0_1823:
	or.b32  	%r29690, %r57602, %r57603;
	or.b32  	%r29691, %r57601, %r29690;
	or.b32  	%r29692, %r57600, %r29691;
	or.b32  	%r29693, %r57599, %r29692;
	or.b32  	%r29694, %r57598, %r29693;
	or.b32  	%r29695, %r57597, %r29694;
	or.b32  	%r29696, %r57596, %r29695;
	setp.eq.s32 	%p6230, %r29696, 0;
	mov.pred 	%p15636, %p6157;
	mov.u16 	%rs103, %rs42;
	mov.u32 	%r57750, %r57749;
	mov.u32 	%r57751, %r57749;
	mov.u32 	%r57752, %r57749;
	mov.u32 	%r57753, %r57749;
	mov.u32 	%r57754, %r57749;
	mov.u32 	%r57755, %r57749;
	mov.u32 	%r57756, %r57749;
	@%p6230 bra 	$L__BB0_1888;
	mov.b32 	%r57740, 1;
	mov.b32 	%r57733, 0;
	mov.u32 	%r57612, %r11776;
	mov.u32 	%r57613, %r11775;
	mov.u32 	%r57614, %r11774;
	mov.u32 	%r57615, %r11773;
	mov.u32 	%r57616, %r11772;
	mov.u32 	%r57617, %r11771;
	mov.u32 	%r57618, %r11770;
	mov.u32 	%r57732, %r11769;
	mov.u32 	%r57734, %r57733;
	mov.u32 	%r57735, %r57733;
	mov.u32 	%r57736, %r57733;
	mov.u32 	%r57737, %r57733;
	mov.u32 	%r57738, %r57733;
	mov.u32 	%r57739, %r57733;
	mov.u32 	%r57685, %r57733;
	mov.u32 	%r57686, %r57733;
	mov.u32 	%r57687, %r57733;
	mov.u32 	%r57688, %r57733;
	mov.u32 	%r57689, %r57733;
	mov.u32 	%r57690, %r57733;
	mov.u32 	%r57691, %r57733;
	mov.u32 	%r57692, %r57733;
	mov.u32 	%r57636, %r57733;
$L__BB0_1825:
	or.b32  	%r29699, %r57596, %r57597;
	or.b32  	%r29700, %r29699, %r57598;
	or.b32  	%r29701, %r29700, %r57599;
	or.b32  	%r29702, %r29701, %r57600;
	or.b32  	%r29703, %r29702, %r57601;
	or.b32  	%r29704, %r29703, %r57602;
	setp.eq.s32 	%p6232, %r29704, 0;
	setp.eq.s32 	%p6233, %r57603, 1;
	and.pred  	%p6234, %p6232, %p6233;
	mov.b16 	%rs103, 1;
	mov.pred 	%p15636, 0;
	mov.u32 	%r57749, %r57740;
	mov.u32 	%r57750, %r57739;
	mov.u32 	%r57751, %r57738;
	mov.u32 	%r57752, %r57737;
	mov.u32 	%r57753, %r57736;
	mov.u32 	%r57754, %r57735;
	mov.u32 	%r57755, %r57734;
	mov.u32 	%r57756, %r57733;
	@%p6234 bra 	$L__BB0_1888;
	or.b32  	%r29705, %r57612, %r57613;
	or.b32  	%r29706, %r29705, %r57614;
	or.b32  	%r29707, %r29706, %r57615;
	or.b32  	%r29708, %r29707, %r57616;
	or.b32  	%r29709, %r29708, %r57617;
	or.b32  	%r29710, %r29709, %r57618;
	setp.eq.s32 	%p6236, %r29710, 0;
	setp.eq.s32 	%p6237, %r57732, 1;
	and.pred  	%p6238, %p6236, %p6237;
	mov.u32 	%r57749, %r57692;
	mov.u32 	%r57750, %r57691;
	mov.u32 	%r57751, %r57690;
	mov.u32 	%r57752, %r57689;
	mov.u32 	%r57753, %r57688;
	mov.u32 	%r57754, %r57687;
	mov.u32 	%r57755, %r57686;
	mov.u32 	%r57756, %r57685;
	@%p6238 bra 	$L__BB0_1888;
	or.b32  	%r29712, %r57602, %r57603;
	or.b32  	%r29713, %r57601, %r29712;
	or.b32  	%r29714, %r57600, %r29713;
	or.b32  	%r29715, %r57599, %r29714;
	or.b32  	%r29716, %r57598, %r29715;
	or.b32  	%r29717, %r57597, %r29716;
	or.b32  	%r29718, %r57596, %r29717;
	setp.eq.s32 	%p6240, %r29718, 0;
	mov.b32 	%r57749, 0;
	mov.pred 	%p15636, %p6157;
	mov.u16 	%rs103, %rs42;
	mov.u32 	%r57750, %r57749;
	mov.u32 	%r57751, %r57749;
	mov.u32 	%r57752, %r57749;
	mov.u32 	%r57753, %r57749;
	mov.u32 	%r57754, %r57749;
	mov.u32 	%r57755, %r57749;
	mov.u32 	%r57756, %r57749;
	@%p6240 bra 	$L__BB0_1888;
	or.b32  	%r29720, %r57618, %r57732;
	or.b32  	%r29721, %r57617, %r29720;
	or.b32  	%r29722, %r57616, %r29721;
	or.b32  	%r29723, %r57615, %r29722;
	or.b32  	%r29724, %r57614, %r29723;
	or.b32  	%r29725, %r57613, %r29724;
	or.b32  	%r29726, %r57612, %r29725;
	setp.eq.s32 	%p6242, %r29726, 0;
	mov.pred 	%p15636, %p6157;
	mov.u16 	%rs103, %rs42;
	@%p6242 bra 	$L__BB0_1888;
	and.b32  	%r29727, %r57603, 1;
	setp.eq.b32 	%p6243, %r29727, 1;
	mov.u32 	%r57668, %r57603;
	@%p6243 bra 	$L__BB0_1835;
	mov.u32 	%r57637, %r57596;
	mov.u32 	%r57638, %r57597;
	mov.u32 	%r57639, %r57598;
	mov.u32 	%r57640, %r57599;
	mov.u32 	%r57641, %r57600;
	mov.u32 	%r57642, %r57601;
	mov.u32 	%r57643, %r57602;
	mov.u32 	%r57668, %r57603;
$L__BB0_1831:
	shr.u32 	%r57596, %r57637, 1;
	shf.l.wrap.b32 	%r57597, %r57638, %r57637, 31;
	shf.l.wrap.b32 	%r57598, %r57639, %r57638, 31;
	shf.l.wrap.b32 	%r57599, %r57640, %r57639, 31;
	shf.l.wrap.b32 	%r57600, %r57641, %r57640, 31;
	shf.l.wrap.b32 	%r57601, %r57642, %r57641, 31;
	shf.l.wrap.b32 	%r57602, %r57643, %r57642, 31;
	shf.l.wrap.b32 	%r57668, %r57668, %r57643, 31;
	and.b32  	%r29728, %r57740, 1;
	setp.eq.b32 	%p6244, %r29728, 1;
	not.pred 	%p6245, %p6244;
	@%p6245 bra 	$L__BB0_1833;
	add.s32 	%r29729, %r11769, %r57740;
	setp.lt.u32 	%p6246, %r29729, %r11769;
	selp.u32 	%r29730, 1, 0, %p6246;
	add.s32 	%r29731, %r11770, %r57739;
	setp.lt.u32 	%p6247, %r29731, %r11770;
	selp.u32 	%r29732, 1, 0, %p6247;
	add.s32 	%r29733, %r29731, %r29730;
	setp.lt.u32 	%p6248, %r29733, %r29731;
	selp.u32 	%r29734, 1, 0, %p6248;
	add.s32 	%r29735, %r29734, %r29732;
	add.s32 	%r29736, %r11771, %r57738;
	setp.lt.u32 	%p6249, %r29736, %r11771;
	selp.u32 	%r29737, 1, 0, %p6249;
	add.s32 	%r29738, %r29736, %r29735;
	setp.lt.u32 	%p6250, %r29738, %r29736;
	selp.u32 	%r29739, 1, 0, %p6250;
	add.s32 	%r29740, %r29739, %r29737;
	add.s32 	%r29741, %r11772, %r57737;
	setp.lt.u32 	%p6251, %r29741, %r11772;
	selp.u32 	%r29742, 1, 0, %p6251;
	add.s32 	%r29743, %r29741, %r29740;
	setp.lt.u32 	%p6252, %r29743, %r29741;
	selp.u32 	%r29744, 1, 0, %p6252;
	add.s32 	%r29745, %r29744, %r29742;
	add.s32 	%r29746, %r11773, %r57736;
	setp.lt.u32 	%p6253, %r29746, %r11773;
	selp.u32 	%r29747, 1, 0, %p6253;
	add.s32 	%r29748, %r29746, %r29745;
	setp.lt.u32 	%p6254, %r29748, %r29746;
	selp.u32 	%r29749, 1, 0, %p6254;
	add.s32 	%r29750, %r29749, %r29747;
	add.s32 	%r29751, %r11774, %r57735;
	setp.lt.u32 	%p6255, %r29751, %r11774;
	selp.u32 	%r29752, 1, 0, %p6255;
	add.s32 	%r29753, %r29751, %r29750;
	setp.lt.u32 	%p6256, %r29753, %r29751;
	selp.u32 	%r29754, 1, 0, %p6256;
	add.s32 	%r29755, %r29754, %r29752;
	add.s32 	%r29756, %r11775, %r57734;
	setp.lt.u32 	%p6257, %r29756, %r11775;
	selp.u32 	%r29757, 1, 0, %p6257;
	add.s32 	%r29758, %r29756, %r29755;
	setp.lt.u32 	%p6258, %r29758, %r29756;
	selp.u32 	%r29759, 1, 0, %p6258;
	add.s32 	%r29760, %r29759, %r29757;
	add.s32 	%r29761, %r11776, %r57733;
	add.s32 	%r57733, %r29761, %r29760;
	shf.l.wrap.b32 	%r57734, %r29758, %r57733, 31;
	shf.l.wrap.b32 	%r57735, %r29753, %r29758, 31;
	shf.l.wrap.b32 	%r57736, %r29748, %r29753, 31;
	shf.l.wrap.b32 	%r57737, %r29743, %r29748, 31;
	shf.l.wrap.b32 	%r57738, %r29738, %r29743, 31;
	shf.l.wrap.b32 	%r57739, %r29733, %r29738, 31;
	shf.l.wrap.b32 	%r57740, %r29729, %r29733, 31;
	bra.uni 	$L__BB0_1834;
$L__BB0_1833:
	shf.l.wrap.b32 	%r4577, %r57734, %r57733, 31;
	shf.l.wrap.b32 	%r4578, %r57735, %r57734, 31;
	shf.l.wrap.b32 	%r4579, %r57736, %r57735, 31;
	shf.l.wrap.b32 	%r4580, %r57737, %r57736, 31;
	shf.l.wrap.b32 	%r4581, %r57738, %r57737, 31;
	shf.l.wrap.b32 	%r4582, %r57739, %r57738, 31;
	shf.l.wrap.b32 	%r57740, %r57740, %r57739, 31;
	mov.u32 	%r57739, %r4582;
	mov.u32 	%r57738, %r4581;
	mov.u32 	%r57737, %r4580;
	mov.u32 	%r57736, %r4579;
	mov.u32 	%r57735, %r4578;
	mov.u32 	%r57734, %r4577;
$L__BB0_1834:
	shr.u32 	%r57733, %r57733, 1;
	and.b32  	%r29762, %r57668, 1;
	setp.eq.b32 	%p6259, %r29762, 1;
	not.pred 	%p6260, %p6259;
	mov.u32 	%r57637, %r57596;
	mov.u32 	%r57638, %r57597;
	mov.u32 	%r57639, %r57598;
	mov.u32 	%r57640, %r57599;
	mov.u32 	%r57641, %r57600;
	mov.u32 	%r57642, %r57601;
	mov.u32 	%r57643, %r57602;
	@%p6260 bra 	$L__BB0_1831;
$L__BB0_1835:
	and.b32  	%r29763, %r57732, 1;
	setp.eq.b32 	%p6261, %r29763, 1;
	@%p6261 bra 	$L__BB0_1841;
	mov.u32 	%r57677, %r57612;
	mov.u32 	%r57678, %r57613;
	mov.u32 	%r57679, %r57614;
	mov.u32 	%r57680, %r57615;
	mov.u32 	%r57681, %r57616;
	mov.u32 	%r57682, %r57617;
	mov.u32 	%r57683, %r57618;
$L__BB0_1837:
	shr.u32 	%r57612, %r57677, 1;
	shf.l.wrap.b32 	%r57613, %r57678, %r57677, 31;
	shf.l.wrap.b32 	%r57614, %r57679, %r57678, 31;
	shf.l.wrap.b32 	%r57615, %r57680, %r57679, 31;
	shf.l.wrap.b32 	%r57616, %r57681, %r57680, 31;
	shf.l.wrap.b32 	%r57617, %r57682, %r57681, 31;
	shf.l.wrap.b32 	%r57618, %r57683, %r57682, 31;
	shf.l.wrap.b32 	%r57732, %r57732, %r57683, 31;
	and.b32  	%r29764, %r57692, 1;
	setp.eq.b32 	%p6262, %r29764, 1;
	not.pred 	%p6263, %p6262;
	@%p6263 bra 	$L__BB0_1839;
	add.s32 	%r29765, %r11769, %r57692;
	setp.lt.u32 	%p6264, %r29765, %r11769;
	selp.u32 	%r29766, 1, 0, %p6264;
	add.s32 	%r29767, %r11770, %r57691;
	setp.lt.u32 	%p6265, %r29767, %r11770;
	selp.u32 	%r29768, 1, 0, %p6265;
	add.s32 	%r29769, %r29767, %r29766;
	setp.lt.u32 	%p6266, %r29769, %r29767;
	selp.u32 	%r29770, 1, 0, %p6266;
	add.s32 	%r29771, %r29770, %r29768;
	add.s32 	%r29772, %r11771, %r57690;
	setp.lt.u32 	%p6267, %r29772, %r11771;
	selp.u32 	%r29773, 1, 0, %p6267;
	add.s32 	%r29774, %r29772, %r29771;
	setp.lt.u32 	%p6268, %r29774, %r29772;
	selp.u32 	%r29775, 1, 0, %p6268;
	add.s32 	%r29776, %r29775, %r29773;
	add.s32 	%r29777, %r11772, %r57689;
	setp.lt.u32 	%p6269, %r29777, %r11772;
	selp.u32 	%r29778, 1, 0, %p6269;
	add.s32 	%r29779, %r29777, %r29776;
	setp.lt.u32 	%p6270, %r29779, %r29777;
	selp.u32 	%r29780, 1, 0, %p6270;
	add.s32 	%r29781, %r29780, %r29778;
	add.s32 	%r29782, %r11773, %r57688;
	setp.lt.u32 	%p6271, %r29782, %r11773;
	selp.u32 	%r29783, 1, 0, %p6271;
	add.s32 	%r29784, %r29782, %r29781;
	setp.lt.u32 	%p6272, %r29784, %r29782;
	selp.u32 	%r29785, 1, 0, %p6272;
	add.s32 	%r29786, %r29785, %r29783;
	add.s32 	%r29787, %r11774, %r57687;
	setp.lt.u32 	%p6273, %r29787, %r11774;
	selp.u32 	%r29788, 1, 0, %p6273;
	add.s32 	%r29789, %r29787, %r29786;
	setp.lt.u32 	%p6274, %r29789, %r29787;
	selp.u32 	%r29790, 1, 0, %p6274;
	add.s32 	%r29791, %r29790, %r29788;
	add.s32 	%r29792, %r11775, %r57686;
	setp.lt.u32 	%p6275, %r29792, %r11775;
	selp.u32 	%r29793, 1, 0, %p6275;
	add.s32 	%r29794, %r29792, %r29791;
	setp.lt.u32 	%p6276, %r29794, %r29792;
	selp.u32 	%r29795, 1, 0, %p6276;
	add.s32 	%r29796, %r29795, %r29793;
	add.s32 	%r29797, %r11776, %r57685;
	add.s32 	%r57685, %r29797, %r29796;
	shf.l.wrap.b32 	%r57686, %r29794, %r57685, 31;
	shf.l.wrap.b32 	%r57687, %r29789, %r29794, 31;
	shf.l.wrap.b32 	%r57688, %r29784, %r29789, 31;
	shf.l.wrap.b32 	%r57689, %r29779, %r29784, 31;
	shf.l.wrap.b32 	%r57690, %r29774, %r29779, 31;
	shf.l.wrap.b32 	%r57691, %r29769, %r29774, 31;
	shf.l.wrap.b32 	%r57692, %r29765, %r29769, 31;
	bra.uni 	$L__BB0_1840;
$L__BB0_1839:
	shf.l.wrap.b32 	%r4641, %r57686, %r57685, 31;
	shf.l.wrap.b32 	%r4642, %r57687, %r57686, 31;
	shf.l.wrap.b32 	%r4643, %r57688, %r57687, 31;
	shf.l.wrap.b32 	%r4644, %r57689, %r57688, 31;
	shf.l.wrap.b32 	%r4645, %r57690, %r57689, 31;
	shf.l.wrap.b32 	%r4646, %r57691, %r57690, 31;
	shf.l.wrap.b32 	%r57692, %r57692, %r57691, 31;
	mov.u32 	%r57691, %r4646;
	mov.u32 	%r57690, %r4645;
	mov.u32 	%r57689, %r4644;
	mov.u32 	%r57688, %r4643;
	mov.u32 	%r57687, %r4642;
	mov.u32 	%r57686, %r4641;
$L__BB0_1840:
	shr.u32 	%r57685, %r57685, 1;
	and.b32  	%r29798, %r57732, 1;
	setp.eq.b32 	%p6277, %r29798, 1;
	not.pred 	%p6278, %p6277;
	mov.u32 	%r57677, %r57612;
	mov.u32 	%r57678, %r57613;
	mov.u32 	%r57679, %r57614;
	mov.u32 	%r57680, %r57615;
	mov.u32 	%r57681, %r57616;
	mov.u32 	%r57682, %r57617;
	mov.u32 	%r57683, %r57618;
	@%p6278 bra 	$L__BB0_1837;
$L__BB0_1841:
	setp.lt.u32 	%p6279, %r57596, %r57612;
	@%p6279 bra 	$L__BB0_1871;
	setp.gt.u32 	%p6280, %r57596, %r57612;
	@%p6280 bra 	$L__BB0_1855;
	setp.lt.u32 	%p6281, %r57597, %r57613;
	@%p6281 bra 	$L__BB0_1871;
	setp.gt.u32 	%p6282, %r57597, %r57613;
	@%p6282 bra 	$L__BB0_1855;
	setp.lt.u32 	%p6283, %r57598, %r57614;
	@%p6283 bra 	$L__BB0_1871;
	setp.gt.u32 	%p6284, %r57598, %r57614;
	@%p6284 bra 	$L__BB0_1855;
	setp.lt.u32 	%p6285, %r57599, %r57615;
	@%p6285 bra 	$L__BB0_1871;
	setp.gt.u32 	%p6286, %r57599, %r57615;
	@%p6286 bra 	$L__BB0_1855;
	setp.lt.u32 	%p6287, %r57600, %r57616;
	@%p6287 bra 	$L__BB0_1871;
	setp.gt.u32 	%p6288, %r57600, %r57616;
	@%p6288 bra 	$L__BB0_1855;
	setp.lt.u32 	%p6289, %r57601, %r57617;
	@%p6289 bra 	$L__BB0_1871;
	setp.gt.u32 	%p6290, %r57601, %r57617;
	@%p6290 bra 	$L__BB0_1855;
	setp.lt.u32 	%p6291, %r57602, %r57618;
	@%p6291 bra 	$L__BB0_1871;
	setp.le.u32 	%p6292, %r57602, %r57618;
	setp.lt.u32 	%p6293, %r57668, %r57732;
	and.pred  	%p6294, %p6292, %p6293;
	@%p6294 bra 	$L__BB0_1871;
$L__BB0_1855:
	sub.s32 	%r57603, %r57668, %r57732;
	setp.lt.u32 	%p6295, %r57668, %r57732;
	selp.u32 	%r29799, 1, 0, %p6295;
	sub.s32 	%r29800, %r57602, %r57618;
	setp.lt.u32 	%p6296, %r57602, %r57618;
	selp.s32 	%r29801, -1, 0, %p6295;
	add.s32 	%r57602, %r29800, %r29801;
	setp.lt.u32 	%p6297, %r29800, %r29799;
	or.pred  	%p6298, %p6296, %p6297;
	selp.u32 	%r29802, 1, 0, %p6298;
	sub.s32 	%r29803, %r57601, %r57617;
	setp.lt.u32 	%p6299, %r57601, %r57617;
	selp.s32 	%r29804, -1, 0, %p6298;
	add.s32 	%r57601, %r29803, %r29804;
	setp.lt.u32 	%p6300, %r29803, %r29802;
	or.pred  	%p6301, %p6299, %p6300;
	selp.u32 	%r29805, 1, 0, %p6301;
	sub.s32 	%r29806, %r57600, %r57616;
	setp.lt.u32 	%p6302, %r57600, %r57616;
	selp.s32 	%r29807, -1, 0, %p6301;
	add.s32 	%r57600, %r29806, %r29807;
	setp.lt.u32 	%p6303, %r29806, %r29805;
	or.pred  	%p6304, %p6302, %p6303;
	selp.u32 	%r29808, 1, 0, %p6304;
	sub.s32 	%r29809, %r57599, %r57615;
	setp.lt.u32 	%p6305, %r57599, %r57615;
	selp.s32 	%r29810, -1, 0, %p6304;
	add.s32 	%r57599, %r29809, %r29810;
	setp.lt.u32 	%p6306, %r29809, %r29808;
	or.pred  	%p6307, %p6305, %p6306;
	selp.u32 	%r29811, 1, 0, %p6307;
	sub.s32 	%r29812, %r57598, %r57614;
	setp.lt.u32 	%p6308, %r57598, %r57614;
	selp.s32 	%r29813, -1, 0, %p6307;
	add.s32 	%r57598, %r29812, %r29813;
	setp.lt.u32 	%p6309, %r29812, %r29811;
	or.pred  	%p6310, %p6308, %p6309;
	selp.u32 	%r29814, 1, 0, %p6310;
	sub.s32 	%r29815, %r57597, %r57613;
	setp.lt.u32 	%p6311, %r57597, %r57613;
	selp.s32 	%r29816, -1, 0, %p6310;
	add.s32 	%r57597, %r29815, %r29816;
	setp.lt.u32 	%p6312, %r29815, %r29814;
	or.pred  	%p6313, %p6311, %p6312;
	selp.s32 	%r29817, -1, 0, %p6313;
	sub.s32 	%r29818, %r57596, %r57612;
	add.s32 	%r57596, %r29818, %r29817;
	setp.lt.u32 	%p6314, %r57733, %r57685;
	@%p6314 bra 	$L__BB0_1870;
	setp.gt.u32 	%p6315, %r57733, %r57685;
	@%p6315 bra 	$L__BB0_1869;
	setp.lt.u32 	%p6316, %r57734, %r57686;
	@%p6316 bra 	$L__BB0_1870;
	setp.gt.u32 	%p6317, %r57734, %r57686;
	@%p6317 bra 	$L__BB0_1869;
	setp.lt.u32 	%p6318, %r57735, %r57687;
	@%p6318 bra 	$L__BB0_1870;
	setp.gt.u32 	%p6319, %r57735, %r57687;
	@%p6319 bra 	$L__BB0_1869;
	setp.lt.u32 	%p6320, %r57736, %r57688;
	@%p6320 bra 	$L__BB0_1870;
	setp.gt.u32 	%p6321, %r57736, %r57688;
	@%p6321 bra 	$L__BB0_1869;
	setp.lt.u32 	%p6322, %r57737, %r57689;
	@%p6322 bra 	$L__BB0_1870;
	setp.gt.u32 	%p6323, %r57737, %r57689;
	@%p6323 bra 	$L__BB0_1869;
	setp.lt.u32 	%p6324, %r57738, %r57690;
	@%p6324 bra 	$L__BB0_1870;
	setp.gt.u32 	%p6325, %r57738, %r57690;
	@%p6325 bra 	$L__BB0_1869;
	setp.lt.u32 	%p6326, %r57739, %r57691;
	@%p6326 bra 	$L__BB0_1870;
	setp.le.u32 	%p6327, %r57739, %r57691;
	setp.lt.u32 	%p6328, %r57740, %r57692;
	and.pred  	%p6329, %p6327, %p6328;
	@%p6329 bra 	$L__BB0_1870;
$L__BB0_1869:
	sub.s32 	%r4681, %r57740, %r57692;
	setp.lt.u32 	%p6330, %r57740, %r57692;
	selp.u32 	%r29819, 1, 0, %p6330;
	sub.s32 	%r29820, %r57739, %r57691;
	setp.lt.u32 	%p6331, %r57739, %r57691;
	selp.s32 	%r29821, -1, 0, %p6330;
	add.s32 	%r57739, %r29820, %r29821;
	setp.lt.u32 	%p6332, %r29820, %r29819;
	or.pred  	%p6333, %p6331, %p6332;
	selp.u32 	%r29822, 1, 0, %p6333;
	sub.s32 	%r29823, %r57738, %r57690;
	setp.lt.u32 	%p6334, %r57738, %r57690;
	selp.s32 	%r29824, -1, 0, %p6333;
	add.s32 	%r57738, %r29823, %r29824;
	setp.lt.u32 	%p6335, %r29823, %r29822;
	or.pred  	%p6336, %p6334, %p6335;
	selp.u32 	%r29825, 1, 0, %p6336;
	sub.s32 	%r29826, %r57737, %r57689;
	setp.lt.u32 	%p6337, %r57737, %r57689;
	selp.s32 	%r29827, -1, 0, %p6336;
	add.s32 	%r57737, %r29826, %r29827;
	setp.lt.u32 	%p6338, %r29826, %r29825;
	or.pred  	%p6339, %p6337, %p6338;
	selp.u32 	%r29828, 1, 0, %p6339;
	sub.s32 	%r29829, %r57736, %r57688;
	setp.lt.u32 	%p6340, %r57736, %r57688;
	selp.s32 	%r29830, -1, 0, %p6339;
	add.s32 	%r57736, %r29829, %r29830;
	setp.lt.u32 	%p6341, %r29829, %r29828;
	or.pred  	%p6342, %p6340, %p6341;
	selp.u32 	%r29831, 1, 0, %p6342;
	sub.s32 	%r29832, %r57735, %r57687;
	setp.lt.u32 	%p6343, %r57735, %r57687;
	selp.s32 	%r29833, -1, 0, %p6342;
	add.s32 	%r57735, %r29832, %r29833;
	setp.lt.u32 	%p6344, %r29832, %r29831;
	or.pred  	%p6345, %p6343, %p6344;
	selp.u32 	%r29834, 1, 0, %p6345;
	sub.s32 	%r29835, %r57734, %r57686;
	setp.lt.u32 	%p6346, %r57734, %r57686;
	selp.s32 	%r29836, -1, 0, %p6345;
	add.s32 	%r57734, %r29835, %r29836;
	setp.lt.u32 	%p6347, %r29835, %r29834;
	or.pred  	%p6348, %p6346, %p6347;
	selp.s32 	%r29837, -1, 0, %p6348;
	sub.s32 	%r29838, %r57733, %r57685;
	add.s32 	%r57733, %r29838, %r29837;
	mov.u32 	%r57740, %r4681;
	bra.uni 	$L__BB0_1887;
$L__BB0_1870:
	sub.s32 	%r29839, %r57692, %r57740;
	setp.lt.u32 	%p6349, %r57692, %r57740;
	selp.u32 	%r29840, 1, 0, %p6349;
	sub.s32 	%r29841, %r57691, %r57739;
	setp.lt.u32 	%p6350, %r57691, %r57739;
	selp.s32 	%r29842, -1, 0, %p6349;
	add.s32 	%r29843, %r29841, %r29842;
	setp.lt.u32 	%p6351, %r29841, %r29840;
	or.pred  	%p6352, %p6350, %p6351;
	selp.u32 	%r29844, 1, 0, %p6352;
	sub.s32 	%r29845, %r57690, %r57738;
	setp.lt.u32 	%p6353, %r57690, %r57738;
	selp.s32 	%r29846, -1, 0, %p6352;
	add.s32 	%r29847, %r29845, %r29846;
	setp.lt.u32 	%p6354, %r29845, %r29844;
	or.pred  	%p6355, %p6353, %p6354;
	selp.u32 	%r29848, 1, 0, %p6355;
	sub.s32 	%r29849, %r57689, %r57737;
	setp.lt.u32 	%p6356, %r57689, %r57737;
	selp.s32 	%r29850, -1, 0, %p6355;
	add.s32 	%r29851, %r29849, %r29850;
	setp.lt.u32 	%p6357, %r29849, %r29848;
	or.pred  	%p6358, %p6356, %p6357;
	selp.u32 	%r29852, 1, 0, %p6358;
	sub.s32 	%r29853, %r57688, %r57736;
	setp.lt.u32 	%p6359, %r57688, %r57736;
	selp.s32 	%r29854, -1, 0, %p6358;
	add.s32 	%r29855, %r29853, %r29854;
	setp.lt.u32 	%p6360, %r29853, %r29852;
	or.pred  	%p6361, %p6359, %p6360;
	selp.u32 	%r29856, 1, 0, %p6361;
	sub.s32 	%r29857, %r57687, %r57735;
	setp.lt.u32 	%p6362, %r57687, %r57735;
	selp.s32 	%r29858, -1, 0, %p6361;
	add.s32 	%r29859, %r29857, %r29858;
	setp.lt.u32 	%p6363, %r29857, %r29856;
	or.pred  	%p6364, %p6362, %p6363;
	selp.u32 	%r29860, 1, 0, %p6364;
	sub.s32 	%r29861, %r57686, %r57734;
	setp.lt.u32 	%p6365, %r57686, %r57734;
	selp.s32 	%r29862, -1, 0, %p6364;
	add.s32 	%r29863, %r29861, %r29862;
	setp.lt.u32 	%p6366, %r29861, %r29860;
	or.pred  	%p6367, %p6365, %p6366;
	selp.u32 	%r29864, 1, 0, %p6367;
	sub.s32 	%r29865, %r57733, %r57685;
	add.s32 	%r29866, %r29865, %r29864;
	sub.s32 	%r57740, %r11769, %r29839;
	setp.lt.u32 	%p6368, %r11769, %r29839;
	selp.u32 	%r29867, 1, 0, %p6368;
	sub.s32 	%r29868, %r11770, %r29843;
	setp.lt.u32 	%p6369, %r11770, %r29843;
	selp.s32 	%r29869, -1, 0, %p6368;
	add.s32 	%r57739, %r29868, %r29869;
	setp.lt.u32 	%p6370, %r29868, %r29867;
	or.pred  	%p6371, %p6369, %p6370;
	selp.u32 	%r29870, 1, 0, %p6371;
	sub.s32 	%r29871, %r11771, %r29847;
	setp.lt.u32 	%p6372, %r11771, %r29847;
	selp.s32 	%r29872, -1, 0, %p6371;
	add.s32 	%r57738, %r29871, %r29872;
	setp.lt.u32 	%p6373, %r29871, %r29870;
	or.pred  	%p6374, %p6372, %p6373;
	selp.u32 	%r29873, 1, 0, %p6374;
	sub.s32 	%r29874, %r11772, %r29851;
	setp.lt.u32 	%p6375, %r11772, %r29851;
	selp.s32 	%r29875, -1, 0, %p6374;
	add.s32 	%r57737, %r29874, %r29875;
	setp.lt.u32 	%p6376, %r29874, %r29873;
	or.pred  	%p6377, %p6375, %p6376;
	selp.u32 	%r29876, 1, 0, %p6377;
	sub.s32 	%r29877, %r11773, %r29855;
	setp.lt.u32 	%p6378, %r11773, %r29855;
	selp.s32 	%r29878, -1, 0, %p6377;
	add.s32 	%r57736, %r29877, %r29878;
	setp.lt.u32 	%p6379, %r29877, %r29876;
	or.pred  	%p6380, %p6378, %p6379;
	selp.u32 	%r29879, 1, 0, %p6380;
	sub.s32 	%r29880, %r11774, %r29859;
	setp.lt.u32 	%p6381, %r11774, %r29859;
	selp.s32 	%r29881, -1, 0, %p6380;
	add.s32 	%r57735, %r29880, %r29881;
	setp.lt.u32 	%p6382, %r29880, %r29879;
	or.pred  	%p6383, %p6381, %p6382;
	selp.u32 	%r29882, 1, 0, %p6383;
	sub.s32 	%r29883, %r11775, %r29863;
	setp.lt.u32 	%p6384, %r11775, %r29863;
	selp.s32 	%r29884, -1, 0, %p6383;
	add.s32 	%r57734, %r29883, %r29884;
	setp.lt.u32 	%p6385, %r29883, %r29882;
	or.pred  	%p6386, %p6384, %p6385;
	selp.s32 	%r29885, -1, 0, %p6386;
	add.s32 	%r29886, %r29866, %r11776;
	add.s32 	%r57733, %r29886, %r29885;
	bra.uni 	$L__BB0_1887;
$L__BB0_1871:
	sub.s32 	%r4697, %r57732, %r57668;
	setp.lt.u32 	%p6387, %r57732, %r57668;
	selp.u32 	%r29887, 1, 0, %p6387;
	sub.s32 	%r29888, %r57618, %r57602;
	setp.lt.u32 	%p6388, %r57618, %r57602;
	selp.s32 	%r29889, -1, 0, %p6387;
	add.s32 	%r57618, %r29888, %r29889;
	setp.lt.u32 	%p6389, %r29888, %r29887;
	or.pred  	%p6390, %p6388, %p6389;
	selp.u32 	%r29890, 1, 0, %p6390;
	sub.s32 	%r29891, %r57617, %r57601;
	setp.lt.u32 	%p6391, %r57617, %r57601;
	selp.s32 	%r29892, -1, 0, %p6390;
	add.s32 	%r57617, %r29891, %r29892;
	setp.lt.u32 	%p6392, %r29891, %r29890;
	or.pred  	%p6393, %p6391, %p6392;
	selp.u32 	%r29893, 1, 0, %p6393;
	sub.s32 	%r29894, %r57616, %r57600;
	setp.lt.u32 	%p6394, %r57616, %r57600;
	selp.s32 	%r29895, -1, 0, %p6393;
	add.s32 	%r57616, %r29894, %r29895;
	setp.lt.u32 	%p6395, %r29894, %r29893;
	or.pred  	%p6396, %p6394, %p6395;
	selp.u32 	%r29896, 1, 0, %p6396;
	sub.s32 	%r29897, %r57615, %r57599;
	setp.lt.u32 	%p6397, %r57615, %r57599;
	selp.s32 	%r29898, -1, 0, %p6396;
	add.s32 	%r57615, %r29897, %r29898;
	setp.lt.u32 	%p6398, %r29897, %r29896;
	or.pred  	%p6399, %p6397, %p6398;
	selp.u32 	%r29899, 1, 0, %p6399;
	sub.s32 	%r29900, %r57614, %r57598;
	setp.lt.u32 	%p6400, %r57614, %r57598;
	selp.s32 	%r29901, -1, 0, %p6399;
	add.s32 	%r57614, %r29900, %r29901;
	setp.lt.u32 	%p6401, %r29900, %r29899;
	or.pred  	%p6402, %p6400, %p6401;
	selp.u32 	%r29902, 1, 0, %p6402;
	sub.s32 	%r29903, %r57613, %r57597;
	setp.lt.u32 	%p6403, %r57613, %r57597;
	selp.s32 	%r29904, -1, 0, %p6402;
	add.s32 	%r57613, %r29903, %r29904;
	setp.lt.u32 	%p6404, %r29903, %r29902;
	or.pred  	%p6405, %p6403, %p6404;
	selp.s32 	%r29905, -1, 0, %p6405;
	sub.s32 	%r29906, %r57612, %r57596;
	add.s32 	%r57612, %r29906, %r29905;
	setp.lt.u32 	%p6406, %r57685, %r57733;
	@%p6406 bra 	$L__BB0_1886;
	setp.gt.u32 	%p6407, %r57685, %r57733;
	@%p6407 bra 	$L__BB0_1885;
	setp.lt.u32 	%p6408, %r57686, %r57734;
	@%p6408 bra 	$L__BB0_1886;
	setp.gt.u32 	%p6409, %r57686, %r57734;
	@%p6409 bra 	$L__BB0_1885;
	setp.lt.u32 	%p6410, %r57687, %r57735;
	@%p6410 bra 	$L__BB0_1886;
	setp.gt.u32 	%p6411, %r57687, %r57735;
	@%p6411 bra 	$L__BB0_1885;
	setp.lt.u32 	%p6412, %r57688, %r57736;
	@%p6412 bra 	$L__BB0_1886;
	setp.gt.u32 	%p6413, %r57688, %r57736;
	@%p6413 bra 	$L__BB0_1885;
	setp.lt.u32 	%p6414, %r57689, %r57737;
	@%p6414 bra 	$L__BB0_1886;
	setp.gt.u32 	%p6415, %r57689, %r57737;
	@%p6415 bra 	$L__BB0_1885;
	setp.lt.u32 	%p6416, %r57690, %r57738;
	@%p6416 bra 	$L__BB0_1886;
	setp.gt.u32 	%p6417, %r57690, %r57738;
	@%p6417 bra 	$L__BB0_1885;
	setp.lt.u32 	%p6418, %r57691, %r57739;
	@%p6418 bra 	$L__BB0_1886;
	setp.le.u32 	%p6419, %r57691, %r57739;
	setp.lt.u32 	%p6420, %r57692, %r57740;
	and.pred  	%p6421, %p6419, %p6420;
	@%p6421 bra 	$L__BB0_1886;
$L__BB0_1885:
	sub.s32 	%r4705, %r57692, %r57740;
	setp.lt.u32 	%p6422, %r57692, %r57740;
	selp.u32 	%r29907, 1, 0, %p6422;
	sub.s32 	%r29908, %r57691, %r57739;
	setp.lt.u32 	%p6423, %r57691, %r57739;
	selp.s32 	%r29909, -1, 0, %p6422;
	add.s32 	%r57691, %r29908, %r29909;
	setp.lt.u32 	%p6424, %r29908, %r29907;
	or.pred  	%p6425, %p6423, %p6424;
	selp.u32 	%r29910, 1, 0, %p6425;
	sub.s32 	%r29911, %r57690, %r57738;
	setp.lt.u32 	%p6426, %r57690, %r57738;
	selp.s32 	%r29912, -1, 0, %p6425;
	add.s32 	%r57690, %r29911, %r29912;
	setp.lt.u32 	%p6427, %r29911, %r29910;
	or.pred  	%p6428, %p6426, %p6427;
	selp.u32 	%r29913, 1, 0, %p6428;
	sub.s32 	%r29914, %r57689, %r57737;
	setp.lt.u32 	%p6429, %r57689, %r57737;
	selp.s32 	%r29915, -1, 0, %p6428;
	add.s32 	%r57689, %r29914, %r29915;
	setp.lt.u32 	%p6430, %r29914, %r29913;
	or.pred  	%p6431, %p6429, %p6430;
	selp.u32 	%r29916, 1, 0, %p6431;
	sub.s32 	%r29917, %r57688, %r57736;
	setp.lt.u32 	%p6432, %r57688, %r57736;
	selp.s32 	%r29918, -1, 0, %p6431;
	add.s32 	%r57688, %r29917, %r29918;
	setp.lt.u32 	%p6433, %r29917, %r29916;
	or.pred  	%p6434, %p6432, %p6433;
	selp.u32 	%r29919, 1, 0, %p6434;
	sub.s32 	%r29920, %r57687, %r57735;
	setp.lt.u32 	%p6435, %r57687, %r57735;
	selp.s32 	%r29921, -1, 0, %p6434;
	add.s32 	%r57687, %r29920, %r29921;
	setp.lt.u32 	%p6436, %r29920, %r29919;
	or.pred  	%p6437, %p6435, %p6436;
	selp.u32 	%r29922, 1, 0, %p6437;
	sub.s32 	%r29923, %r57686, %r57734;
	setp.lt.u32 	%p6438, %r57686, %r57734;
	selp.s32 	%r29924, -1, 0, %p6437;
	add.s32 	%r57686, %r29923, %r29924;
	setp.lt.u32 	%p6439, %r29923, %r29922;
	or.pred  	%p6440, %p6438, %p6439;
	selp.s32 	%r29925, -1, 0, %p6440;
	sub.s32 	%r29926, %r57685, %r57733;
	add.s32 	%r57685, %r29926, %r29925;
	mov.u32 	%r57603, %r57668;
	mov.u32 	%r57732, %r4697;
	mov.u32 	%r57692, %r4705;
	bra.uni 	$L__BB0_1887;
$L__BB0_1886:
	sub.s32 	%r29927, %r57740, %r57692;
	setp.lt.u32 	%p6441, %r57740, %r57692;
	selp.u32 	%r29928, 1, 0, %p6441;
	sub.s32 	%r29929, %r57739, %r57691;
	setp.lt.u32 	%p6442, %r57739, %r57691;
	selp.s32 	%r29930, -1, 0, %p6441;
	add.s32 	%r29931, %r29929, %r29930;
	setp.lt.u32 	%p6443, %r29929, %r29928;
	or.pred  	%p6444, %p6442, %p6443;
	selp.u32 	%r29932, 1, 0, %p6444;
	sub.s32 	%r29933, %r57738, %r57690;
	setp.lt.u32 	%p6445, %r57738, %r57690;
	selp.s32 	%r29934, -1, 0, %p6444;
	add.s32 	%r29935, %r29933, %r29934;
	setp.lt.u32 	%p6446, %r29933, %r29932;
	or.pred  	%p6447, %p6445, %p6446;
	selp.u32 	%r29936, 1, 0, %p6447;
	sub.s32 	%r29937, %r57737, %r57689;
	setp.lt.u32 	%p6448, %r57737, %r57689;
	selp.s32 	%r29938, -1, 0, %p6447;
	add.s32 	%r29939, %r29937, %r29938;
	setp.lt.u32 	%p6449, %r29937, %r29936;
	or.pred  	%p6450, %p6448, %p6449;
	selp.u32 	%r29940, 1, 0, %p6450;
	sub.s32 	%r29941, %r57736, %r57688;
	setp.lt.u32 	%p6451, %r57736, %r57688;
	selp.s32 	%r29942, -1, 0, %p6450;
	add.s32 	%r29943, %r29941, %r29942;
	setp.lt.u32 	%p6452, %r29941, %r29940;
	or.pred  	%p6453, %p6451, %p6452;
	selp.u32 	%r29944, 1, 0, %p6453;
	sub.s32 	%r29945, %r57735, %r57687;
	setp.lt.u32 	%p6454, %r57735, %r57687;
	selp.s32 	%r29946, -1, 0, %p6453;
	add.s32 	%r29947, %r29945, %r29946;
	setp.lt.u32 	%p6455, %r29945, %r29944;
	or.pred  	%p6456, %p6454, %p6455;
	selp.u32 	%r29948, 1, 0, %p6456;
	sub.s32 	%r29949, %r57734, %r57686;
	setp.lt.u32 	%p6457, %r57734, %r57686;
	selp.s32 	%r29950, -1, 0, %p6456;
	add.s32 	%r29951, %r29949, %r29950;
	setp.lt.u32 	%p6458, %r29949, %r29948;
	or.pred  	%p6459, %p6457, %p6458;
	selp.u32 	%r29952, 1, 0, %p6459;
	sub.s32 	%r29953, %r57685, %r57733;
	add.s32 	%r29954, %r29953, %r29952;
	sub.s32 	%r57692, %r11769, %r29927;
	setp.lt.u32 	%p6460, %r11769, %r29927;
	selp.u32 	%r29955, 1, 0, %p6460;
	sub.s32 	%r29956, %r11770, %r29931;
	setp.lt.u32 	%p6461, %r11770, %r29931;
	selp.s32 	%r29957, -1, 0, %p6460;
	add.s32 	%r57691, %r29956, %r29957;
	setp.lt.u32 	%p6462, %r29956, %r29955;
	or.pred  	%p6463, %p6461, %p6462;
	selp.u32 	%r29958, 1, 0, %p6463;
	sub.s32 	%r29959, %r11771, %r29935;
	setp.lt.u32 	%p6464, %r11771, %r29935;
	selp.s32 	%r29960, -1, 0, %p6463;
	add.s32 	%r57690, %r29959, %r29960;
	setp.lt.u32 	%p6465, %r29959, %r29958;
	or.pred  	%p6466, %p6464, %p6465;
	selp.u32 	%r29961, 1, 0, %p6466;
	sub.s32 	%r29962, %r11772, %r29939;
	setp.lt.u32 	%p6467, %r11772, %r29939;
	selp.s32 	%r29963, -1, 0, %p6466;
	add.s32 	%r57689, %r29962, %r29963;
	setp.lt.u32 	%p6468, %r29962, %r29961;
	or.pred  	%p6469, %p6467, %p6468;
	selp.u32 	%r29964, 1, 0, %p6469;
	sub.s32 	%r29965, %r11773, %r29943;
	setp.lt.u32 	%p6470, %r11773, %r29943;
	selp.s32 	%r29966, -1, 0, %p6469;
	add.s32 	%r57688, %r29965, %r29966;
	setp.lt.u32 	%p6471, %r29965, %r29964;
	or.pred  	%p6472, %p6470, %p6471;
	selp.u32 	%r29967, 1, 0, %p6472;
	sub.s32 	%r29968, %r11774, %r29947;
	setp.lt.u32 	%p6473, %r11774, %r29947;
	selp.s32 	%r29969, -1, 0, %p6472;
	add.s32 	%r57687, %r29968, %r29969;
	setp.lt.u32 	%p6474, %r29968, %r29967;
	or.pred  	%p6475, %p6473, %p6474;
	selp.u32 	%r29970, 1, 0, %p6475;
	sub.s32 	%r29971, %r11775, %r29951;
	setp.lt.u32 	%p6476, %r11775, %r29951;
	selp.s32 	%r29972, -1, 0, %p6475;
	add.s32 	%r57686, %r29971, %r29972;
	setp.lt.u32 	%p6477, %r29971, %r29970;
	or.pred  	%p6478, %p6476, %p6477;
	selp.s32 	%r29973, -1, 0, %p6478;
	add.s32 	%r29974, %r29954, %r11776;
	add.s32 	%r57685, %r29974, %r29973;
	mov.u32 	%r57603, %r57668;
	mov.u32 	%r57732, %r4697;
$L__BB0_1887:
	add.s32 	%r57636, %r57636, 1;
	setp.ne.s32 	%p6480, %r57636, 20000;
	mov.pred 	%p15636, %p6157;
	mov.u16 	%rs103, %rs42;
	mov.u32 	%r57750, %r57749;
	mov.u32 	%r57751, %r57749;
	mov.u32 	%r57752, %r57749;
	mov.u32 	%r57753, %r57749;
	mov.u32 	%r57754, %r57749;
	mov.u32 	%r57755, %r57749;
	mov.u32 	%r57756, %r57749;
	@%p6480 bra 	$L__BB0_1825;
$L__BB0_1888:
	st.local.u8 	[%rd34], %rs103;
	st.local.u32 	[%rd34+4], %r57749;
	st.local.u32 	[%rd34+8], %r57750;
	st.local.u32 	[%rd34+12], %r57751;
	st.local.u32 	[%rd34+16], %r57752;
	st.local.u32 	[%rd34+20], %r57753;
	st.local.u32 	[%rd34+24], %r57754;
	st.local.u32 	[%rd34+28], %r57755;
	st.local.u32 	[%rd34+32], %r57756;
	@%p15636 bra 	$L__BB0_1260;
	mov.b32 	%r57773, 0;
	ld.param.u32 	%r55655, [_Z17ecm_stage1_kernelj4U256S_S_jPKjjjjjjjjPjS2_S2_S2_S2_S2__param_4];
	and.b32  	%r29980, %r11777, 65535;
	shr.u32 	%r29982, %r11777, 16;
	and.b32  	%r29995, %r11778, 65535;
	shr.u32 	%r29997, %r11778, 16;
	mov.u64 	%rd470, %rd60;
	mov.u32 	%r57772, %r57773;
	mov.u32 	%r57771, %r57773;
	mov.u32 	%r57770, %r57773;
	mov.u32 	%r57769, %r57773;
	mov.u32 	%r57768, %r57773;
	mov.u32 	%r57767, %r57773;
	mov.u32 	%r57764, %r57773;
	mov.u32 	%r57765, %r57773;
$L__BB0_1890:
	ld.local.u32 	%r29977, [%rd470];
	shr.u32 	%r29978, %r29977, 16;
	and.b32  	%r29979, %r29977, 65535;
	mul.lo.s32 	%r29981, %r29980, %r29979;
	mul.lo.s32 	%r29983, %r29980, %r29978;
	mad.lo.s32 	%r29984, %r29982, %r29979, %r29983;
	and.b32  	%r29985, %r29981, 65535;
	shl.b32 	%r29986, %r29984, 16;
	shr.u32 	%r29987, %r29981, 16;
	shr.u32 	%r29988, %r29984, 16;
	add.s32 	%r29989, %r29985, %r57764;
	add.s32 	%r29990, %r29989, %r29986;
	setp.lt.u32 	%p6481, %r29990, %r57764;
	selp.u32 	%r29991, 1, 0, %p6481;
	mad.lo.s32 	%r29992, %r29982, %r29978, %r29987;
	add.s32 	%r29993, %r29992, %r29988;
	add.s32 	%r29994, %r29993, %r29991;
	mul.lo.s32 	%r29996, %r29995, %r29979;
	mul.lo.s32 	%r29998, %r29995, %r29978;
	mad.lo.s32 	%r29999, %r29997, %r29979, %r29998;
	and.b32  	%r30000, %r29996, 65535;
	shl.b32 	%r30001, %r29999, 16;
	shr.u32 	%r30002, %r29996, 16;
	shr.u32 	%r30003, %r29999, 16;
	add.s32 	%r30004, %r30000, %r57767;
	add.s32 	%r30005, %r30004, %r30001;
	setp.lt.u32 	%p6482, %r30005, %r57767;
	selp.u32 	%r30006, 1, 0, %p6482;
	add.s32 	%r30007, %r30005, %r29994;
	setp.lt.u32 	%p6483, %r30007, %r30005;
	selp.u32 	%r30008, 1, 0, %p6483;
	mad.lo.s32 	%r30009, %r29997, %r29978, %r30002;
	add.s32 	%r30010, %r30009, %r30003;
	add.s32 	%r30011, %r30010, %r30006;
	add.s32 	%r30012, %r30011, %r30008;
	and.b32  	%r30013, %r11779, 65535;
	mul.lo.s32 	%r30014, %r30013, %r29979;
	shr.u32 	%r30015, %r11779, 16;
	mul.lo.s32 	%r30016, %r30013, %r29978;
	mad.lo.s32 	%r30017, %r30015, %r29979, %r30016;
	and.b32  	%r30018, %r30014, 65535;
	shl.b32 	%r30019, %r30017, 16;
	shr.u32 	%r30020, %r30014, 16;
	shr.u32 	%r30021, %r30017, 16;
	add.s32 	%r30022, %r30018, %r57768;
	add.s32 	%r30023, %r30022, %r30019;
	setp.lt.u32 	%p6484, %r30023, %r57768;
	selp.u32 	%r30024, 1, 0, %p6484;
	add.s32 	%r30025, %r30023, %r30012;
	setp.lt.u32 	%p6485, %r30025, %r30023;
	selp.u32 	%r30026, 1, 0, %p6485;
	mad.lo.s32 	%r30027, %r30015, %r29978, %r30020;
	add.s32 	%r30028, %r30027, %r30021;
	add.s32 	%r30029, %r30028, %r30024;
	add.s32 	%r30030, %r30029, %r30026;
	and.b32  	%r30031, %r11780, 65535;
	mul.lo.s32 	%r30032, %r30031, %r29979;
	shr.u32 	%r30033, %r11780, 16;
	mul.lo.s32 	%r30034, %r30031, %r29978;
	mad.lo.s32 	%r30035, %r30033, %r29979, %r30034;
	and.b32  	%r30036, %r30032, 65535;
	shl.b32 	%r30037, %r30035, 16;
	shr.u32 	%r30038, %r30032, 16;
	shr.u32 	%r30039, %r30035, 16;
	add.s32 	%r30040, %r30036, %r57769;
	add.s32 	%r30041, %r30040, %r30037;
	setp.lt.u32 	%p6486, %r30041, %r57769;
	selp.u32 	%r30042, 1, 0, %p6486;
	add.s32 	%r30043, %r30041, %r30030;
	setp.lt.u32 	%p6487, %r30043, %r30041;
	selp.u32 	%r30044, 1, 0, %p6487;
	mad.lo.s32 	%r30045, %r30033, %r29978, %r30038;
	add.s32 	%r30046, %r30045, %r30039;
	add.s32 	%r30047, %r30046, %r30042;
	add.s32 	%r30048, %r30047, %r30044;
	and.b32  	%r30049, %r11781, 65535;
	mul.lo.s32 	%r30050, %r30049, %r29979;
	shr.u32 	%r30051, %r11781, 16;
	mul.lo.s32 	%r30052, %r30049, %r29978;
	mad.lo.s32 	%r30053, %r30051, %r29979, %r30052;
	and.b32  	%r30054, %r30050, 65535;
	shl.b32 	%r30055, %r30053, 16;
	shr.u32 	%r30056, %r30050, 16;
	shr.u32 	%r30057, %r30053, 16;
	add.s32 	%r30058, %r30054, %r57770;
	add.s32 	%r30059, %r30058, %r30055;
	setp.lt.u32 	%p6488, %r30059, %r57770;
	selp.u32 	%r30060, 1, 0, %p6488;
	add.s32 	%r30061, %r30059, %r30048;
	setp.lt.u32 	%p6489, %r30061, %r30059;
	selp.u32 	%r30062, 1, 0, %p6489;
	mad.lo.s32 	%r30063, %r30051, %r29978, %r30056;
	add.s32 	%r30064, %r30063, %r30057;
	add.s32 	%r30065, %r30064, %r30060;
	add.s32 	%r30066, %r30065, %r30062;
	and.b32  	%r30067, %r11782, 65535;
	mul.lo.s32 	%r30068, %r30067, %r29979;
	shr.u32 	%r30069, %r11782, 16;
	mul.lo.s32 	%r30070, %r30067, %r29978;
	mad.lo.s32 	%r30071, %r30069, %r29979, %r30070;
	and.b32  	%r30072, %r30068, 65535;
	shl.b32 	%r30073, %r30071, 16;
	shr.u32 	%r30074, %r30068, 16;
	shr.u32 	%r30075, %r30071, 16;
	add.s32 	%r30076, %r30072, %r57771;
	add.s32 	%r30077, %r30076, %r30073;
	setp.lt.u32 	%p6490, %r30077, %r57771;
	selp.u32 	%r30078, 1, 0, %p6490;
	add.s32 	%r30079, %r30077, %r30066;
	setp.lt.u32 	%p6491, %r30079, %r30077;
	selp.u32 	%r30080, 1, 0, %p6491;
	mad.lo.s32 	%r30081, %r30069, %r29978, %r30074;
	add.s32 	%r30082, %r30081, %r30075;
	add.s32 	%r30083, %r30082, %r30078;
	add.s32 	%r30084, %r30083, %r30080;
	and.b32  	%r30085, %r11783, 65535;
	mul.lo.s32 	%r30086, %r30085, %r29979;
	shr.u32 	%r30087, %r11783, 16;
	mul.lo.s32 	%r30088, %r30085, %r29978;
	mad.lo.s32 	%r30089, %r30087, %r29979, %r30088;
	and.b32  	%r30090, %r30086, 65535;
	shl.b32 	%r30091, %r30089, 16;
	shr.u32 	%r30092, %r30086, 16;
	shr.u32 	%r30093, %r30089, 16;
	add.s32 	%r30094, %r30090, %r57772;
	add.s32 	%r30095, %r30094, %r30091;
	setp.lt.u32 	%p6492, %r30095, %r57772;
	selp.u32 	%r30096, 1, 0, %p6492;
	add.s32 	%r30097, %r30095, %r30084;
	setp.lt.u32 	%p6493, %r30097, %r30095;
	selp.u32 	%r30098, 1, 0, %p6493;
	mad.lo.s32 	%r30099, %r30087, %r29978, %r30092;
	add.s32 	%r30100, %r30099, %r30093;
	add.s32 	%r30101, %r30100, %r30096;
	add.s32 	%r30102, %r30101, %r30098;
	and.b32  	%r30103, %r11784, 65535;
	mul.lo.s32 	%r30104, %r30103, %r29979;
	shr.u32 	%r30105, %r11784, 16;
	mul.lo.s32 	%r30106, %r30103, %r29978;
	mad.lo.s32 	%r30107, %r30105, %r29979, %r30106;
	and.b32  	%r30108, %r30104, 65535;
	shl.b32 	%r30109, %r30107, 16;
	shr.u32 	%r30110, %r30104, 16;
	shr.u32 	%r30111, %r30107, 16;
	add.s32 	%r30112, %r30108, %r57773;
	add.s32 	%r30113, %r30112, %r30109;
	setp.lt.u32 	%p6494, %r30113, %r57773;
	selp.u32 	%r30114, 1, 0, %p6494;
	add.s32 	%r30115, %r30113, %r30102;
	setp.lt.u32 	%p6495, %r30115, %r30113;
	selp.u32 	%r30116, 1, 0, %p6495;
	mad.lo.s32 	%r30117, %r30105, %r29978, %r30110;
	add.s32 	%r30118, %r30117, %r30111;
	add.s32 	%r30119, %r30118, %r30114;
	add.s32 	%r30120, %r30119, %r30116;
	mul.lo.s32 	%r30121, %r29990, %r55655;
	shr.u32 	%r30122, %r30121, 16;
	and.b32  	%r30123, %r30121, 65535;
	and.b32  	%r30124, %r11769, 65535;
	mul.lo.s32 	%r30125, %r30124, %r30123;
	shr.u32 	%r30126, %r11769, 16;
	mul.lo.s32 	%r30127, %r30124, %r30122;
	mad.lo.s32 	%r30128, %r30126, %r30123, %r30127;
	and.b32  	%r30129, %r30125, 65535;
	shl.b32 	%r30130, %r30128, 16;
	shr.u32 	%r30131, %r30125, 16;
	shr.u32 	%r30132, %r30128, 16;
	add.s32 	%r30133, %r30129, %r29990;
	add.s32 	%r30134, %r30133, %r30130;
	setp.lt.u32 	%p6496, %r30134, %r29990;
	selp.u32 	%r30135, 1, 0, %p6496;
	mad.lo.s32 	%r30136, %r30126, %r30122, %r30131;
	add.s32 	%r30137, %r30136, %r30132;
	add.s32 	%r30138, %r30137, %r30135;
	and.b32  	%r30139, %r11770, 65535;
	mul.lo.s32 	%r30140, %r30139, %r30123;
	shr.u32 	%r30141, %r11770, 16;
	mul.lo.s32 	%r30142, %r30139, %r30122;
	mad.lo.s32 	%r30143, %r30141, %r30123, %r30142;
	and.b32  	%r30144, %r30140, 65535;
	shl.b32 	%r30145, %r30143, 16;
	shr.u32 	%r30146, %r30140, 16;
	shr.u32 	%r30147, %r30143, 16;
	add.s32 	%r30148, %r30144, %r30007;
	add.s32 	%r30149, %r30148, %r30145;
	setp.lt.u32 	%p6497, %r30149, %r30007;
	selp.u32 	%r30150, 1, 0, %p6497;
	add.s32 	%r57764, %r30149, %r30138;
	setp.lt.u32 	%p6498, %r57764, %r30149;
	selp.u32 	%r30151, 1, 0, %p6498;
	mad.lo.s32 	%r30152, %r30141, %r30122, %r30146;
	add.s32 	%r30153, %r30152, %r30147;
	add.s32 	%r30154, %r30153, %r30150;
	add.s32 	%r30155, %r30154, %r30151;
	and.b32  	%r30156, %r11771, 65535;
	mul.lo.s32 	%r30157, %r30156, %r30123;
	shr.u32 	%r30158, %r11771, 16;
	mul.lo.s32 	%r30159, %r30156, %r30122;
	mad.lo.s32 	%r30160, %r30158, %r30123, %r30159;
	and.b32  	%r30161, %r30157, 65535;
	shl.b32 	%r30162, %r30160, 16;
	shr.u32 	%r30163, %r30157, 16;
	shr.u32 	%r30164, %r30160, 16;
	add.s32 	%r30165, %r30161, %r30025;
	add.s32 	%r30166, %r30165, %r30162;
	setp.lt.u32 	%p6499, %r30166, %r30025;
	selp.u32 	%r30167, 1, 0, %p6499;
	add.s32 	%r57767, %r30166, %r30155;
	setp.lt.u32 	%p6500, %r57767, %r30166;
	selp.u32 	%r30168, 1, 0, %p6500;
	mad.lo.s32 	%r30169, %r30158, %r30122, %r30163;
	add.s32 	%r30170, %r30169, %r30164;
	add.s32 	%r30171, %r30170, %r30167;
	add.s32 	%r30172, %r30171, %r30168;
	and.b32  	%r30173, %r11772, 65535;
	mul.lo.s32 	%r30174, %r30173, %r30123;
	shr.u32 	%r30175, %r11772, 16;
	mul.lo.s32 	%r30176, %r30173, %r30122;
	mad.lo.s32 	%r30177, %r30175, %r30123, %r30176;
	and.b32  	%r30178, %r30174, 65535;
	shl.b32 	%r30179, %r30177, 16;
	shr.u32 	%r30180, %r30174, 16;
	shr.u32 	%r30181, %r30177, 16;
	add.s32 	%r30182, %r30178, %r30043;
	add.s32 	%r30183, %r30182, %r30179;
	setp.lt.u32 	%p6501, %r30183, %r30043;
	selp.u32 	%r30184, 1, 0, %p6501;
	add.s32 	%r57768, %r30183, %r30172;
	setp.lt.u32 	%p6502, %r57768, %r30183;
	selp.u32 	%r30185, 1, 0, %p6502;
	mad.lo.s32 	%r30186, %r30175, %r30122, %r30180;
	add.s32 	%r30187, %r30186, %r30181;
	add.s32 	%r30188, %r30187, %r30184;
	add.s32 	%r30189, %r30188, %r30185;
	and.b32  	%r30190, %r11773, 65535;
	mul.lo.s32 	%r30191, %r30190, %r30123;
	shr.u32 	%r30192, %r11773, 16;
	mul.lo.s32 	%r30193, %r30190, %r30122;
	mad.lo.s32 	%r30194, %r30192, %r30123, %r30193;
	and.b32  	%r30195, %r30191, 65535;
	shl.b32 	%r30196, %r30194, 16;
	shr.u32 	%r30197, %r30191, 16;
	shr.u32 	%r30198, %r30194, 16;
	add.s32 	%r30199, %r30195, %r30061;
	add.s32 	%r30200, %r30199, %r30196;
	setp.lt.u32 	%p6503, %r30200, %r30061;
	selp.u32 	%r30201, 1, 0, %p6503;
	add.s32 	%r57769, %r30200, %r30189;
	setp.lt.u32 	%p6504, %r57769, %r30200;
	selp.u32 	%r30202, 1, 0, %p6504;
	mad.lo.s32 	%r30203, %r30192, %r30122, %r30197;
	add.s32 	%r30204, %r30203, %r30198;
	add.s32 	%r30205, %r30204, %r30201;
	add.s32 	%r30206, %r30205, %r30202;
	and.b32  	%r30207, %r11774, 65535;
	mul.lo.s32 	%r30208, %r30207, %r30123;
	shr.u32 	%r30209, %r11774, 16;
	mul.lo.s32 	%r30210, %r30207, %r30122;
	mad.lo.s32 	%r30211, %r30209, %r30123, %r30210;
	and.b32  	%r30212, %r30208, 65535;
	shl.b32 	%r30213, %r30211, 16;
	shr.u32 	%r30214, %r30208, 16;
	shr.u32 	%r30215, %r30211, 16;
	add.s32 	%r30216, %r30212, %r30079;
	add.s32 	%r30217, %r30216, %r30213;
	setp.lt.u32 	%p6505, %r30217, %r30079;
	selp.u32 	%r30218, 1, 0, %p6505;
	add.s32 	%r57770, %r30217, %r30206;
	setp.lt.u32 	%p6506, %r57770, %r30217;
	selp.u32 	%r30219, 1, 0, %p6506;
	mad.lo.s32 	%r30220, %r30209, %r30122, %r30214;
	add.s32 	%r30221, %r30220, %r30215;
	add.s32 	%r30222, %r30221, %r30218;
	add.s32 	%r30223, %r30222, %r30219;
	and.b32  	%r30224, %r11775, 65535;
	mul.lo.s32 	%r30225, %r30224, %r30123;
	shr.u32 	%r30226, %r11775, 16;
	mul.lo.s32 	%r30227, %r30224, %r30122;
	mad.lo.s32 	%r30228, %r30226, %r30123, %r30227;
	and.b32  	%r30229, %r30225, 65535;
	shl.b32 	%r30230, %r30228, 16;
	shr.u32 	%r30231, %r30225, 16;
	shr.u32 	%r30232, %r30228, 16;
	add.s32 	%r30233, %r30229, %r30097;
	add.s32 	%r30234, %r30233, %r30230;
	setp.lt.u32 	%p6507, %r30234, %r30097;
	selp.u32 	%r30235, 1, 0, %p6507;
	add.s32 	%r57771, %r30234, %r30223;
	setp.lt.u32 	%p6508, %r57771, %r30234;
	selp.u32 	%r30236, 1, 0, %p6508;
	mad.lo.s32 	%r30237, %r30226, %r30122, %r30231;
	add.s32 	%r30238, %r30237, %r30232;
	add.s32 	%r30239, %r30238, %r30235;
	add.s32 	%r30240, %r30239, %r30236;
	and.b32  	%r30241, %r11776, 65535;
	mul.lo.s32 	%r30242, %r30241, %r30123;
	shr.u32 	%r30243, %r11776, 16;
	mul.lo.s32 	%r30244, %r30241, %r30122;
	mad.lo.s32 	%r30245, %r30243, %r30123, %r30244;
	and.b32  	%r30246, %r30242, 65535;
	shl.b32 	%r30247, %r30245, 16;
	shr.u32 	%r30248, %r30242, 16;
	shr.u32 	%r30249, %r30245, 16;
	add.s32 	%r30250, %r30246, %r30115;
	add.s32 	%r30251, %r30250, %r30247;
	setp.lt.u32 	%p6509, %r30251, %r30115;
	selp.u32 	%r30252, 1, 0, %p6509;
	add.s32 	%r57772, %r30251, %r30240;
	setp.lt.u32 	%p6510, %r57772, %r30251;
	selp.u32 	%r30253, 1, 0, %p6510;
	mad.lo.s32 	%r30254, %r30243, %r30122, %r30248;
	add.s32 	%r30255, %r30254, %r30249;
	add.s32 	%r30256, %r30255, %r30252;
	add.s32 	%r30257, %r30256, %r30253;
	add.s32 	%r57773, %r30120, %r30257;
	add.s32 	%r57765, %r57765, 1;
	add.s64 	%rd470, %rd470, 4;
	setp.ne.s32 	%p6511, %r57765, 8;
	@%p6511 bra 	$L__BB0_1890;
	setp.lt.u32 	%p6512, %r57773, %r11776;
	mov.u32 	%r57766, %r57764;
	@%p6512 bra 	$L__BB0_1906;
	setp.gt.u32 	%p6513, %r57773, %r11776;
	@%p6513 bra 	$L__BB0_1905;
	setp.lt.u32 	%p6514, %r57772, %r11775;
	mov.u32 	%r57766, %r57764;
	@%p6514 bra 	$L__BB0_1906;
	setp.gt.u32 	%p6515, %r57772, %r11775;
	@%p6515 bra 	$L__BB0_1905;
	setp.lt.u32 	%p6516, %r57771, %r11774;
	mov.u32 	%r57766, %r57764;
	@%p6516 bra 	$L__BB0_1906;
	setp.gt.u32 	%p6517, %r57771, %r11774;
	@%p6517 bra 	$L__BB0_1905;
	setp.lt.u32 	%p6518, %r57770, %r11773;
	mov.u32 	%r57766, %r57764;
	@%p6518 bra 	$L__BB0_1906;
	setp.gt.u32 	%p6519, %r57770, %r11773;
	@%p6519 bra 	$L__BB0_1905;
	setp.lt.u32 	%p6520, %r57769, %r11772;
	mov.u32 	%r57766, %r57764;
	@%p6520 bra 	$L__BB0_1906;
	setp.gt.u32 	%p6521, %r57769, %r11772;
	@%p6521 bra 	$L__BB0_1905;
	setp.lt.u32 	%p6522, %r57768, %r11771;
	mov.u32 	%r57766, %r57764;
	@%p6522 bra 	$L__BB0_1906;
	setp.gt.u32 	%p6523, %r57768, %r11771;
	@%p6523 bra 	$L__BB0_1905;
	setp.lt.u32 	%p6524, %r57767, %r11770;
	mov.u32 	%r57766, %r57764;
	@%p6524 bra 	$L__BB0_1906;
	setp.le.u32 	%p6525, %r57767, %r11770;
	setp.lt.u32 	%p6526, %r57764, %r11769;
	and.pred  	%p6527, %p6525, %p6526;
	mov.u32 	%r57766, %r57764;
	@%p6527 bra 	$L__BB0_1906;
$L__BB0_1905:
	sub.s32 	%r57766, %r57764, %r11769;
	setp.lt.u32 	%p6528, %r57764, %r11769;
	selp.u32 	%r30258, 1, 0, %p6528;
	sub.s32 	%r30259, %r57767, %r11770;
	setp.lt.u32 	%p6529, %r57767, %r11770;
	selp.s32 	%r30260, -1, 0, %p6528;
	add.s32 	%r57767, %r30259, %r30260;
	setp.lt.u32 	%p6530, %r30259, %r30258;
	or.pred  	%p6531, %p6529, %p6530;
	selp.u32 	%r30261, 1, 0, %p6531;
	sub.s32 	%r30262, %r57768, %r11771;
	setp.lt.u32 	%p6532, %r57768, %r11771;
	selp.s32 	%r30263, -1, 0, %p6531;
	add.s32 	%r57768, %r30262, %r30263;
	setp.lt.u32 	%p6533, %r30262, %r30261;
	or.pred  	%p6534, %p6532, %p6533;
	selp.u32 	%r30264, 1, 0, %p6534;
	sub.s32 	%r30265, %r57769, %r11772;
	setp.lt.u32 	%p6535, %r57769, %r11772;
	selp.s32 	%r30266, -1, 0, %p6534;
	add.s32 	%r57769, %r30265, %r30266;
	setp.lt.u32 	%p6536, %r30265, %r30264;
	or.pred  	%p6537, %p6535, %p6536;
	selp.u32 	%r30267, 1, 0, %p6537;
	sub.s32 	%r30268, %r57770, %r11773;
	setp.lt.u32 	%p6538, %r57770, %r11773;
	selp.s32 	%r30269, -1, 0, %p6537;
	add.s32 	%r57770, %r30268, %r30269;
	setp.lt.u32 	%p6539, %r30268, %r30267;
	or.pred  	%p6540, %p6538, %p6539;
	selp.u32 	%r30270, 1, 0, %p6540;
	sub.s32 	%r30271, %r57771, %r11774;
	setp.lt.u32 	%p6541, %r57771, %r11774;
	selp.s32 	%r30272, -1, 0, %p6540;
	add.s32 	%r57771, %r30271, %r30272;
	setp.lt.u32 	%p6542, %r30271, %r30270;
	or.pred  	%p6543, %p6541, %p6542;
	selp.u32 	%r30273, 1, 0, %p6543;
	sub.s32 	%r30274, %r57772, %r11775;
	setp.lt.u32 	%p6544, %r57772, %r11775;
	selp.s32 	%r30275, -1, 0, %p6543;
	add.s32 	%r57772, %r30274, %r30275;
	setp.lt.u32 	%p6545, %r30274, %r30273;
	or.pred  	%p6546, %p6544, %p6545;
	selp.s32 	%r30276, -1, 0, %p6546;
	sub.s32 	%r30277, %r57773, %r11776;
	add.s32 	%r57773, %r30277, %r30276;
$L__BB0_1906:
	and.b32  	%r4804, %r57520, 65535;
	shr.u32 	%r4805, %r57520, 16;
	and.b32  	%r4806, %r57521, 65535;
	shr.u32 	%r4807, %r57521, 16;
	and.b32  	%r4808, %r57522, 65535;
	shr.u32 	%r4809, %r57522, 16;
	and.b32  	%r4810, %r57523, 65535;
	shr.u32 	%r4811, %r57523, 16;
	and.b32  	%r4812, %r57524, 65535;
	shr.u32 	%r4813, %r57524, 16;
	and.b32  	%r4814, %r57525, 65535;
	shr.u32 	%r4815, %r57525, 16;
	and.b32  	%r4816, %r57526, 65535;
	shr.u32 	%r4817, %r57526, 16;
	and.b32  	%r4818, %r57527, 65535;
	shr.u32 	%r4819, %r57527, 16;
	mov.b32 	%r57790, 0;
	mov.u64 	%rd471, %rd31;
	mov.u32 	%r57789, %r57790;
	mov.u32 	%r57788, %r57790;
	mov.u32 	%r57787, %r57790;
	mov.u32 	%r57786, %r57790;
	mov.u32 	%r57785, %r57790;
	mov.u32 	%r57784, %r57790;
	mov.u32 	%r57781, %r57790;
	mov.u32 	%r57782, %r57790;
$L__BB0_1907:
	ld.param.u32 	%r55656, [_Z17ecm_stage1_kernelj4U256S_S_jPKjjjjjjjjPjS2_S2_S2_S2_S2__param_4];
	ld.local.u32 	%r30279, [%rd471];
	shr.u32 	%r30280, %r30279, 16;
	and.b32  	%r30281, %r30279, 65535;
	mul.lo.s32 	%r30282, %r4804, %r30281;
	mul.lo.s32 	%r30283, %r4804, %r30280;
	mad.lo.s32 	%r30284, %r4805, %r30281, %r30283;
	and.b32  	%r30285, %r30282, 65535;
	shl.b32 	%r30286, %r30284, 16;
	shr.u32 	%r30287, %r30282, 16;
	shr.u32 	%r30288, %r30284, 16;
	add.s32 	%r30289, %r30285, %r57781;
	add.s32 	%r30290, %r30289, %r30286;
	setp.lt.u32 	%p6547, %r30290, %r57781;
	selp.u32 	%r30291, 1, 0, %p6547;
	mad.lo.s32 	%r30292, %r4805, %r30280, %r30287;
	add.s32 	%r30293, %r30292, %r30288;
	add.s32 	%r30294, %r30293, %r30291;
	mul.lo.s32 	%r30295, %r4806, %r30281;
	mul.lo.s32 	%r30296, %r4806, %r30280;
	mad.lo.s32 	%r30297, %r4807, %r30281, %r30296;
	and.b32  	%r30298, %r30295, 65535;
	shl.b32 	%r30299, %r30297, 16;
	shr.u32 	%r30300, %r30295, 16;
	shr.u32 	%r30301, %r30297, 16;
	add.s32 	%r30302, %r30298, %r57784;
	add.s32 	%r30303, %r30302, %r30299;
	setp.lt.u32 	%p6548, %r30303, %r57784;
	selp.u32 	%r30304, 1, 0, %p6548;
	add.s32 	%r30305, %r30303, %r30294;
	setp.lt.u32 	%p6549, %r30305, %r30303;
	selp.u32 	%r30306, 1, 0, %p6549;
	mad.lo.s32 	%r30307, %r4807, %r30280, %r30300;
	add.s32 	%r30308, %r30307, %r30301;
	add.s32 	%r30309, %r30308, %r30304;
	add.s32 	%r30310, %r30309, %r30306;
	mul.lo.s32 	%r30311, %r4808, %r30281;
	mul.lo.s32 	%r30312, %r4808, %r30280;
	mad.lo.s32 	%r30313, %r4809, %r30281, %r30312;
	and.b32  	%r30314, %r30311, 65535;
	shl.b32 	%r30315, %r30313, 16;
	shr.u32 	%r30316, %r30311, 16;
	shr.u32 	%r30317, %r30313, 16;
	add.s32 	%r30318, %r30314, %r57785;
	add.s32 	%r30319, %r30318, %r30315;
	setp.lt.u32 	%p6550, %r30319, %r57785;
	selp.u32 	%r30320, 1, 0, %p6550;
	add.s32 	%r30321, %r30319, %r30310;
	setp.lt.u32 	%p6551, %r30321, %r30319;
	selp.u32 	%r30322, 1, 0, %p6551;
	mad.lo.s32 	%r30323, %r4809, %r30280, %r30316;
	add.s32 	%r30324, %r30323, %r30317;
	add.s32 	%r30325, %r30324, %r30320;
	add.s32 	%r30326, %r30325, %r30322;
	mul.lo.s32 	%r30327, %r4810, %r30281;
	mul.lo.s32 	%r30328, %r4810, %r30280;
	mad.lo.s32 	%r30329, %r4811, %r30281, %r30328;
	and.b32  	%r30330, %r30327, 65535;
	shl.b32 	%r30331, %r30329, 16;
	shr.u32 	%r30332, %r30327, 16;
	shr.u32 	%r30333, %r30329, 16;
	add.s32 	%r30334, %r30330, %r57786;
	add.s32 	%r30335, %r30334, %r30331;
	setp.lt.u32 	%p6552, %r30335, %r57786;
	selp.u32 	%r30336, 1, 0, %p6552;
	add.s32 	%r30337, %r30335, %r30326;
	setp.lt.u32 	%p6553, %r30337, %r30335;
	selp.u32 	%r30338, 1, 0, %p6553;
	mad.lo.s32 	%r30339, %r4811, %r30280, %r30332;
	add.s32 	%r30340, %r30339, %r30333;
	add.s32 	%r30341, %r30340, %r30336;
	add.s32 	%r30342, %r30341, %r30338;
	mul.lo.s32 	%r30343, %r4812, %r30281;
	mul.lo.s32 	%r30344, %r4812, %r30280;
	mad.lo.s32 	%r30345, %r4813, %r30281, %r30344;
	and.b32  	%r30346, %r30343, 65535;
	shl.b32 	%r30347, %r30345, 16;
	shr.u32 	%r30348, %r30343, 16;
	shr.u32 	%r30349, %r30345, 16;
	add.s32 	%r30350, %r30346, %r57787;
	add.s32 	%r30351, %r30350, %r30347;
	setp.lt.u32 	%p6554, %r30351, %r57787;
	selp.u32 	%r30352, 1, 0, %p6554;
	add.s32 	%r30353, %r30351, %r30342;
	setp.lt.u32 	%p6555, %r30353, %r30351;
	selp.u32 	%r30354, 1, 0, %p6555;
	mad.lo.s32 	%r30355, %r4813, %r30280, %r30348;
	add.s32 	%r30356, %r30355, %r30349;
	add.s32 	%r30357, %r30356, %r30352;
	add.s32 	%r30358, %r30357, %r30354;
	mul.lo.s32 	%r30359, %r4814, %r30281;
	mul.lo.s32 	%r30360, %r4814, %r30280;
	mad.lo.s32 	%r30361, %r4815, %r30281, %r30360;
	and.b32  	%r30362, %r30359, 65535;
	shl.b32 	%r30363, %r30361, 16;
	shr.u32 	%r30364, %r30359, 16;
	shr.u32 	%r30365, %r30361, 16;
	add.s32 	%r30366, %r30362, %r57788;
	add.s32 	%r30367, %r30366, %r30363;
	setp.lt.u32 	%p6556, %r30367, %r57788;
	selp.u32 	%r30368, 1, 0, %p6556;
	add.s32 	%r30369, %r30367, %r30358;
	setp.lt.u32 	%p6557, %r30369, %r30367;
	selp.u32 	%r30370, 1, 0, %p6557;
	mad.lo.s32 	%r30371, %r4815, %r30280, %r30364;
	add.s32 	%r30372, %r30371, %r30365;
	add.s32 	%r30373, %r30372, %r30368;
	add.s32 	%r30374, %r30373, %r30370;
	mul.lo.s32 	%r30375, %r4816, %r30281;
	mul.lo.s32 	%r30376, %r4816, %r30280;
	mad.lo.s32 	%r30377, %r4817, %r30281, %r30376;
	and.b32  	%r30378, %r30375, 65535;
	shl.b32 	%r30379, %r30377, 16;
	shr.u32 	%r30380, %r30375, 16;
	shr.u32 	%r30381, %r30377, 16;
	add.s32 	%r30382, %r30378, %r57789;
	add.s32 	%r30383, %r30382, %r30379;
	setp.lt.u32 	%p6558, %r30383, %r57789;
	selp.u32 	%r30384, 1, 0, %p6558;
	add.s32 	%r30385, %r30383, %r30374;
	setp.lt.u32 	%p6559, %r30385, %r30383;
	selp.u32 	%r30386, 1, 0, %p6559;
	mad.lo.s32 	%r30387, %r4817, %r30280, %r30380;
	add.s32 	%r30388, %r30387, %r30381;
	add.s32 	%r30389, %r30388, %r30384;
	add.s32 	%r30390, %r30389, %r30386;
	mul.lo.s32 	%r30391, %r4818, %r30281;
	mul.lo.s32 	%r30392, %r4818, %r30280;
	mad.lo.s32 	%r30393, %r4819, %r30281, %r30392;
	and.b32  	%r30394, %r30391, 65535;
	shl.b32 	%r30395, %r30393, 16;
	shr.u32 	%r30396, %r30391, 16;
	shr.u32 	%r30397, %r30393, 16;
	add.s32 	%r30398, %r30394, %r57790;
	add.s32 	%r30399, %r30398, %r30395;
	setp.lt.u32 	%p6560, %r30399, %r57790;
	selp.u32 	%r30400, 1, 0, %p6560;
	add.s32 	%r30401, %r30399, %r30390;
	setp.lt.u32 	%p6561, %r30401, %r30399;
	selp.u32 	%r30402, 1, 0, %p6561;
	mad.lo.s32 	%r30403, %r4819, %r30280, %r30396;
	add.s32 	%r30404, %r30403, %r30397;
	add.s32 	%r30405, %r30404, %r30400;
	add.s32 	%r30406, %r30405, %r30402;
	mul.lo.s32 	%r30407, %r30290, %r55656;
	shr.u32 	%r30408, %r30407, 16;
	and.b32  	%r30409, %r30407, 65535;
	and.b32  	%r30410, %r11769, 65535;
	mul.lo.s32 	%r30411, %r30410, %r30409;
	shr.u32 	%r30412, %r11769, 16;
	mul.lo.s32 	%r30413, %r30410, %r30408;
	mad.lo.s32 	%r30414, %r30412, %r30409, %r30413;
	and.b32  	%r30415, %r30411, 65535;
	shl.b32 	%r30416, %r30414, 16;
	shr.u32 	%r30417, %r30411, 16;
	shr.u32 	%r30418, %r30414, 16;
	add.s32 	%r30419, %r30415, %r30290;
	add.s32 	%r30420, %r30419, %r30416;
	setp.lt.u32 	%p6562, %r30420, %r30290;
	selp.u32 	%r30421, 1, 0, %p6562;
	mad.lo.s32 	%r30422, %r30412, %r30408, %r30417;
	add.s32 	%r30423, %r30422, %r30418;
	add.s32 	%r30424, %r30423, %r30421;
	and.b32  	%r30425, %r11770, 65535;
	mul.lo.s32 	%r30426, %r30425, %r30409;
	shr.u32 	%r30427, %r11770, 16;
	mul.lo.s32 	%r30428, %r30425, %r30408;
	mad.lo.s32 	%r30429, %r30427, %r30409, %r30428;
	and.b32  	%r30430, %r30426, 65535;
	shl.b32 	%r30431, %r30429, 16;
	shr.u32 	%r30432, %r30426, 16;
	shr.u32 	%r30433, %r30429, 16;
	add.s32 	%r30434, %r30430, %r30305;
	add.s32 	%r30435, %r30434, %r30431;
	setp.lt.u32 	%p6563, %r30435, %r30305;
	selp.u32 	%r30436, 1, 0, %p6563;
	add.s32 	%r57781, %r30435, %r30424;
	setp.lt.u32 	%p6564, %r57781, %r30435;
	selp.u32 	%r30437, 1, 0, %p6564;
	mad.lo.s32 	%r30438, %r30427, %r30408, %r30432;
	add.s32 	%r30439, %r30438, %r30433;
	add.s32 	%r30440, %r30439, %r30436;
	add.s32 	%r30441, %r30440, %r30437;
	and.b32  	%r30442, %r11771, 65535;
	mul.lo.s32 	%r30443, %r30442, %r30409;
	shr.u32 	%r30444, %r11771, 16;
	mul.lo.s32 	%r30445, %r30442, %r30408;
	mad.lo.s32 	%r30446, %r30444, %r30409, %r30445;
	and.b32  	%r30447, %r30443, 65535;
	shl.b32 	%r30448, %r30446, 16;
	shr.u32 	%r30449, %r30443, 16;
	shr.u32 	%r30450, %r30446, 16;
	add.s32 	%r30451, %r30447, %r30321;
	add.s32 	%r30452, %r30451, %r30448;
	setp.lt.u32 	%p6565, %r30452, %r30321;
	selp.u32 	%r30453, 1, 0, %p6565;
	add.s32 	%r57784, %r30452, %r30441;
	setp.lt.u32 	%p6566, %r57784, %r30452;
	selp.u32 	%r30454, 1, 0, %p6566;
	mad.lo.s32 	%r30455, %r30444, %r30408, %r30449;
	add.s32 	%r30456, %r30455, %r30450;
	add.s32 	%r30457, %r30456, %r30453;
	add.s32 	%r30458, %r30457, %r30454;
	and.b32  	%r30459, %r11772, 65535;
	mul.lo.s32 	%r30460, %r30459, %r30409;
	shr.u32 	%r30461, %r11772, 16;
	mul.lo.s32 	%r30462, %r30459, %r30408;
	mad.lo.s32 	%r30463, %r30461, %r30409, %r30462;
	and.b32  	%r30464, %r30460, 65535;
	shl.b32 	%r30465, %r30463, 16;
	shr.u32 	%r30466, %r30460, 16;
	shr.u32 	%r30467, %r30463, 16;
	add.s32 	%r30468, %r30464, %r30337;
	add.s32 	%r30469, %r30468, %r30465;
	setp.lt.u32 	%p6567, %r30469, %r30337;
	selp.u32 	%r30470, 1, 0, %p6567;
	add.s32 	%r57785, %r30469, %r30458;
	setp.lt.u32 	%p6568, %r57785, %r30469;
	selp.u32 	%r30471, 1, 0, %p6568;
	mad.lo.s32 	%r30472, %r30461, %r30408, %r30466;
	add.s32 	%r30473, %r30472, %r30467;
	add.s32 	%r30474, %r30473, %r30470;
	add.s32 	%r30475, %r30474, %r30471;
	and.b32  	%r30476, %r11773, 65535;
	mul.lo.s32 	%r30477, %r30476, %r30409;
	shr.u32 	%r30478, %r11773, 16;
	mul.lo.s32 	%r30479, %r30476, %r30408;
	mad.lo.s32 	%r30480, %r30478, %r30409, %r30479;
	and.b32  	%r30481, %r30477, 65535;
	shl.b32 	%r30482, %r30480, 16;
	shr.u32 	%r30483, %r30477, 16;
	shr.u32 	%r30484, %r30480, 16;
	add.s32 	%r30485, %r30481, %r30353;
	add.s32 	%r30486, %r30485, %r30482;
	setp.lt.u32 	%p6569, %r30486, %r30353;
	selp.u32 	%r30487, 1, 0, %p6569;
	add.s32 	%r57786, %r30486, %r30475;
	setp.lt.u32 	%p6570, %r57786, %r30486;
	selp.u32 	%r30488, 1, 0, %p6570;
	mad.lo.s32 	%r30489, %r30478, %r30408, %r30483;
	add.s32 	%r30490, %r30489, %r30484;
	add.s32 	%r30491, %r30490, %r30487;
	add.s32 	%r30492, %r30491, %r30488;
	and.b32  	%r30493, %r11774, 65535;
	mul.lo.s32 	%r30494, %r30493, %r30409;
	shr.u32 	%r30495, %r11774, 16;
	mul.lo.s32 	%r30496, %r30493, %r30408;
	mad.lo.s32 	%r30497, %r30495, %r30409, %r30496;
	and.b32  	%r30498, %r30494, 65535;
	shl.b32 	%r30499, %r30497, 16;
	shr.u32 	%r30500, %r30494, 16;
	shr.u32 	%r30501, %r30497, 16;
	add.s32 	%r30502, %r30498, %r30369;
	add.s32 	%r30503, %r30502, %r30499;
	setp.lt.u32 	%p6571, %r30503, %r30369;
	selp.u32 	%r30504, 1, 0, %p6571;
	add.s32 	%r57787, %r30503, %r30492;
	setp.lt.u32 	%p6572, %r57787, %r30503;
	selp.u32 	%r30505, 1, 0, %p6572;
	mad.lo.s32 	%r30506, %r30495, %r30408, %r30500;
	add.s32 	%r30507, %r30506, %r30501;
	add.s32 	%r30508, %r30507, %r30504;
	add.s32 	%r30509, %r30508, %r30505;
	and.b32  	%r30510, %r11775, 65535;
	mul.lo.s32 	%r30511, %r30510, %r30409;
	shr.u32 	%r30512, %r11775, 16;
	mul.lo.s32 	%r30513, %r30510, %r30408;
	mad.lo.s32 	%r30514, %r30512, %r30409, %r30513;
	and.b32  	%r30515, %r30511, 65535;
	shl.b32 	%r30516, %r30514, 16;
	shr.u32 	%r30517, %r30511, 16;
	shr.u32 	%r30518, %r30514, 16;
	add.s32 	%r30519, %r30515, %r30385;
	add.s32 	%r30520, %r30519, %r30516;
	setp.lt.u32 	%p6573, %r30520, %r30385;
	selp.u32 	%r30521, 1, 0, %p6573;
	add.s32 	%r57788, %r30520, %r30509;
	setp.lt.u32 	%p6574, %r57788, %r30520;
	selp.u32 	%r30522, 1, 0, %p6574;
	mad.lo.s32 	%r30523, %r30512, %r30408, %r30517;
	add.s32 	%r30524, %r30523, %r30518;
	add.s32 	%r30525, %r30524, %r30521;
	add.s32 	%r30526, %r30525, %r30522;
	and.b32  	%r30527, %r11776, 65535;
	mul.lo.s32 	%r30528, %r30527, %r30409;
	shr.u32 	%r30529, %r11776, 16;
	mul.lo.s32 	%r30530, %r30527, %r30408;
	mad.lo.s32 	%r30531, %r30529, %r30409, %r30530;
	and.b32  	%r30532, %r30528, 65535;
	shl.b32 	%r30533, %r30531, 16;
	shr.u32 	%r30534, %r30528, 16;
	shr.u32 	%r30535, %r30531, 16;
	add.s32 	%r30536, %r30532, %r30401;
	add.s32 	%r30537, %r30536, %r30533;
	setp.lt.u32 	%p6575, %r30537, %r30401;
	selp.u32 	%r30538, 1, 0, %p6575;
	add.s32 	%r57789, %r30537, %r30526;
	setp.lt.u32 	%p6576, %r57789, %r30537;
	selp.u32 	%r30539, 1, 0, %p6576;
	mad.lo.s32 	%r30540, %r30529, %r30408, %r30534;
	add.s32 	%r30541, %r30540, %r30535;
	add.s32 	%r30542, %r30541, %r30538;
	add.s32 	%r30543, %r30542, %r30539;
	add.s32 	%r57790, %r30406, %r30543;
	add.s32 	%r57782, %r57782, 1;
	add.s64 	%rd471, %rd471, 4;
	setp.ne.s32 	%p6577, %r57782, 8;
	@%p6577 bra 	$L__BB0_1907;
	setp.lt.u32 	%p6578, %r57790, %r11776;
	mov.u32 	%r57783, %r57781;
	@%p6578 bra 	$L__BB0_1923;
	setp.gt.u32 	%p6579, %r57790, %r11776;
	@%p6579 bra 	$L__BB0_1922;
	setp.lt.u32 	%p6580, %r57789, %r11775;
	mov.u32 	%r57783, %r57781;
	@%p6580 bra 	$L__BB0_1923;
	setp.gt.u32 	%p6581, %r57789, %r11775;
	@%p6581 bra 	$L__BB0_1922;
	setp.lt.u32 	%p6582, %r57788, %r11774;
	mov.u32 	%r57783, %r57781;
	@%p6582 bra 	$L__BB0_1923;
	setp.gt.u32 	%p6583, %r57788, %r11774;
	@%p6583 bra 	$L__BB0_1922;
	setp.lt.u32 	%p6584, %r57787, %r11773;
	mov.u32 	%r57783, %r57781;
	@%p6584 bra 	$L__BB0_1923;
	setp.gt.u32 	%p6585, %r57787, %r11773;
	@%p6585 bra 	$L__BB0_1922;
	setp.lt.u32 	%p6586, %r57786, %r11772;
	mov.u32 	%r57783, %r57781;
	@%p6586 bra 	$L__BB0_1923;
	setp.gt.u32 	%p6587, %r57786, %r11772;
	@%p6587 bra 	$L__BB0_1922;
	setp.lt.u32 	%p6588, %r57785, %r11771;
	mov.u32 	%r57783, %r57781;
	@%p6588 bra 	$L__BB0_1923;
	setp.gt.u32 	%p6589, %r57785, %r11771;
	@%p6589 bra 	$L__BB0_1922;
	setp.lt.u32 	%p6590, %r57784, %r11770;
	mov.u32 	%r57783, %r57781;
	@%p6590 bra 	$L__BB0_1923;
	setp.le.u32 	%p6591, %r57784, %r11770;
	setp.lt.u32 	%p6592, %r57781, %r11769;
	and.pred  	%p6593, %p6591, %p6592;
	mov.u32 	%r57783, %r57781;
	@%p6593 bra 	$L__BB0_1923;
$L__BB0_1922:
	sub.s32 	%r57783, %r57781, %r11769;
	setp.lt.u32 	%p6594, %r57781, %r11769;
	selp.u32 	%r30544, 1, 0, %p6594;
	sub.s32 	%r30545, %r57784, %r11770;
	setp.lt.u32 	%p6595, %r57784, %r11770;
	selp.s32 	%r30546, -1, 0, %p6594;
	add.s32 	%r57784, %r30545, %r30546;
	setp.lt.u32 	%p6596, %r30545, %r30544;
	or.pred  	%p6597, %p6595, %p6596;
	selp.u32 	%r30547, 1, 0, %p6597;
	sub.s32 	%r30548, %r57785, %r11771;
	setp.lt.u32 	%p6598, %r57785, %r11771;
	selp.s32 	%r30549, -1, 0, %p6597;
	add.s32 	%r57785, %r30548, %r30549;
	setp.lt.u32 	%p6599, %r30548, %r30547;
	or.pred  	%p6600, %p6598, %p6599;
	selp.u32 	%r30550, 1, 0, %p6600;
	sub.s32 	%r30551, %r57786, %r11772;
	setp.lt.u32 	%p6601, %r57786, %r11772;
	selp.s32 	%r30552, -1, 0, %p6600;
	add.s32 	%r57786, %r30551, %r30552;
	setp.lt.u32 	%p6602, %r30551, %r30550;
	or.pred  	%p6603, %p6601, %p6602;
	selp.u32 	%r30553, 1, 0, %p6603;
	sub.s32 	%r30554, %r57787, %r11773;
	setp.lt.u32 	%p6604, %r57787, %r11773;
	selp.s32 	%r30555, -1, 0, %p6603;
	add.s32 	%r57787, %r30554, %r30555;
	setp.lt.u32 	%p6605, %r30554, %r30553;
	or.pred  	%p6606, %p6604, %p6605;
	selp.u32 	%r30556, 1, 0, %p6606;
	sub.s32 	%r30557, %r57788, %r11774;
	setp.lt.u32 	%p6607, %r57788, %r11774;
	selp.s32 	%r30558, -1, 0, %p6606;
	add.s32 	%r57788, %r30557, %r30558;
	setp.lt.u32 	%p6608, %r30557, %r30556;
	or.pred  	%p6609, %p6607, %p6608;
	selp.u32 	%r30559, 1, 0, %p6609;
	sub.s32 	%r30560, %r57789, %r11775;
	setp.lt.u32 	%p6610, %r57789, %r11775;
	selp.s32 	%r30561, -1, 0, %p6609;
	add.s32 	%r57789, %r30560, %r30561;
	setp.lt.u32 	%p6611, %r30560, %r30559;
	or.pred  	%p6612, %p6610, %p6611;
	selp.s32 	%r30562, -1, 0, %p6612;
	sub.s32 	%r30563, %r57790, %r11776;
	add.s32 	%r57790, %r30563, %r30562;
$L__BB0_1923:
	st.local.u32 	[%rd35], %r57783;
	st.local.u32 	[%rd35+4], %r57784;
	st.local.u32 	[%rd35+8], %r57785;
	st.local.u32 	[%rd35+12], %r57786;
	st.local.u32 	[%rd35+16], %r57787;
	st.local.u32 	[%rd35+20], %r57788;
	st.local.u32 	[%rd35+24], %r57789;
	st.local.u32 	[%rd35+28], %r57790;
	and.b32  	%r4862, %r57766, 65535;
	shr.u32 	%r4863, %r57766, 16;
	and.b32  	%r4864, %r57767, 65535;
	shr.u32 	%r4865, %r57767, 16;
	and.b32  	%r4866, %r57768, 65535;
	shr.u32 	%r4867, %r57768, 16;
	and.b32  	%r4868, %r57769, 65535;
	shr.u32 	%r4869, %r57769, 16;
	and.b32  	%r4870, %r57770, 65535;
	shr.u32 	%r4871, %r57770, 16;
	and.b32  	%r4872, %r57771, 65535;
	shr.u32 	%r4873, %r57771, 16;
	and.b32  	%r4874, %r57772, 65535;
	shr.u32 	%r4875, %r57772, 16;
	and.b32  	%r4876, %r57773, 65535;
	shr.u32 	%r4877, %r57773, 16;
	mov.b32 	%r57807, 0;
	mov.u64 	%rd472, %rd35;
	mov.u32 	%r57806, %r57807;
	mov.u32 	%r57805, %r57807;
	mov.u32 	%r57804, %r57807;
	mov.u32 	%r57803, %r57807;
	mov.u32 	%r57802, %r57807;
	mov.u32 	%r57801, %r57807;
	mov.u32 	%r57798, %r57807;
	mov.u32 	%r57799, %r57807;
$L__BB0_1924:
	ld.param.u32 	%r55657, [_Z17ecm_stage1_kernelj4U256S_S_jPKjjjjjjjjPjS2_S2_S2_S2_S2__param_4];
	ld.local.u32 	%r30565, [%rd472];
	shr.u32 	%r30566, %r30565, 16;
	and.b32  	%r30567, %r30565, 65535;
	mul.lo.s32 	%r30568, %r4862, %r30567;
	mul.lo.s32 	%r30569, %r4862, %r30566;
	mad.lo.s32 	%r30570, %r4863, %r30567, %r30569;
	and.b32  	%r30571, %r30568, 65535;
	shl.b32 	%r30572, %r30570, 16;
	shr.u32 	%r30573, %r30568, 16;
	shr.u32 	%r30574, %r30570, 16;
	add.s32 	%r30575, %r30571, %r57798;
	add.s32 	%r30576, %r30575, %r30572;
	setp.lt.u32 	%p6613, %r30576, %r57798;
	selp.u32 	%r30577, 1, 0, %p6613;
	mad.lo.s32 	%r30578, %r4863, %r30566, %r30573;
	add.s32 	%r30579, %r30578, %r30574;
	add.s32 	%r30580, %r30579, %r30577;
	mul.lo.s32 	%r30581, %r4864, %r30567;
	mul.lo.s32 	%r30582, %r4864, %r30566;
	mad.lo.s32 	%r30583, %r4865, %r30567, %r30582;
	and.b32  	%r30584, %r30581, 65535;
	shl.b32 	%r30585, %r30583, 16;
	shr.u32 	%r30586, %r30581, 16;
	shr.u32 	%r30587, %r30583, 16;
	add.s32 	%r30588, %r30584, %r57801;
	add.s32 	%r30589, %r30588, %r30585;
	setp.lt.u32 	%p6614, %r30589, %r57801;
	selp.u32 	%r30590, 1, 0, %p6614;
	add.s32 	%r30591, %r30589, %r30580;
	setp.lt.u32 	%p6615, %r30591, %r30589;
	selp.u32 	%r30592, 1, 0, %p6615;
	mad.lo.s32 	%r30593, %r4865, %r30566, %r30586;
	add.s32 	%r30594, %r30593, %r30587;
	add.s32 	%r30595, %r30594, %r30590;
	add.s32 	%r30596, %r30595, %r30592;
	mul.lo.s32 	%r30597, %r4866, %r30567;
	mul.lo.s32 	%r30598, %r4866, %r30566;
	mad.lo.s32 	%r30599, %r4867, %r30567, %r30598;
	and.b32  	%r30600, %r30597, 65535;
	shl.b32 	%r30601, %r30599, 16;
	shr.u32 	%r30602, %r30597, 16;
	shr.u32 	%r30603, %r30599, 16;
	add.s32 	%r30604, %r30600, %r57802;
	add.s32 	%r30605, %r30604, %r30601;
	setp.lt.u32 	%p6616, %r30605, %r57802;
	selp.u32 	%r30606, 1, 0, %p6616;
	add.s32 	%r30607, %r30605, %r30596;
	setp.lt.u32 	%p6617, %r30607, %r30605;
	selp.u32 	%r30608, 1, 0, %p6617;
	mad.lo.s32 	%r30609, %r4867, %r30566, %r30602;
	add.s32 	%r30610, %r30609, %r30603;
	add.s32 	%r30611, %r30610, %r30606;
	add.s32 	%r30612, %r30611, %r30608;
	mul.lo.s32 	%r30613, %r4868, %r30567;
	mul.lo.s32 	%r30614, %r4868, %r30566;
	mad.lo.s32 	%r30615, %r4869, %r30567, %r30614;
	and.b32  	%r30616, %r30613, 65535;
	shl.b32 	%r30617, %r30615, 16;
	shr.u32 	%r30618, %r30613, 16;
	shr.u32 	%r30619, %r30615, 16;
	add.s32 	%r30620, %r30616, %r57803;
	add.s32 	%r30621, %r30620, %r30617;
	setp.lt.u32 	%p6618, %r30621, %r57803;
	selp.u32 	%r30622, 1, 0, %p6618;
	add.s32 	%r30623, %r30621, %r30612;
	setp.lt.u32 	%p6619, %r30623, %r30621;
	selp.u32 	%r30624, 1, 0, %p6619;
	mad.lo.s32 	%r30625, %r4869, %r30566, %r30618;
	add.s32 	%r30626, %r30625, %r30619;
	add.s32 	%r30627, %r30626, %r30622;
	add.s32 	%r30628, %r30627, %r30624;
	mul.lo.s32 	%r30629, %r4870, %r30567;
	mul.lo.s32 	%r30630, %r4870, %r30566;
	mad.lo.s32 	%r30631, %r4871, %r30567, %r30630;
	and.b32  	%r30632, %r30629, 65535;
	shl.b32 	%r30633, %r30631, 16;
	shr.u32 	%r30634, %r30629, 16;
	shr.u32 	%r30635, %r30631, 16;
	add.s32 	%r30636, %r30632, %r57804;
	add.s32 	%r30637, %r30636, %r30633;
	setp.lt.u32 	%p6620, %r30637, %r57804;
	selp.u32 	%r30638, 1, 0, %p6620;
	add.s32 	%r30639, %r30637, %r30628;
	setp.lt.u32 	%p6621, %r30639, %r30637;
	selp.u32 	%r30640, 1, 0, %p6621;
	mad.lo.s32 	%r30641, %r4871, %r30566, %r30634;
	add.s32 	%r30642, %r30641, %r30635;
	add.s32 	%r30643, %r30642, %r30638;
	add.s32 	%r30644, %r30643, %r30640;
	mul.lo.s32 	%r30645, %r4872, %r30567;
	mul.lo.s32 	%r30646, %r4872, %r30566;
	mad.lo.s32 	%r30647, %r4873, %r30567, %r30646;
	and.b32  	%r30648, %r30645, 65535;
	shl.b32 	%r30649, %r30647, 16;
	shr.u32 	%r30650, %r30645, 16;
	shr.u32 	%r30651, %r30647, 16;
	add.s32 	%r30652, %r30648, %r57805;
	add.s32 	%r30653, %r30652, %r30649;
	setp.lt.u32 	%p6622, %r30653, %r57805;
	selp.u32 	%r30654, 1, 0, %p6622;
	add.s32 	%r30655, %r30653, %r30644;
	setp.lt.u32 	%p6623, %r30655, %r30653;
	selp.u32 	%r30656, 1, 0, %p6623;
	mad.lo.s32 	%r30657, %r4873, %r30566, %r30650;
	add.s32 	%r30658, %r30657, %r30651;
	add.s32 	%r30659, %r30658, %r30654;
	add.s32 	%r30660, %r30659, %r30656;
	mul.lo.s32 	%r30661, %r4874, %r30567;
	mul.lo.s32 	%r30662, %r4874, %r30566;
	mad.lo.s32 	%r30663, %r4875, %r30567, %r30662;
	and.b32  	%r30664, %r30661, 65535;
	shl.b32 	%r30665, %r30663, 16;
	shr.u32 	%r30666, %r30661, 16;
	shr.u32 	%r30667, %r30663, 16;
	add.s32 	%r30668, %r30664, %r57806;
	add.s32 	%r30669, %r30668, %r30665;
	setp.lt.u32 	%p6624, %r30669, %r57806;
	selp.u32 	%r30670, 1, 0, %p6624;
	add.s32 	%r30671, %r30669, %r30660;
	setp.lt.u32 	%p6625, %r30671, %r30669;
	selp.u32 	%r30672, 1, 0, %p6625;
	mad.lo.s32 	%r30673, %r4875, %r30566, %r30666;
	add.s32 	%r30674, %r30673, %r30667;
	add.s32 	%r30675, %r30674, %r30670;
	add.s32 	%r30676, %r30675, %r30672;
	mul.lo.s32 	%r30677, %r4876, %r30567;
	mul.lo.s32 	%r30678, %r4876, %r30566;
	mad.lo.s32 	%r30679, %r4877, %r30567, %r30678;
	and.b32  	%r30680, %r30677, 65535;
	shl.b32 	%r30681, %r30679, 16;
	shr.u32 	%r30682, %r30677, 16;
	shr.u32 	%r30683, %r30679, 16;
	add.s32 	%r30684, %r30680, %r57807;
	add.s32 	%r30685, %r30684, %r30681;
	setp.lt.u32 	%p6626, %r30685, %r57807;
	selp.u32 	%r30686, 1, 0, %p6626;
	add.s32 	%r30687, %r30685, %r30676;
	setp.lt.u32 	%p6627, %r30687, %r30685;
	selp.u32 	%r30688, 1, 0, %p6627;
	mad.lo.s32 	%r30689, %r4877, %r30566, %r30682;
	add.s32 	%r30690, %r30689, %r30683;
	add.s32 	%r30691, %r30690, %r30686;
	add.s32 	%r30692, %r30691, %r30688;
	mul.lo.s32 	%r30693, %r30576, %r55657;
	shr.u32 	%r30694, %r30693, 16;
	and.b32  	%r30695, %r30693, 65535;
	and.b32  	%r30696, %r11769, 65535;
	mul.lo.s32 	%r30697, %r30696, %r30695;
	shr.u32 	%r30698, %r11769, 16;
	mul.lo.s32 	%r30699, %r30696, %r30694;
	mad.lo.s32 	%r30700, %r30698, %r30695, %r30699;
	and.b32  	%r30701, %r30697, 65535;
	shl.b32 	%r30702, %r30700, 16;
	shr.u32 	%r30703, %r30697, 16;
	shr.u32 	%r30704, %r30700, 16;
	add.s32 	%r30705, %r30701, %r30576;
	add.s32 	%r30706, %r30705, %r30702;
	setp.lt.u32 	%p6628, %r30706, %r30576;
	selp.u32 	%r30707, 1, 0, %p6628;
	mad.lo.s32 	%r30708, %r30698, %r30694, %r30703;
	add.s32 	%r30709, %r30708, %r30704;
	add.s32 	%r30710, %r30709, %r30707;
	and.b32  	%r30711, %r11770, 65535;
	mul.lo.s32 	%r30712, %r30711, %r30695;
	shr.u32 	%r30713, %r11770, 16;
	mul.lo.s32 	%r30714, %r30711, %r30694;
	mad.lo.s32 	%r30715, %r30713, %r30695, %r30714;
	and.b32  	%r30716, %r30712, 65535;
	shl.b32 	%r30717, %r30715, 16;
	shr.u32 	%r30718, %r30712, 16;
	shr.u32 	%r30719, %r30715, 16;
	add.s32 	%r30720, %r30716, %r30591;
	add.s32 	%r30721, %r30720, %r30717;
	setp.lt.u32 	%p6629, %r30721, %r30591;
	selp.u32 	%r30722, 1, 0, %p6629;
	add.s32 	%r57798, %r30721, %r30710;
	setp.lt.u32 	%p6630, %r57798, %r30721;
	selp.u32 	%r30723, 1, 0, %p6630;
	mad.lo.s32 	%r30724, %r30713, %r30694, %r30718;
	add.s32 	%r30725, %r30724, %r30719;
	add.s32 	%r30726, %r30725, %r30722;
	add.s32 	%r30727, %r30726, %r30723;
	and.b32  	%r30728, %r11771, 65535;
	mul.lo.s32 	%r30729, %r30728, %r30695;
	shr.u32 	%r30730, %r11771, 16;
	mul.lo.s32 	%r30731, %r30728, %r30694;
	mad.lo.s32 	%r30732, %r30730, %r30695, %r30731;
	and.b32  	%r30733, %r30729, 65535;
	shl.b32 	%r30734, %r30732, 16;
	shr.u32 	%r30735, %r30729, 16;
	shr.u32 	%r30736, %r30732, 16;
	add.s32 	%r30737, %r30733, %r30607;
	add.s32 	%r30738, %r30737, %r30734;
	setp.lt.u32 	%p6631, %r30738, %r30607;
	selp.u32 	%r30739, 1, 0, %p6631;
	add.s32 	%r57801, %r30738, %r30727;
	setp.lt.u32 	%p6632, %r57801, %r30738;
	selp.u32 	%r30740, 1, 0, %p6632;
	mad.lo.s32 	%r30741, %r30730, %r30694, %r30735;
	add.s32 	%r30742, %r30741, %r30736;
	add.s32 	%r30743, %r30742, %r30739;
	add.s32 	%r30744, %r30743, %r30740;
	and.b32  	%r30745, %r11772, 65535;
	mul.lo.s32 	%r30746, %r30745, %r30695;
	shr.u32 	%r30747, %r11772, 16;
	mul.lo.s32 	%r30748, %r30745, %r30694;
	mad.lo.s32 	%r30749, %r30747, %r30695, %r30748;
	and.b32  	%r30750, %r30746, 65535;
	shl.b32 	%r30751, %r30749, 16;
	shr.u32 	%r30752, %r30746, 16;
	shr.u32 	%r30753, %r30749, 16;
	add.s32 	%r30754, %r30750, %r30623;
	add.s32 	%r30755, %r30754, %r30751;
	setp.lt.u32 	%p6633, %r30755, %r30623;
	selp.u32 	%r30756, 1, 0, %p6633;
	add.s32 	%r57802, %r30755, %r30744;
	setp.lt.u32 	%p6634, %r57802, %r30755;
	selp.u32 	%r30757, 1, 0, %p6634;
	mad.lo.s32 	%r30758, %r30747, %r30694, %r30752;
	add.s32 	%r30759, %r30758, %r30753;
	add.s32 	%r30760, %r30759, %r30756;
	add.s32 	%r30761, %r30760, %r30757;
	and.b32  	%r30762, %r11773, 65535;
	mul.lo.s32 	%r30763, %r30762, %r30695;
	shr.u32 	%r30764, %r11773, 16;
	mul.lo.s32 	%r30765, %r30762, %r30694;
	mad.lo.s32 	%r30766, %r30764, %r30695, %r30765;
	and.b32  	%r30767, %r30763, 65535;
	shl.b32 	%r30768, %r30766, 16;
	shr.u32 	%r30769, %r30763, 16;
	shr.u32 	%r30770, %r30766, 16;
	add.s32 	%r30771, %r30767, %r30639;
	add.s32 	%r30772, %r30771, %r30768;
	setp.lt.u32 	%p6635, %r30772, %r30639;
	selp.u32 	%r30773, 1, 0, %p6635;
	add.s32 	%r57803, %r30772, %r30761;
	setp.lt.u32 	%p6636, %r57803, %r30772;
	selp.u32 	%r30774, 1, 0, %p6636;
	mad.lo.s32 	%r30775, %r30764, %r30694, %r30769;
	add.s32 	%r30776, %r30775, %r30770;
	add.s32 	%r30777, %r30776, %r30773;
	add.s32 	%r30778, %r30777, %r30774;
	and.b32  	%r30779, %r11774, 65535;
	mul.lo.s32 	%r30780, %r30779, %r30695;
	shr.u32 	%r30781, %r11774, 16;
	mul.lo.s32 	%r30782, %r30779, %r30694;
	mad.lo.s32 	%r30783, %r30781, %r30695, %r30782;
	and.b32  	%r30784, %r30780, 65535;
	shl.b32 	%r30785, %r30783, 16;
	shr.u32 	%r30786, %r30780, 16;
	shr.u32 	%r30787, %r30783, 16;
	add.s32 	%r30788, %r30784, %r30655;
	add.s32 	%r30789, %r30788, %r30785;
	setp.lt.u32 	%p6637, %r30789, %r30655;
	selp.u32 	%r30790, 1, 0, %p6637;
	add.s32 	%r57804, %r30789, %r30778;
	setp.lt.u32 	%p6638, %r57804, %r30789;
	selp.u32 	%r30791, 1, 0, %p6638;
	mad.lo.s32 	%r30792, %r30781, %r30694, %r30786;
	add.s32 	%r30793, %r30792, %r30787;
	add.s32 	%r30794, %r30793, %r30790;
	add.s32 	%r30795, %r30794, %r30791;
	and.b32  	%r30796, %r11775, 65535;
	mul.lo.s32 	%r30797, %r30796, %r30695;
	shr.u32 	%r30798, %r11775, 16;
	mul.lo.s32 	%r30799, %r30796, %r30694;
	mad.lo.s32 	%r30800, %r30798, %r30695, %r30799;
	and.b32  	%r30801, %r30797, 65535;
	shl.b32 	%r30802, %r30800, 16;
	shr.u32 	%r30803, %r30797, 16;
	shr.u32 	%r30804, %r30800, 16;
	add.s32 	%r30805, %r30801, %r30671;
	add.s32 	%r30806, %r30805, %r30802;
	setp.lt.u32 	%p6639, %r30806, %r30671;
	selp.u32 	%r30807, 1, 0, %p6639;
	add.s32 	%r57805, %r30806, %r30795;
	setp.lt.u32 	%p6640, %r57805, %r30806;
	selp.u32 	%r30808, 1, 0, %p6640;
	mad.lo.s32 	%r30809, %r30798, %r30694, %r30803;
	add.s32 	%r30810, %r30809, %r30804;
	add.s32 	%r30811, %r30810, %r30807;
	add.s32 	%r30812, %r30811, %r30808;
	and.b32  	%r30813, %r11776, 65535;
	mul.lo.s32 	%r30814, %r30813, %r30695;
	shr.u32 	%r30815, %r11776, 16;
	mul.lo.s32 	%r30816, %r30813, %r30694;
	mad.lo.s32 	%r30817, %r30815, %r30695, %r30816;
	and.b32  	%r30818, %r30814, 65535;
	shl.b32 	%r30819, %r30817, 16;
	shr.u32 	%r30820, %r30814, 16;
	shr.u32 	%r30821, %r30817, 16;
	add.s32 	%r30822, %r30818, %r30687;
	add.s32 	%r30823, %r30822, %r30819;
	setp.lt.u32 	%p6641, %r30823, %r30687;
	selp.u32 	%r30824, 1, 0, %p6641;
	add.s32 	%r57806, %r30823, %r30812;
	setp.lt.u32 	%p6642, %r57806, %r30823;
	selp.u32 	%r30825, 1, 0, %p6642;
	mad.lo.s32 	%r30826, %r30815, %r30694, %r30820;
	add.s32 	%r30827, %r30826, %r30821;
	add.s32 	%r30828, %r30827, %r30824;
	add.s32 	%r30829, %r30828, %r30825;
	add.s32 	%r57807, %r30692, %r30829;
	add.s32 	%r57799, %r57799, 1;
	add.s64 	%rd472, %rd472, 4;
	setp.ne.s32 	%p6643, %r57799, 8;
	@%p6643 bra 	$L__BB0_1924;
	setp.lt.u32 	%p6644, %r57807, %r11776;
	mov.u32 	%r57800, %r57798;
	@%p6644 bra 	$L__BB0_1940;
	setp.gt.u32 	%p6645, %r57807, %r11776;
	@%p6645 bra 	$L__BB0_1939;
	setp.lt.u32 	%p6646, %r57806, %r11775;
	mov.u32 	%r57800, %r57798;
	@%p6646 bra 	$L__BB0_1940;
	setp.gt.u32 	%p6647, %r57806, %r11775;
	@%p6647 bra 	$L__BB0_1939;
	setp.lt.u32 	%p6648, %r57805, %r11774;
	mov.u32 	%r57800, %r57798;
	@%p6648 bra 	$L__BB0_1940;
	setp.gt.u32 	%p6649, %r57805, %r11774;
	@%p6649 bra 	$L__BB0_1939;
	setp.lt.u32 	%p6650, %r57804, %r11773;
	mov.u32 	%r57800, %r57798;
	@%p6650 bra 	$L__BB0_1940;
	setp.gt.u32 	%p6651, %r57804, %r11773;
	@%p6651 bra 	$L__BB0_1939;
	setp.lt.u32 	%p6652, %r57803, %r11772;
	mov.u32 	%r57800, %r57798;
	@%p6652 bra 	$L__BB0_1940;
	setp.gt.u32 	%p6653, %r57803, %r11772;
	@%p6653 bra 	$L__BB0_1939;
	setp.lt.u32 	%p6654, %r57802, %r11771;
	mov.u32 	%r57800, %r57798;
	@%p6654 bra 	$L__BB0_1940;
	setp.gt.u32 	%p6655, %r57802, %r11771;
	@%p6655 bra 	$L__BB0_1939;
	setp.lt.u32 	%p6656, %r57801, %r11770;
	mov.u32 	%r57800, %r57798;
	@%p6656 bra 	$L__BB0_1940;
	setp.le.u32 	%p6657, %r57801, %r11770;
	setp.lt.u32 	%p6658, %r57798, %r11769;
	and.pred  	%p6659, %p6657, %p6658;
	mov.u32 	%r57800, %r57798;
	@%p6659 bra 	$L__BB0_1940;
$L__BB0_1939:
	sub.s32 	%r57800, %r57798, %r11769;
	setp.lt.u32 	%p6660, %r57798, %r11769;
	selp.u32 	%r30830, 1, 0, %p6660;
	sub.s32 	%r30831, %r57801, %r11770;
	setp.lt.u32 	%p6661, %r57801, %r11770;
	selp.s32 	%r30832, -1, 0, %p6660;
	add.s32 	%r57801, %r30831, %r30832;
	setp.lt.u32 	%p6662, %r30831, %r30830;
	or.pred  	%p6663, %p6661, %p6662;
	selp.u32 	%r30833, 1, 0, %p6663;
	sub.s32 	%r30834, %r57802, %r11771;
	setp.lt.u32 	%p6664, %r57802, %r11771;
	selp.s32 	%r30835, -1, 0, %p6663;
	add.s32 	%r57802, %r30834, %r30835;
	setp.lt.u32 	%p6665, %r30834, %r30833;
	or.pred  	%p6666, %p6664, %p6665;
	selp.u32 	%r30836, 1, 0, %p6666;
	sub.s32 	%r30837, %r57803, %r11772;
	setp.lt.u32 	%p6667, %r57803, %r11772;
	selp.s32 	%r30838, -1, 0, %p6666;
	add.s32 	%r57803, %r30837, %r30838;
	setp.lt.u32 	%p6668, %r30837, %r30836;
	or.pred  	%p6669, %p6667, %p6668;
	selp.u32 	%r30839, 1, 0, %p6669;
	sub.s32 	%r30840, %r57804, %r11773;
	setp.lt.u32 	%p6670, %r57804, %r11773;
	selp.s32 	%r30841, -1, 0, %p6669;
	add.s32 	%r57804, %r30840, %r30841;
	setp.lt.u32 	%p6671, %r30840, %r30839;
	or.pred  	%p6672, %p6670, %p6671;
	selp.u32 	%r30842, 1, 0, %p6672;
	sub.s32 	%r30843, %r57805, %r11774;
	setp.lt.u32 	%p6673, %r57805, %r11774;
	selp.s32 	%r30844, -1, 0, %p6672;
	add.s32 	%r57805, %r30843, %r30844;
	setp.lt.u32 	%p6674, %r30843, %r30842;
	or.pred  	%p6675, %p6673, %p6674;
	selp.u32 	%r30845, 1, 0, %p6675;
	sub.s32 	%r30846, %r57806, %r11775;
	setp.lt.u32 	%p6676, %r57806, %r11775;
	selp.s32 	%r30847, -1, 0, %p6675;
	add.s32 	%r57806, %r30846, %r30847;
	setp.lt.u32 	%p6677, %r30846, %r30845;
	or.pred  	%p6678, %p6676, %p6677;
	selp.s32 	%r30848, -1, 0, %p6678;
	sub.s32 	%r30849, %r57807, %r11776;
	add.s32 	%r57807, %r30849, %r30848;
$L__BB0_1940:
	st.local.u32 	[%rd36], %r57800;
	st.local.u32 	[%rd36+4], %r57801;
	st.local.u32 	[%rd36+8], %r57802;
	st.local.u32 	[%rd36+12], %r57803;
	st.local.u32 	[%rd36+16], %r57804;
	st.local.u32 	[%rd36+20], %r57805;
	st.local.u32 	[%rd36+24], %r57806;
	st.local.u32 	[%rd36+28], %r57807;
	or.b32  	%r30851, %r11776, %r11775;
	or.b32  	%r30852, %r30851, %r11774;
	or.b32  	%r30853, %r30852, %r11773;
	or.b32  	%r30854, %r30853, %r11772;
	or.b32  	%r30855, %r30854, %r11771;
	or.b32  	%r30856, %r30855, %r11770;
	setp.ne.s32 	%p6680, %r30856, 0;
	setp.gt.u32 	%p6681, %r11769, 4;
	sub.s32 	%r30857, 4, %r11769;
	setp.lt.u32 	%p6682, %r30857, %r11769;
	selp.b32 	%r30858, 0, %r11769, %p6682;
	sub.s32 	%r30859, %r30857, %r30858;
	selp.b32 	%r30860, 4, %r30859, %p6681;
	selp.b32 	%r57945, 4, %r30860, %p6680;
	setp.eq.s32 	%p6683, %r57945, 0;
	mov.b32 	%r57953, 0;
	mov.b16 	%rs49, 0;
	mov.pred 	%p6679, -1;
	mov.pred 	%p15637, %p6679;
	mov.u16 	%rs104, %rs49;
	mov.u32 	%r57954, %r57953;
	mov.u32 	%r57955, %r57953;
	mov.u32 	%r57956, %r57953;
	mov.u32 	%r57957, %r57953;
	mov.u32 	%r57958, %r57953;
	mov.u32 	%r57959, %r57953;
	mov.u32 	%r57960, %r57953;
	@%p6683 bra 	$L__BB0_2005;
	mov.b32 	%r57929, 1;
	mov.b32 	%r57896, 0;
	mov.u32 	%r57881, %r57896;
	mov.u32 	%r57882, %r57896;
	mov.u32 	%r57883, %r57896;
	mov.u32 	%r57884, %r57896;
	mov.u32 	%r57885, %r57896;
	mov.u32 	%r57886, %r57896;
	mov.u32 	%r57887, %r57896;
	mov.u32 	%r57930, %r57896;
	mov.u32 	%r57931, %r57896;
	mov.u32 	%r57932, %r57896;
	mov.u32 	%r57933, %r57896;
	mov.u32 	%r57934, %r57896;
	mov.u32 	%r57935, %r57896;
	mov.u32 	%r57936, %r57896;
	mov.u32 	%r57937, %r11769;
	mov.u32 	%r57825, %r11770;
	mov.u32 	%r57826, %r11771;
	mov.u32 	%r57827, %r11772;
	mov.u32 	%r57828, %r11773;
	mov.u32 	%r57829, %r11774;
	mov.u32 	%r57830, %r11775;
	mov.u32 	%r57831, %r11776;
	mov.u32 	%r57946, %r57896;
	mov.u32 	%r57947, %r57896;
	mov.u32 	%r57948, %r57896;
	mov.u32 	%r57949, %r57896;
	mov.u32 	%r57950, %r57896;
	mov.u32 	%r57951, %r57896;
	mov.u32 	%r57952, %r57896;
	mov.u32 	%r57840, %r57896;
$L__BB0_1942:
	or.b32  	%r30863, %r57952, %r57951;
	or.b32  	%r30864, %r30863, %r57950;
	or.b32  	%r30865, %r30864, %r57949;
	or.b32  	%r30866, %r30865, %r57948;
	or.b32  	%r30867, %r30866, %r57947;
	or.b32  	%r30868, %r30867, %r57946;
	setp.eq.s32 	%p6685, %r30868, 0;
	setp.eq.s32 	%p6686, %r57945, 1;
	and.pred  	%p6687, %p6685, %p6686;
	mov.b16 	%rs104, 1;
	mov.pred 	%p15637, 0;
	mov.u32 	%r57953, %r57929;
	mov.u32 	%r57954, %r57930;
	mov.u32 	%r57955, %r57931;
	mov.u32 	%r57956, %r57932;
	mov.u32 	%r57957, %r57933;
	mov.u32 	%r57958, %r57934;
	mov.u32 	%r57959, %r57935;
	mov.u32 	%r57960, %r57936;
	@%p6687 bra 	$L__BB0_2005;
	or.b32  	%r30869, %r57831, %r57830;
	or.b32  	%r30870, %r30869, %r57829;
	or.b32  	%r30871, %r30870, %r57828;
	or.b32  	%r30872, %r30871, %r57827;
	or.b32  	%r30873, %r30872, %r57826;
	or.b32  	%r30874, %r30873, %r57825;
	setp.eq.s32 	%p6689, %r30874, 0;
	setp.eq.s32 	%p6690, %r57937, 1;
	and.pred  	%p6691, %p6689, %p6690;
	mov.u32 	%r57953, %r57896;
	mov.u32 	%r57954, %r57881;
	mov.u32 	%r57955, %r57882;
	mov.u32 	%r57956, %r57883;
	mov.u32 	%r57957, %r57884;
	mov.u32 	%r57958, %r57885;
	mov.u32 	%r57959, %r57886;
	mov.u32 	%r57960, %r57887;
	@%p6691 bra 	$L__BB0_2005;
	or.b32  	%r30876, %r57946, %r57945;
	or.b32  	%r30877, %r57947, %r30876;
	or.b32  	%r30878, %r57948, %r30877;
	or.b32  	%r30879, %r57949, %r30878;
	or.b32  	%r30880, %r57950, %r30879;
	or.b32  	%r30881, %r57951, %r30880;
	or.b32  	%r30882, %r57952, %r30881;
	setp.eq.s32 	%p6693, %r30882, 0;
	mov.b32 	%r57953, 0;
	mov.pred 	%p15637, %p6679;
	mov.u16 	%rs104, %rs49;
	mov.u32 	%r57954, %r57953;
	mov.u32 	%r57955, %r57953;
	mov.u32 	%r57956, %r57953;
	mov.u32 	%r57957, %r57953;
	mov.u32 	%r57958, %r57953;
	mov.u32 	%r57959, %r57953;
	mov.u32 	%r57960, %r57953;
	@%p6693 bra 	$L__BB0_2005;
	or.b32  	%r30884, %r57825, %r57937;
	or.b32  	%r30885, %r57826, %r30884;
	or.b32  	%r30886, %r57827, %r30885;
	or.b32  	%r30887, %r57828, %r30886;
	or.b32  	%r30888, %r57829, %r30887;
	or.b32  	%r30889, %r57830, %r30888;
	or.b32  	%r30890, %r57831, %r30889;
	setp.eq.s32 	%p6695, %r30890, 0;
	mov.pred 	%p15637, %p6679;
	mov.u16 	%rs104, %rs49;
	@%p6695 bra 	$L__BB0_2005;
	and.b32  	%r30891, %r57945, 1;
	setp.eq.b32 	%p6696, %r30891, 1;
	mov.u32 	%r57873, %r57945;
	@%p6696 bra 	$L__BB0_1952;
	mov.u32 	%r57873, %r57945;
	mov.u32 	%r57849, %r57946;
	mov.u32 	%r57850, %r57947;
	mov.u32 	%r57851, %r57948;
	mov.u32 	%r57852, %r57949;
	mov.u32 	%r57853, %r57950;
	mov.u32 	%r57854, %r57951;
	mov.u32 	%r57855, %r57952;
$L__BB0_1948:
	shr.u32 	%r57952, %r57855, 1;
	shf.l.wrap.b32 	%r57951, %r57854, %r57855, 31;
	shf.l.wrap.b32 	%r57950, %r57853, %r57854, 31;
	shf.l.wrap.b32 	%r57949, %r57852, %r57853, 31;
	shf.l.wrap.b32 	%r57948, %r57851, %r57852, 31;
	shf.l.wrap.b32 	%r57947, %r57850, %r57851, 31;
	shf.l.wrap.b32 	%r57946, %r57849, %r57850, 31;
	shf.l.wrap.b32 	%r57873, %r57873, %r57849, 31;
	and.b32  	%r30892, %r57929, 1;
	setp.eq.b32 	%p6697, %r30892, 1;
	not.pred 	%p6698, %p6697;
	@%p6698 bra 	$L__BB0_1950;
	add.s32 	%r30893, %r11769, %r57929;
	setp.lt.u32 	%p6699, %r30893, %r11769;
	selp.u32 	%r30894, 1, 0, %p6699;
	add.s32 	%r30895, %r11770, %r57930;
	setp.lt.u32 	%p6700, %r30895, %r11770;
	selp.u32 	%r30896, 1, 0, %p6700;
	add.s32 	%r30897, %r30895, %r30894;
	setp.lt.u32 	%p6701, %r30897, %r30895;
	selp.u32 	%r30898, 1, 0, %p6701;
	add.s32 	%r30899, %r30898, %r30896;
	add.s32 	%r30900, %r11771, %r57931;
	setp.lt.u32 	%p6702, %r30900, %r11771;
	selp.u32 	%r30901, 1, 0, %p6702;
	add.s32 	%r30902, %r30900, %r30899;
	setp.lt.u32 	%p6703, %r30902, %r30900;
	selp.u32 	%r30903, 1, 0, %p6703;
	add.s32 	%r30904, %r30903, %r30901;
	add.s32 	%r30905, %r11772, %r57932;
	setp.lt.u32 	%p6704, %r30905, %r11772;
	selp.u32 	%r30906, 1, 0, %p6704;
	add.s32 	%r30907, %r30905, %r30904;
	setp.lt.u32 	%p6705, %r30907, %r30905;
	selp.u32 	%r30908, 1, 0, %p6705;
	add.s32 	%r30909, %r30908, %r30906;
	add.s32 	%r30910, %r11773, %r57933;
	setp.lt.u32 	%p6706, %r30910, %r11773;
	selp.u32 	%r30911, 1, 0, %p6706;
	add.s32 	%r30912, %r30910, %r30909;
	setp.lt.u32 	%p6707, %r30912, %r30910;
	selp.u32 	%r30913, 1, 0, %p6707;
	add.s32 	%r30914, %r30913, %r30911;
	add.s32 	%r30915, %r11774, %r57934;
	setp.lt.u32 	%p6708, %r30915, %r11774;
	selp.u32 	%r30916, 1, 0, %p6708;
	add.s32 	%r30917, %r30915, %r30914;
	setp.lt.u32 	%p6709, %r30917, %r30915;
	selp.u32 	%r30918, 1, 0, %p6709;
	add.s32 	%r30919, %r30918, %r30916;
	add.s32 	%r30920, %r11775, %r57935;
	setp.lt.u32 	%p6710, %r30920, %r11775;
	selp.u32 	%r30921, 1, 0, %p6710;
	add.s32 	%r30922, %r30920, %r30919;
	setp.lt.u32 	%p6711, %r30922, %r30920;
	selp.u32 	%r30923, 1, 0, %p6711;
	add.s32 	%r30924, %r30923, %r30921;
	add.s32 	%r30925, %r11776, %r57936;
	add.s32 	%r57936, %r30925, %r30924;
	shf.l.wrap.b32 	%r57935, %r30922, %r57936, 31;
	shf.l.wrap.b32 	%r57934, %r30917, %r30922, 31;
	shf.l.wrap.b32 	%r57933, %r30912, %r30917, 31;
	shf.l.wrap.b32 	%r57932, %r30907, %r30912, 31;
	shf.l.wrap.b32 	%r57931, %r30902, %r30907, 31;
	shf.l.wrap.b32 	%r57930, %r30897, %r30902, 31;
	shf.l.wrap.b32 	%r57929, %r30893, %r30897, 31;
	bra.uni 	$L__BB0_1951;
$L__BB0_1950:
	shf.l.wrap.b32 	%r4986, %r57935, %r57936, 31;
	shf.l.wrap.b32 	%r4987, %r57934, %r57935, 31;
	shf.l.wrap.b32 	%r4988, %r57933, %r57934, 31;
	shf.l.wrap.b32 	%r4989, %r57932, %r57933, 31;
	shf.l.wrap.b32 	%r4990, %r57931, %r57932, 31;
	shf.l.wrap.b32 	%r4991, %r57930, %r57931, 31;
	shf.l.wrap.b32 	%r57929, %r57929, %r57930, 31;
	mov.u32 	%r57930, %r4991;
	mov.u32 	%r57931, %r4990;
	mov.u32 	%r57932, %r4989;
	mov.u32 	%r57933, %r4988;
	mov.u32 	%r57934, %r4987;
	mov.u32 	%r57935, %r4986;
$L__BB0_1951:
	shr.u32 	%r57936, %r57936, 1;
	and.b32  	%r30926, %r57873, 1;
	setp.eq.b32 	%p6712, %r30926, 1;
	not.pred 	%p6713, %p6712;
	mov.u32 	%r57849, %r57946;
	mov.u32 	%r57850, %r57947;
	mov.u32 	%r57851, %r57948;
	mov.u32 	%r57852, %r57949;
	mov.u32 	%r57853, %r57950;
	mov.u32 	%r57854, %r57951;
	mov.u32 	%r57855, %r57952;
	@%p6713 bra 	$L__BB0_1948;
$L__BB0_1952:
	and.b32  	%r30927, %r57937, 1;
	setp.eq.b32 	%p6714, %r30927, 1;
	@%p6714 bra 	$L__BB0_1958;
	mov.u32 	%r57889, %r57825;
	mov.u32 	%r57890, %r57826;
	mov.u32 	%r57891, %r57827;
	mov.u32 	%r57892, %r57828;
	mov.u32 	%r57893, %r57829;
	mov.u32 	%r57894, %r57830;
	mov.u32 	%r57895, %r57831;
$L__BB0_1954:
	shr.u32 	%r57831, %r57895, 1;
	shf.l.wrap.b32 	%r57830, %r57894, %r57895, 31;
	shf.l.wrap.b32 	%r57829, %r57893, %r57894, 31;
	shf.l.wrap.b32 	%r57828, %r57892, %r57893, 31;
	shf.l.wrap.b32 	%r57827, %r57891, %r57892, 31;
	shf.l.wrap.b32 	%r57826, %r57890, %r57891, 31;
	shf.l.wrap.b32 	%r57825, %r57889, %r57890, 31;
	shf.l.wrap.b32 	%r57937, %r57937, %r57889, 31;
	and.b32  	%r30928, %r57896, 1;
	setp.eq.b32 	%p6715, %r30928, 1;
	not.pred 	%p6716, %p6715;
	@%p6716 bra 	$L__BB0_1956;
	add.s32 	%r30929, %r11769, %r57896;
	setp.lt.u32 	%p6717, %r30929, %r11769;
	selp.u32 	%r30930, 1, 0, %p6717;
	add.s32 	%r30931, %r11770, %r57881;
	setp.lt.u32 	%p6718, %r30931, %r11770;
	selp.u32 	%r30932, 1, 0, %p6718;
	add.s32 	%r30933, %r30931, %r30930;
	setp.lt.u32 	%p6719, %r30933, %r30931;
	selp.u32 	%r30934, 1, 0, %p6719;
	add.s32 	%r30935, %r30934, %r30932;
	add.s32 	%r30936, %r11771, %r57882;
	setp.lt.u32 	%p6720, %r30936, %r11771;
	selp.u32 	%r30937, 1, 0, %p6720;
	add.s32 	%r30938, %r30936, %r30935;
	setp.lt.u32 	%p6721, %r30938, %r30936;
	selp.u32 	%r30939, 1, 0, %p6721;
	add.s32 	%r30940, %r30939, %r30937;
	add.s32 	%r30941, %r11772, %r57883;
	setp.lt.u32 	%p6722, %r30941, %r11772;
	selp.u32 	%r30942, 1, 0, %p6722;
	add.s32 	%r30943, %r30941, %r30940;
	setp.lt.u32 	%p6723, %r30943, %r30941;
	selp.u32 	%r30944, 1, 0, %p6723;
	add.s32 	%r30945, %r30944, %r30942;
	add.s32 	%r30946, %r11773, %r57884;
	setp.lt.u32 	%p6724, %r30946, %r11773;
	selp.u32 	%r30947, 1, 0, %p6724;
	add.s32 	%r30948, %r30946, %r30945;
	setp.lt.u32 	%p6725, %r30948, %r30946;
	selp.u32 	%r30949, 1, 0, %p6725;
	add.s32 	%r30950, %r30949, %r30947;
	add.s32 	%r30951, %r11774, %r57885;
	setp.lt.u32 	%p6726, %r30951, %r11774;
	selp.u32 	%r30952, 1, 0, %p6726;
	add.s32 	%r30953, %r30951, %r30950;
	setp.lt.u32 	%p6727, %r30953, %r30951;
	selp.u32 	%r30954, 1, 0, %p6727;
	add.s32 	%r30955, %r30954, %r30952;
	add.s32 	%r30956, %r11775, %r57886;
	setp.lt.u32 	%p6728, %r30956, %r11775;
	selp.u32 	%r30957, 1, 0, %p6728;
	add.s32 	%r30958, %r30956, %r30955;
	setp.lt.u32 	%p6729, %r30958, %r30956;
	selp.u32 	%r30959, 1, 0, %p6729;
	add.s32 	%r30960, %r30959, %r30957;
	add.s32 	%r30961, %r11776, %r57887;
	add.s32 	%r57887, %r30961, %r30960;
	shf.l.wrap.b32 	%r57886, %r30958, %r57887, 31;
	shf.l.wrap.b32 	%r57885, %r30953, %r30958, 31;
	shf.l.wrap.b32 	%r57884, %r30948, %r30953, 31;
	shf.l.wrap.b32 	%r57883, %r30943, %r30948, 31;
	shf.l.wrap.b32 	%r57882, %r30938, %r30943, 31;
	shf.l.wrap.b32 	%r57881, %r30933, %r30938, 31;
	shf.l.wrap.b32 	%r57896, %r30929, %r30933, 31;
	bra.uni 	$L__BB0_1957;
$L__BB0_1956:
	shf.l.wrap.b32 	%r5050, %r57886, %r57887, 31;
	shf.l.wrap.b32 	%r5051, %r57885, %r57886, 31;
	shf.l.wrap.b32 	%r5052, %r57884, %r57885, 31;
	shf.l.wrap.b32 	%r5053, %r57883, %r57884, 31;
	shf.l.wrap.b32 	%r5054, %r57882, %r57883, 31;
	shf.l.wrap.b32 	%r5055, %r57881, %r57882, 31;
	shf.l.wrap.b32 	%r57896, %r57896, %r57881, 31;
	mov.u32 	%r57881, %r5055;
	mov.u32 	%r57882, %r5054;
	mov.u32 	%r57883, %r5053;
	mov.u32 	%r57884, %r5052;
	mov.u32 	%r57885, %r5051;
	mov.u32 	%r57886, %r5050;
$L__BB0_1957:
	shr.u32 	%r57887, %r57887, 1;
	and.b32  	%r30962, %r57937, 1;
	setp.eq.b32 	%p6730, %r30962, 1;
	not.pred 	%p6731, %p6730;
	mov.u32 	%r57889, %r57825;
	mov.u32 	%r57890, %r57826;
	mov.u32 	%r57891, %r57827;
	mov.u32 	%r57892, %r57828;
	mov.u32 	%r57893, %r57829;
	mov.u32 	%r57894, %r57830;
	mov.u32 	%r57895, %r57831;
	@%p6731 bra 	$L__BB0_1954;
$L__BB0_1958:
	setp.lt.u32 	%p6732, %r57952, %r57831;
	@%p6732 bra 	$L__BB0_1988;
	setp.gt.u32 	%p6733, %r57952, %r57831;
	@%p6733 bra 	$L__BB0_1972;
	setp.lt.u32 	%p6734, %r57951, %r57830;
	@%p6734 bra 	$L__BB0_1988;
	setp.gt.u32 	%p6735, %r57951, %r57830;
	@%p6735 bra 	$L__BB0_1972;
	setp.lt.u32 	%p6736, %r57950, %r57829;
	@%p6736 bra 	$L__BB0_1988;
	setp.gt.u32 	%p6737, %r57950, %r57829;
	@%p6737 bra 	$L__BB0_1972;
	setp.lt.u32 	%p6738, %r57949, %r57828;
	@%p6738 bra 	$L__BB0_1988;
	setp.gt.u32 	%p6739, %r57949, %r57828;
	@%p6739 bra 	$L__BB0_1972;
	setp.lt.u32 	%p6740, %r57948, %r57827;
	@%p6740 bra 	$L__BB0_1988;
	setp.gt.u32 	%p6741, %r57948, %r57827;
	@%p6741 bra 	$L__BB0_1972;
	setp.lt.u32 	%p6742, %r57947, %r57826;
	@%p6742 bra 	$L__BB0_1988;
	setp.gt.u32 	%p6743, %r57947, %r57826;
	@%p6743 bra 	$L__BB0_1972;
	setp.lt.u32 	%p6744, %r57946, %r57825;
	@%p6744 bra 	$L__BB0_1988;
	setp.le.u32 	%p6745, %r57946, %r57825;
	setp.lt.u32 	%p6746, %r57873, %r57937;
	and.pred  	%p6747, %p6745, %p6746;
	@%p6747 bra 	$L__BB0_1988;
$L__BB0_1972:
	sub.s32 	%r57945, %r57873, %r57937;
	setp.lt.u32 	%p6748, %r57873, %r57937;
	selp.u32 	%r30963, 1, 0, %p6748;
	sub.s32 	%r30964, %r57946, %r57825;
	setp.lt.u32 	%p6749, %r57946, %r57825;
	selp.s32 	%r30965, -1, 0, %p6748;
	add.s32 	%r57946, %r30964, %r30965;
	setp.lt.u32 	%p6750, %r30964, %r30963;
	or.pred  	%p6751, %p6749, %p6750;
	selp.u32 	%r30966, 1, 0, %p6751;
	sub.s32 	%r30967, %r57947, %r57826;
	setp.lt.u32 	%p6752, %r57947, %r57826;
	selp.s32 	%r30968, -1, 0, %p6751;
	add.s32 	%r57947, %r30967, %r30968;
	setp.lt.u32 	%p6753, %r30967, %r30966;
	or.pred  	%p6754, %p6752, %p6753;
	selp.u32 	%r30969, 1, 0, %p6754;
	sub.s32 	%r30970, %r57948, %r57827;
	setp.lt.u32 	%p6755, %r57948, %r57827;
	selp.s32 	%r30971, -1, 0, %p6754;
	add.s32 	%r57948, %r30970, %r30971;
	setp.lt.u32 	%p6756, %r30970, %r30969;
	or.pred  	%p6757, %p6755, %p6756;
	selp.u32 	%r30972, 1, 0, %p6757;
	sub.s32 	%r30973, %r57949, %r57828;
	setp.lt.u32 	%p6758, %r57949, %r57828;
	selp.s32 	%r30974, -1, 0, %p6757;
	add.s32 	%r57949, %r30973, %r30974;
	setp.lt.u32 	%p6759, %r30973, %r30972;
	or.pred  	%p6760, %p6758, %p6759;
	selp.u32 	%r30975, 1, 0, %p6760;
	sub.s32 	%r30976, %r57950, %r57829;
	setp.lt.u32 	%p6761, %r57950, %r57829;
	selp.s32 	%r30977, -1, 0, %p6760;
	add.s32 	%r57950, %r30976, %r30977;
	setp.lt.u32 	%p6762, %r30976, %r30975;
	or.pred  	%p6763, %p6761, %p6762;
	selp.u32 	%r30978, 1, 0, %p6763;
	sub.s32 	%r30979, %r57951, %r57830;
	setp.lt.u32 	%p6764, %r57951, %r57830;
	selp.s32 	%r30980, -1, 0, %p6763;
	add.s32 	%r57951, %r30979, %r30980;
	setp.lt.u32 	%p6765, %r30979, %r30978;
	or.pred  	%p6766, %p6764, %p6765;
	selp.s32 	%r30981, -1, 0, %p6766;
	sub.s32 	%r30982, %r57952, %r57831;
	add.s32 	%r57952, %r30982, %r30981;
	setp.lt.u32 	%p6767, %r57936, %r57887;
	@%p6767 bra 	$L__BB0_1987;
	setp.gt.u32 	%p6768, %r57936, %r57887;
	@%p6768 bra 	$L__BB0_1986;
	setp.lt.u32 	%p6769, %r57935, %r57886;
	@%p6769 bra 	$L__BB0_1987;
	setp.gt.u32 	%p6770, %r57935, %r57886;
	@%p6770 bra 	$L__BB0_1986;
	setp.lt.u32 	%p6771, %r57934, %r57885;
	@%p6771 bra 	$L__BB0_1987;
	setp.gt.u32 	%p6772, %r57934, %r57885;
	@%p6772 bra 	$L__BB0_1986;
	setp.lt.u32 	%p6773, %r57933, %r57884;
	@%p6773 bra 	$L__BB0_1987;
	setp.gt.u32 	%p6774, %r57933, %r57884;
	@%p6774 bra 	$L__BB0_1986;
	setp.lt.u32 	%p6775, %r57932, %r57883;
	@%p6775 bra 	$L__BB0_1987;
	setp.gt.u32 	%p6776, %r57932, %r57883;
	@%p6776 bra 	$L__BB0_1986;
	setp.lt.u32 	%p6777, %r57931, %r57882;
	@%p6777 bra 	$L__BB0_1987;
	setp.gt.u32 	%p6778, %r57931, %r57882;
	@%p6778 bra 	$L__BB0_1986;
	setp.lt.u32 	%p6779, %r57930, %r57881;
	@%p6779 bra 	$L__BB0_1987;
	setp.le.u32 	%p6780, %r57930, %r57881;
	setp.lt.u32 	%p6781, %r57929, %r57896;
	and.pred  	%p6782, %p6780, %p6781;
	@%p6782 bra 	$L__BB0_1987;
$L__BB0_1986:
	sub.s32 	%r5090, %r57929, %r57896;
	setp.lt.u32 	%p6783, %r57929, %r57896;
	selp.u32 	%r30983, 1, 0, %p6783;
	sub.s32 	%r30984, %r57930, %r57881;
	setp.lt.u32 	%p6784, %r57930, %r57881;
	selp.s32 	%r30985, -1, 0, %p6783;
	add.s32 	%r57930, %r30984, %r30985;
	setp.lt.u32 	%p6785, %r30984, %r30983;
	or.pred  	%p6786, %p6784, %p6785;
	selp.u32 	%r30986, 1, 0, %p6786;
	sub.s32 	%r30987, %r57931, %r57882;
	setp.lt.u32 	%p6787, %r57931, %r57882;
	selp.s32 	%r30988, -1, 0, %p6786;
	add.s32 	%r57931, %r30987, %r30988;
	setp.lt.u32 	%p6788, %r30987, %r30986;
	or.pred  	%p6789, %p6787, %p6788;
	selp.u32 	%r30989, 1, 0, %p6789;
	sub.s32 	%r30990, %r57932, %r57883;
	setp.lt.u32 	%p6790, %r57932, %r57883;
	selp.s32 	%r30991, -1, 0, %p6789;
	add.s32 	%r57932, %r30990, %r30991;
	setp.lt.u32 	%p6791, %r30990, %r30989;
	or.pred  	%p6792, %p6790, %p6791;
	selp.u32 	%r30992, 1, 0, %p6792;
	sub.s32 	%r30993, %r57933, %r57884;
	setp.lt.u32 	%p6793, %r57933, %r57884;
	selp.s32 	%r30994, -1, 0, %p6792;
	add.s32 	%r57933, %r30993, %r30994;
	setp.lt.u32 	%p6794, %r30993, %r30992;
	or.pred  	%p6795, %p6793, %p6794;
	selp.u32 	%r30995, 1, 0, %p6795;
	sub.s32 	%r30996, %r57934, %r57885;
	setp.lt.u32 	%p6796, %r57934, %r57885;
	selp.s32 	%r30997, -1, 0, %p6795;
	add.s32 	%r57934, %r30996, %r30997;
	setp.lt.u32 	%p6797, %r30996, %r30995;
	or.pred  	%p6798, %p6796, %p6797;
	selp.u32 	%r30998, 1, 0, %p6798;
	sub.s32 	%r30999, %r57935, %r57886;
	setp.lt.u32 	%p6799, %r57935, %r57886;
	selp.s32 	%r31000, -1, 0, %p6798;
	add.s32 	%r57935, %r30999, %r31000;
	setp.lt.u32 	%p6800, %r30999, %r30998;
	or.pred  	%p6801, %p6799, %p6800;
	selp.s32 	%r31001, -1, 0, %p6801;
	sub.s32 	%r31002, %r57936, %r57887;
	add.s32 	%r57936, %r31002, %r31001;
	mov.u32 	%r57929, %r5090;
	bra.uni 	$L__BB0_2004;
$L__BB0_1987:
	sub.s32 	%r31003, %r57896, %r57929;
	setp.lt.u32 	%p6802, %r57896, %r57929;
	selp.u32 	%r31004, 1, 0, %p6802;
	sub.s32 	%r31005, %r57881, %r57930;
	setp.lt.u32 	%p6803, %r57881, %r57930;
	selp.s32 	%r31006, -1, 0, %p6802;
	add.s32 	%r31007, %r31005, %r31006;
	setp.lt.u32 	%p6804, %r31005, %r31004;
	or.pred  	%p6805, %p6803, %p6804;
	selp.u32 	%r31008, 1, 0, %p6805;
	sub.s32 	%r31009, %r57882, %r57931;
	setp.lt.u32 	%p6806, %r57882, %r57931;
	selp.s32 	%r31010, -1, 0, %p6805;
	add.s32 	%r31011, %r31009, %r31010;
	setp.lt.u32 	%p6807, %r31009, %r31008;
	or.pred  	%p6808, %p6806, %p6807;
	selp.u32 	%r31012, 1, 0, %p6808;
	sub.s32 	%r31013, %r57883, %r57932;
	setp.lt.u32 	%p6809, %r57883, %r57932;
	selp.s32 	%r31014, -1, 0, %p6808;
	add.s32 	%r31015, %r31013, %r31014;
	setp.lt.u32 	%p6810, %r31013, %r31012;
	or.pred  	%p6811, %p6809, %p6810;
	selp.u32 	%r31016, 1, 0, %p6811;
	sub.s32 	%r31017, %r57884, %r57933;
	setp.lt.u32 	%p6812, %r57884, %r57933;
	selp.s32 	%r31018, -1, 0, %p6811;
	add.s32 	%r31019, %r31017, %r31018;
	setp.lt.u32 	%p6813, %r31017, %r31016;
	or.pred  	%p6814, %p6812, %p6813;
	selp.u32 	%r31020, 1, 0, %p6814;
	sub.s32 	%r31021, %r57885, %r57934;
	setp.lt.u32 	%p6815, %r57885, %r57934;
	selp.s32 	%r31022, -1, 0, %p6814;
	add.s32 	%r31023, %r31021, %r31022;
	setp.lt.u32 	%p6816, %r31021, %r31020;
	or.pred  	%p6817, %p6815, %p6816;
	selp.u32 	%r31024, 1, 0, %p6817;
	sub.s32 	%r31025, %r57886, %r57935;
	setp.lt.u32 	%p6818, %r57886, %r57935;
	selp.s32 	%r31026, -1, 0, %p6817;
	add.s32 	%r31027, %r31025, %r31026;
	setp.lt.u32 	%p6819, %r31025, %r31024;
	or.pred  	%p6820, %p6818, %p6819;
	selp.u32 	%r31028, 1, 0, %p6820;
	sub.s32 	%r31029, %r57936, %r57887;
	add.s32 	%r31030, %r31029, %r31028;
	sub.s32 	%r57929, %r11769, %r31003;
	setp.lt.u32 	%p6821, %r11769, %r31003;
	selp.u32 	%r31031, 1, 0, %p6821;
	sub.s32 	%r31032, %r11770, %r31007;
	setp.lt.u32 	%p6822, %r11770, %r31007;
	selp.s32 	%r31033, -1, 0, %p6821;
	add.s32 	%r57930, %r31032, %r31033;
	setp.lt.u32 	%p6823, %r31032, %r31031;
	or.pred  	%p6824, %p6822, %p6823;
	selp.u32 	%r31034, 1, 0, %p6824;
	sub.s32 	%r31035, %r11771, %r31011;
	setp.lt.u32 	%p6825, %r11771, %r31011;
	selp.s32 	%r31036, -1, 0, %p6824;
	add.s32 	%r57931, %r31035, %r31036;
	setp.lt.u32 	%p6826, %r31035, %r31034;
	or.pred  	%p6827, %p6825, %p6826;
	selp.u32 	%r31037, 1, 0, %p6827;
	sub.s32 	%r31038, %r11772, %r31015;
	setp.lt.u32 	%p6828, %r11772, %r31015;
	selp.s32 	%r31039, -1, 0, %p6827;
	add.s32 	%r57932, %r31038, %r31039;
	setp.lt.u32 	%p6829, %r31038, %r31037;
	or.pred  	%p6830, %p6828, %p6829;
	selp.u32 	%r31040, 1, 0, %p6830;
	sub.s32 	%r31041, %r11773, %r31019;
	setp.lt.u32 	%p6831, %r11773, %r31019;
	selp.s32 	%r31042, -1, 0, %p6830;
	add.s32 	%r57933, %r31041, %r31042;
	setp.lt.u32 	%p6832, %r31041, %r31040;
	or.pred  	%p6833, %p6831, %p6832;
	selp.u32 	%r31043, 1, 0, %p6833;
	sub.s32 	%r31044, %r11774, %r31023;
	setp.lt.u32 	%p6834, %r11774, %r31023;
	selp.s32 	%r31045, -1, 0, %p6833;
	add.s32 	%r57934, %r31044, %r31045;
	setp.lt.u32 	%p6835, %r31044, %r31043;
	or.pred  	%p6836, %p6834, %p6835;
	selp.u32 	%r31046, 1, 0, %p6836;
	sub.s32 	%r31047, %r11775, %r31027;
	setp.lt.u32 	%p6837, %r11775, %r31027;
	selp.s32 	%r31048, -1, 0, %p6836;
	add.s32 	%r57935, %r31047, %r31048;
	setp.lt.u32 	%p6838, %r31047, %r31046;
	or.pred  	%p6839, %p6837, %p6838;
	selp.s32 	%r31049, -1, 0, %p6839;
	add.s32 	%r31050, %r31030, %r11776;
	add.s32 	%r57936, %r31050, %r31049;
	bra.uni 	$L__BB0_2004;
$L__BB0_1988:
	sub.s32 	%r5106, %r57937, %r57873;
	setp.lt.u32 	%p6840, %r57937, %r57873;
	selp.u32 	%r31051, 1, 0, %p6840;
	sub.s32 	%r31052, %r57825, %r57946;
	setp.lt.u32 	%p6841, %r57825, %r57946;
	selp.s32 	%r31053, -1, 0, %p6840;
	add.s32 	%r57825, %r31052, %r31053;
	setp.lt.u32 	%p6842, %r31052, %r31051;
	or.pred  	%p6843, %p6841, %p6842;
	selp.u32 	%r31054, 1, 0, %p6843;
	sub.s32 	%r31055, %r57826, %r57947;
	setp.lt.u32 	%p6844, %r57826, %r57947;
	selp.s32 	%r31056, -1, 0, %p6843;
	add.s32 	%r57826, %r31055, %r31056;
	setp.lt.u32 	%p6845, %r31055, %r31054;
	or.pred  	%p6846, %p6844, %p6845;
	selp.u32 	%r31057, 1, 0, %p6846;
	sub.s32 	%r31058, %r57827, %r57948;
	setp.lt.u32 	%p6847, %r57827, %r57948;
	selp.s32 	%r31059, -1, 0, %p6846;
	add.s32 	%r57827, %r31058, %r31059;
	setp.lt.u32 	%p6848, %r31058, %r31057;
	or.pred  	%p6849, %p6847, %p6848;
	selp.u32 	%r31060, 1, 0, %p6849;
	sub.s32 	%r31061, %r57828, %r57949;
	setp.lt.u32 	%p6850, %r57828, %r57949;
	selp.s32 	%r31062, -1, 0, %p6849;
	add.s32 	%r57828, %r31061, %r31062;
	setp.lt.u32 	%p6851, %r31061, %r31060;
	or.pred  	%p6852, %p6850, %p6851;
	selp.u32 	%r31063, 1, 0, %p6852;
	sub.s32 	%r31064, %r57829, %r57950;
	setp.lt.u32 	%p6853, %r57829, %r57950;
	selp.s32 	%r31065, -1, 0, %p6852;
	add.s32 	%r57829, %r31064, %r31065;
	setp.lt.u32 	%p6854, %r31064, %r31063;
	or.pred  	%p6855, %p6853, %p6854;
	selp.u32 	%r31066, 1, 0, %p6855;
	sub.s32 	%r31067, %r57830, %r57951;
	setp.lt.u32 	%p6856, %r57830, %r57951;
	selp.s32 	%r31068, -1, 0, %p6855;
	add.s32 	%r57830, %r31067, %r31068;
	setp.lt.u32 	%p6857, %r31067, %r31066;
	or.pred  	%p6858, %p6856, %p6857;
	selp.s32 	%r31069, -1, 0, %p6858;
	sub.s32 	%r31070, %r57831, %r57952;
	add.s32 	%r57831, %r31070, %r31069;
	setp.lt.u32 	%p6859, %r57887, %r57936;
	@%p6859 bra 	$L__BB0_2003;
	setp.gt.u32 	%p6860, %r57887, %r57936;
	@%p6860 bra 	$L__BB0_2002;
	setp.lt.u32 	%p6861, %r57886, %r57935;
	@%p6861 bra 	$L__BB0_2003;
	setp.gt.u32 	%p6862, %r57886, %r57935;
	@%p6862 bra 	$L__BB0_2002;
	setp.lt.u32 	%p6863, %r57885, %r57934;
	@%p6863 bra 	$L__BB0_2003;
	setp.gt.u32 	%p6864, %r57885, %r57934;
	@%p6864 bra 	$L__BB0_2002;
	setp.lt.u32 	%p6865, %r57884, %r57933;
	@%p6865 bra 	$L__BB0_2003;
	setp.gt.u32 	%p6866, %r57884, %r57933;
	@%p6866 bra 	$L__BB0_2002;
	setp.lt.u32 	%p6867, %r57883, %r57932;
	@%p6867 bra 	$L__BB0_2003;
	setp.gt.u32 	%p6868, %r57883, %r57932;
	@%p6868 bra 	$L__BB0_2002;
	setp.lt.u32 	%p6869, %r57882, %r57931;
	@%p6869 bra 	$L__BB0_2003;
	setp.gt.u32 	%p6870, %r57882, %r57931;
	@%p6870 bra 	$L__BB0_2002;
	setp.lt.u32 	%p6871, %r57881, %r57930;
	@%p6871 bra 	$L__BB0_2003;
	setp.le.u32 	%p6872, %r57881, %r57930;
	setp.lt.u32 	%p6873, %r57896, %r57929;
	and.pred  	%p6874, %p6872, %p6873;
	@%p6874 bra 	$L__BB0_2003;
$L__BB0_2002:
	sub.s32 	%r5114, %r57896, %r57929;
	setp.lt.u32 	%p6875, %r57896, %r57929;
	selp.u32 	%r31071, 1, 0, %p6875;
	sub.s32 	%r31072, %r57881, %r57930;
	setp.lt.u32 	%p6876, %r57881, %r57930;
	selp.s32 	%r31073, -1, 0, %p6875;
	add.s32 	%r57881, %r31072, %r31073;
	setp.lt.u32 	%p6877, %r31072, %r31071;
	or.pred  	%p6878, %p6876, %p6877;
	selp.u32 	%r31074, 1, 0, %p6878;
	sub.s32 	%r31075, %r57882, %r57931;
	setp.lt.u32 	%p6879, %r57882, %r57931;
	selp.s32 	%r31076, -1, 0, %p6878;
	add.s32 	%r57882, %r31075, %r31076;
	setp.lt.u32 	%p6880, %r31075, %r31074;
	or.pred  	%p6881, %p6879, %p6880;
	selp.u32 	%r31077, 1, 0, %p6881;
	sub.s32 	%r31078, %r57883, %r57932;
	setp.lt.u32 	%p6882, %r57883, %r57932;
	selp.s32 	%r31079, -1, 0, %p6881;
	add.s32 	%r57883, %r31078, %r31079;
	setp.lt.u32 	%p6883, %r31078, %r31077;
	or.pred  	%p6884, %p6882, %p6883;
	selp.u32 	%r31080, 1, 0, %p6884;
	sub.s32 	%r31081, %r57884, %r57933;
	setp.lt.u32 	%p6885, %r57884, %r57933;
	selp.s32 	%r31082, -1, 0, %p6884;
	add.s32 	%r57884, %r31081, %r31082;
	setp.lt.u32 	%p6886, %r31081, %r31080;
	or.pred  	%p6887, %p6885, %p6886;
	selp.u32 	%r31083, 1, 0, %p6887;
	sub.s32 	%r31084, %r57885, %r57934;
	setp.lt.u32 	%p6888, %r57885, %r57934;
	selp.s32 	%r31085, -1, 0, %p6887;
	add.s32 	%r57885, %r31084, %r31085;
	setp.lt.u32 	%p6889, %r31084, %r31083;
	or.pred  	%p6890, %p6888, %p6889;
	selp.u32 	%r31086, 1, 0, %p6890;
	sub.s32 	%r31087, %r57886, %r57935;
	setp.lt.u32 	%p6891, %r57886, %r57935;
	selp.s32 	%r31088, -1, 0, %p6890;
	add.s32 	%r57886, %r31087, %r31088;
	setp.lt.u32 	%p6892, %r31087, %r31086;
	or.pred  	%p6893, %p6891, %p6892;
	selp.s32 	%r31089, -1, 0, %p6893;
	sub.s32 	%r31090, %r57887, %r57936;
	add.s32 	%r57887, %r31090, %r31089;
	mov.u32 	%r57896, %r5114;
	mov.u32 	%r57937, %r5106;
	mov.u32 	%r57945, %r57873;
	bra.uni 	$L__BB0_2004;
$L__BB0_2003:
	sub.s32 	%r31091, %r57929, %r57896;
	setp.lt.u32 	%p6894, %r57929, %r57896;
	selp.u32 	%r31092, 1, 0, %p6894;
	sub.s32 	%r31093, %r57930, %r57881;
	setp.lt.u32 	%p6895, %r57930, %r57881;
	selp.s32 	%r31094, -1, 0, %p6894;
	add.s32 	%r31095, %r31093, %r31094;
	setp.lt.u32 	%p6896, %r31093, %r31092;
	or.pred  	%p6897, %p6895, %p6896;
	selp.u32 	%r31096, 1, 0, %p6897;
	sub.s32 	%r31097, %r57931, %r57882;
	setp.lt.u32 	%p6898, %r57931, %r57882;
	selp.s32 	%r31098, -1, 0, %p6897;
	add.s32 	%r31099, %r31097, %r31098;
	setp.lt.u32 	%p6899, %r31097, %r31096;
	or.pred  	%p6900, %p6898, %p6899;
	selp.u32 	%r31100, 1, 0, %p6900;
	sub.s32 	%r31101, %r57932, %r57883;
	setp.lt.u32 	%p6901, %r57932, %r57883;
	selp.s32 	%r31102, -1, 0, %p6900;
	add.s32 	%r31103, %r31101, %r31102;
	setp.lt.u32 	%p6902, %r31101, %r31100;
	or.pred  	%p6903, %p6901, %p6902;
	selp.u32 	%r31104, 1, 0, %p6903;
	sub.s32 	%r31105, %r57933, %r57884;
	setp.lt.u32 	%p6904, %r57933, %r57884;
	selp.s32 	%r31106, -1, 0, %p6903;
	add.s32 	%r31107, %r31105, %r31106;
	setp.lt.u32 	%p6905, %r31105, %r31104;
	or.pred  	%p6906, %p6904, %p6905;
	selp.u32 	%r31108, 1, 0, %p6906;
	sub.s32 	%r31109, %r57934, %r57885;
	setp.lt.u32 	%p6907, %r57934, %r57885;
	selp.s32 	%r31110, -1, 0, %p6906;
	add.s32 	%r31111, %r31109, %r31110;
	setp.lt.u32 	%p6908, %r31109, %r31108;
	or.pred  	%p6909, %p6907, %p6908;
	selp.u32 	%r31112, 1, 0, %p6909;
	sub.s32 	%r31113, %r57935, %r57886;
	setp.lt.u32 	%p6910, %r57935, %r57886;
	selp.s32 	%r31114, -1, 0, %p6909;
	add.s32 	%r31115, %r31113, %r31114;
	setp.lt.u32 	%p6911, %r31113, %r31112;
	or.pred  	%p6912, %p6910, %p6911;
	selp.u32 	%r31116, 1, 0, %p6912;
	sub.s32 	%r31117, %r57887, %r57936;
	add.s32 	%r31118, %r31117, %r31116;
	sub.s32 	%r57896, %r11769, %r31091;
	setp.lt.u32 	%p6913, %r11769, %r31091;
	selp.u32 	%r31119, 1, 0, %p6913;
	sub.s32 	%r31120, %r11770, %r31095;
	setp.lt.u32 	%p6914, %r11770, %r31095;
	selp.s32 	%r31121, -1, 0, %p6913;
	add.s32 	%r57881, %r31120, %r31121;
	setp.lt.u32 	%p6915, %r31120, %r31119;
	or.pred  	%p6916, %p6914, %p6915;
	selp.u32 	%r31122, 1, 0, %p6916;
	sub.s32 	%r31123, %r11771, %r31099;
	setp.lt.u32 	%p6917, %r11771, %r31099;
	selp.s32 	%r31124, -1, 0, %p6916;
	add.s32 	%r57882, %r31123, %r31124;
	setp.lt.u32 	%p6918, %r31123, %r31122;
	or.pred  	%p6919, %p6917, %p6918;
	selp.u32 	%r31125, 1, 0, %p6919;
	sub.s32 	%r31126, %r11772, %r31103;
	setp.lt.u32 	%p6920, %r11772, %r31103;
	selp.s32 	%r31127, -1, 0, %p6919;
	add.s32 	%r57883, %r31126, %r31127;
	setp.lt.u32 	%p6921, %r31126, %r31125;
	or.pred  	%p6922, %p6920, %p6921;
	selp.u32 	%r31128, 1, 0, %p6922;
	sub.s32 	%r31129, %r11773, %r31107;
	setp.lt.u32 	%p6923, %r11773, %r31107;
	selp.s32 	%r31130, -1, 0, %p6922;
	add.s32 	%r57884, %r31129, %r31130;
	setp.lt.u32 	%p6924, %r31129, %r31128;
	or.pred  	%p6925, %p6923, %p6924;
	selp.u32 	%r31131, 1, 0, %p6925;
	sub.s32 	%r31132, %r11774, %r31111;
	setp.lt.u32 	%p6926, %r11774, %r31111;
	selp.s32 	%r31133, -1, 0, %p6925;
	add.s32 	%r57885, %r31132, %r31133;
	setp.lt.u32 	%p6927, %r31132, %r31131;
	or.pred  	%p6928, %p6926, %p6927;
	selp.u32 	%r31134, 1, 0, %p6928;
	sub.s32 	%r31135, %r11775, %r31115;
	setp.lt.u32 	%p6929, %r11775, %r31115;
	selp.s32 	%r31136, -1, 0, %p6928;
	add.s32 	%r57886, %r31135, %r31136;
	setp.lt.u32 	%p6930, %r31135, %r31134;
	or.pred  	%p6931, %p6929, %p6930;
	selp.s32 	%r31137, -1, 0, %p6931;
	add.s32 	%r31138, %r31118, %r11776;
	add.s32 	%r57887, %r31138, %r31137;
	mov.u32 	%r57937, %r5106;
	mov.u32 	%r57945, %r57873;
$L__BB0_2004:
	add.s32 	%r57840, %r57840, 1;
	setp.ne.s32 	%p6933, %r57840, 20000;
	mov.pred 	%p15637, %p6679;
	mov.u16 	%rs104, %rs49;
	mov.u32 	%r57954, %r57953;
	mov.u32 	%r57955, %r57953;
	mov.u32 	%r57956, %r57953;
	mov.u32 	%r57957, %r57953;
	mov.u32 	%r57958, %r57953;
	mov.u32 	%r57959, %r57953;
	mov.u32 	%r57960, %r57953;
	@%p6933 bra 	$L__BB0_1942;
$L__BB0_2005:
	st.local.u8 	[%rd37], %rs104;
	st.local.u32 	[%rd37+4], %r57953;
	st.local.u32 	[%rd37+8], %r57954;
	st.local.u32 	[%rd37+12], %r57955;
	st.local.u32 	[%rd37+16], %r57956;
	st.local.u32 	[%rd37+20], %r57957;
	st.local.u32 	[%rd37+24], %r57958;
	st.local.u32 	[%rd37+28], %r57959;
	st.local.u32 	[%rd37+32], %r57960;
	@%p15637 bra 	$L__BB0_1260;
	mov.b32 	%r57977, 0;
	ld.param.u32 	%r55658, [_Z17ecm_stage1_kernelj4U256S_S_jPKjjjjjjjjPjS2_S2_S2_S2_S2__param_4];
	and.b32  	%r31144, %r11777, 65535;
	shr.u32 	%r31146, %r11777, 16;
	and.b32  	%r31159, %r11778, 65535;
	shr.u32 	%r31161, %r11778, 16;
	mov.u32 	%r57976, %r57977;
	mov.u32 	%r57975, %r57977;
	mov.u32 	%r57974, %r57977;
	mov.u32 	%r57973, %r57977;
	mov.u32 	%r57972, %r57977;
	mov.u32 	%r57971, %r57977;
	mov.u32 	%r57968, %r57977;
	mov.u32 	%r57969, %r57977;
$L__BB0_2007:
	ld.local.u32 	%r31141, [%rd61];
	shr.u32 	%r31142, %r31141, 16;
	and.b32  	%r31143, %r31141, 65535;
	mul.lo.s32 	%r31145, %r31144, %r31143;
	mul.lo.s32 	%r31147, %r31144, %r31142;
	mad.lo.s32 	%r31148, %r31146, %r31143, %r31147;
	and.b32  	%r31149, %r31145, 65535;
	shl.b32 	%r31150, %r31148, 16;
	shr.u32 	%r31151, %r31145, 16;
	shr.u32 	%r31152, %r31148, 16;
	add.s32 	%r31153, %r31149, %r57968;
	add.s32 	%r31154, %r31153, %r31150;
	setp.lt.u32 	%p6934, %r31154, %r57968;
	selp.u32 	%r31155, 1, 0, %p6934;
	mad.lo.s32 	%r31156, %r31146, %r31142, %r31151;
	add.s32 	%r31157, %r31156, %r31152;
	add.s32 	%r31158, %r31157, %r31155;
	mul.lo.s32 	%r31160, %r31159, %r31143;
	mul.lo.s32 	%r31162, %r31159, %r31142;
	mad.lo.s32 	%r31163, %r31161, %r31143, %r31162;
	and.b32  	%r31164, %r31160, 65535;
	shl.b32 	%r31165, %r31163, 16;
	shr.u32 	%r31166, %r31160, 16;
	shr.u32 	%r31167, %r31163, 16;
	add.s32 	%r31168, %r31164, %r57971;
	add.s32 	%r31169, %r31168, %r31165;
	setp.lt.u32 	%p6935, %r31169, %r57971;
	selp.u32 	%r31170, 1, 0, %p6935;
	add.s32 	%r31171, %r31169, %r31158;
	setp.lt.u32 	%p6936, %r31171, %r31169;
	selp.u32 	%r31172, 1, 0, %p6936;
	mad.lo.s32 	%r31173, %r31161, %r31142, %r31166;
	add.s32 	%r31174, %r31173, %r31167;
	add.s32 	%r31175, %r31174, %r31170;
	add.s32 	%r31176, %r31175, %r31172;
	and.b32  	%r31177, %r11779, 65535;
	mul.lo.s32 	%r31178, %r31177, %r31143;
	shr.u32 	%r31179, %r11779, 16;
	mul.lo.s32 	%r31180, %r31177, %r31142;
	mad.lo.s32 	%r31181, %r31179, %r31143, %r31180;
	and.b32  	%r31182, %r31178, 65535;
	shl.b32 	%r31183, %r31181, 16;
	shr.u32 	%r31184, %r31178, 16;
	shr.u32 	%r31185, %r31181, 16;
	add.s32 	%r31186, %r31182, %r57972;
	add.s32 	%r31187, %r31186, %r31183;
	setp.lt.u32 	%p6937, %r31187, %r57972;
	selp.u32 	%r31188, 1, 0, %p6937;
	add.s32 	%r31189, %r31187, %r31176;
	setp.lt.u32 	%p6938, %r31189, %r31187;
	selp.u32 	%r31190, 1, 0, %p6938;
	mad.lo.s32 	%r31191, %r31179, %r31142, %r31184;
	add.s32 	%r31192, %r31191, %r31185;
	add.s32 	%r31193, %r31192, %r31188;
	add.s32 	%r31194, %r31193, %r31190;
	and.b32  	%r31195, %r11780, 65535;
	mul.lo.s32 	%r31196, %r31195, %r31143;
	shr.u32 	%r31197, %r11780, 16;
	mul.lo.s32 	%r31198, %r31195, %r31142;
	mad.lo.s32 	%r31199, %r31197, %r31143, %r31198;
	and.b32  	%r31200, %r31196, 65535;
	shl.b32 	%r31201, %r31199, 16;
	shr.u32 	%r31202, %r31196, 16;
	shr.u32 	%r31203, %r31199, 16;
	add.s32 	%r31204, %r31200, %r57973;
	add.s32 	%r31205, %r31204, %r31201;
	setp.lt.u32 	%p6939, %r31205, %r57973;
	selp.u32 	%r31206, 1, 0, %p6939;
	add.s32 	%r31207, %r31205, %r31194;
	setp.lt.u32 	%p6940, %r31207, %r31205;
	selp.u32 	%r31208, 1, 0, %p6940;
	mad.lo.s32 	%r31209, %r31197, %r31142, %r31202;
	add.s32 	%r31210, %r31209, %r31203;
	add.s32 	%r31211, %r31210, %r31206;
	add.s32 	%r31212, %r31211, %r31208;
	and.b32  	%r31213, %r11781, 65535;
	mul.lo.s32 	%r31214, %r31213, %r31143;
	shr.u32 	%r31215, %r11781, 16;
	mul.lo.s32 	%r31216, %r31213, %r31142;
	mad.lo.s32 	%r31217, %r31215, %r31143, %r31216;
	and.b32  	%r31218, %r31214, 65535;
	shl.b32 	%r31219, %r31217, 16;
	shr.u32 	%r31220, %r31214, 16;
	shr.u32 	%r31221, %r31217, 16;
	add.s32 	%r31222, %r31218, %r57974;
	add.s32 	%r31223, %r31222, %r31219;
	setp.lt.u32 	%p6941, %r31223, %r57974;
	selp.u32 	%r31224, 1, 0, %p6941;
	add.s32 	%r31225, %r31223, %r31212;
	setp.lt.u32 	%p6942, %r31225, %r31223;
	selp.u32 	%r31226, 1, 0, %p6942;
	mad.lo.s32 	%r31227, %r31215, %r31142, %r31220;
	add.s32 	%r31228, %r31227, %r31221;
	add.s32 	%r31229, %r31228, %r31224;
	add.s32 	%r31230, %r31229, %r31226;
	and.b32  	%r31231, %r11782, 65535;
	mul.lo.s32 	%r31232, %r31231, %r31143;
	shr.u32 	%r31233, %r11782, 16;
	mul.lo.s32 	%r31234, %r31231, %r31142;
	mad.lo.s32 	%r31235, %r31233, %r31143, %r31234;
	and.b32  	%r31236, %r31232, 65535;
	shl.b32 	%r31237, %r31235, 16;
	shr.u32 	%r31238, %r31232, 16;
	shr.u32 	%r31239, %r31235, 16;
	add.s32 	%r31240, %r31236, %r57975;
	add.s32 	%r31241, %r31240, %r31237;
	setp.lt.u32 	%p6943, %r31241, %r57975;
	selp.u32 	%r31242, 1, 0, %p6943;
	add.s32 	%r31243, %r31241, %r31230;
	setp.lt.u32 	%p6944, %r31243, %r31241;
	selp.u32 	%r31244, 1, 0, %p6944;
	mad.lo.s32 	%r31245, %r31233, %r31142, %r31238;
	add.s32 	%r31246, %r31245, %r31239;
	add.s32 	%r31247, %r31246, %r31242;
	add.s32 	%r31248, %r31247, %r31244;
	and.b32  	%r31249, %r11783, 65535;
	mul.lo.s32 	%r31250, %r31249, %r31143;
	shr.u32 	%r31251, %r11783, 16;
	mul.lo.s32 	%r31252, %r31249, %r31142;
	mad.lo.s32 	%r31253, %r31251, %r31143, %r31252;
	and.b32  	%r31254, %r31250, 65535;
	shl.b32 	%r31255, %r31253, 16;
	shr.u32 	%r31256, %r31250, 16;
	shr.u32 	%r31257, %r31253, 16;
	add.s32 	%r31258, %r31254, %r57976;
	add.s32 	%r31259, %r31258, %r31255;
	setp.lt.u32 	%p6945, %r31259, %r57976;
	selp.u32 	%r31260, 1, 0, %p6945;
	add.s32 	%r31261, %r31259, %r31248;
	setp.lt.u32 	%p6946, %r31261, %r31259;
	selp.u32 	%r31262, 1, 0, %p6946;
	mad.lo.s32 	%r31263, %r31251, %r31142, %r31256;
	add.s32 	%r31264, %r31263, %r31257;
	add.s32 	%r31265, %r31264, %r31260;
	add.s32 	%r31266, %r31265, %r31262;
	and.b32  	%r31267, %r11784, 65535;
	mul.lo.s32 	%r31268, %r31267, %r31143;
	shr.u32 	%r31269, %r11784, 16;
	mul.lo.s32 	%r31270, %r31267, %r31142;
	mad.lo.s32 	%r31271, %r31269, %r31143, %r31270;
	and.b32  	%r31272, %r31268, 65535;
	shl.b32 	%r31273, %r31271, 16;
	shr.u32 	%r31274, %r31268, 16;
	shr.u32 	%r31275, %r31271, 16;
	add.s32 	%r31276, %r31272, %r57977;
	add.s32 	%r31277, %r31276, %r31273;
	setp.lt.u32 	%p6947, %r31277, %r57977;
	selp.u32 	%r31278, 1, 0, %p6947;
	add.s32 	%r31279, %r31277, %r31266;
	setp.lt.u32 	%p6948, %r31279, %r31277;
	selp.u32 	%r31280, 1, 0, %p6948;
	mad.lo.s32 	%r31281, %r31269, %r31142, %r31274;
	add.s32 	%r31282, %r31281, %r31275;
	add.s32 	%r31283, %r31282, %r31278;
	add.s32 	%r31284, %r31283, %r31280;
	mul.lo.s32 	%r31285, %r31154, %r55658;
	shr.u32 	%r31286, %r31285, 16;
	and.b32  	%r31287, %r31285, 65535;
	and.b32  	%r5181, %r11769, 65535;
	mul.lo.s32 	%r31288, %r5181, %r31287;
	shr.u32 	%r5182, %r11769, 16;
	mul.lo.s32 	%r31289, %r5181, %r31286;
	mad.lo.s32 	%r31290, %r5182, %r31287, %r31289;
	and.b32  	%r31291, %r31288, 65535;
	shl.b32 	%r31292, %r31290, 16;
	shr.u32 	%r31293, %r31288, 16;
	shr.u32 	%r31294, %r31290, 16;
	add.s32 	%r31295, %r31291, %r31154;
	add.s32 	%r31296, %r31295, %r31292;
	setp.lt.u32 	%p6949, %r31296, %r31154;
	selp.u32 	%r31297, 1, 0, %p6949;
	mad.lo.s32 	%r31298, %r5182, %r31286, %r31293;
	add.s32 	%r31299, %r31298, %r31294;
	add.s32 	%r31300, %r31299, %r31297;
	and.b32  	%r5184, %r11770, 65535;
	mul.lo.s32 	%r31301, %r5184, %r31287;
	shr.u32 	%r5185, %r11770, 16;
	mul.lo.s32 	%r31302, %r5184, %r31286;
	mad.lo.s32 	%r31303, %r5185, %r31287, %r31302;
	and.b32  	%r31304, %r31301, 65535;
	shl.b32 	%r31305, %r31303, 16;
	shr.u32 	%r31306, %r31301, 16;
	shr.u32 	%r31307, %r31303, 16;
	add.s32 	%r31308, %r31304, %r31171;
	add.s32 	%r31309, %r31308, %r31305;
	setp.lt.u32 	%p6950, %r31309, %r31171;
	selp.u32 	%r31310, 1, 0, %p6950;
	add.s32 	%r57968, %r31309, %r31300;
	setp.lt.u32 	%p6951, %r57968, %r31309;
	selp.u32 	%r31311, 1, 0, %p6951;
	mad.lo.s32 	%r31312, %r5185, %r31286, %r31306;
	add.s32 	%r31313, %r31312, %r31307;
	add.s32 	%r31314, %r31313, %r31310;
	add.s32 	%r31315, %r31314, %r31311;
	and.b32  	%r5188, %r11771, 65535;
	mul.lo.s32 	%r31316, %r5188, %r31287;
	shr.u32 	%r5189, %r11771, 16;
	mul.lo.s32 	%r31317, %r5188, %r31286;
	mad.lo.s32 	%r31318, %r5189, %r31287, %r31317;
	and.b32  	%r31319, %r31316, 65535;
	shl.b32 	%r31320, %r31318, 16;
	shr.u32 	%r31321, %r31316, 16;
	shr.u32 	%r31322, %r31318, 16;
	add.s32 	%r31323, %r31319, %r31189;
	add.s32 	%r31324, %r31323, %r31320;
	setp.lt.u32 	%p6952, %r31324, %r31189;
	selp.u32 	%r31325, 1, 0, %p6952;
	add.s32 	%r57971, %r31324, %r31315;
	setp.lt.u32 	%p6953, %r57971, %r31324;
	selp.u32 	%r31326, 1, 0, %p6953;
	mad.lo.s32 	%r31327, %r5189, %r31286, %r31321;
	add.s32 	%r31328, %r31327, %r31322;
	add.s32 	%r31329, %r31328, %r31325;
	add.s32 	%r31330, %r31329, %r31326;
	and.b32  	%r5192, %r11772, 65535;
	mul.lo.s32 	%r31331, %r5192, %r31287;
	shr.u32 	%r5193, %r11772, 16;
	mul.lo.s32 	%r31332, %r5192, %r31286;
	mad.lo.s32 	%r31333, %r5193, %r31287, %r31332;
	and.b32  	%r31334, %r31331, 65535;
	shl.b32 	%r31335, %r31333, 16;
	shr.u32 	%r31336, %r31331, 16;
	shr.u32 	%r31337, %r31333, 16;
	add.s32 	%r31338, %r31334, %r31207;
	add.s32 	%r31339, %r31338, %r31335;
	setp.lt.u32 	%p6954, %r31339, %r31207;
	selp.u32 	%r31340, 1, 0, %p6954;
	add.s32 	%r57972, %r31339, %r31330;
	setp.lt.u32 	%p6955, %r57972, %r31339;
	selp.u32 	%r31341, 1, 0, %p6955;
	mad.lo.s32 	%r31342, %r5193, %r31286, %r31336;
	add.s32 	%r31343, %r31342, %r31337;
	add.s32 	%r31344, %r31343, %r31340;
	add.s32 	%r31345, %r31344, %r31341;
	and.b32  	%r5196, %r11773, 65535;
	mul.lo.s32 	%r31346, %r5196, %r31287;
	shr.u32 	%r5197, %r11773, 16;
	mul.lo.s32 	%r31347, %r5196, %r31286;
	mad.lo.s32 	%r31348, %r5197, %r31287, %r31347;
	and.b32  	%r31349, %r31346, 65535;
	shl.b32 	%r31350, %r31348, 16;
	shr.u32 	%r31351, %r31346, 16;
	shr.u32 	%r31352, %r31348, 16;
	add.s32 	%r31353, %r31349, %r31225;
	add.s32 	%r31354, %r31353, %r31350;
	setp.lt.u32 	%p6956, %r31354, %r31225;
	selp.u32 	%r31355, 1, 0, %p6956;
	add.s32 	%r57973, %r31354, %r31345;
	setp.lt.u32 	%p6957, %r57973, %r31354;
	selp.u32 	%r31356, 1, 0, %p6957;
	mad.lo.s32 	%r31357, %r5197, %r31286, %r31351;
	add.s32 	%r31358, %r31357, %r31352;
	add.s32 	%r31359, %r31358, %r31355;
	add.s32 	%r31360, %r31359, %r31356;
	and.b32  	%r5200, %r11774, 65535;
	mul.lo.s32 	%r31361, %r5200, %r31287;
	shr.u32 	%r5201, %r11774, 16;
	mul.lo.s32 	%r31362, %r5200, %r31286;
	mad.lo.s32 	%r31363, %r5201, %r31287, %r31362;
	and.b32  	%r31364, %r31361, 65535;
	shl.b32 	%r31365, %r31363, 16;
	shr.u32 	%r31366, %r31361, 16;
	shr.u32 	%r31367, %r31363, 16;
	add.s32 	%r31368, %r31364, %r31243;
	add.s32 	%r31369, %r31368, %r31365;
	setp.lt.u32 	%p6958, %r31369, %r31243;
	selp.u32 	%r31370, 1, 0, %p6958;
	add.s32 	%r57974, %r31369, %r31360;
	setp.lt.u32 	%p6959, %r57974, %r31369;
	selp.u32 	%r31371, 1, 0, %p6959;
	mad.lo.s32 	%r31372, %r5201, %r31286, %r31366;
	add.s32 	%r31373, %r31372, %r31367;
	add.s32 	%r31374, %r31373, %r31370;
	add.s32 	%r31375, %r31374, %r31371;
	and.b32  	%r5204, %r11775, 65535;
	mul.lo.s32 	%r31376, %r5204, %r31287;
	shr.u32 	%r5205, %r11775, 16;
	mul.lo.s32 	%r31377, %r5204, %r31286;
	mad.lo.s32 	%r31378, %r5205, %r31287, %r31377;
	and.b32  	%r31379, %r31376, 65535;
	shl.b32 	%r31380, %r31378, 16;
	shr.u32 	%r31381, %r31376, 16;
	shr.u32 	%r31382, %r31378, 16;
	add.s32 	%r31383, %r31379, %r31261;
	add.s32 	%r31384, %r31383, %r31380;
	setp.lt.u32 	%p6960, %r31384, %r31261;
	selp.u32 	%r31385, 1, 0, %p6960;
	add.s32 	%r57975, %r31384, %r31375;
	setp.lt.u32 	%p6961, %r57975, %r31384;
	selp.u32 	%r31386, 1, 0, %p6961;
	mad.lo.s32 	%r31387, %r5205, %r31286, %r31381;
	add.s32 	%r31388, %r31387, %r31382;
	add.s32 	%r31389, %r31388, %r31385;
	add.s32 	%r31390, %r31389, %r31386;
	and.b32  	%r5208, %r11776, 65535;
	mul.lo.s32 	%r31391, %r5208, %r31287;
	shr.u32 	%r5209, %r11776, 16;
	mul.lo.s32 	%r31392, %r5208, %r31286;
	mad.lo.s32 	%r31393, %r5209, %r31287, %r31392;
	and.b32  	%r31394, %r31391, 65535;
	shl.b32 	%r31395, %r31393, 16;
	shr.u32 	%r31396, %r31391, 16;
	shr.u32 	%r31397, %r31393, 16;
	add.s32 	%r31398, %r31394, %r31279;
	add.s32 	%r31399, %r31398, %r31395;
	setp.lt.u32 	%p6962, %r31399, %r31279;
	selp.u32 	%r31400, 1, 0, %p6962;
	add.s32 	%r57976, %r31399, %r31390;
	setp.lt.u32 	%p6963, %r57976, %r31399;
	selp.u32 	%r31401, 1, 0, %p6963;
	mad.lo.s32 	%r31402, %r5209, %r31286, %r31396;
	add.s32 	%r31403, %r31402, %r31397;
	add.s32 	%r31404, %r31403, %r31400;
	add.s32 	%r31405, %r31404, %r31401;
	add.s32 	%r57977, %r31284, %r31405;
	add.s32 	%r57969, %r57969, 1;
	add.s64 	%rd61, %rd61, 4;
	setp.ne.s32 	%p6964, %r57969, 8;
	@%p6964 bra 	$L__BB0_2007;
	setp.lt.u32 	%p6965, %r57977, %r11776;
	mov.u32 	%r57970, %r57968;
	@%p6965 bra 	$L__BB0_2023;
	setp.gt.u32 	%p6966, %r57977, %r11776;
	@%p6966 bra 	$L__BB0_2022;
	setp.lt.u32 	%p6967, %r57976, %r11775;
	mov.u32 	%r57970, %r57968;
	@%p6967 bra 	$L__BB0_2023;
	setp.gt.u32 	%p6968, %r57976, %r11775;
	@%p6968 bra 	$L__BB0_2022;
	setp.lt.u32 	%p6969, %r57975, %r11774;
	mov.u32 	%r57970, %r57968;
	@%p6969 bra 	$L__BB0_2023;
	setp.gt.u32 	%p6970, %r57975, %r11774;
	@%p6970 bra 	$L__BB0_2022;
	setp.lt.u32 	%p6971, %r57974, %r11773;
	mov.u32 	%r57970, %r57968;
	@%p6971 bra 	$L__BB0_2023;
	setp.gt.u32 	%p6972, %r57974, %r11773;
	@%p6972 bra 	$L__BB0_2022;
	setp.lt.u32 	%p6973, %r57973, %r11772;
	mov.u32 	%r57970, %r57968;
	@%p6973 bra 	$L__BB0_2023;
	setp.gt.u32 	%p6974, %r57973, %r11772;
	@%p6974 bra 	$L__BB0_2022;
	setp.lt.u32 	%p6975, %r57972, %r11771;
	mov.u32 	%r57970, %r57968;
	@%p6975 bra 	$L__BB0_2023;
	setp.gt.u32 	%p6976, %r57972, %r11771;
	@%p6976 bra 	$L__BB0_2022;
	setp.lt.u32 	%p6977, %r57971, %r11770;
	mov.u32 	%r57970, %r57968;
	@%p6977 bra 	$L__BB0_2023;
	setp.le.u32 	%p6978, %r57971, %r11770;
	setp.lt.u32 	%p6979, %r57968, %r11769;
	and.pred  	%p6980, %p6978, %p6979;
	mov.u32 	%r57970, %r57968;
	@%p6980 bra 	$L__BB0_2023;
$L__BB0_2022:
	sub.s32 	%r57970, %r57968, %r11769;
	setp.lt.u32 	%p6981, %r57968, %r11769;
	selp.u32 	%r31406, 1, 0, %p6981;
	sub.s32 	%r31407, %r57971, %r11770;
	setp.lt.u32 	%p6982, %r57971, %r11770;
	selp.s32 	%r31408, -1, 0, %p6981;
	add.s32 	%r57971, %r31407, %r31408;
	setp.lt.u32 	%p6983, %r31407, %r31406;
	or.pred  	%p6984, %p6982, %p6983;
	selp.u32 	%r31409, 1, 0, %p6984;
	sub.s32 	%r31410, %r57972, %r11771;
	setp.lt.u32 	%p6985, %r57972, %r11771;
	selp.s32 	%r31411, -1, 0, %p6984;
	add.s32 	%r57972, %r31410, %r31411;
	setp.lt.u32 	%p6986, %r31410, %r31409;
	or.pred  	%p6987, %p6985, %p6986;
	selp.u32 	%r31412, 1, 0, %p6987;
	sub.s32 	%r31413, %r57973, %r11772;
	setp.lt.u32 	%p6988, %r57973, %r11772;
	selp.s32 	%r31414, -1, 0, %p6987;
	add.s32 	%r57973, %r31413, %r31414;
	setp.lt.u32 	%p6989, %r31413, %r31412;
	or.pred  	%p6990, %p6988, %p6989;
	selp.u32 	%r31415, 1, 0, %p6990;
	sub.s32 	%r31416, %r57974, %r11773;
	setp.lt.u32 	%p6991, %r57974, %r11773;
	selp.s32 	%r31417, -1, 0, %p6990;
	add.s32 	%r57974, %r31416, %r31417;
	setp.lt.u32 	%p6992, %r31416, %r31415;
	or.pred  	%p6993, %p6991, %p6992;
	selp.u32 	%r31418, 1, 0, %p6993;
	sub.s32 	%r31419, %r57975, %r11774;
	setp.lt.u32 	%p6994, %r57975, %r11774;
	selp.s32 	%r31420, -1, 0, %p6993;
	add.s32 	%r57975, %r31419, %r31420;
	setp.lt.u32 	%p6995, %r31419, %r31418;
	or.pred  	%p6996, %p6994, %p6995;
	selp.u32 	%r31421, 1, 0, %p6996;
	sub.s32 	%r31422, %r57976, %r11775;
	setp.lt.u32 	%p6997, %r57976, %r11775;
	selp.s32 	%r31423, -1, 0, %p6996;
	add.s32 	%r57976, %r31422, %r31423;
	setp.lt.u32 	%p6998, %r31422, %r31421;
	or.pred  	%p6999, %p6997, %p6998;
	selp.s32 	%r31424, -1, 0, %p6999;
	sub.s32 	%r31425, %r57977, %r11776;
	add.s32 	%r57977, %r31425, %r31424;
$L__BB0_2023:
	and.b32  	%r5229, %r57970, 65535;
	shr.u32 	%r5230, %r57970, 16;
	and.b32  	%r5231, %r57971, 65535;
	shr.u32 	%r5232, %r57971, 16;
	and.b32  	%r5233, %r57972, 65535;
	shr.u32 	%r5234, %r57972, 16;
	and.b32  	%r5235, %r57973, 65535;
	shr.u32 	%r5236, %r57973, 16;
	and.b32  	%r5237, %r57974, 65535;
	shr.u32 	%r5238, %r57974, 16;
	and.b32  	%r5239, %r57975, 65535;
	shr.u32 	%r5240, %r57975, 16;
	and.b32  	%r5241, %r57976, 65535;
	shr.u32 	%r5242, %r57976, 16;
	and.b32  	%r5243, %r57977, 65535;
	shr.u32 	%r5244, %r57977, 16;
	mov.b32 	%r57994, 0;
	mov.u32 	%r57993, %r57994;
	mov.u32 	%r57992, %r57994;
	mov.u32 	%r57991, %r57994;
	mov.u32 	%r57990, %r57994;
	mov.u32 	%r57989, %r57994;
	mov.u32 	%r57988, %r57994;
	mov.u32 	%r57985, %r57994;
	mov.u32 	%r57986, %r57994;
$L__BB0_2024:
	ld.param.u32 	%r55659, [_Z17ecm_stage1_kernelj4U256S_S_jPKjjjjjjjjPjS2_S2_S2_S2_S2__param_4];
	ld.local.u32 	%r31427, [%rd36];
	shr.u32 	%r31428, %r31427, 16;
	and.b32  	%r31429, %r31427, 65535;
	mul.lo.s32 	%r31430, %r5229, %r31429;
	mul.lo.s32 	%r31431, %r5229, %r31428;
	mad.lo.s32 	%r31432, %r5230, %r31429, %r31431;
	and.b32  	%r31433, %r31430, 65535;
	shl.b32 	%r31434, %r31432, 16;
	shr.u32 	%r31435, %r31430, 16;
	shr.u32 	%r31436, %r31432, 16;
	add.s32 	%r31437, %r31433, %r57985;
	add.s32 	%r31438, %r31437, %r31434;
	setp.lt.u32 	%p7000, %r31438, %r57985;
	selp.u32 	%r31439, 1, 0, %p7000;
	mad.lo.s32 	%r31440, %r5230, %r31428, %r31435;
	add.s32 	%r31441, %r31440, %r31436;
	add.s32 	%r31442, %r31441, %r31439;
	mul.lo.s32 	%r31443, %r5231, %r31429;
	mul.lo.s32 	%r31444, %r5231, %r31428;
	mad.lo.s32 	%r31445, %r5232, %r31429, %r31444;
	and.b32  	%r31446, %r31443, 65535;
	shl.b32 	%r31447, %r31445, 16;
	shr.u32 	%r31448, %r31443, 16;
	shr.u32 	%r31449, %r31445, 16;
	add.s32 	%r31450, %r31446, %r57988;
	add.s32 	%r31451, %r31450, %r31447;
	setp.lt.u32 	%p7001, %r31451, %r57988;
	selp.u32 	%r31452, 1, 0, %p7001;
	add.s32 	%r31453, %r31451, %r31442;
	setp.lt.u32 	%p7002, %r31453, %r31451;
	selp.u32 	%r31454, 1, 0, %p7002;
	mad.lo.s32 	%r31455, %r5232, %r31428, %r31448;
	add.s32 	%r31456, %r31455, %r31449;
	add.s32 	%r31457, %r31456, %r31452;
	add.s32 	%r31458, %r31457, %r31454;
	mul.lo.s32 	%r31459, %r5233, %r31429;
	mul.lo.s32 	%r31460, %r5233, %r31428;
	mad.lo.s32 	%r31461, %r5234, %r31429, %r31460;
	and.b32  	%r31462, %r31459, 65535;
	shl.b32 	%r31463, %r31461, 16;
	shr.u32 	%r31464, %r31459, 16;
	shr.u32 	%r31465, %r31461, 16;
	add.s32 	%r31466, %r31462, %r57989;
	add.s32 	%r31467, %r31466, %r31463;
	setp.lt.u32 	%p7003, %r31467, %r57989;
	selp.u32 	%r31468, 1, 0, %p7003;
	add.s32 	%r31469, %r31467, %r31458;
	setp.lt.u32 	%p7004, %r31469, %r31467;
	selp.u32 	%r31470, 1, 0, %p7004;
	mad.lo.s32 	%r31471, %r5234, %r31428, %r31464;
	add.s32 	%r31472, %r31471, %r31465;
	add.s32 	%r31473, %r31472, %r31468;
	add.s32 	%r31474, %r31473, %r31470;
	mul.lo.s32 	%r31475, %r5235, %r31429;
	mul.lo.s32 	%r31476, %r5235, %r31428;
	mad.lo.s32 	%r31477, %r5236, %r31429, %r31476;
	and.b32  	%r31478, %r31475, 65535;
	shl.b32 	%r31479, %r31477, 16;
	shr.u32 	%r31480, %r31475, 16;
	shr.u32 	%r31481, %r31477, 16;
	add.s32 	%r31482, %r31478, %r57990;
	add.s32 	%r31483, %r31482, %r31479;
	setp.lt.u32 	%p7005, %r31483, %r57990;
	selp.u32 	%r31484, 1, 0, %p7005;
	add.s32 	%r31485, %r31483, %r31474;
	setp.lt.u32 	%p7006, %r31485, %r31483;
	selp.u32 	%r31486, 1, 0, %p7006;
	mad.lo.s32 	%r31487, %r5236, %r31428, %r31480;
	add.s32 	%r31488, %r31487, %r31481;
	add.s32 	%r31489, %r31488, %r31484;
	add.s32 	%r31490, %r31489, %r31486;
	mul.lo.s32 	%r31491, %r5237, %r31429;
	mul.lo.s32 	%r31492, %r5237, %r31428;
	mad.lo.s32 	%r31493, %r5238, %r31429, %r31492;
	and.b32  	%r31494, %r31491, 65535;
	shl.b32 	%r31495, %r31493, 16;
	shr.u32 	%r31496, %r31491, 16;
	shr.u32 	%r31497, %r31493, 16;
	add.s32 	%r31498, %r31494, %r57991;
	add.s32 	%r31499, %r31498, %r31495;
	setp.lt.u32 	%p7007, %r31499, %r57991;
	selp.u32 	%r31500, 1, 0, %p7007;
	add.s32 	%r31501, %r31499, %r31490;
	setp.lt.u32 	%p7008, %r31501, %r31499;
	selp.u32 	%r31502, 1, 0, %p7008;
	mad.lo.s32 	%r31503, %r5238, %r31428, %r31496;
	add.s32 	%r31504, %r31503, %r31497;
	add.s32 	%r31505, %r31504, %r31500;
	add.s32 	%r31506, %r31505, %r31502;
	mul.lo.s32 	%r31507, %r5239, %r31429;
	mul.lo.s32 	%r31508, %r5239, %r31428;
	mad.lo.s32 	%r31509, %r5240, %r31429, %r31508;
	and.b32  	%r31510, %r31507, 65535;
	shl.b32 	%r31511, %r31509, 16;
	shr.u32 	%r31512, %r31507, 16;
	shr.u32 	%r31513, %r31509, 16;
	add.s32 	%r31514, %r31510, %r57992;
	add.s32 	%r31515, %r31514, %r31511;
	setp.lt.u32 	%p7009, %r31515, %r57992;
	selp.u32 	%r31516, 1, 0, %p7009;
	add.s32 	%r31517, %r31515, %r31506;
	setp.lt.u32 	%p7010, %r31517, %r31515;
	selp.u32 	%r31518, 1, 0, %p7010;
	mad.lo.s32 	%r31519, %r5240, %r31428, %r31512;
	add.s32 	%r31520, %r31519, %r31513;
	add.s32 	%r31521, %r31520, %r31516;
	add.s32 	%r31522, %r31521, %r31518;
	mul.lo.s32 	%r31523, %r5241, %r31429;
	mul.lo.s32 	%r31524, %r5241, %r31428;
	mad.lo.s32 	%r31525, %r5242, %r31429, %r31524;
	and.b32  	%r31526, %r31523, 65535;
	shl.b32 	%r31527, %r31525, 16;
	shr.u32 	%r31528, %r31523, 16;
	shr.u32 	%r31529, %r31525, 16;
	add.s32 	%r31530, %r31526, %r57993;
	add.s32 	%r31531, %r31530, %r31527;
	setp.lt.u32 	%p7011, %r31531, %r57993;
	selp.u32 	%r31532, 1, 0, %p7011;
	add.s32 	%r31533, %r31531, %r31522;
	setp.lt.u32 	%p7012, %r31533, %r31531;
	selp.u32 	%r31534, 1, 0, %p7012;
	mad.lo.s32 	%r31535, %r5242, %r31428, %r31528;
	add.s32 	%r31536, %r31535, %r31529;
	add.s32 	%r31537, %r31536, %r31532;
	add.s32 	%r31538, %r31537, %r31534;
	mul.lo.s32 	%r31539, %r5243, %r31429;
	mul.lo.s32 	%r31540, %r5243, %r31428;
	mad.lo.s32 	%r31541, %r5244, %r31429, %r31540;
	and.b32  	%r31542, %r31539, 65535;
	shl.b32 	%r31543, %r31541, 16;
	shr.u32 	%r31544, %r31539, 16;
	shr.u32 	%r31545, %r31541, 16;
	add.s32 	%r31546, %r31542, %r57994;
	add.s32 	%r31547, %r31546, %r31543;
	setp.lt.u32 	%p7013, %r31547, %r57994;
	selp.u32 	%r31548, 1, 0, %p7013;
	add.s32 	%r31549, %r31547, %r31538;
	setp.lt.u32 	%p7014, %r31549, %r31547;
	selp.u32 	%r31550, 1, 0, %p7014;
	mad.lo.s32 	%r31551, %r5244, %r31428, %r31544;
	add.s32 	%r31552, %r31551, %r31545;
	add.s32 	%r31553, %r31552, %r31548;
	add.s32 	%r31554, %r31553, %r31550;
	mul.lo.s32 	%r31555, %r31438, %r55659;
	shr.u32 	%r31556, %r31555, 16;
	and.b32  	%r31557, %r31555, 65535;
	mul.lo.s32 	%r31558, %r5181, %r31557;
	mul.lo.s32 	%r31559, %r5181, %r31556;
	mad.lo.s32 	%r31560, %r5182, %r31557, %r31559;
	and.b32  	%r31561, %r31558, 65535;
	shl.b32 	%r31562, %r31560, 16;
	shr.u32 	%r31563, %r31558, 16;
	shr.u32 	%r31564, %r31560, 16;
	add.s32 	%r31565, %r31561, %r31438;
	add.s32 	%r31566, %r31565, %r31562;
	setp.lt.u32 	%p7015, %r31566, %r31438;
	selp.u32 	%r31567, 1, 0, %p7015;
	mad.lo.s32 	%r31568, %r5182, %r31556, %r31563;
	add.s32 	%r31569, %r31568, %r31564;
	add.s32 	%r31570, %r31569, %r31567;
	mul.lo.s32 	%r31571, %r5184, %r31557;
	mul.lo.s32 	%r31572, %r5184, %r31556;
	mad.lo.s32 	%r31573, %r5185, %r31557, %r31572;
	and.b32  	%r31574, %r31571, 65535;
	shl.b32 	%r31575, %r31573, 16;
	shr.u32 	%r31576, %r31571, 16;
	shr.u32 	%r31577, %r31573, 16;
	add.s32 	%r31578, %r31574, %r31453;
	add.s32 	%r31579, %r31578, %r31575;
	setp.lt.u32 	%p7016, %r31579, %r31453;
	selp.u32 	%r31580, 1, 0, %p7016;
	add.s32 	%r57985, %r31579, %r31570;
	setp.lt.u32 	%p7017, %r57985, %r31579;
	selp.u32 	%r31581, 1, 0, %p7017;
	mad.lo.s32 	%r31582, %r5185, %r31556, %r31576;
	add.s32 	%r31583, %r31582, %r31577;
	add.s32 	%r31584, %r31583, %r31580;
	add.s32 	%r31585, %r31584, %r31581;
	mul.lo.s32 	%r31586, %r5188, %r31557;
	mul.lo.s32 	%r31587, %r5188, %r31556;
	mad.lo.s32 	%r31588, %r5189, %r31557, %r31587;
	and.b32  	%r31589, %r31586, 65535;
	shl.b32 	%r31590, %r31588, 16;
	shr.u32 	%r31591, %r31586, 16;
	shr.u32 	%r31592, %r31588, 16;
	add.s32 	%r31593, %r31589, %r31469;
	add.s32 	%r31594, %r31593, %r31590;
	setp.lt.u32 	%p7018, %r31594, %r31469;
	selp.u32 	%r31595, 1, 0, %p7018;
	add.s32 	%r57988, %r31594, %r31585;
	setp.lt.u32 	%p7019, %r57988, %r31594;
	selp.u32 	%r31596, 1, 0, %p7019;
	mad.lo.s32 	%r31597, %r5189, %r31556, %r31591;
	add.s32 	%r31598, %r31597, %r31592;
	add.s32 	%r31599, %r31598, %r31595;
	add.s32 	%r31600, %r31599, %r31596;
	mul.lo.s32 	%r31601, %r5192, %r31557;
	mul.lo.s32 	%r31602, %r5192, %r31556;
	mad.lo.s32 	%r31603, %r5193, %r31557, %r31602;
	and.b32  	%r31604, %r31601, 65535;
	shl.b32 	%r31605, %r31603, 16;
	shr.u32 	%r31606, %r31601, 16;
	shr.u32 	%r31607, %r31603, 16;
	add.s32 	%r31608, %r31604, %r31485;
	add.s32 	%r31609, %r31608, %r31605;
	setp.lt.u32 	%p7020, %r31609, %r31485;
	selp.u32 	%r31610, 1, 0, %p7020;
	add.s32 	%r57989, %r31609, %r31600;
	setp.lt.u32 	%p7021, %r57989, %r31609;
	selp.u32 	%r31611, 1, 0, %p7021;
	mad.lo.s32 	%r31612, %r5193, %r31556, %r31606;
	add.s32 	%r31613, %r31612, %r31607;
	add.s32 	%r31614, %r31613, %r31610;
	add.s32 	%r31615, %r31614, %r31611;
	mul.lo.s32 	%r31616, %r5196, %r31557;
	mul.lo.s32 	%r31617, %r5196, %r31556;
	mad.lo.s32 	%r31618, %r5197, %r31557, %r31617;
	and.b32  	%r31619, %r31616, 65535;
	shl.b32 	%r31620, %r31618, 16;
	shr.u32 	%r31621, %r31616, 16;
	shr.u32 	%r31622, %r31618, 16;
	add.s32 	%r31623, %r31619, %r31501;
	add.s32 	%r31624, %r31623, %r31620;
	setp.lt.u32 	%p7022, %r31624, %r31501;
	selp.u32 	%r31625, 1, 0, %p7022;
	add.s32 	%r57990, %r31624, %r31615;
	setp.lt.u32 	%p7023, %r57990, %r31624;
	selp.u32 	%r31626, 1, 0, %p7023;
	mad.lo.s32 	%r31627, %r5197, %r31556, %r31621;
	add.s32 	%r31628, %r31627, %r31622;
	add.s32 	%r31629, %r31628, %r31625;
	add.s32 	%r31630, %r31629, %r31626;
	mul.lo.s32 	%r31631, %r5200, %r31557;
	mul.lo.s32 	%r31632, %r5200, %r31556;
	mad.lo.s32 	%r31633, %r5201, %r31557, %r31632;
	and.b32  	%r31634, %r31631, 65535;
	shl.b32 	%r31635, %r31633, 16;
	shr.u32 	%r31636, %r31631, 16;
	shr.u32 	%r31637, %r31633, 16;
	add.s32 	%r31638, %r31634, %r31517;
	add.s32 	%r31639, %r31638, %r31635;
	setp.lt.u32 	%p7024, %r31639, %r31517;
	selp.u32 	%r31640, 1, 0, %p7024;
	add.s32 	%r57991, %r31639, %r31630;
	setp.lt.u32 	%p7025, %r57991, %r31639;
	selp.u32 	%r31641, 1, 0, %p7025;
	mad.lo.s32 	%r31642, %r5201, %r31556, %r31636;
	add.s32 	%r31643, %r31642, %r31637;
	add.s32 	%r31644, %r31643, %r31640;
	add.s32 	%r31645, %r31644, %r31641;
	mul.lo.s32 	%r31646, %r5204, %r31557;
	mul.lo.s32 	%r31647, %r5204, %r31556;
	mad.lo.s32 	%r31648, %r5205, %r31557, %r31647;
	and.b32  	%r31649, %r31646, 65535;
	shl.b32 	%r31650, %r31648, 16;
	shr.u32 	%r31651, %r31646, 16;
	shr.u32 	%r31652, %r31648, 16;
	add.s32 	%r31653, %r31649, %r31533;
	add.s32 	%r31654, %r31653, %r31650;
	setp.lt.u32 	%p7026, %r31654, %r31533;
	selp.u32 	%r31655, 1, 0, %p7026;
	add.s32 	%r57992, %r31654, %r31645;
	setp.lt.u32 	%p7027, %r57992, %r31654;
	selp.u32 	%r31656, 1, 0, %p7027;
	mad.lo.s32 	%r31657, %r5205, %r31556, %r31651;
	add.s32 	%r31658, %r31657, %r31652;
	add.s32 	%r31659, %r31658, %r31655;
	add.s32 	%r31660, %r31659, %r31656;
	mul.lo.s32 	%r31661, %r5208, %r31557;
	mul.lo.s32 	%r31662, %r5208, %r31556;
	mad.lo.s32 	%r31663, %r5209, %r31557, %r31662;
	and.b32  	%r31664, %r31661, 65535;
	shl.b32 	%r31665, %r31663, 16;
	shr.u32 	%r31666, %r31661, 16;
	shr.u32 	%r31667, %r31663, 16;
	add.s32 	%r31668, %r31664, %r31549;
	add.s32 	%r31669, %r31668, %r31665;
	setp.lt.u32 	%p7028, %r31669, %r31549;
	selp.u32 	%r31670, 1, 0, %p7028;
	add.s32 	%r57993, %r31669, %r31660;
	setp.lt.u32 	%p7029, %r57993, %r31669;
	selp.u32 	%r31671, 1, 0, %p7029;
	mad.lo.s32 	%r31672, %r5209, %r31556, %r31666;
	add.s32 	%r31673, %r31672, %r31667;
	add.s32 	%r31674, %r31673, %r31670;
	add.s32 	%r31675, %r31674, %r31671;
	add.s32 	%r57994, %r31554, %r31675;
	add.s32 	%r57986, %r57986, 1;
	add.s64 	%rd36, %rd36, 4;
	setp.ne.s32 	%p7030, %r57986, 8;
	@%p7030 bra 	$L__BB0_2024;
	setp.lt.u32 	%p7031, %r57994, %r11776;
	mov.u32 	%r57987, %r57985;
	@%p7031 bra 	$L__BB0_2040;
	setp.gt.u32 	%p7032, %r57994, %r11776;
	@%p7032 bra 	$L__BB0_2039;
	setp.lt.u32 	%p7033, %r57993, %r11775;
	mov.u32 	%r57987, %r57985;
	@%p7033 bra 	$L__BB0_2040;
	setp.gt.u32 	%p7034, %r57993, %r11775;
	@%p7034 bra 	$L__BB0_2039;
	setp.lt.u32 	%p7035, %r57992, %r11774;
	mov.u32 	%r57987, %r57985;
	@%p7035 bra 	$L__BB0_2040;
	setp.gt.u32 	%p7036, %r57992, %r11774;
	@%p7036 bra 	$L__BB0_2039;
	setp.lt.u32 	%p7037, %r57991, %r11773;
	mov.u32 	%r57987, %r57985;
	@%p7037 bra 	$L__BB0_2040;
	setp.gt.u32 	%p7038, %r57991, %r11773;
	@%p7038 bra 	$L__BB0_2039;
	setp.lt.u32 	%p7039, %r57990, %r11772;
	mov.u32 	%r57987, %r57985;
	@%p7039 bra 	$L__BB0_2040;
	setp.gt.u32 	%p7040, %r57990, %r11772;
	@%p7040 bra 	$L__BB0_2039;
	setp.lt.u32 	%p7041, %r57989, %r11771;
	mov.u32 	%r57987, %r57985;
	@%p7041 bra 	$L__BB0_2040;
	setp.gt.u32 	%p7042, %r57989, %r11771;
	@%p7042 bra 	$L__BB0_2039;
	setp.lt.u32 	%p7043, %r57988, %r11770;
	mov.u32 	%r57987, %r57985;
	@%p7043 bra 	$L__BB0_2040;
	setp.le.u32 	%p7044, %r57988, %r11770;
	setp.lt.u32 	%p7045, %r57985, %r11769;
	and.pred  	%p7046, %p7044, %p7045;
	mov.u32 	%r57987, %r57985;
	@%p7046 bra 	$L__BB0_2040;
$L__BB0_2039:
	sub.s32 	%r57987, %r57985, %r11769;
	setp.lt.u32 	%p7047, %r57985, %r11769;
	selp.u32 	%r31676, 1, 0, %p7047;
	sub.s32 	%r31677, %r57988, %r11770;
	setp.lt.u32 	%p7048, %r57988, %r11770;
	selp.s32 	%r31678, -1, 0, %p7047;
	add.s32 	%r57988, %r31677, %r31678;
	setp.lt.u32 	%p7049, %r31677, %r31676;
	or.pred  	%p7050, %p7048, %p7049;
	selp.u32 	%r31679, 1, 0, %p7050;
	sub.s32 	%r31680, %r57989, %r11771;
	setp.lt.u32 	%p7051, %r57989, %r11771;
	selp.s32 	%r31681, -1, 0, %p7050;
	add.s32 	%r57989, %r31680, %r31681;
	setp.lt.u32 	%p7052, %r31680, %r31679;
	or.pred  	%p7053, %p7051, %p7052;
	selp.u32 	%r31682, 1, 0, %p7053;
	sub.s32 	%r31683, %r57990, %r11772;
	setp.lt.u32 	%p7054, %r57990, %r11772;
	selp.s32 	%r31684, -1, 0, %p7053;
	add.s32 	%r57990, %r31683, %r31684;
	setp.lt.u32 	%p7055, %r31683, %r31682;
	or.pred  	%p7056, %p7054, %p7055;
	selp.u32 	%r31685, 1, 0, %p7056;
	sub.s32 	%r31686, %r57991, %r11773;
	setp.lt.u32 	%p7057, %r57991, %r11773;
	selp.s32 	%r31687, -1, 0, %p7056;
	add.s32 	%r57991, %r31686, %r31687;
	setp.lt.u32 	%p7058, %r31686, %r31685;
	or.pred  	%p7059, %p7057, %p7058;
	selp.u32 	%r31688, 1, 0, %p7059;
	sub.s32 	%r31689, %r57992, %r11774;
	setp.lt.u32 	%p7060, %r57992, %r11774;
	selp.s32 	%r31690, -1, 0, %p7059;
	add.s32 	%r57992, %r31689, %r31690;
	setp.lt.u32 	%p7061, %r31689, %r31688;
	or.pred  	%p7062, %p7060, %p7061;
	selp.u32 	%r31691, 1, 0, %p7062;
	sub.s32 	%r31692, %r57993, %r11775;
	setp.lt.u32 	%p7063, %r57993, %r11775;
	selp.s32 	%r31693, -1, 0, %p7062;
	add.s32 	%r57993, %r31692, %r31693;
	setp.lt.u32 	%p7064, %r31692, %r31691;
	or.pred  	%p7065, %p7063, %p7064;
	selp.s32 	%r31694, -1, 0, %p7065;
	sub.s32 	%r31695, %r57994, %r11776;
	add.s32 	%r57994, %r31695, %r31694;
$L__BB0_2040:
	st.local.u32 	[%rd39], %r57987;
	st.local.u32 	[%rd39+4], %r57988;
	st.local.u32 	[%rd39+8], %r57989;
	st.local.u32 	[%rd39+12], %r57990;
	st.local.u32 	[%rd39+16], %r57991;
	st.local.u32 	[%rd39+20], %r57992;
	st.local.u32 	[%rd39+24], %r57993;
	st.local.u32 	[%rd39+28], %r57994;
	st.local.u32 	[%rd38], %r57446;
	st.local.u32 	[%rd38+4], %r57447;
	st.local.u32 	[%rd38+8], %r57448;
	st.local.u32 	[%rd38+12], %r57449;
	st.local.u32 	[%rd38+16], %r57450;
	st.local.u32 	[%rd38+20], %r57451;
	st.local.u32 	[%rd38+24], %r57452;
	st.local.u32 	[%rd38+28], %r57453;
	st.local.u32 	[%rd38+32], %r11785;
	st.local.u32 	[%rd38+36], %r11786;
	st.local.u32 	[%rd38+40], %r11787;
	st.local.u32 	[%rd38+44], %r11788;
	st.local.u32 	[%rd38+48], %r11789;
	st.local.u32 	[%rd38+52], %r11790;
	st.local.u32 	[%rd38+56], %r11791;
	st.local.u32 	[%rd38+60], %r11792;
	mov.pred 	%p15646, 0;
	bra.uni 	$L__BB0_3892;
$L__BB0_2041:
	sub.s32 	%r33225, %r58028, %r58079;
	setp.lt.u32 	%p7433, %r58028, %r58079;
	selp.u32 	%r33226, 1, 0, %p7433;
	sub.s32 	%r33227, %r58027, %r58078;
	setp.lt.u32 	%p7434, %r58027, %r58078;
	selp.s32 	%r33228, -1, 0, %p7433;
	add.s32 	%r33229, %r33227, %r33228;
	setp.lt.u32 	%p7435, %r33227, %r33226;
	or.pred  	%p7436, %p7434, %p7435;
	selp.u32 	%r33230, 1, 0, %p7436;
	sub.s32 	%r33231, %r58026, %r58077;
	setp.lt.u32 	%p7437, %r58026, %r58077;
	selp.s32 	%r33232, -1, 0, %p7436;
	add.s32 	%r33233, %r33231, %r33232;
	setp.lt.u32 	%p7438, %r33231, %r33230;
	or.pred  	%p7439, %p7437, %p7438;
	selp.u32 	%r33234, 1, 0, %p7439;
	sub.s32 	%r33235, %r58025, %r58076;
	setp.lt.u32 	%p7440, %r58025, %r58076;
	selp.s32 	%r33236, -1, 0, %p7439;
	add.s32 	%r33237, %r33235, %r33236;
	setp.lt.u32 	%p7441, %r33235, %r33234;
	or.pred  	%p7442, %p7440, %p7441;
	selp.u32 	%r33238, 1, 0, %p7442;
	sub.s32 	%r33239, %r58024, %r58075;
	setp.lt.u32 	%p7443, %r58024, %r58075;
	selp.s32 	%r33240, -1, 0, %p7442;
	add.s32 	%r33241, %r33239, %r33240;
	setp.lt.u32 	%p7444, %r33239, %r33238;
	or.pred  	%p7445, %p7443, %p7444;
	selp.u32 	%r33242, 1, 0, %p7445;
	sub.s32 	%r33243, %r58023, %r58074;
	setp.lt.u32 	%p7446, %r58023, %r58074;
	selp.s32 	%r33244, -1, 0, %p7445;
	add.s32 	%r33245, %r33243, %r33244;
	setp.lt.u32 	%p7447, %r33243, %r33242;
	or.pred  	%p7448, %p7446, %p7447;
	selp.u32 	%r33246, 1, 0, %p7448;
	sub.s32 	%r33247, %r58022, %r58073;
	setp.lt.u32 	%p7449, %r58022, %r58073;
	selp.s32 	%r33248, -1, 0, %p7448;
	add.s32 	%r33249, %r33247, %r33248;
	setp.lt.u32 	%p7450, %r33247, %r33246;
	or.pred  	%p7451, %p7449, %p7450;
	selp.u32 	%r33250, 1, 0, %p7451;
	sub.s32 	%r33251, %r58072, %r58021;
	add.s32 	%r33252, %r33251, %r33250;
	sub.s32 	%r58087, %r11769, %r33225;
	setp.lt.u32 	%p7452, %r11769, %r33225;
	selp.u32 	%r33253, 1, 0, %p7452;
	sub.s32 	%r33254, %r11770, %r33229;
	setp.lt.u32 	%p7453, %r11770, %r33229;
	selp.s32 	%r33255, -1, 0, %p7452;
	add.s32 	%r58086, %r33254, %r33255;
	setp.lt.u32 	%p7454, %r33254, %r33253;
	or.pred  	%p7455, %p7453, %p7454;
	selp.u32 	%r33256, 1, 0, %p7455;
	sub.s32 	%r33257, %r11771, %r33233;
	setp.lt.u32 	%p7456, %r11771, %r33233;
	selp.s32 	%r33258, -1, 0, %p7455;
	add.s32 	%r58085, %r33257, %r33258;
	setp.lt.u32 	%p7457, %r33257, %r33256;
	or.pred  	%p7458, %p7456, %p7457;
	selp.u32 	%r33259, 1, 0, %p7458;
	sub.s32 	%r33260, %r11772, %r33237;
	setp.lt.u32 	%p7459, %r11772, %r33237;
	selp.s32 	%r33261, -1, 0, %p7458;
	add.s32 	%r58084, %r33260, %r33261;
	setp.lt.u32 	%p7460, %r33260, %r33259;
	or.pred  	%p7461, %p7459, %p7460;
	selp.u32 	%r33262, 1, 0, %p7461;
	sub.s32 	%r33263, %r11773, %r33241;
	setp.lt.u32 	%p7462, %r11773, %r33241;
	selp.s32 	%r33264, -1, 0, %p7461;
	add.s32 	%r58083, %r33263, %r33264;
	setp.lt.u32 	%p7463, %r33263, %r33262;
	or.pred  	%p7464, %p7462, %p7463;
	selp.u32 	%r33265, 1, 0, %p7464;
	sub.s32 	%r33266, %r11774, %r33245;
	setp.lt.u32 	%p7465, %r11774, %r33245;
	selp.s32 	%r33267, -1, 0, %p7464;
	add.s32 	%r58082, %r33266, %r33267;
	setp.lt.u32 	%p7466, %r33266, %r33265;
	or.pred  	%p7467, %p7465, %p7466;
	selp.u32 	%r33268, 1, 0, %p7467;
	sub.s32 	%r33269, %r11775, %r33249;
	setp.lt.u32 	%p7468, %r11775, %r33249;
	selp.s32 	%r33270, -1, 0, %p7467;
	add.s32 	%r58081, %r33269, %r33270;
	setp.lt.u32 	%p7469, %r33269, %r33268;
	or.pred  	%p7470, %p7468, %p7469;
	selp.s32 	%r33271, -1, 0, %p7470;
	add.s32 	%r33272, %r33252, %r11776;
	add.s32 	%r58080, %r33272, %r33271;
$L__BB0_2042:
	st.local.u32 	[%rd23], %r58087;
	st.local.u32 	[%rd23+4], %r58086;
	st.local.u32 	[%rd23+8], %r58085;
	st.local.u32 	[%rd23+12], %r58084;
	st.local.u32 	[%rd23+16], %r58083;
	st.local.u32 	[%rd23+20], %r58082;
	st.local.u32 	[%rd23+24], %r58081;
	st.local.u32 	[%rd23+28], %r58080;
	mov.b32 	%r58097, 0;
	mov.u64 	%rd480, %rd21;
	mov.u32 	%r58098, %r58097;
	mov.u32 	%r58099, %r58097;
	mov.u32 	%r58100, %r58097;
	mov.u32 	%r58101, %r58097;
	mov.u32 	%r58102, %r58097;
	mov.u32 	%r58103, %r58097;
	mov.u32 	%r58095, %r58097;
	mov.u32 	%r58096, %r58097;
$L__BB0_2043:
	ld.param.u32 	%r55665, [_Z17ecm_stage1_kernelj4U256S_S_jPKjjjjjjjjPjS2_S2_S2_S2_S2__param_4];
	ld.local.u32 	%r33274, [%rd480];
	shr.u32 	%r33275, %r33274, 16;
	and.b32  	%r33276, %r33274, 65535;
	mul.lo.s32 	%r33277, %r5440, %r33276;
	mul.lo.s32 	%r33278, %r5440, %r33275;
	mad.lo.s32 	%r33279, %r5441, %r33276, %r33278;
	and.b32  	%r33280, %r33277, 65535;
	shl.b32 	%r33281, %r33279, 16;
	shr.u32 	%r33282, %r33277, 16;
	shr.u32 	%r33283, %r33279, 16;
	add.s32 	%r33284, %r33280, %r58095;
	add.s32 	%r33285, %r33284, %r33281;
	setp.lt.u32 	%p7471, %r33285, %r58095;
	selp.u32 	%r33286, 1, 0, %p7471;
	mad.lo.s32 	%r33287, %r5441, %r33275, %r33282;
	add.s32 	%r33288, %r33287, %r33283;
	add.s32 	%r33289, %r33288, %r33286;
	mul.lo.s32 	%r33290, %r5442, %r33276;
	mul.lo.s32 	%r33291, %r5442, %r33275;
	mad.lo.s32 	%r33292, %r5443, %r33276, %r33291;
	and.b32  	%r33293, %r33290, 65535;
	shl.b32 	%r33294, %r33292, 16;
	shr.u32 	%r33295, %r33290, 16;
	shr.u32 	%r33296, %r33292, 16;
	add.s32 	%r33297, %r33293, %r58103;
	add.s32 	%r33298, %r33297, %r33294;
	setp.lt.u32 	%p7472, %r33298, %r58103;
	selp.u32 	%r33299, 1, 0, %p7472;
	add.s32 	%r33300, %r33298, %r33289;
	setp.lt.u32 	%p7473, %r33300, %r33298;
	selp.u32 	%r33301, 1, 0, %p7473;
	mad.lo.s32 	%r33302, %r5443, %r33275, %r33295;
	add.s32 	%r33303, %r33302, %r33296;
	add.s32 	%r33304, %r33303, %r33299;
	add.s32 	%r33305, %r33304, %r33301;
	mul.lo.s32 	%r33306, %r5444, %r33276;
	mul.lo.s32 	%r33307, %r5444, %r33275;
	mad.lo.s32 	%r33308, %r5445, %r33276, %r33307;
	and.b32  	%r33309, %r33306, 65535;
	shl.b32 	%r33310, %r33308, 16;
	shr.u32 	%r33311, %r33306, 16;
	shr.u32 	%r33312, %r33308, 16;
	add.s32 	%r33313, %r33309, %r58102;
	add.s32 	%r33314, %r33313, %r33310;
	setp.lt.u32 	%p7474, %r33314, %r58102;
	selp.u32 	%r33315, 1, 0, %p7474;
	add.s32 	%r33316, %r33314, %r33305;
	setp.lt.u32 	%p7475, %r33316, %r33314;
	selp.u32 	%r33317, 1, 0, %p7475;
	mad.lo.s32 	%r33318, %r5445, %r33275, %r33311;
	add.s32 	%r33319, %r33318, %r33312;
	add.s32 	%r33320, %r33319, %r33315;
	add.s32 	%r33321, %r33320, %r33317;
	mul.lo.s32 	%r33322, %r5446, %r33276;
	mul.lo.s32 	%r33323, %r5446, %r33275;
	mad.lo.s32 	%r33324, %r5447, %r33276, %r33323;
	and.b32  	%r33325, %r33322, 65535;
	shl.b32 	%r33326, %r33324, 16;
	shr.u32 	%r33327, %r33322, 16;
	shr.u32 	%r33328, %r33324, 16;
	add.s32 	%r33329, %r33325, %r58101;
	add.s32 	%r33330, %r33329, %r33326;
	setp.lt.u32 	%p7476, %r33330, %r58101;
	selp.u32 	%r33331, 1, 0, %p7476;
	add.s32 	%r33332, %r33330, %r33321;
	setp.lt.u32 	%p7477, %r33332, %r33330;
	selp.u32 	%r33333, 1, 0, %p7477;
	mad.lo.s32 	%r33334, %r5447, %r33275, %r33327;
	add.s32 	%r33335, %r33334, %r33328;
	add.s32 	%r33336, %r33335, %r33331;
	add.s32 	%r33337, %r33336, %r33333;
	mul.lo.s32 	%r33338, %r5448, %r33276;
	mul.lo.s32 	%r33339, %r5448, %r33275;
	mad.lo.s32 	%r33340, %r5449, %r33276, %r33339;
	and.b32  	%r33341, %r33338, 65535;
	shl.b32 	%r33342, %r33340, 16;
	shr.u32 	%r33343, %r33338, 16;
	shr.u32 	%r33344, %r33340, 16;
	add.s32 	%r33345, %r33341, %r58100;
	add.s32 	%r33346, %r33345, %r33342;
	setp.lt.u32 	%p7478, %r33346, %r58100;
	selp.u32 	%r33347, 1, 0, %p7478;
	add.s32 	%r33348, %r33346, %r33337;
	setp.lt.u32 	%p7479, %r33348, %r33346;
	selp.u32 	%r33349, 1, 0, %p7479;
	mad.lo.s32 	%r33350, %r5449, %r33275, %r33343;
	add.s32 	%r33351, %r33350, %r33344;
	add.s32 	%r33352, %r33351, %r33347;
	add.s32 	%r33353, %r33352, %r33349;
	mul.lo.s32 	%r33354, %r5450, %r33276;
	mul.lo.s32 	%r33355, %r5450, %r33275;
	mad.lo.s32 	%r33356, %r5451, %r33276, %r33355;
	and.b32  	%r33357, %r33354, 65535;
	shl.b32 	%r33358, %r33356, 16;
	shr.u32 	%r33359, %r33354, 16;
	shr.u32 	%r33360, %r33356, 16;
	add.s32 	%r33361, %r33357, %r58099;
	add.s32 	%r33362, %r33361, %r33358;
	setp.lt.u32 	%p7480, %r33362, %r58099;
	selp.u32 	%r33363, 1, 0, %p7480;
	add.s32 	%r33364, %r33362, %r33353;
	setp.lt.u32 	%p7481, %r33364, %r33362;
	selp.u32 	%r33365, 1, 0, %p7481;
	mad.lo.s32 	%r33366, %r5451, %r33275, %r33359;
	add.s32 	%r33367, %r33366, %r33360;
	add.s32 	%r33368, %r33367, %r33363;
	add.s32 	%r33369, %r33368, %r33365;
	mul.lo.s32 	%r33370, %r5452, %r33276;
	mul.lo.s32 	%r33371, %r5452, %r33275;
	mad.lo.s32 	%r33372, %r5453, %r33276, %r33371;
	and.b32  	%r33373, %r33370, 65535;
	shl.b32 	%r33374, %r33372, 16;
	shr.u32 	%r33375, %r33370, 16;
	shr.u32 	%r33376, %r33372, 16;
	add.s32 	%r33377, %r33373, %r58098;
	add.s32 	%r33378, %r33377, %r33374;
	setp.lt.u32 	%p7482, %r33378, %r58098;
	selp.u32 	%r33379, 1, 0, %p7482;
	add.s32 	%r33380, %r33378, %r33369;
	setp.lt.u32 	%p7483, %r33380, %r33378;
	selp.u32 	%r33381, 1, 0, %p7483;
	mad.lo.s32 	%r33382, %r5453, %r33275, %r33375;
	add.s32 	%r33383, %r33382, %r33376;
	add.s32 	%r33384, %r33383, %r33379;
	add.s32 	%r33385, %r33384, %r33381;
	mul.lo.s32 	%r33386, %r5454, %r33276;
	mul.lo.s32 	%r33387, %r5454, %r33275;
	mad.lo.s32 	%r33388, %r5455, %r33276, %r33387;
	and.b32  	%r33389, %r33386, 65535;
	shl.b32 	%r33390, %r33388, 16;
	shr.u32 	%r33391, %r33386, 16;
	shr.u32 	%r33392, %r33388, 16;
	add.s32 	%r33393, %r33389, %r58097;
	add.s32 	%r33394, %r33393, %r33390;
	setp.lt.u32 	%p7484, %r33394, %r58097;
	selp.u32 	%r33395, 1, 0, %p7484;
	add.s32 	%r33396, %r33394, %r33385;
	setp.lt.u32 	%p7485, %r33396, %r33394;
	selp.u32 	%r33397, 1, 0, %p7485;
	mad.lo.s32 	%r33398, %r5455, %r33275, %r33391;
	add.s32 	%r33399, %r33398, %r33392;
	add.s32 	%r33400, %r33399, %r33395;
	add.s32 	%r33401, %r33400, %r33397;
	mul.lo.s32 	%r33402, %r33285, %r55665;
	shr.u32 	%r33403, %r33402, 16;
	and.b32  	%r33404, %r33402, 65535;
	and.b32  	%r33405, %r11769, 65535;
	mul.lo.s32 	%r33406, %r33405, %r33404;
	shr.u32 	%r33407, %r11769, 16;
	mul.lo.s32 	%r33408, %r33405, %r33403;
	mad.lo.s32 	%r33409, %r33407, %r33404, %r33408;
	and.b32  	%r33410, %r33406, 65535;
	shl.b32 	%r33411, %r33409, 16;
	shr.u32 	%r33412, %r33406, 16;
	shr.u32 	%r33413, %r33409, 16;
	add.s32 	%r33414, %r33410, %r33285;
	add.s32 	%r33415, %r33414, %r33411;
	setp.lt.u32 	%p7486, %r33415, %r33285;
	selp.u32 	%r33416, 1, 0, %p7486;
	mad.lo.s32 	%r33417, %r33407, %r33403, %r33412;
	add.s32 	%r33418, %r33417, %r33413;
	add.s32 	%r33419, %r33418, %r33416;
	and.b32  	%r33420, %r11770, 65535;
	mul.lo.s32 	%r33421, %r33420, %r33404;
	shr.u32 	%r33422, %r11770, 16;
	mul.lo.s32 	%r33423, %r33420, %r33403;
	mad.lo.s32 	%r33424, %r33422, %r33404, %r33423;
	and.b32  	%r33425, %r33421, 65535;
	shl.b32 	%r33426, %r33424, 16;
	shr.u32 	%r33427, %r33421, 16;
	shr.u32 	%r33428, %r33424, 16;
	add.s32 	%r33429, %r33425, %r33300;
	add.s32 	%r33430, %r33429, %r33426;
	setp.lt.u32 	%p7487, %r33430, %r33300;
	selp.u32 	%r33431, 1, 0, %p7487;
	add.s32 	%r58095, %r33430, %r33419;
	setp.lt.u32 	%p7488, %r58095, %r33430;
	selp.u32 	%r33432, 1, 0, %p7488;
	mad.lo.s32 	%r33433, %r33422, %r33403, %r33427;
	add.s32 	%r33434, %r33433, %r33428;
	add.s32 	%r33435, %r33434, %r33431;
	add.s32 	%r33436, %r33435, %r33432;
	and.b32  	%r33437, %r11771, 65535;
	mul.lo.s32 	%r33438, %r33437, %r33404;
	shr.u32 	%r33439, %r11771, 16;
	mul.lo.s32 	%r33440, %r33437, %r33403;
	mad.lo.s32 	%r33441, %r33439, %r33404, %r33440;
	and.b32  	%r33442, %r33438, 65535;
	shl.b32 	%r33443, %r33441, 16;
	shr.u32 	%r33444, %r33438, 16;
	shr.u32 	%r33445, %r33441, 16;
	add.s32 	%r33446, %r33442, %r33316;
	add.s32 	%r33447, %r33446, %r33443;
	setp.lt.u32 	%p7489, %r33447, %r33316;
	selp.u32 	%r33448, 1, 0, %p7489;
	add.s32 	%r58103, %r33447, %r33436;
	setp.lt.u32 	%p7490, %r58103, %r33447;
	selp.u32 	%r33449, 1, 0, %p7490;
	mad.lo.s32 	%r33450, %r33439, %r33403, %r33444;
	add.s32 	%r33451, %r33450, %r33445;
	add.s32 	%r33452, %r33451, %r33448;
	add.s32 	%r33453, %r33452, %r33449;
	and.b32  	%r33454, %r11772, 65535;
	mul.lo.s32 	%r33455, %r33454, %r33404;
	shr.u32 	%r33456, %r11772, 16;
	mul.lo.s32 	%r33457, %r33454, %r33403;
	mad.lo.s32 	%r33458, %r33456, %r33404, %r33457;
	and.b32  	%r33459, %r33455, 65535;
	shl.b32 	%r33460, %r33458, 16;
	shr.u32 	%r33461, %r33455, 16;
	shr.u32 	%r33462, %r33458, 16;
	add.s32 	%r33463, %r33459, %r33332;
	add.s32 	%r33464, %r33463, %r33460;
	setp.lt.u32 	%p7491, %r33464, %r33332;
	selp.u32 	%r33465, 1, 0, %p7491;
	add.s32 	%r58102, %r33464, %r33453;
	setp.lt.u32 	%p7492, %r58102, %r33464;
	selp.u32 	%r33466, 1, 0, %p7492;
	mad.lo.s32 	%r33467, %r33456, %r33403, %r33461;
	add.s32 	%r33468, %r33467, %r33462;
	add.s32 	%r33469, %r33468, %r33465;
	add.s32 	%r33470, %r33469, %r33466;
	and.b32  	%r33471, %r11773, 65535;
	mul.lo.s32 	%r33472, %r33471, %r33404;
	shr.u32 	%r33473, %r11773, 16;
	mul.lo.s32 	%r33474, %r33471, %r33403;
	mad.lo.s32 	%r33475, %r33473, %r33404, %r33474;
	and.b32  	%r33476, %r33472, 65535;
	shl.b32 	%r33477, %r33475, 16;
	shr.u32 	%r33478, %r33472, 16;
	shr.u32 	%r33479, %r33475, 16;
	add.s32 	%r33480, %r33476, %r33348;
	add.s32 	%r33481, %r33480, %r33477;
	setp.lt.u32 	%p7493, %r33481, %r33348;
	selp.u32 	%r33482, 1, 0, %p7493;
	add.s32 	%r58101, %r33481, %r33470;
	setp.lt.u32 	%p7494, %r58101, %r33481;
	selp.u32 	%r33483, 1, 0, %p7494;
	mad.lo.s32 	%r33484, %r33473, %r33403, %r33478;
	add.s32 	%r33485, %r33484, %r33479;
	add.s32 	%r33486, %r33485, %r33482;
	add.s32 	%r33487, %r33486, %r33483;
	and.b32  	%r33488, %r11774, 65535;
	mul.lo.s32 	%r33489, %r33488, %r33404;
	shr.u32 	%r33490, %r11774, 16;
	mul.lo.s32 	%r33491, %r33488, %r33403;
	mad.lo.s32 	%r33492, %r33490, %r33404, %r33491;
	and.b32  	%r33493, %r33489, 65535;
	shl.b32 	%r33494, %r33492, 16;
	shr.u32 	%r33495, %r33489, 16;
	shr.u32 	%r33496, %r33492, 16;
	add.s32 	%r33497, %r33493, %r33364;
	add.s32 	%r33498, %r33497, %r33494;
	setp.lt.u32 	%p7495, %r33498, %r33364;
	selp.u32 	%r33499, 1, 0, %p7495;
	add.s32 	%r58100, %r33498, %r33487;
	setp.lt.u32 	%p7496, %r58100, %r33498;
	selp.u32 	%r33500, 1, 0, %p7496;
	mad.lo.s32 	%r33501, %r33490, %r33403, %r33495;
	add.s32 	%r33502, %r33501, %r33496;
	add.s32 	%r33503, %r33502, %r33499;
	add.s32 	%r33504, %r33503, %r33500;
	and.b32  	%r33505, %r11775, 65535;
	mul.lo.s32 	%r33506, %r33505, %r33404;
	shr.u32 	%r33507, %r11775, 16;
	mul.lo.s32 	%r33508, %r33505, %r33403;
	mad.lo.s32 	%r33509, %r33507, %r33404, %r33508;
	and.b32  	%r33510, %r33506, 65535;
	shl.b32 	%r33511, %r33509, 16;
	shr.u32 	%r33512, %r33506, 16;
	shr.u32 	%r33513, %r33509, 16;
	add.s32 	%r33514, %r33510, %r33380;
	add.s32 	%r33515, %r33514, %r33511;
	setp.lt.u32 	%p7497, %r33515, %r33380;
	selp.u32 	%r33516, 1, 0, %p7497;
	add.s32 	%r58099, %r33515, %r33504;
	setp.lt.u32 	%p7498, %r58099, %r33515;
	selp.u32 	%r33517, 1, 0, %p7498;
	mad.lo.s32 	%r33518, %r33507, %r33403, %r33512;
	add.s32 	%r33519, %r33518, %r33513;
	add.s32 	%r33520, %r33519, %r33516;
	add.s32 	%r33521, %r33520, %r33517;
	and.b32  	%r33522, %r11776, 65535;
	mul.lo.s32 	%r33523, %r33522, %r33404;
	shr.u32 	%r33524, %r11776, 16;
	mul.lo.s32 	%r33525, %r33522, %r33403;
	mad.lo.s32 	%r33526, %r33524, %r33404, %r33525;
	and.b32  	%r33527, %r33523, 65535;
	shl.b32 	%r33528, %r33526, 16;
	shr.u32 	%r33529, %r33523, 16;
	shr.u32 	%r33530, %r33526, 16;
	add.s32 	%r33531, %r33527, %r33396;
	add.s32 	%r33532, %r33531, %r33528;
	setp.lt.u32 	%p7499, %r33532, %r33396;
	selp.u32 	%r33533, 1, 0, %p7499;
	add.s32 	%r58098, %r33532, %r33521;
	setp.lt.u32 	%p7500, %r58098, %r33532;
	selp.u32 	%r33534, 1, 0, %p7500;
	mad.lo.s32 	%r33535, %r33524, %r33403, %r33529;
	add.s32 	%r33536, %r33535, %r33530;
	add.s32 	%r33537, %r33536, %r33533;
	add.s32 	%r33538, %r33537, %r33534;
	add.s32 	%r58097, %r33401, %r33538;
	add.s32 	%r58096, %r58096, 1;
	add.s64 	%rd480, %rd480, 4;
	setp.ne.s32 	%p7501, %r58096, 8;
	@%p7501 bra 	$L__BB0_2043;
	setp.lt.u32 	%p7502, %r58097, %r11776;
	mov.u32 	%r58104, %r58095;
	@%p7502 bra 	$L__BB0_2059;
	setp.gt.u32 	%p7503, %r58097, %r11776;
	@%p7503 bra 	$L__BB0_2058;
	setp.lt.u32 	%p7504, %r58098, %r11775;
	mov.u32 	%r58104, %r58095;
	@%p7504 bra 	$L__BB0_2059;
	setp.gt.u32 	%p7505, %r58098, %r11775;
	@%p7505 bra 	$L__BB0_2058;
	setp.lt.u32 	%p7506, %r58099, %r11774;
	mov.u32 	%r58104, %r58095;
	@%p7506 bra 	$L__BB0_2059;
	setp.gt.u32 	%p7507, %r58099, %r11774;
	@%p7507 bra 	$L__BB0_2058;
	setp.lt.u32 	%p7508, %r58100, %r11773;
	mov.u32 	%r58104, %r58095;
	@%p7508 bra 	$L__BB0_2059;
	setp.gt.u32 	%p7509, %r58100, %r11773;
	@%p7509 bra 	$L__BB0_2058;
	setp.lt.u32 	%p7510, %r58101, %r11772;
	mov.u32 	%r58104, %r58095;
	@%p7510 bra 	$L__BB0_2059;
	setp.gt.u32 	%p7511, %r58101, %r11772;
	@%p7511 bra 	$L__BB0_2058;
	setp.lt.u32 	%p7512, %r58102, %r11771;
	mov.u32 	%r58104, %r58095;
	@%p7512 bra 	$L__BB0_2059;
	setp.gt.u32 	%p7513, %r58102, %r11771;
	@%p7513 bra 	$L__BB0_2058;
	setp.lt.u32 	%p7514, %r58103, %r11770;
	mov.u32 	%r58104, %r58095;
	@%p7514 bra 	$L__BB0_2059;
	setp.le.u32 	%p7515, %r58103, %r11770;
	setp.lt.u32 	%p7516, %r58095, %r11769;
	and.pred  	%p7517, %p7515, %p7516;
	mov.u32 	%r58104, %r58095;
	@%p7517 bra 	$L__BB0_2059;
$L__BB0_2058:
	sub.s32 	%r58104, %r58095, %r11769;
	setp.lt.u32 	%p7518, %r58095, %r11769;
	selp.u32 	%r33539, 1, 0, %p7518;
	sub.s32 	%r33540, %r58103, %r11770;
	setp.lt.u32 	%p7519, %r58103, %r11770;
	selp.s32 	%r33541, -1, 0, %p7518;
	add.s32 	%r58103, %r33540, %r33541;
	setp.lt.u32 	%p7520, %r33540, %r33539;
	or.pred  	%p7521, %p7519, %p7520;
	selp.u32 	%r33542, 1, 0, %p7521;
	sub.s32 	%r33543, %r58102, %r11771;
	setp.lt.u32 	%p7522, %r58102, %r11771;
	selp.s32 	%r33544, -1, 0, %p7521;
	add.s32 	%r58102, %r33543, %r33544;
	setp.lt.u32 	%p7523, %r33543, %r33542;
	or.pred  	%p7524, %p7522, %p7523;
	selp.u32 	%r33545, 1, 0, %p7524;
	sub.s32 	%r33546, %r58101, %r11772;
	setp.lt.u32 	%p7525, %r58101, %r11772;
	selp.s32 	%r33547, -1, 0, %p7524;
	add.s32 	%r58101, %r33546, %r33547;
	setp.lt.u32 	%p7526, %r33546, %r33545;
	or.pred  	%p7527, %p7525, %p7526;
	selp.u32 	%r33548, 1, 0, %p7527;
	sub.s32 	%r33549, %r58100, %r11773;
	setp.lt.u32 	%p7528, %r58100, %r11773;
	selp.s32 	%r33550, -1, 0, %p7527;
	add.s32 	%r58100, %r33549, %r33550;
	setp.lt.u32 	%p7529, %r33549, %r33548;
	or.pred  	%p7530, %p7528, %p7529;
	selp.u32 	%r33551, 1, 0, %p7530;
	sub.s32 	%r33552, %r58099, %r11774;
	setp.lt.u32 	%p7531, %r58099, %r11774;
	selp.s32 	%r33553, -1, 0, %p7530;
	add.s32 	%r58099, %r33552, %r33553;
	setp.lt.u32 	%p7532, %r33552, %r33551;
	or.pred  	%p7533, %p7531, %p7532;
	selp.u32 	%r33554, 1, 0, %p7533;
	sub.s32 	%r33555, %r58098, %r11775;
	setp.lt.u32 	%p7534, %r58098, %r11775;
	selp.s32 	%r33556, -1, 0, %p7533;
	add.s32 	%r58098, %r33555, %r33556;
	setp.lt.u32 	%p7535, %r33555, %r33554;
	or.pred  	%p7536, %p7534, %p7535;
	selp.s32 	%r33557, -1, 0, %p7536;
	sub.s32 	%r33558, %r58097, %r11776;
	add.s32 	%r58097, %r33558, %r33557;
$L__BB0_2059:
	st.local.u32 	[%rd24], %r58104;
	st.local.u32 	[%rd24+4], %r58103;
	st.local.u32 	[%rd24+8], %r58102;
	st.local.u32 	[%rd24+12], %r58101;
	st.local.u32 	[%rd24+16], %r58100;
	st.local.u32 	[%rd24+20], %r58099;
	st.local.u32 	[%rd24+24], %r58098;
	st.local.u32 	[%rd24+28], %r58097;
	mov.b32 	%r58114, 0;
	mov.u64 	%rd481, %rd20;
	mov.u32 	%r58115, %r58114;
	mov.u32 	%r58116, %r58114;
	mov.u32 	%r58117, %r58114;
	mov.u32 	%r58118, %r58114;
	mov.u32 	%r58119, %r58114;
	mov.u32 	%r58120, %r58114;
	mov.u32 	%r58112, %r58114;
	mov.u32 	%r58113, %r58114;
$L__BB0_2060:
	ld.param.u32 	%r55666, [_Z17ecm_stage1_kernelj4U256S_S_jPKjjjjjjjjPjS2_S2_S2_S2_S2__param_4];
	ld.local.u32 	%r33560, [%rd481];
	and.b32  	%r33561, %r33560, 65535;
	and.b32  	%r33562, %r33560, -65536;
	add.s32 	%r33563, %r33561, %r58112;
	add.s32 	%r33564, %r33563, %r33562;
	setp.lt.u32 	%p7537, %r33564, %r58112;
	selp.u32 	%r33565, 1, 0, %p7537;
	add.s32 	%r33566, %r58120, %r33565;
	setp.lt.u32 	%p7538, %r33566, %r58120;
	selp.u32 	%r33567, 1, 0, %p7538;
	add.s32 	%r33568, %r58119, %r33567;
	setp.lt.u32 	%p7539, %r33568, %r58119;
	selp.u32 	%r33569, 1, 0, %p7539;
	add.s32 	%r33570, %r58118, %r33569;
	setp.lt.u32 	%p7540, %r33570, %r58118;
	selp.u32 	%r33571, 1, 0, %p7540;
	add.s32 	%r33572, %r58117, %r33571;
	setp.lt.u32 	%p7541, %r33572, %r58117;
	selp.u32 	%r33573, 1, 0, %p7541;
	add.s32 	%r33574, %r58116, %r33573;
	setp.lt.u32 	%p7542, %r33574, %r58116;
	selp.u32 	%r33575, 1, 0, %p7542;
	add.s32 	%r33576, %r58115, %r33575;
	setp.lt.u32 	%p7543, %r33576, %r58115;
	selp.u32 	%r33577, 1, 0, %p7543;
	add.s32 	%r33578, %r58114, %r33577;
	setp.lt.u32 	%p7544, %r33578, %r58114;
	selp.u32 	%r33579, 1, 0, %p7544;
	mul.lo.s32 	%r33580, %r33564, %r55666;
	shr.u32 	%r33581, %r33580, 16;
	and.b32  	%r33582, %r33580, 65535;
	and.b32  	%r33583, %r11769, 65535;
	mul.lo.s32 	%r33584, %r33583, %r33582;
	shr.u32 	%r33585, %r11769, 16;
	mul.lo.s32 	%r33586, %r33583, %r33581;
	mad.lo.s32 	%r33587, %r33585, %r33582, %r33586;
	and.b32  	%r33588, %r33584, 65535;
	shl.b32 	%r33589, %r33587, 16;
	shr.u32 	%r33590, %r33584, 16;
	shr.u32 	%r33591, %r33587, 16;
	add.s32 	%r33592, %r33588, %r33564;
	add.s32 	%r33593, %r33592, %r33589;
	setp.lt.u32 	%p7545, %r33593, %r33564;
	selp.u32 	%r33594, 1, 0, %p7545;
	mad.lo.s32 	%r33595, %r33585, %r33581, %r33590;
	add.s32 	%r33596, %r33595, %r33591;
	add.s32 	%r33597, %r33596, %r33594;
	and.b32  	%r33598, %r11770, 65535;
	mul.lo.s32 	%r33599, %r33598, %r33582;
	shr.u32 	%r33600, %r11770, 16;
	mul.lo.s32 	%r33601, %r33598, %r33581;
	mad.lo.s32 	%r33602, %r33600, %r33582, %r33601;
	and.b32  	%r33603, %r33599, 65535;
	shl.b32 	%r33604, %r33602, 16;
	shr.u32 	%r33605, %r33599, 16;
	shr.u32 	%r33606, %r33602, 16;
	add.s32 	%r33607, %r33603, %r33566;
	add.s32 	%r33608, %r33607, %r33604;
	setp.lt.u32 	%p7546, %r33608, %r33566;
	selp.u32 	%r33609, 1, 0, %p7546;
	add.s32 	%r58112, %r33608, %r33597;
	setp.lt.u32 	%p7547, %r58112, %r33608;
	selp.u32 	%r33610, 1, 0, %p7547;
	mad.lo.s32 	%r33611, %r33600, %r33581, %r33605;
	add.s32 	%r33612, %r33611, %r33606;
	add.s32 	%r33613, %r33612, %r33609;
	add.s32 	%r33614, %r33613, %r33610;
	and.b32  	%r33615, %r11771, 65535;
	mul.lo.s32 	%r33616, %r33615, %r33582;
	shr.u32 	%r33617, %r11771, 16;
	mul.lo.s32 	%r33618, %r33615, %r33581;
	mad.lo.s32 	%r33619, %r33617, %r33582, %r33618;
	and.b32  	%r33620, %r33616, 65535;
	shl.b32 	%r33621, %r33619, 16;
	shr.u32 	%r33622, %r33616, 16;
	shr.u32 	%r33623, %r33619, 16;
	add.s32 	%r33624, %r33620, %r33568;
	add.s32 	%r33625, %r33624, %r33621;
	setp.lt.u32 	%p7548, %r33625, %r33568;
	selp.u32 	%r33626, 1, 0, %p7548;
	add.s32 	%r58120, %r33625, %r33614;
	setp.lt.u32 	%p7549, %r58120, %r33625;
	selp.u32 	%r33627, 1, 0, %p7549;
	mad.lo.s32 	%r33628, %r33617, %r33581, %r33622;
	add.s32 	%r33629, %r33628, %r33623;
	add.s32 	%r33630, %r33629, %r33626;
	add.s32 	%r33631, %r33630, %r33627;
	and.b32  	%r33632, %r11772, 65535;
	mul.lo.s32 	%r33633, %r33632, %r33582;
	shr.u32 	%r33634, %r11772, 16;
	mul.lo.s32 	%r33635, %r33632, %r33581;
	mad.lo.s32 	%r33636, %r33634, %r33582, %r33635;
	and.b32  	%r33637, %r33633, 65535;
	shl.b32 	%r33638, %r33636, 16;
	shr.u32 	%r33639, %r33633, 16;
	shr.u32 	%r33640, %r33636, 16;
	add.s32 	%r33641, %r33637, %r33570;
	add.s32 	%r33642, %r33641, %r33638;
	setp.lt.u32 	%p7550, %r33642, %r33570;
	selp.u32 	%r33643, 1, 0, %p7550;
	add.s32 	%r58119, %r33642, %r33631;
	setp.lt.u32 	%p7551, %r58119, %r33642;
	selp.u32 	%r33644, 1, 0, %p7551;
	mad.lo.s32 	%r33645, %r33634, %r33581, %r33639;
	add.s32 	%r33646, %r33645, %r33640;
	add.s32 	%r33647, %r33646, %r33643;
	add.s32 	%r33648, %r33647, %r33644;
	and.b32  	%r33649, %r11773, 65535;
	mul.lo.s32 	%r33650, %r33649, %r33582;
	shr.u32 	%r33651, %r11773, 16;
	mul.lo.s32 	%r33652, %r33649, %r33581;
	mad.lo.s32 	%r33653, %r33651, %r33582, %r33652;
	and.b32  	%r33654, %r33650, 65535;
	shl.b32 	%r33655, %r33653, 16;
	shr.u32 	%r33656, %r33650, 16;
	shr.u32 	%r33657, %r33653, 16;
	add.s32 	%r33658, %r33654, %r33572;
	add.s32 	%r33659, %r33658, %r33655;
	setp.lt.u32 	%p7552, %r33659, %r33572;
	selp.u32 	%r33660, 1, 0, %p7552;
	add.s32 	%r58118, %r33659, %r33648;
	setp.lt.u32 	%p7553, %r58118, %r33659;
	selp.u32 	%r33661, 1, 0, %p7553;
	mad.lo.s32 	%r33662, %r33651, %r33581, %r33656;
	add.s32 	%r33663, %r33662, %r33657;
	add.s32 	%r33664, %r33663, %r33660;
	add.s32 	%r33665, %r33664, %r33661;
	and.b32  	%r33666, %r11774, 65535;
	mul.lo.s32 	%r33667, %r33666, %r33582;
	shr.u32 	%r33668, %r11774, 16;
	mul.lo.s32 	%r33669, %r33666, %r33581;
	mad.lo.s32 	%r33670, %r33668, %r33582, %r33669;
	and.b32  	%r33671, %r33667, 65535;
	shl.b32 	%r33672, %r33670, 16;
	shr.u32 	%r33673, %r33667, 16;
	shr.u32 	%r33674, %r33670, 16;
	add.s32 	%r33675, %r33671, %r33574;
	add.s32 	%r33676, %r33675, %r33672;
	setp.lt.u32 	%p7554, %r33676, %r33574;
	selp.u32 	%r33677, 1, 0, %p7554;
	add.s32 	%r58117, %r33676, %r33665;
	setp.lt.u32 	%p7555, %r58117, %r33676;
	selp.u32 	%r33678, 1, 0, %p7555;
	mad.lo.s32 	%r33679, %r33668, %r33581, %r33673;
	add.s32 	%r33680, %r33679, %r33674;
	add.s32 	%r33681, %r33680, %r33677;
	add.s32 	%r33682, %r33681, %r33678;
	and.b32  	%r33683, %r11775, 65535;
	mul.lo.s32 	%r33684, %r33683, %r33582;
	shr.u32 	%r33685, %r11775, 16;
	mul.lo.s32 	%r33686, %r33683, %r33581;
	mad.lo.s32 	%r33687, %r33685, %r33582, %r33686;
	and.b32  	%r33688, %r33684, 65535;
	shl.b32 	%r33689, %r33687, 16;
	shr.u32 	%r33690, %r33684, 16;
	shr.u32 	%r33691, %r33687, 16;
	add.s32 	%r33692, %r33688, %r33576;
	add.s32 	%r33693, %r33692, %r33689;
	setp.lt.u32 	%p7556, %r33693, %r33576;
	selp.u32 	%r33694, 1, 0, %p7556;
	add.s32 	%r58116, %r33693, %r33682;
	setp.lt.u32 	%p7557, %r58116, %r33693;
	selp.u32 	%r33695, 1, 0, %p7557;
	mad.lo.s32 	%r33696, %r33685, %r33581, %r33690;
	add.s32 	%r33697, %r33696, %r33691;
	add.s32 	%r33698, %r33697, %r33694;
	add.s32 	%r33699, %r33698, %r33695;
	and.b32  	%r33700, %r11776, 65535;
	mul.lo.s32 	%r33701, %r33700, %r33582;
	shr.u32 	%r33702, %r11776, 16;
	mul.lo.s32 	%r33703, %r33700, %r33581;
	mad.lo.s32 	%r33704, %r33702, %r33582, %r33703;
	and.b32  	%r33705, %r33701, 65535;
	shl.b32 	%r33706, %r33704, 16;
	shr.u32 	%r33707, %r33701, 16;
	shr.u32 	%r33708, %r33704, 16;
	add.s32 	%r33709, %r33705, %r33578;
	add.s32 	%r33710, %r33709, %r33706;
	setp.lt.u32 	%p7558, %r33710, %r33578;
	selp.u32 	%r33711, 1, 0, %p7558;
	add.s32 	%r58115, %r33710, %r33699;
	setp.lt.u32 	%p7559, %r58115, %r33710;
	selp.u32 	%r33712, 1, 0, %p7559;
	mad.lo.s32 	%r33713, %r33702, %r33581, %r33707;
	add.s32 	%r33714, %r33713, %r33708;
	add.s32 	%r33715, %r33714, %r33711;
	add.s32 	%r33716, %r33715, %r33712;
	add.s32 	%r58114, %r33716, %r33579;
	add.s32 	%r58113, %r58113, 1;
	add.s64 	%rd481, %rd481, 4;
	setp.ne.s32 	%p7560, %r58113, 8;
	@%p7560 bra 	$L__BB0_2060;
	setp.lt.u32 	%p7561, %r58114, %r11776;
	mov.u32 	%r58121, %r58112;
	@%p7561 bra 	$L__BB0_2076;
	setp.gt.u32 	%p7562, %r58114, %r11776;
	@%p7562 bra 	$L__BB0_2075;
	setp.lt.u32 	%p7563, %r58115, %r11775;
	mov.u32 	%r58121, %r58112;
	@%p7563 bra 	$L__BB0_2076;
	setp.gt.u32 	%p7564, %r58115, %r11775;
	@%p7564 bra 	$L__BB0_2075;
	setp.lt.u32 	%p7565, %r58116, %r11774;
	mov.u32 	%r58121, %r58112;
	@%p7565 bra 	$L__BB0_2076;
	setp.gt.u32 	%p7566, %r58116, %r11774;
	@%p7566 bra 	$L__BB0_2075;
	setp.lt.u32 	%p7567, %r58117, %r11773;
	mov.u32 	%r58121, %r58112;
	@%p7567 bra 	$L__BB0_2076;
	setp.gt.u32 	%p7568, %r58117, %r11773;
	@%p7568 bra 	$L__BB0_2075;
	setp.lt.u32 	%p7569, %r58118, %r11772;
	mov.u32 	%r58121, %r58112;
	@%p7569 bra 	$L__BB0_2076;
	setp.gt.u32 	%p7570, %r58118, %r11772;
	@%p7570 bra 	$L__BB0_2075;
	setp.lt.u32 	%p7571, %r58119, %r11771;
	mov.u32 	%r58121, %r58112;
	@%p7571 bra 	$L__BB0_2076;
	setp.gt.u32 	%p7572, %r58119, %r11771;
	@%p7572 bra 	$L__BB0_2075;
	setp.lt.u32 	%p7573, %r58120, %r11770;
	mov.u32 	%r58121, %r58112;
	@%p7573 bra 	$L__BB0_2076;
	setp.le.u32 	%p7574, %r58120, %r11770;
	setp.lt.u32 	%p7575, %r58112, %r11769;
	and.pred  	%p7576, %p7574, %p7575;
	mov.u32 	%r58121, %r58112;
	@%p7576 bra 	$L__BB0_2076;
$L__BB0_2075:
	sub.s32 	%r58121, %r58112, %r11769;
	setp.lt.u32 	%p7577, %r58112, %r11769;
	selp.u32 	%r33717, 1, 0, %p7577;
	sub.s32 	%r33718, %r58120, %r11770;
	setp.lt.u32 	%p7578, %r58120, %r11770;
	selp.s32 	%r33719, -1, 0, %p7577;
	add.s32 	%r58120, %r33718, %r33719;
	setp.lt.u32 	%p7579, %r33718, %r33717;
	or.pred  	%p7580, %p7578, %p7579;
	selp.u32 	%r33720, 1, 0, %p7580;
	sub.s32 	%r33721, %r58119, %r11771;
	setp.lt.u32 	%p7581, %r58119, %r11771;
	selp.s32 	%r33722, -1, 0, %p7580;
	add.s32 	%r58119, %r33721, %r33722;
	setp.lt.u32 	%p7582, %r33721, %r33720;
	or.pred  	%p7583, %p7581, %p7582;
	selp.u32 	%r33723, 1, 0, %p7583;
	sub.s32 	%r33724, %r58118, %r11772;
	setp.lt.u32 	%p7584, %r58118, %r11772;
	selp.s32 	%r33725, -1, 0, %p7583;
	add.s32 	%r58118, %r33724, %r33725;
	setp.lt.u32 	%p7585, %r33724, %r33723;
	or.pred  	%p7586, %p7584, %p7585;
	selp.u32 	%r33726, 1, 0, %p7586;
	sub.s32 	%r33727, %r58117, %r11773;
	setp.lt.u32 	%p7587, %r58117, %r11773;
	selp.s32 	%r33728, -1, 0, %p7586;
	add.s32 	%r58117, %r33727, %r33728;
	setp.lt.u32 	%p7588, %r33727, %r33726;
	or.pred  	%p7589, %p7587, %p7588;
	selp.u32 	%r33729, 1, 0, %p7589;
	sub.s32 	%r33730, %r58116, %r11774;
	setp.lt.u32 	%p7590, %r58116, %r11774;
	selp.s32 	%r33731, -1, 0, %p7589;
	add.s32 	%r58116, %r33730, %r33731;
	setp.lt.u32 	%p7591, %r33730, %r33729;
	or.pred  	%p7592, %p7590, %p7591;
	selp.u32 	%r33732, 1, 0, %p7592;
	sub.s32 	%r33733, %r58115, %r11775;
	setp.lt.u32 	%p7593, %r58115, %r11775;
	selp.s32 	%r33734, -1, 0, %p7592;
	add.s32 	%r58115, %r33733, %r33734;
	setp.lt.u32 	%p7594, %r33733, %r33732;
	or.pred  	%p7595, %p7593, %p7594;
	selp.s32 	%r33735, -1, 0, %p7595;
	sub.s32 	%r33736, %r58114, %r11776;
	add.s32 	%r58114, %r33736, %r33735;
$L__BB0_2076:
	mov.b32 	%r58156, 0;
	mov.u64 	%rd482, %rd23;
	mov.u32 	%r58157, %r58156;
	mov.u32 	%r58158, %r58156;
	mov.u32 	%r58159, %r58156;
	mov.u32 	%r58160, %r58156;
	mov.u32 	%r58161, %r58156;
	mov.u32 	%r58162, %r58156;
	mov.u32 	%r58129, %r58156;
	mov.u32 	%r58130, %r58156;
$L__BB0_2077:
	ld.param.u32 	%r55667, [_Z17ecm_stage1_kernelj4U256S_S_jPKjjjjjjjjPjS2_S2_S2_S2_S2__param_4];
	ld.local.u32 	%r33738, [%rd482];
	and.b32  	%r33739, %r33738, 65535;
	and.b32  	%r33740, %r33738, -65536;
	add.s32 	%r33741, %r33739, %r58129;
	add.s32 	%r33742, %r33741, %r33740;
	setp.lt.u32 	%p7596, %r33742, %r58129;
	selp.u32 	%r33743, 1, 0, %p7596;
	add.s32 	%r33744, %r58162, %r33743;
	setp.lt.u32 	%p7597, %r33744, %r58162;
	selp.u32 	%r33745, 1, 0, %p7597;
	add.s32 	%r33746, %r58161, %r33745;
	setp.lt.u32 	%p7598, %r33746, %r58161;
	selp.u32 	%r33747, 1, 0, %p7598;
	add.s32 	%r33748, %r58160, %r33747;
	setp.lt.u32 	%p7599, %r33748, %r58160;
	selp.u32 	%r33749, 1, 0, %p7599;
	add.s32 	%r33750, %r58159, %r33749;
	setp.lt.u32 	%p7600, %r33750, %r58159;
	selp.u32 	%r33751, 1, 0, %p7600;
	add.s32 	%r33752, %r58158, %r33751;
	setp.lt.u32 	%p7601, %r33752, %r58158;
	selp.u32 	%r33753, 1, 0, %p7601;
	add.s32 	%r33754, %r58157, %r33753;
	setp.lt.u32 	%p7602, %r33754, %r58157;
	selp.u32 	%r33755, 1, 0, %p7602;
	add.s32 	%r33756, %r58156, %r33755;
	setp.lt.u32 	%p7603, %r33756, %r58156;
	selp.u32 	%r33757, 1, 0, %p7603;
	mul.lo.s32 	%r33758, %r33742, %r55667;
	shr.u32 	%r33759, %r33758, 16;
	and.b32  	%r33760, %r33758, 65535;
	and.b32  	%r33761, %r11769, 65535;
	mul.lo.s32 	%r33762, %r33761, %r33760;
	shr.u32 	%r33763, %r11769, 16;
	mul.lo.s32 	%r33764, %r33761, %r33759;
	mad.lo.s32 	%r33765, %r33763, %r33760, %r33764;
	and.b32  	%r33766, %r33762, 65535;
	shl.b32 	%r33767, %r33765, 16;
	shr.u32 	%r33768, %r33762, 16;
	shr.u32 	%r33769, %r33765, 16;
	add.s32 	%r33770, %r33766, %r33742;
	add.s32 	%r33771, %r33770, %r33767;
	setp.lt.u32 	%p7604, %r33771, %r33742;
	selp.u32 	%r33772, 1, 0, %p7604;
	mad.lo.s32 	%r33773, %r33763, %r33759, %r33768;
	add.s32 	%r33774, %r33773, %r33769;
	add.s32 	%r33775, %r33774, %r33772;
	and.b32  	%r33776, %r11770, 65535;
	mul.lo.s32 	%r33777, %r33776, %r33760;
	shr.u32 	%r33778, %r11770, 16;
	mul.lo.s32 	%r33779, %r33776, %r33759;
	mad.lo.s32 	%r33780, %r33778, %r33760, %r33779;
	and.b32  	%r33781, %r33777, 65535;
	shl.b32 	%r33782, %r33780, 16;
	shr.u32 	%r33783, %r33777, 16;
	shr.u32 	%r33784, %r33780, 16;
	add.s32 	%r33785, %r33781, %r33744;
	add.s32 	%r33786, %r33785, %r33782;
	setp.lt.u32 	%p7605, %r33786, %r33744;
	selp.u32 	%r33787, 1, 0, %p7605;
	add.s32 	%r58129, %r33786, %r33775;
	setp.lt.u32 	%p7606, %r58129, %r33786;
	selp.u32 	%r33788, 1, 0, %p7606;
	mad.lo.s32 	%r33789, %r33778, %r33759, %r33783;
	add.s32 	%r33790, %r33789, %r33784;
	add.s32 	%r33791, %r33790, %r33787;
	add.s32 	%r33792, %r33791, %r33788;
	and.b32  	%r33793, %r11771, 65535;
	mul.lo.s32 	%r33794, %r33793, %r33760;
	shr.u32 	%r33795, %r11771, 16;
	mul.lo.s32 	%r33796, %r33793, %r33759;
	mad.lo.s32 	%r33797, %r33795, %r33760, %r33796;
	and.b32  	%r33798, %r33794, 65535;
	shl.b32 	%r33799, %r33797, 16;
	shr.u32 	%r33800, %r33794, 16;
	shr.u32 	%r33801, %r33797, 16;
	add.s32 	%r33802, %r33798, %r33746;
	add.s32 	%r33803, %r33802, %r33799;
	setp.lt.u32 	%p7607, %r33803, %r33746;
	selp.u32 	%r33804, 1, 0, %p7607;
	add.s32 	%r58162, %r33803, %r33792;
	setp.lt.u32 	%p7608, %r58162, %r33803;
	selp.u32 	%r33805, 1, 0, %p7608;
	mad.lo.s32 	%r33806, %r33795, %r33759, %r33800;
	add.s32 	%r33807, %r33806, %r33801;
	add.s32 	%r33808, %r33807, %r33804;
	add.s32 	%r33809, %r33808, %r33805;
	and.b32  	%r33810, %r11772, 65535;
	mul.lo.s32 	%r33811, %r33810, %r33760;
	shr.u32 	%r33812, %r11772, 16;
	mul.lo.s32 	%r33813, %r33810, %r33759;
	mad.lo.s32 	%r33814, %r33812, %r33760, %r33813;
	and.b32  	%r33815, %r33811, 65535;
	shl.b32 	%r33816, %r33814, 16;
	shr.u32 	%r33817, %r33811, 16;
	shr.u32 	%r33818, %r33814, 16;
	add.s32 	%r33819, %r33815, %r33748;
	add.s32 	%r33820, %r33819, %r33816;
	setp.lt.u32 	%p7609, %r33820, %r33748;
	selp.u32 	%r33821, 1, 0, %p7609;
	add.s32 	%r58161, %r33820, %r33809;
	setp.lt.u32 	%p7610, %r58161, %r33820;
	selp.u32 	%r33822, 1, 0, %p7610;
	mad.lo.s32 	%r33823, %r33812, %r33759, %r33817;
	add.s32 	%r33824, %r33823, %r33818;
	add.s32 	%r33825, %r33824, %r33821;
	add.s32 	%r33826, %r33825, %r33822;
	and.b32  	%r33827, %r11773, 65535;
	mul.lo.s32 	%r33828, %r33827, %r33760;
	shr.u32 	%r33829, %r11773, 16;
	mul.lo.s32 	%r33830, %r33827, %r33759;
	mad.lo.s32 	%r33831, %r33829, %r33760, %r33830;
	and.b32  	%r33832, %r33828, 65535;
	shl.b32 	%r33833, %r33831, 16;
	shr.u32 	%r33834, %r33828, 16;
	shr.u32 	%r33835, %r33831, 16;
	add.s32 	%r33836, %r33832, %r33750;
	add.s32 	%r33837, %r33836, %r33833;
	setp.lt.u32 	%p7611, %r33837, %r33750;
	selp.u32 	%r33838, 1, 0, %p7611;
	add.s32 	%r58160, %r33837, %r33826;
	setp.lt.u32 	%p7612, %r58160, %r33837;
	selp.u32 	%r33839, 1, 0, %p7612;
	mad.lo.s32 	%r33840, %r33829, %r33759, %r33834;
	add.s32 	%r33841, %r33840, %r33835;
	add.s32 	%r33842, %r33841, %r33838;
	add.s32 	%r33843, %r33842, %r33839;
	and.b32  	%r33844, %r11774, 65535;
	mul.lo.s32 	%r33845, %r33844, %r33760;
	shr.u32 	%r33846, %r11774, 16;
	mul.lo.s32 	%r33847, %r33844, %r33759;
	mad.lo.s32 	%r33848, %r33846, %r33760, %r33847;
	and.b32  	%r33849, %r33845, 65535;
	shl.b32 	%r33850, %r33848, 16;
	shr.u32 	%r33851, %r33845, 16;
	shr.u32 	%r33852, %r33848, 16;
	add.s32 	%r33853, %r33849, %r33752;
	add.s32 	%r33854, %r33853, %r33850;
	setp.lt.u32 	%p7613, %r33854, %r33752;
	selp.u32 	%r33855, 1, 0, %p7613;
	add.s32 	%r58159, %r33854, %r33843;
	setp.lt.u32 	%p7614, %r58159, %r33854;
	selp.u32 	%r33856, 1, 0, %p7614;
	mad.lo.s32 	%r33857, %r33846, %r33759, %r33851;
	add.s32 	%r33858, %r33857, %r33852;
	add.s32 	%r33859, %r33858, %r33855;
	add.s32 	%r33860, %r33859, %r33856;
	and.b32  	%r33861, %r11775, 65535;
	mul.lo.s32 	%r33862, %r33861, %r33760;
	shr.u32 	%r33863, %r11775, 16;
	mul.lo.s32 	%r33864, %r33861, %r33759;
	mad.lo.s32 	%r33865, %r33863, %r33760, %r33864;
	and.b32  	%r33866, %r33862, 65535;
	shl.b32 	%r33867, %r33865, 16;
	shr.u32 	%r33868, %r33862, 16;
	shr.u32 	%r33869, %r33865, 16;
	add.s32 	%r33870, %r33866, %r33754;
	add.s32 	%r33871, %r33870, %r33867;
	setp.lt.u32 	%p7615, %r33871, %r33754;
	selp.u32 	%r33872, 1, 0, %p7615;
	add.s32 	%r58158, %r33871, %r33860;
	setp.lt.u32 	%p7616, %r58158, %r33871;
	selp.u32 	%r33873, 1, 0, %p7616;
	mad.lo.s32 	%r33874, %r33863, %r33759, %r33868;
	add.s32 	%r33875, %r33874, %r33869;
	add.s32 	%r33876, %r33875, %r33872;
	add.s32 	%r33877, %r33876, %r33873;
	and.b32  	%r33878, %r11776, 65535;
	mul.lo.s32 	%r33879, %r33878, %r33760;
	shr.u32 	%r33880, %r11776, 16;
	mul.lo.s32 	%r33881, %r33878, %r33759;
	mad.lo.s32 	%r33882, %r33880, %r33760, %r33881;
	and.b32  	%r33883, %r33879, 65535;
	shl.b32 	%r33884, %r33882, 16;
	shr.u32 	%r33885, %r33879, 16;
	shr.u32 	%r33886, %r33882, 16;
	add.s32 	%r33887, %r33883, %r33756;
	add.s32 	%r33888, %r33887, %r33884;
	setp.lt.u32 	%p7617, %r33888, %r33756;
	selp.u32 	%r33889, 1, 0, %p7617;
	add.s32 	%r58157, %r33888, %r33877;
	setp.lt.u32 	%p7618, %r58157, %r33888;
	selp.u32 	%r33890, 1, 0, %p7618;
	mad.lo.s32 	%r33891, %r33880, %r33759, %r33885;
	add.s32 	%r33892, %r33891, %r33886;
	add.s32 	%r33893, %r33892, %r33889;
	add.s32 	%r33894, %r33893, %r33890;
	add.s32 	%r58156, %r33894, %r33757;
	add.s32 	%r58130, %r58130, 1;
	add.s64 	%rd482, %rd482, 4;
	setp.ne.s32 	%p7619, %r58130, 8;
	@%p7619 bra 	$L__BB0_2077;
	setp.lt.u32 	%p7620, %r58156, %r11776;
	mov.u32 	%r58138, %r58129;
	@%p7620 bra 	$L__BB0_2093;
	setp.gt.u32 	%p7621, %r58156, %r11776;
	@%p7621 bra 	$L__BB0_2092;
	setp.lt.u32 	%p7622, %r58157, %r11775;
	mov.u32 	%r58138, %r58129;
	@%p7622 bra 	$L__BB0_2093;
	setp.gt.u32 	%p7623, %r58157, %r11775;
	@%p7623 bra 	$L__BB0_2092;
	setp.lt.u32 	%p7624, %r58158, %r11774;
	mov.u32 	%r58138, %r58129;
	@%p7624 bra 	$L__BB0_2093;
	setp.gt.u32 	%p7625, %r58158, %r11774;
	@%p7625 bra 	$L__BB0_2092;
	setp.lt.u32 	%p7626, %r58159, %r11773;
	mov.u32 	%r58138, %r58129;
	@%p7626 bra 	$L__BB0_2093;
	setp.gt.u32 	%p7627, %r58159, %r11773;
	@%p7627 bra 	$L__BB0_2092;
	setp.lt.u32 	%p7628, %r58160, %r11772;
	mov.u32 	%r58138, %r58129;
	@%p7628 bra 	$L__BB0_2093;
	setp.gt.u32 	%p7629, %r58160, %r11772;
	@%p7629 bra 	$L__BB0_2092;
	setp.lt.u32 	%p7630, %r58161, %r11771;
	mov.u32 	%r58138, %r58129;
	@%p7630 bra 	$L__BB0_2093;
	setp.gt.u32 	%p7631, %r58161, %r11771;
	@%p7631 bra 	$L__BB0_2092;
	setp.lt.u32 	%p7632, %r58162, %r11770;
	mov.u32 	%r58138, %r58129;
	@%p7632 bra 	$L__BB0_2093;
	setp.le.u32 	%p7633, %r58162, %r11770;
	setp.lt.u32 	%p7634, %r58129, %r11769;
	and.pred  	%p7635, %p7633, %p7634;
	mov.u32 	%r58138, %r58129;
	@%p7635 bra 	$L__BB0_2093;
$L__BB0_2092:
	sub.s32 	%r58138, %r58129, %r11769;
	setp.lt.u32 	%p7636, %r58129, %r11769;
	selp.u32 	%r33895, 1, 0, %p7636;
	sub.s32 	%r33896, %r58162, %r11770;
	setp.lt.u32 	%p7637, %r58162, %r11770;
	selp.s32 	%r33897, -1, 0, %p7636;
	add.s32 	%r58162, %r33896, %r33897;
	setp.lt.u32 	%p7638, %r33896, %r33895;
	or.pred  	%p7639, %p7637, %p7638;
	selp.u32 	%r33898, 1, 0, %p7639;
	sub.s32 	%r33899, %r58161, %r11771;
	setp.lt.u32 	%p7640, %r58161, %r11771;
	selp.s32 	%r33900, -1, 0, %p7639;
	add.s32 	%r58161, %r33899, %r33900;
	setp.lt.u32 	%p7641, %r33899, %r33898;
	or.pred  	%p7642, %p7640, %p7641;
	selp.u32 	%r33901, 1, 0, %p7642;
	sub.s32 	%r33902, %r58160, %r11772;
	setp.lt.u32 	%p7643, %r58160, %r11772;
	selp.s32 	%r33903, -1, 0, %p7642;
	add.s32 	%r58160, %r33902, %r33903;
	setp.lt.u32 	%p7644, %r33902, %r33901;
	or.pred  	%p7645, %p7643, %p7644;
	selp.u32 	%r33904, 1, 0, %p7645;
	sub.s32 	%r33905, %r58159, %r11773;
	setp.lt.u32 	%p7646, %r58159, %r11773;
	selp.s32 	%r33906, -1, 0, %p7645;
	add.s32 	%r58159, %r33905, %r33906;
	setp.lt.u32 	%p7647, %r33905, %r33904;
	or.pred  	%p7648, %p7646, %p7647;
	selp.u32 	%r33907, 1, 0, %p7648;
	sub.s32 	%r33908, %r58158, %r11774;
	setp.lt.u32 	%p7649, %r58158, %r11774;
	selp.s32 	%r33909, -1, 0, %p7648;
	add.s32 	%r58158, %r33908, %r33909;
	setp.lt.u32 	%p7650, %r33908, %r33907;
	or.pred  	%p7651, %p7649, %p7650;
	selp.u32 	%r33910, 1, 0, %p7651;
	sub.s32 	%r33911, %r58157, %r11775;
	setp.lt.u32 	%p7652, %r58157, %r11775;
	selp.s32 	%r33912, -1, 0, %p7651;
	add.s32 	%r58157, %r33911, %r33912;
	setp.lt.u32 	%p7653, %r33911, %r33910;
	or.pred  	%p7654, %p7652, %p7653;
	selp.s32 	%r33913, -1, 0, %p7654;
	sub.s32 	%r33914, %r58156, %r11776;
	add.s32 	%r58156, %r33914, %r33913;
$L__BB0_2093:
	mov.b32 	%r58229, 0;
	mov.u64 	%rd483, %rd24;
	mov.u32 	%r58230, %r58229;
	mov.u32 	%r58231, %r58229;
	mov.u32 	%r58232, %r58229;
	mov.u32 	%r58233, %r58229;
	mov.u32 	%r58234, %r58229;
	mov.u32 	%r58235, %r58229;
	mov.u32 	%r58146, %r58229;
	mov.u32 	%r58147, %r58229;
$L__BB0_2094:
	ld.param.u32 	%r55668, [_Z17ecm_stage1_kernelj4U256S_S_jPKjjjjjjjjPjS2_S2_S2_S2_S2__param_4];
	ld.local.u32 	%r33916, [%rd483];
	and.b32  	%r33917, %r33916, 65535;
	and.b32  	%r33918, %r33916, -65536;
	add.s32 	%r33919, %r33917, %r58146;
	add.s32 	%r33920, %r33919, %r33918;
	setp.lt.u32 	%p7655, %r33920, %r58146;
	selp.u32 	%r33921, 1, 0, %p7655;
	add.s32 	%r33922, %r58235, %r33921;
	setp.lt.u32 	%p7656, %r33922, %r58235;
	selp.u32 	%r33923, 1, 0, %p7656;
	add.s32 	%r33924, %r58234, %r33923;
	setp.lt.u32 	%p7657, %r33924, %r58234;
	selp.u32 	%r33925, 1, 0, %p7657;
	add.s32 	%r33926, %r58233, %r33925;
	setp.lt.u32 	%p7658, %r33926, %r58233;
	selp.u32 	%r33927, 1, 0, %p7658;
	add.s32 	%r33928, %r58232, %r33927;
	setp.lt.u32 	%p7659, %r33928, %r58232;
	selp.u32 	%r33929, 1, 0, %p7659;
	add.s32 	%r33930, %r58231, %r33929;
	setp.lt.u32 	%p7660, %r33930, %r58231;
	selp.u32 	%r33931, 1, 0, %p7660;
	add.s32 	%r33932, %r58230, %r33931;
	setp.lt.u32 	%p7661, %r33932, %r58230;
	selp.u32 	%r33933, 1, 0, %p7661;
	add.s32 	%r33934, %r58229, %r33933;
	setp.lt.u32 	%p7662, %r33934, %r58229;
	selp.u32 	%r33935, 1, 0, %p7662;
	mul.lo.s32 	%r33936, %r33920, %r55668;
	shr.u32 	%r33937, %r33936, 16;
	and.b32  	%r33938, %r33936, 65535;
	and.b32  	%r33939, %r11769, 65535;
	mul.lo.s32 	%r33940, %r33939, %r33938;
	shr.u32 	%r33941, %r11769, 16;
	mul.lo.s32 	%r33942, %r33939, %r33937;
	mad.lo.s32 	%r33943, %r33941, %r33938, %r33942;
	and.b32  	%r33944, %r33940, 65535;
	shl.b32 	%r33945, %r33943, 16;
	shr.u32 	%r33946, %r33940, 16;
	shr.u32 	%r33947, %r33943, 16;
	add.s32 	%r33948, %r33944, %r33920;
	add.s32 	%r33949, %r33948, %r33945;
	setp.lt.u32 	%p7663, %r33949, %r33920;
	selp.u32 	%r33950, 1, 0, %p7663;
	mad.lo.s32 	%r33951, %r33941, %r33937, %r33946;
	add.s32 	%r33952, %r33951, %r33947;
	add.s32 	%r33953, %r33952, %r33950;
	and.b32  	%r33954, %r11770, 65535;
	mul.lo.s32 	%r33955, %r33954, %r33938;
	shr.u32 	%r33956, %r11770, 16;
	mul.lo.s32 	%r33957, %r33954, %r33937;
	mad.lo.s32 	%r33958, %r33956, %r33938, %r33957;
	and.b32  	%r33959, %r33955, 65535;
	shl.b32 	%r33960, %r33958, 16;
	shr.u32 	%r33961, %r33955, 16;
	shr.u32 	%r33962, %r33958, 16;
	add.s32 	%r33963, %r33959, %r33922;
	add.s32 	%r33964, %r33963, %r33960;
	setp.lt.u32 	%p7664, %r33964, %r33922;
	selp.u32 	%r33965, 1, 0, %p7664;
	add.s32 	%r58146, %r33964, %r33953;
	setp.lt.u32 	%p7665, %r58146, %r33964;
	selp.u32 	%r33966, 1, 0, %p7665;
	mad.lo.s32 	%r33967, %r33956, %r33937, %r33961;
	add.s32 	%r33968, %r33967, %r33962;
	add.s32 	%r33969, %r33968, %r33965;
	add.s32 	%r33970, %r33969, %r33966;
	and.b32  	%r33971, %r11771, 65535;
	mul.lo.s32 	%r33972, %r33971, %r33938;
	shr.u32 	%r33973, %r11771, 16;
	mul.lo.s32 	%r33974, %r33971, %r33937;
	mad.lo.s32 	%r33975, %r33973, %r33938, %r33974;
	and.b32  	%r33976, %r33972, 65535;
	shl.b32 	%r33977, %r33975, 16;
	shr.u32 	%r33978, %r33972, 16;
	shr.u32 	%r33979, %r33975, 16;
	add.s32 	%r33980, %r33976, %r33924;
	add.s32 	%r33981, %r33980, %r33977;
	setp.lt.u32 	%p7666, %r33981, %r33924;
	selp.u32 	%r33982, 1, 0, %p7666;
	add.s32 	%r58235, %r33981, %r33970;
	setp.lt.u32 	%p7667, %r58235, %r33981;
	selp.u32 	%r33983, 1, 0, %p7667;
	mad.lo.s32 	%r33984, %r33973, %r33937, %r33978;
	add.s32 	%r33985, %r33984, %r33979;
	add.s32 	%r33986, %r33985, %r33982;
	add.s32 	%r33987, %r33986, %r33983;
	and.b32  	%r33988, %r11772, 65535;
	mul.lo.s32 	%r33989, %r33988, %r33938;
	shr.u32 	%r33990, %r11772, 16;
	mul.lo.s32 	%r33991, %r33988, %r33937;
	mad.lo.s32 	%r33992, %r33990, %r33938, %r33991;
	and.b32  	%r33993, %r33989, 65535;
	shl.b32 	%r33994, %r33992, 16;
	shr.u32 	%r33995, %r33989, 16;
	shr.u32 	%r33996, %r33992, 16;
	add.s32 	%r33997, %r33993, %r33926;
	add.s32 	%r33998, %r33997, %r33994;
	setp.lt.u32 	%p7668, %r33998, %r33926;
	selp.u32 	%r33999, 1, 0, %p7668;
	add.s32 	%r58234, %r33998, %r33987;
	setp.lt.u32 	%p7669, %r58234, %r33998;
	selp.u32 	%r34000, 1, 0, %p7669;
	mad.lo.s32 	%r34001, %r33990, %r33937, %r33995;
	add.s32 	%r34002, %r34001, %r33996;
	add.s32 	%r34003, %r34002, %r33999;
	add.s32 	%r34004, %r34003, %r34000;
	and.b32  	%r34005, %r11773, 65535;
	mul.lo.s32 	%r34006, %r34005, %r33938;
	shr.u32 	%r34007, %r11773, 16;
	mul.lo.s32 	%r34008, %r34005, %r33937;
	mad.lo.s32 	%r34009, %r34007, %r33938, %r34008;
	and.b32  	%r34010, %r34006, 65535;
	shl.b32 	%r34011, %r34009, 16;
	shr.u32 	%r34012, %r34006, 16;
	shr.u32 	%r34013, %r34009, 16;
	add.s32 	%r34014, %r34010, %r33928;
	add.s32 	%r34015, %r34014, %r34011;
	setp.lt.u32 	%p7670, %r34015, %r33928;
	selp.u32 	%r34016, 1, 0, %p7670;
	add.s32 	%r58233, %r34015, %r34004;
	setp.lt.u32 	%p7671, %r58233, %r34015;
	selp.u32 	%r34017, 1, 0, %p7671;
	mad.lo.s32 	%r34018, %r34007, %r33937, %r34012;
	add.s32 	%r34019, %r34018, %r34013;
	add.s32 	%r34020, %r34019, %r34016;
	add.s32 	%r34021, %r34020, %r34017;
	and.b32  	%r34022, %r11774, 65535;
	mul.lo.s32 	%r34023, %r34022, %r33938;
	shr.u32 	%r34024, %r11774, 16;
	mul.lo.s32 	%r34025, %r34022, %r33937;
	mad.lo.s32 	%r34026, %r34024, %r33938, %r34025;
	and.b32  	%r34027, %r34023, 65535;
	shl.b32 	%r34028, %r34026, 16;
	shr.u32 	%r34029, %r34023, 16;
	shr.u32 	%r34030, %r34026, 16;
	add.s32 	%r34031, %r34027, %r33930;
	add.s32 	%r34032, %r34031, %r34028;
	setp.lt.u32 	%p7672, %r34032, %r33930;
	selp.u32 	%r34033, 1, 0, %p7672;
	add.s32 	%r58232, %r34032, %r34021;
	setp.lt.u32 	%p7673, %r58232, %r34032;
	selp.u32 	%r34034, 1, 0, %p7673;
	mad.lo.s32 	%r34035, %r34024, %r33937, %r34029;
	add.s32 	%r34036, %r34035, %r34030;
	add.s32 	%r34037, %r34036, %r34033;
	add.s32 	%r34038, %r34037, %r34034;
	and.b32  	%r34039, %r11775, 65535;
	mul.lo.s32 	%r34040, %r34039, %r33938;
	shr.u32 	%r34041, %r11775, 16;
	mul.lo.s32 	%r34042, %r34039, %r33937;
	mad.lo.s32 	%r34043, %r34041, %r33938, %r34042;
	and.b32  	%r34044, %r34040, 65535;
	shl.b32 	%r34045, %r34043, 16;
	shr.u32 	%r34046, %r34040, 16;
	shr.u32 	%r34047, %r34043, 16;
	add.s32 	%r34048, %r34044, %r33932;
	add.s32 	%r34049, %r34048, %r34045;
	setp.lt.u32 	%p7674, %r34049, %r33932;
	selp.u32 	%r34050, 1, 0, %p7674;
	add.s32 	%r58231, %r34049, %r34038;
	setp.lt.u32 	%p7675, %r58231, %r34049;
	selp.u32 	%r34051, 1, 0, %p7675;
	mad.lo.s32 	%r34052, %r34041, %r33937, %r34046;
	add.s32 	%r34053, %r34052, %r34047;
	add.s32 	%r34054, %r34053, %r34050;
	add.s32 	%r34055, %r34054, %r34051;
	and.b32  	%r34056, %r11776, 65535;
	mul.lo.s32 	%r34057, %r34056, %r33938;
	shr.u32 	%r34058, %r11776, 16;
	mul.lo.s32 	%r34059, %r34056, %r33937;
	mad.lo.s32 	%r34060, %r34058, %r33938, %r34059;
	and.b32  	%r34061, %r34057, 65535;
	shl.b32 	%r34062, %r34060, 16;
	shr.u32 	%r34063, %r34057, 16;
	shr.u32 	%r34064, %r34060, 16;
	add.s32 	%r34065, %r34061, %r33934;
	add.s32 	%r34066, %r34065, %r34062;
	setp.lt.u32 	%p7676, %r34066, %r33934;
	selp.u32 	%r34067, 1, 0, %p7676;
	add.s32 	%r58230, %r34066, %r34055;
	setp.lt.u32 	%p7677, %r58230, %r34066;
	selp.u32 	%r34068, 1, 0, %p7677;
	mad.lo.s32 	%r34069, %r34058, %r33937, %r34063;
	add.s32 	%r34070, %r34069, %r34064;
	add.s32 	%r34071, %r34070, %r34067;
	add.s32 	%r34072, %r34071, %r34068;
	add.s32 	%r58229, %r34072, %r33935;
	add.s32 	%r58147, %r58147, 1;
	add.s64 	%rd483, %rd483, 4;
	setp.ne.s32 	%p7678, %r58147, 8;
	@%p7678 bra 	$L__BB0_2094;
	setp.lt.u32 	%p7679, %r58229, %r11776;
	mov.u32 	%r58155, %r58146;
	@%p7679 bra 	$L__BB0_2110;
	setp.gt.u32 	%p7680, %r58229, %r11776;
	@%p7680 bra 	$L__BB0_2109;
	setp.lt.u32 	%p7681, %r58230, %r11775;
	mov.u32 	%r58155, %r58146;
	@%p7681 bra 	$L__BB0_2110;
	setp.gt.u32 	%p7682, %r58230, %r11775;
	@%p7682 bra 	$L__BB0_2109;
	setp.lt.u32 	%p7683, %r58231, %r11774;
	mov.u32 	%r58155, %r58146;
	@%p7683 bra 	$L__BB0_2110;
	setp.gt.u32 	%p7684, %r58231, %r11774;
	@%p7684 bra 	$L__BB0_2109;
	setp.lt.u32 	%p7685, %r58232, %r11773;
	mov.u32 	%r58155, %r58146;
	@%p7685 bra 	$L__BB0_2110;
	setp.gt.u32 	%p7686, %r58232, %r11773;
	@%p7686 bra 	$L__BB0_2109;
	setp.lt.u32 	%p7687, %r58233, %r11772;
	mov.u32 	%r58155, %r58146;
	@%p7687 bra 	$L__BB0_2110;
	setp.gt.u32 	%p7688, %r58233, %r11772;
	@%p7688 bra 	$L__BB0_2109;
	setp.lt.u32 	%p7689, %r58234, %r11771;
	mov.u32 	%r58155, %r58146;
	@%p7689 bra 	$L__BB0_2110;
	setp.gt.u32 	%p7690, %r58234, %r11771;
	@%p7690 bra 	$L__BB0_2109;
	setp.lt.u32 	%p7691, %r58235, %r11770;
	mov.u32 	%r58155, %r58146;
	@%p7691 bra 	$L__BB0_2110;
	setp.le.u32 	%p7692, %r58235, %r11770;
	setp.lt.u32 	%p7693, %r58146, %r11769;
	and.pred  	%p7694, %p7692, %p7693;
	mov.u32 	%r58155, %r58146;
	@%p7694 bra 	$L__BB0_2110;
$L__BB0_2109:
	sub.s32 	%r58155, %r58146, %r11769;
	setp.lt.u32 	%p7695, %r58146, %r11769;
	selp.u32 	%r34073, 1, 0, %p7695;
	sub.s32 	%r34074, %r58235, %r11770;
	setp.lt.u32 	%p7696, %r58235, %r11770;
	selp.s32 	%r34075, -1, 0, %p7695;
	add.s32 	%r58235, %r34074, %r34075;
	setp.lt.u32 	%p7697, %r34074, %r34073;
	or.pred  	%p7698, %p7696, %p7697;
	selp.u32 	%r34076, 1, 0, %p7698;
	sub.s32 	%r34077, %r58234, %r11771;
	setp.lt.u32 	%p7699, %r58234, %r11771;
	selp.s32 	%r34078, -1, 0, %p7698;
	add.s32 	%r58234, %r34077, %r34078;
	setp.lt.u32 	%p7700, %r34077, %r34076;
	or.pred  	%p7701, %p7699, %p7700;
	selp.u32 	%r34079, 1, 0, %p7701;
	sub.s32 	%r34080, %r58233, %r11772;
	setp.lt.u32 	%p7702, %r58233, %r11772;
	selp.s32 	%r34081, -1, 0, %p7701;
	add.s32 	%r58233, %r34080, %r34081;
	setp.lt.u32 	%p7703, %r34080, %r34079;
	or.pred  	%p7704, %p7702, %p7703;
	selp.u32 	%r34082, 1, 0, %p7704;
	sub.s32 	%r34083, %r58232, %r11773;
	setp.lt.u32 	%p7705, %r58232, %r11773;
	selp.s32 	%r34084, -1, 0, %p7704;
	add.s32 	%r58232, %r34083, %r34084;
	setp.lt.u32 	%p7706, %r34083, %r34082;
	or.pred  	%p7707, %p7705, %p7706;
	selp.u32 	%r34085, 1, 0, %p7707;
	sub.s32 	%r34086, %r58231, %r11774;
	setp.lt.u32 	%p7708, %r58231, %r11774;
	selp.s32 	%r34087, -1, 0, %p7707;
	add.s32 	%r58231, %r34086, %r34087;
	setp.lt.u32 	%p7709, %r34086, %r34085;
	or.pred  	%p7710, %p7708, %p7709;
	selp.u32 	%r34088, 1, 0, %p7710;
	sub.s32 	%r34089, %r58230, %r11775;
	setp.lt.u32 	%p7711, %r58230, %r11775;
	selp.s32 	%r34090, -1, 0, %p7710;
	add.s32 	%r58230, %r34089, %r34090;
	setp.lt.u32 	%p7712, %r34089, %r34088;
	or.pred  	%p7713, %p7711, %p7712;
	selp.s32 	%r34091, -1, 0, %p7713;
	sub.s32 	%r34092, %r58229, %r11776;
	add.s32 	%r58229, %r34092, %r34091;
$L__BB0_2110:
	or.b32  	%r34093, %r58120, %r58121;
	or.b32  	%r34094, %r58119, %r34093;
	or.b32  	%r34095, %r58118, %r34094;
	or.b32  	%r34096, %r58117, %r34095;
	or.b32  	%r34097, %r58116, %r34096;
	or.b32  	%r34098, %r58115, %r34097;
	or.b32  	%r34099, %r58114, %r34098;
	setp.eq.s32 	%p7714, %r34099, 0;
	@%p7714 bra 	$L__BB0_2235;
	or.b32  	%r34100, %r58114, %r58115;
	or.b32  	%r34101, %r34100, %r58116;
	or.b32  	%r34102, %r34101, %r58117;
	or.b32  	%r34103, %r34102, %r58118;
	or.b32  	%r34104, %r34103, %r58119;
	or.b32  	%r34105, %r34104, %r58120;
	setp.eq.s32 	%p11, %r34105, 0;
	setp.eq.s32 	%p7715, %r58121, 1;
	and.pred  	%p7716, %p11, %p7715;
	@%p7716 bra 	$L__BB0_2235;
	setp.eq.s32 	%p7717, %r11769, 0;
	selp.u32 	%r34106, 1, 0, %p7717;
	setp.lt.u32 	%p7718, %r11770, %r34106;
	selp.u32 	%r34107, 1, 0, %p7718;
	setp.lt.u32 	%p7719, %r11771, %r34107;
	selp.u32 	%r34108, 1, 0, %p7719;
	setp.lt.u32 	%p7720, %r11772, %r34108;
	selp.u32 	%r34109, 1, 0, %p7720;
	setp.lt.u32 	%p7721, %r11773, %r34109;
	selp.u32 	%r34110, 1, 0, %p7721;
	setp.lt.u32 	%p7722, %r11774, %r34110;
	selp.u32 	%r34111, 1, 0, %p7722;
	setp.lt.u32 	%p7723, %r11775, %r34111;
	selp.s32 	%r34112, -1, 0, %p7723;
	add.s32 	%r34113, %r11776, %r34112;
	setp.eq.s32 	%p7724, %r58114, %r34113;
	selp.s32 	%r34114, -1, 0, %p7722;
	add.s32 	%r34115, %r11775, %r34114;
	setp.eq.s32 	%p7725, %r58115, %r34115;
	and.pred  	%p7726, %p7724, %p7725;
	selp.s32 	%r34116, -1, 0, %p7721;
	add.s32 	%r34117, %r11774, %r34116;
	setp.eq.s32 	%p7727, %r58116, %r34117;
	and.pred  	%p7728, %p7726, %p7727;
	selp.s32 	%r34118, -1, 0, %p7720;
	add.s32 	%r34119, %r11773, %r34118;
	setp.eq.s32 	%p7729, %r58117, %r34119;
	and.pred  	%p7730, %p7728, %p7729;
	selp.s32 	%r34120, -1, 0, %p7719;
	add.s32 	%r34121, %r11772, %r34120;
	setp.eq.s32 	%p7731, %r58118, %r34121;
	and.pred  	%p7732, %p7730, %p7731;
	selp.s32 	%r34122, -1, 0, %p7718;
	add.s32 	%r34123, %r11771, %r34122;
	setp.eq.s32 	%p7733, %r58119, %r34123;
	and.pred  	%p7734, %p7732, %p7733;
	selp.s32 	%r34124, -1, 0, %p7717;
	add.s32 	%r34125, %r11770, %r34124;
	setp.eq.s32 	%p7735, %r58120, %r34125;
	and.pred  	%p7736, %p7734, %p7735;
	add.s32 	%r34126, %r11769, -1;
	setp.eq.s32 	%p7737, %r58121, %r34126;
	and.pred  	%p7738, %p7736, %p7737;
	@%p7738 bra 	$L__BB0_2235;
	setp.eq.s32 	%p7739, %r58121, 2;
	and.pred  	%p7740, %p11, %p7739;
	@%p7740 bra 	$L__BB0_2235;
	setp.lt.u32 	%p7741, %r11769, 2;
	selp.u32 	%r34127, 1, 0, %p7741;
	setp.lt.u32 	%p7742, %r11770, %r34127;
	selp.u32 	%r34128, 1, 0, %p7742;
	setp.lt.u32 	%p7743, %r11771, %r34128;
	selp.u32 	%r34129, 1, 0, %p7743;
	setp.lt.u32 	%p7744, %r11772, %r34129;
	selp.u32 	%r34130, 1, 0, %p7744;
	setp.lt.u32 	%p7745, %r11773, %r34130;
	selp.u32 	%r34131, 1, 0, %p7745;
	setp.lt.u32 	%p7746, %r11774, %r34131;
	selp.u32 	%r34132, 1, 0, %p7746;
	setp.lt.u32 	%p7747, %r11775, %r34132;
	selp.s32 	%r34133, -1, 0, %p7747;
	add.s32 	%r34134, %r11776, %r34133;
	setp.eq.s32 	%p7748, %r58114, %r34134;
	selp.s32 	%r34135, -1, 0, %p7746;
	add.s32 	%r34136, %r11775, %r34135;
	setp.eq.s32 	%p7749, %r58115, %r34136;
	and.pred  	%p7750, %p7748, %p7749;
	selp.s32 	%r34137, -1, 0, %p7745;
	add.s32 	%r34138, %r11774, %r34137;
	setp.eq.s32 	%p7751, %r58116, %r34138;
	and.pred  	%p7752, %p7750, %p7751;
	selp.s32 	%r34139, -1, 0, %p7744;
	add.s32 	%r34140, %r11773, %r34139;
	setp.eq.s32 	%p7753, %r58117, %r34140;
	and.pred  	%p7754, %p7752, %p7753;
	selp.s32 	%r34141, -1, 0, %p7743;
	add.s32 	%r34142, %r11772, %r34141;
	setp.eq.s32 	%p7755, %r58118, %r34142;
	and.pred  	%p7756, %p7754, %p7755;
	selp.s32 	%r34143, -1, 0, %p7742;
	add.s32 	%r34144, %r11771, %r34143;
	setp.eq.s32 	%p7757, %r58119, %r34144;
	and.pred  	%p7758, %p7756, %p7757;
	selp.s32 	%r34145, -1, 0, %p7741;
	add.s32 	%r34146, %r11770, %r34145;
	setp.eq.s32 	%p7759, %r58120, %r34146;
	and.pred  	%p7760, %p7758, %p7759;
	add.s32 	%r34147, %r11769, -2;
	setp.eq.s32 	%p7761, %r58121, %r34147;
	and.pred  	%p7762, %p7760, %p7761;
	@%p7762 bra 	$L__BB0_2235;
	or.b32  	%r34148, %r58162, %r58138;
	or.b32  	%r34149, %r58161, %r34148;
	or.b32  	%r34150, %r58160, %r34149;
	or.b32  	%r34151, %r58159, %r34150;
	or.b32  	%r34152, %r58158, %r34151;
	or.b32  	%r34153, %r58157, %r34152;
	or.b32  	%r34154, %r58156, %r34153;
	setp.eq.s32 	%p7764, %r34154, 0;
	mov.pred 	%p7763, -1;
	mov.pred 	%p15638, %p7763;
	@%p7764 bra 	$L__BB0_2176;
	setp.lt.u32 	%p7765, %r58156, %r11776;
	mov.u32 	%r58163, %r58138;
	@%p7765 bra 	$L__BB0_2145;
	setp.gt.u32 	%p7766, %r58156, %r11776;
	@%p7766 bra 	$L__BB0_2130;
	setp.lt.u32 	%p7767, %r58157, %r11775;
	mov.u32 	%r58163, %r58138;
	@%p7767 bra 	$L__BB0_2145;
	setp.gt.u32 	%p7768, %r58157, %r11775;
	@%p7768 bra 	$L__BB0_2130;
	setp.lt.u32 	%p7769, %r58158, %r11774;
	mov.u32 	%r58163, %r58138;
	@%p7769 bra 	$L__BB0_2145;
	setp.gt.u32 	%p7770, %r58158, %r11774;
	@%p7770 bra 	$L__BB0_2130;
	setp.lt.u32 	%p7771, %r58159, %r11773;
	mov.u32 	%r58163, %r58138;
	@%p7771 bra 	$L__BB0_2145;
	setp.gt.u32 	%p7772, %r58159, %r11773;
	@%p7772 bra 	$L__BB0_2130;
	setp.lt.u32 	%p7773, %r58160, %r11772;
	mov.u32 	%r58163, %r58138;
	@%p7773 bra 	$L__BB0_2145;
	setp.gt.u32 	%p7774, %r58160, %r11772;
	@%p7774 bra 	$L__BB0_2130;
	setp.lt.u32 	%p7775, %r58161, %r11771;
	mov.u32 	%r58163, %r58138;
	@%p7775 bra 	$L__BB0_2145;
	setp.gt.u32 	%p7776, %r58161, %r11771;
	@%p7776 bra 	$L__BB0_2130;
	setp.lt.u32 	%p7777, %r58162, %r11770;
	mov.u32 	%r58163, %r58138;
	@%p7777 bra 	$L__BB0_2145;
	setp.le.u32 	%p7778, %r58162, %r11770;
	setp.lt.u32 	%p7779, %r58138, %r11769;
	and.pred  	%p7780, %p7778, %p7779;
	mov.u32 	%r58163, %r58138;
	@%p7780 bra 	$L__BB0_2145;
$L__BB0_2130:
	sub.s32 	%r58163, %r58138, %r11769;
	setp.lt.u32 	%p7781, %r58138, %r11769;
	selp.u32 	%r34155, 1, 0, %p7781;
	sub.s32 	%r34156, %r58162, %r11770;
	setp.lt.u32 	%p7782, %r58162, %r11770;
	selp.s32 	%r34157, -1, 0, %p7781;
	add.s32 	%r58162, %r34156, %r34157;
	setp.lt.u32 	%p7783, %r34156, %r34155;
	or.pred  	%p7784, %p7782, %p7783;
	selp.u32 	%r34158, 1, 0, %p7784;
	sub.s32 	%r34159, %r58161, %r11771;
	setp.lt.u32 	%p7785, %r58161, %r11771;
	selp.s32 	%r34160, -1, 0, %p7784;
	add.s32 	%r58161, %r34159, %r34160;
	setp.lt.u32 	%p7786, %r34159, %r34158;
	or.pred  	%p7787, %p7785, %p7786;
	selp.u32 	%r34161, 1, 0, %p7787;
	sub.s32 	%r34162, %r58160, %r11772;
	setp.lt.u32 	%p7788, %r58160, %r11772;
	selp.s32 	%r34163, -1, 0, %p7787;
	add.s32 	%r58160, %r34162, %r34163;
	setp.lt.u32 	%p7789, %r34162, %r34161;
	or.pred  	%p7790, %p7788, %p7789;
	selp.u32 	%r34164, 1, 0, %p7790;
	sub.s32 	%r34165, %r58159, %r11773;
	setp.lt.u32 	%p7791, %r58159, %r11773;
	selp.s32 	%r34166, -1, 0, %p7790;
	add.s32 	%r58159, %r34165, %r34166;
	setp.lt.u32 	%p7792, %r34165, %r34164;
	or.pred  	%p7793, %p7791, %p7792;
	selp.u32 	%r34167, 1, 0, %p7793;
	sub.s32 	%r34168, %r58158, %r11774;
	setp.lt.u32 	%p7794, %r58158, %r11774;
	selp.s32 	%r34169, -1, 0, %p7793;
	add.s32 	%r58158, %r34168, %r34169;
	setp.lt.u32 	%p7795, %r34168, %r34167;
	or.pred  	%p7796, %p7794, %p7795;
	selp.u32 	%r34170, 1, 0, %p7796;
	sub.s32 	%r34171, %r58157, %r11775;
	setp.lt.u32 	%p7797, %r58157, %r11775;
	selp.s32 	%r34172, -1, 0, %p7796;
	add.s32 	%r58157, %r34171, %r34172;
	setp.lt.u32 	%p7798, %r34171, %r34170;
	or.pred  	%p7799, %p7797, %p7798;
	selp.s32 	%r34173, -1, 0, %p7799;
	sub.s32 	%r34174, %r58156, %r11776;
	add.s32 	%r58156, %r34174, %r34173;
	setp.lt.u32 	%p7800, %r58156, %r11776;
	@%p7800 bra 	$L__BB0_2145;
	setp.gt.u32 	%p7801, %r58156, %r11776;
	@%p7801 bra 	$L__BB0_2144;
	setp.lt.u32 	%p7802, %r58157, %r11775;
	@%p7802 bra 	$L__BB0_2145;
	setp.gt.u32 	%p7803, %r58157, %r11775;
	@%p7803 bra 	$L__BB0_2144;
	setp.lt.u32 	%p7804, %r58158, %r11774;
	@%p7804 bra 	$L__BB0_2145;
	setp.gt.u32 	%p7805, %r58158, %r11774;
	@%p7805 bra 	$L__BB0_2144;
	setp.lt.u32 	%p7806, %r58159, %r11773;
	@%p7806 bra 	$L__BB0_2145;
	setp.gt.u32 	%p7807, %r58159, %r11773;
	@%p7807 bra 	$L__BB0_2144;
	setp.lt.u32 	%p7808, %r58160, %r11772;
	@%p7808 bra 	$L__BB0_2145;
	setp.gt.u32 	%p7809, %r58160, %r11772;
	@%p7809 bra 	$L__BB0_2144;
	setp.lt.u32 	%p7810, %r58161, %r11771;
	@%p7810 bra 	$L__BB0_2145;
	setp.gt.u32 	%p7811, %r58161, %r11771;
	@%p7811 bra 	$L__BB0_2144;
	setp.lt.u32 	%p7812, %r58162, %r11770;
	@%p7812 bra 	$L__BB0_2145;
	setp.le.u32 	%p7813, %r58162, %r11770;
	setp.lt.u32 	%p7814, %r58163, %r11769;
	and.pred  	%p7815, %p7813, %p7814;
	@%p7815 bra 	$L__BB0_2145;
$L__BB0_2144:
	sub.s32 	%r5690, %r58163, %r11769;
	setp.lt.u32 	%p7816, %r58163, %r11769;
	selp.u32 	%r34175, 1, 0, %p7816;
	sub.s32 	%r34176, %r58162, %r11770;
	setp.lt.u32 	%p7817, %r58162, %r11770;
	selp.s32 	%r34177, -1, 0, %p7816;
	add.s32 	%r58162, %r34176, %r34177;
	setp.lt.u32 	%p7818, %r34176, %r34175;
	or.pred  	%p7819, %p7817, %p7818;
	selp.u32 	%r34178, 1, 0, %p7819;
	sub.s32 	%r34179, %r58161, %r11771;
	setp.lt.u32 	%p7820, %r58161, %r11771;
	selp.s32 	%r34180, -1, 0, %p7819;
	add.s32 	%r58161, %r34179, %r34180;
	setp.lt.u32 	%p7821, %r34179, %r34178;
	or.pred  	%p7822, %p7820, %p7821;
	selp.u32 	%r34181, 1, 0, %p7822;
	sub.s32 	%r34182, %r58160, %r11772;
	setp.lt.u32 	%p7823, %r58160, %r11772;
	selp.s32 	%r34183, -1, 0, %p7822;
	add.s32 	%r58160, %r34182, %r34183;
	setp.lt.u32 	%p7824, %r34182, %r34181;
	or.pred  	%p7825, %p7823, %p7824;
	selp.u32 	%r34184, 1, 0, %p7825;
	sub.s32 	%r34185, %r58159, %r11773;
	setp.lt.u32 	%p7826, %r58159, %r11773;
	selp.s32 	%r34186, -1, 0, %p7825;
	add.s32 	%r58159, %r34185, %r34186;
	setp.lt.u32 	%p7827, %r34185, %r34184;
	or.pred  	%p7828, %p7826, %p7827;
	selp.u32 	%r34187, 1, 0, %p7828;
	sub.s32 	%r34188, %r58158, %r11774;
	setp.lt.u32 	%p7829, %r58158, %r11774;
	selp.s32 	%r34189, -1, 0, %p7828;
	add.s32 	%r58158, %r34188, %r34189;
	setp.lt.u32 	%p7830, %r34188, %r34187;
	or.pred  	%p7831, %p7829, %p7830;
	selp.u32 	%r34190, 1, 0, %p7831;
	sub.s32 	%r34191, %r58157, %r11775;
	setp.lt.u32 	%p7832, %r58157, %r11775;
	selp.s32 	%r34192, -1, 0, %p7831;
	add.s32 	%r58157, %r34191, %r34192;
	setp.lt.u32 	%p7833, %r34191, %r34190;
	or.pred  	%p7834, %p7832, %p7833;
	selp.s32 	%r34193, -1, 0, %p7834;
	sub.s32 	%r34194, %r58156, %r11776;
	add.s32 	%r58156, %r34194, %r34193;
	mov.u32 	%r58163, %r5690;
$L__BB0_2145:
	or.b32  	%r34195, %r58162, %r58163;
	or.b32  	%r34196, %r58161, %r34195;
	or.b32  	%r34197, %r58160, %r34196;
	or.b32  	%r34198, %r58159, %r34197;
	or.b32  	%r34199, %r58158, %r34198;
	or.b32  	%r34200, %r58157, %r34199;
	or.b32  	%r34201, %r58156, %r34200;
	setp.eq.s32 	%p7836, %r34201, 0;
	mov.pred 	%p15638, %p7763;
	@%p7836 bra 	$L__BB0_2176;
	mov.b32 	%r58180, 0;
	mov.u32 	%r58205, %r11776;
	mov.u32 	%r58206, %r11775;
	mov.u32 	%r58207, %r11774;
	mov.u32 	%r58208, %r11773;
	mov.u32 	%r58209, %r11772;
	mov.u32 	%r58210, %r11771;
	mov.u32 	%r58211, %r11770;
	mov.u32 	%r58212, %r11769;
$L__BB0_2147:
	or.b32  	%r34203, %r58156, %r58157;
	or.b32  	%r34204, %r34203, %r58158;
	or.b32  	%r34205, %r34204, %r58159;
	or.b32  	%r34206, %r34205, %r58160;
	or.b32  	%r34207, %r34206, %r58161;
	setp.ne.s32 	%p7837, %r34207, 0;
	@%p7837 bra 	$L__BB0_2149;
	setp.eq.s32 	%p7839, %r58162, 0;
	setp.eq.s32 	%p7840, %r58163, 1;
	and.pred  	%p7841, %p7839, %p7840;
	mov.pred 	%p15638, 0;
	@%p7841 bra 	$L__BB0_2176;
$L__BB0_2149:
	or.b32  	%r34208, %r58205, %r58206;
	or.b32  	%r34209, %r34208, %r58207;
	or.b32  	%r34210, %r34209, %r58208;
	or.b32  	%r34211, %r34210, %r58209;
	or.b32  	%r34212, %r34211, %r58210;
	setp.ne.s32 	%p7842, %r34212, 0;
	@%p7842 bra 	$L__BB0_2151;
	setp.eq.s32 	%p7844, %r58211, 0;
	setp.eq.s32 	%p7845, %r58212, 1;
	and.pred  	%p7846, %p7844, %p7845;
	mov.pred 	%p15638, 0;
	@%p7846 bra 	$L__BB0_2176;
$L__BB0_2151:
	or.b32  	%r34213, %r58162, %r58163;
	or.b32  	%r34214, %r58161, %r34213;
	or.b32  	%r34215, %r58160, %r34214;
	or.b32  	%r34216, %r58159, %r34215;
	or.b32  	%r34217, %r58158, %r34216;
	or.b32  	%r34218, %r58157, %r34217;
	or.b32  	%r34219, %r58156, %r34218;
	setp.eq.s32 	%p7848, %r34219, 0;
	mov.pred 	%p15638, %p7763;
	@%p7848 bra 	$L__BB0_2176;
	or.b32  	%r34220, %r58211, %r58212;
	or.b32  	%r34221, %r58210, %r34220;
	or.b32  	%r34222, %r58209, %r34221;
	or.b32  	%r34223, %r58208, %r34222;
	or.b32  	%r34224, %r58207, %r34223;
	or.b32  	%r34225, %r58206, %r34224;
	or.b32  	%r34226, %r58205, %r34225;
	setp.eq.s32 	%p7850, %r34226, 0;
	mov.pred 	%p15638, %p7763;
	@%p7850 bra 	$L__BB0_2176;
	and.b32  	%r34227, %r58163, 1;
	setp.eq.b32 	%p7851, %r34227, 1;
	@%p7851 bra 	$L__BB0_2156;
	mov.u32 	%r58181, %r58156;
	mov.u32 	%r58182, %r58157;
	mov.u32 	%r58183, %r58158;
	mov.u32 	%r58184, %r58159;
	mov.u32 	%r58185, %r58160;
	mov.u32 	%r58186, %r58161;
	mov.u32 	%r58187, %r58162;
$L__BB0_2155:
	shr.u32 	%r58156, %r58181, 1;
	shf.l.wrap.b32 	%r58157, %r58182, %r58181, 31;
	shf.l.wrap.b32 	%r58158, %r58183, %r58182, 31;
	shf.l.wrap.b32 	%r58159, %r58184, %r58183, 31;
	shf.l.wrap.b32 	%r58160, %r58185, %r58184, 31;
	shf.l.wrap.b32 	%r58161, %r58186, %r58185, 31;
	shf.l.wrap.b32 	%r58162, %r58187, %r58186, 31;
	shf.l.wrap.b32 	%r58163, %r58163, %r58187, 31;
	and.b32  	%r34228, %r58163, 1;
	setp.eq.b32 	%p7852, %r34228, 1;
	not.pred 	%p7853, %p7852;
	mov.u32 	%r58181, %r58156;
	mov.u32 	%r58182, %r58157;
	mov.u32 	%r58183, %r58158;
	mov.u32 	%r58184, %r58159;
	mov.u32 	%r58185, %r58160;
	mov.u32 	%r58186, %r58161;
	mov.u32 	%r58187, %r58162;
	@%p7853 bra 	$L__BB0_2155;
$L__BB0_2156:
	and.b32  	%r34229, %r58212, 1;
	setp.eq.b32 	%p7854, %r34229, 1;
	@%p7854 bra 	$L__BB0_2159;
	mov.u32 	%r58197, %r58205;
	mov.u32 	%r58198, %r58206;
	mov.u32 	%r58199, %r58207;
	mov.u32 	%r58200, %r58208;
	mov.u32 	%r58201, %r58209;
	mov.u32 	%r58202, %r58210;
	mov.u32 	%r58203, %r58211;
$L__BB0_2158:
	shr.u32 	%r58205, %r58197, 1;
	shf.l.wrap.b32 	%r58206, %r58198, %r58197, 31;
	shf.l.wrap.b32 	%r58207, %r58199, %r58198, 31;
	shf.l.wrap.b32 	%r58208, %r58200, %r58199, 31;
	shf.l.wrap.b32 	%r58209, %r58201, %r58200, 31;
	shf.l.wrap.b32 	%r58210, %r58202, %r58201, 31;
	shf.l.wrap.b32 	%r58211, %r58203, %r58202, 31;
	shf.l.wrap.b32 	%r58212, %r58212, %r58203, 31;
	and.b32  	%r34230, %r58212, 1;
	setp.eq.b32 	%p7855, %r34230, 1;
	not.pred 	%p7856, %p7855;
	mov.u32 	%r58197, %r58205;
	mov.u32 	%r58198, %r58206;
	mov.u32 	%r58199, %r58207;
	mov.u32 	%r58200, %r58208;
	mov.u32 	%r58201, %r58209;
	mov.u32 	%r58202, %r58210;
	mov.u32 	%r58203, %r58211;
	@%p7856 bra 	$L__BB0_2158;
$L__BB0_2159:
	setp.lt.u32 	%p7857, %r58156, %r58205;
	@%p7857 bra 	$L__BB0_2174;
	setp.gt.u32 	%p7858, %r58156, %r58205;
	@%p7858 bra 	$L__BB0_2173;
	setp.lt.u32 	%p7859, %r58157, %r58206;
	@%p7859 bra 	$L__BB0_2174;
	setp.gt.u32 	%p7860, %r58157, %r58206;
	@%p7860 bra 	$L__BB0_2173;
	setp.lt.u32 	%p7861, %r58158, %r58207;
	@%p7861 bra 	$L__BB0_2174;
	setp.gt.u32 	%p7862, %r58158, %r58207;
	@%p7862 bra 	$L__BB0_2173;
	setp.lt.u32 	%p7863, %r58159, %r58208;
	@%p7863 bra 	$L__BB0_2174;
	setp.gt.u32 	%p7864, %r58159, %r58208;
	@%p7864 bra 	$L__BB0_2173;
	setp.lt.u32 	%p7865, %r58160, %r58209;
	@%p7865 bra 	$L__BB0_2174;
	setp.gt.u32 	%p7866, %r58160, %r58209;
	@%p7866 bra 	$L__BB0_2173;
	setp.lt.u32 	%p7867, %r58161, %r58210;
	@%p7867 bra 	$L__BB0_2174;
	setp.gt.u32 	%p7868, %r58161, %r58210;
	@%p7868 bra 	$L__BB0_2173;
	setp.lt.u32 	%p7869, %r58162, %r58211;
	@%p7869 bra 	$L__BB0_2174;
	setp.le.u32 	%p7870, %r58162, %r58211;
	setp.lt.u32 	%p7871, %r58163, %r58212;
	and.pred  	%p7872, %p7870, %p7871;
	@%p7872 bra 	$L__BB0_2174;
$L__BB0_2173:
	sub.s32 	%r5776, %r58163, %r58212;
	setp.lt.u32 	%p7873, %r58163, %r58212;
	selp.u32 	%r34231, 1, 0, %p7873;
	sub.s32 	%r34232, %r58162, %r58211;
	setp.lt.u32 	%p7874, %r58162, %r58211;
	selp.s32 	%r34233, -1, 0, %p7873;
	add.s32 	%r58162, %r34232, %r34233;
	setp.lt.u32 	%p7875, %r34232, %r34231;
	or.pred  	%p7876, %p7874, %p7875;
	selp.u32 	%r34234, 1, 0, %p7876;
	sub.s32 	%r34235, %r58161, %r58210;
	setp.lt.u32 	%p7877, %r58161, %r58210;
	selp.s32 	%r34236, -1, 0, %p7876;
	add.s32 	%r58161, %r34235, %r34236;
	setp.lt.u32 	%p7878, %r34235, %r34234;
	or.pred  	%p7879, %p7877, %p7878;
	selp.u32 	%r34237, 1, 0, %p7879;
	sub.s32 	%r34238, %r58160, %r58209;
	setp.lt.u32 	%p7880, %r58160, %r58209;
	selp.s32 	%r34239, -1, 0, %p7879;
	add.s32 	%r58160, %r34238, %r34239;
	setp.lt.u32 	%p7881, %r34238, %r34237;
	or.pred  	%p7882, %p7880, %p7881;
	selp.u32 	%r34240, 1, 0, %p7882;
	sub.s32 	%r34241, %r58159, %r58208;
	setp.lt.u32 	%p7883, %r58159, %r58208;
	selp.s32 	%r34242, -1, 0, %p7882;
	add.s32 	%r58159, %r34241, %r34242;
	setp.lt.u32 	%p7884, %r34241, %r34240;
	or.pred  	%p7885, %p7883, %p7884;
	selp.u32 	%r34243, 1, 0, %p7885;
	sub.s32 	%r34244, %r58158, %r58207;
	setp.lt.u32 	%p7886, %r58158, %r58207;
	selp.s32 	%r34245, -1, 0, %p7885;
	add.s32 	%r58158, %r34244, %r34245;
	setp.lt.u32 	%p7887, %r34244, %r34243;
	or.pred  	%p7888, %p7886, %p7887;
	selp.u32 	%r34246, 1, 0, %p7888;
	sub.s32 	%r34247, %r58157, %r58206;
	setp.lt.u32 	%p7889, %r58157, %r58206;
	selp.s32 	%r34248, -1, 0, %p7888;
	add.s32 	%r58157, %r34247, %r34248;
	setp.lt.u32 	%p7890, %r34247, %r34246;
	or.pred  	%p7891, %p7889, %p7890;
	selp.s32 	%r34249, -1, 0, %p7891;
	sub.s32 	%r34250, %r58156, %r58205;
	add.s32 	%r58156, %r34250, %r34249;
	mov.u32 	%r58163, %r5776;
	bra.uni 	$L__BB0_2175;
$L__BB0_2174:
	sub.s32 	%r60855, %r58212, %r58163;
	setp.lt.u32 	%p7892, %r58212, %r58163;
	selp.u32 	%r34251, 1, 0, %p7892;
	sub.s32 	%r34252, %r58211, %r58162;
	setp.lt.u32 	%p7893, %r58211, %r58162;
	selp.s32 	%r34253, -1, 0, %p7892;
	add.s32 	%r58211, %r34252, %r34253;
	setp.lt.u32 	%p7894, %r34252, %r34251;
	or.pred  	%p7895, %p7893, %p7894;
	selp.u32 	%r34254, 1, 0, %p7895;
	sub.s32 	%r34255, %r58210, %r58161;
	setp.lt.u32 	%p7896, %r58210, %r58161;
	selp.s32 	%r34256, -1, 0, %p7895;
	add.s32 	%r58210, %r34255, %r34256;
	setp.lt.u32 	%p7897, %r34255, %r34254;
	or.pred  	%p7898, %p7896, %p7897;
	selp.u32 	%r34257, 1, 0, %p7898;
	sub.s32 	%r34258, %r58209, %r58160;
	setp.lt.u32 	%p7899, %r58209, %r58160;
	selp.s32 	%r34259, -1, 0, %p7898;
	add.s32 	%r58209, %r34258, %r34259;
	setp.lt.u32 	%p7900, %r34258, %r34257;
	or.pred  	%p7901, %p7899, %p7900;
	selp.u32 	%r34260, 1, 0, %p7901;
	sub.s32 	%r34261, %r58208, %r58159;
	setp.lt.u32 	%p7902, %r58208, %r58159;
	selp.s32 	%r34262, -1, 0, %p7901;
	add.s32 	%r58208, %r34261, %r34262;
	setp.lt.u32 	%p7903, %r34261, %r34260;
	or.pred  	%p7904, %p7902, %p7903;
	selp.u32 	%r34263, 1, 0, %p7904;
	sub.s32 	%r34264, %r58207, %r58158;
	setp.lt.u32 	%p7905, %r58207, %r58158;
	selp.s32 	%r34265, -1, 0, %p7904;
	add.s32 	%r58207, %r34264, %r34265;
	setp.lt.u32 	%p7906, %r34264, %r34263;
	or.pred  	%p7907, %p7905, %p7906;
	selp.u32 	%r34266, 1, 0, %p7907;
	sub.s32 	%r34267, %r58206, %r58157;
	setp.lt.u32 	%p7908, %r58206, %r58157;
	selp.s32 	%r34268, -1, 0, %p7907;
	add.s32 	%r58206, %r34267, %r34268;
	setp.lt.u32 	%p7909, %r34267, %r34266;
	or.pred  	%p7910, %p7908, %p7909;
	selp.s32 	%r34269, -1, 0, %p7910;
	sub.s32 	%r34270, %r58205, %r58156;
	add.s32 	%r58205, %r34270, %r34269;
	mov.u32 	%r58212, %r60855;
$L__BB0_2175:
	add.s32 	%r58180, %r58180, 1;
	setp.ne.s32 	%p7912, %r58180, 20000;
	mov.pred 	%p15638, %p7763;
	@%p7912 bra 	$L__BB0_2147;
$L__BB0_2176:
	or.b32  	%r34271, %r58235, %r58155;
	or.b32  	%r34272, %r58234, %r34271;
	or.b32  	%r34273, %r58233, %r34272;
	or.b32  	%r34274, %r58232, %r34273;
	or.b32  	%r34275, %r58231, %r34274;
	or.b32  	%r34276, %r58230, %r34275;
	or.b32  	%r34277, %r58229, %r34276;
	setp.eq.s32 	%p7913, %r34277, 0;
	@%p7913 bra 	$L__BB0_2235;
	setp.lt.u32 	%p7914, %r58229, %r11776;
	mov.u32 	%r58236, %r58155;
	@%p7914 bra 	$L__BB0_2206;
	setp.gt.u32 	%p7915, %r58229, %r11776;
	@%p7915 bra 	$L__BB0_2191;
	setp.lt.u32 	%p7916, %r58230, %r11775;
	mov.u32 	%r58236, %r58155;
	@%p7916 bra 	$L__BB0_2206;
	setp.gt.u32 	%p7917, %r58230, %r11775;
	@%p7917 bra 	$L__BB0_2191;
	setp.lt.u32 	%p7918, %r58231, %r11774;
	mov.u32 	%r58236, %r58155;
	@%p7918 bra 	$L__BB0_2206;
	setp.gt.u32 	%p7919, %r58231, %r11774;
	@%p7919 bra 	$L__BB0_2191;
	setp.lt.u32 	%p7920, %r58232, %r11773;
	mov.u32 	%r58236, %r58155;
	@%p7920 bra 	$L__BB0_2206;
	setp.gt.u32 	%p7921, %r58232, %r11773;
	@%p7921 bra 	$L__BB0_2191;
	setp.lt.u32 	%p7922, %r58233, %r11772;
	mov.u32 	%r58236, %r58155;
	@%p7922 bra 	$L__BB0_2206;
	setp.gt.u32 	%p7923, %r58233, %r11772;
	@%p7923 bra 	$L__BB0_2191;
	setp.lt.u32 	%p7924, %r58234, %r11771;
	mov.u32 	%r58236, %r58155;
	@%p7924 bra 	$L__BB0_2206;
	setp.gt.u32 	%p7925, %r58234, %r11771;
	@%p7925 bra 	$L__BB0_2191;
	setp.lt.u32 	%p7926, %r58235, %r11770;
	mov.u32 	%r58236, %r58155;
	@%p7926 bra 	$L__BB0_2206;
	setp.le.u32 	%p7927, %r58235, %r11770;
	setp.lt.u32 	%p7928, %r58155, %r11769;
	and.pred  	%p7929, %p7927, %p7928;
	mov.u32 	%r58236, %r58155;
	@%p7929 bra 	$L__BB0_2206;
$L__BB0_2191:
	sub.s32 	%r58236, %r58155, %r11769;
	setp.lt.u32 	%p7930, %r58155, %r11769;
	selp.u32 	%r34278, 1, 0, %p7930;
	sub.s32 	%r34279, %r58235, %r11770;
	setp.lt.u32 	%p7931, %r58235, %r11770;
	selp.s32 	%r34280, -1, 0, %p7930;
	add.s32 	%r58235, %r34279, %r34280;
	setp.lt.u32 	%p7932, %r34279, %r34278;
	or.pred  	%p7933, %p7931, %p7932;
	selp.u32 	%r34281, 1, 0, %p7933;
	sub.s32 	%r34282, %r58234, %r11771;
	setp.lt.u32 	%p7934, %r58234, %r11771;
	selp.s32 	%r34283, -1, 0, %p7933;
	add.s32 	%r58234, %r34282, %r34283;
	setp.lt.u32 	%p7935, %r34282, %r34281;
	or.pred  	%p7936, %p7934, %p7935;
	selp.u32 	%r34284, 1, 0, %p7936;
	sub.s32 	%r34285, %r58233, %r11772;
	setp.lt.u32 	%p7937, %r58233, %r11772;
	selp.s32 	%r34286, -1, 0, %p7936;
	add.s32 	%r58233, %r34285, %r34286;
	setp.lt.u32 	%p7938, %r34285, %r34284;
	or.pred  	%p7939, %p7937, %p7938;
	selp.u32 	%r34287, 1, 0, %p7939;
	sub.s32 	%r34288, %r58232, %r11773;
	setp.lt.u32 	%p7940, %r58232, %r11773;
	selp.s32 	%r34289, -1, 0, %p7939;
	add.s32 	%r58232, %r34288, %r34289;
	setp.lt.u32 	%p7941, %r34288, %r34287;
	or.pred  	%p7942, %p7940, %p7941;
	selp.u32 	%r34290, 1, 0, %p7942;
	sub.s32 	%r34291, %r58231, %r11774;
	setp.lt.u32 	%p7943, %r58231, %r11774;
	selp.s32 	%r34292, -1, 0, %p7942;
	add.s32 	%r58231, %r34291, %r34292;
	setp.lt.u32 	%p7944, %r34291, %r34290;
	or.pred  	%p7945, %p7943, %p7944;
	selp.u32 	%r34293, 1, 0, %p7945;
	sub.s32 	%r34294, %r58230, %r11775;
	setp.lt.u32 	%p7946, %r58230, %r11775;
	selp.s32 	%r34295, -1, 0, %p7945;
	add.s32 	%r58230, %r34294, %r34295;
	setp.lt.u32 	%p7947, %r34294, %r34293;
	or.pred  	%p7948, %p7946, %p7947;
	selp.s32 	%r34296, -1, 0, %p7948;
	sub.s32 	%r34297, %r58229, %r11776;
	add.s32 	%r58229, %r34297, %r34296;
	setp.lt.u32 	%p7949, %r58229, %r11776;
	@%p7949 bra 	$L__BB0_2206;
	setp.gt.u32 	%p7950, %r58229, %r11776;
	@%p7950 bra 	$L__BB0_2205;
	setp.lt.u32 	%p7951, %r58230, %r11775;
	@%p7951 bra 	$L__BB0_2206;
	setp.gt.u32 	%p7952, %r58230, %r11775;
	@%p7952 bra 	$L__BB0_2205;
	setp.lt.u32 	%p7953, %r58231, %r11774;
	@%p7953 bra 	$L__BB0_2206;
	setp.gt.u32 	%p7954, %r58231, %r11774;
	@%p7954 bra 	$L__BB0_2205;
	setp.lt.u32 	%p7955, %r58232, %r11773;
	@%p7955 bra 	$L__BB0_2206;
	setp.gt.u32 	%p7956, %r58232, %r11773;
	@%p7956 bra 	$L__BB0_2205;
	setp.lt.u32 	%p7957, %r58233, %r11772;
	@%p7957 bra 	$L__BB0_2206;
	setp.gt.u32 	%p7958, %r58233, %r11772;
	@%p7958 bra 	$L__BB0_2205;
	setp.lt.u32 	%p7959, %r58234, %r11771;
	@%p7959 bra 	$L__BB0_2206;
	setp.gt.u32 	%p7960, %r58234, %r11771;
	@%p7960 bra 	$L__BB0_2205;
	setp.lt.u32 	%p7961, %r58235, %r11770;
	@%p7961 bra 	$L__BB0_2206;
	setp.le.u32 	%p7962, %r58235, %r11770;
	setp.lt.u32 	%p7963, %r58236, %r11769;
	and.pred  	%p7964, %p7962, %p7963;
	@%p7964 bra 	$L__BB0_2206;
$L__BB0_2205:
	sub.s32 	%r5825, %r58236, %r11769;
	setp.lt.u32 	%p7965, %r58236, %r11769;
	selp.u32 	%r34298, 1, 0, %p7965;
	sub.s32 	%r34299, %r58235, %r11770;
	setp.lt.u32 	%p7966, %r58235, %r11770;
	selp.s32 	%r34300, -1, 0, %p7965;
	add.s32 	%r58235, %r34299, %r34300;
	setp.lt.u32 	%p7967, %r34299, %r34298;
	or.pred  	%p7968, %p7966, %p7967;
	selp.u32 	%r34301, 1, 0, %p7968;
	sub.s32 	%r34302, %r58234, %r11771;
	setp.lt.u32 	%p7969, %r58234, %r11771;
	selp.s32 	%r34303, -1, 0, %p7968;
	add.s32 	%r58234, %r34302, %r34303;
	setp.lt.u32 	%p7970, %r34302, %r34301;
	or.pred  	%p7971, %p7969, %p7970;
	selp.u32 	%r34304, 1, 0, %p7971;
	sub.s32 	%r34305, %r58233, %r11772;
	setp.lt.u32 	%p7972, %r58233, %r11772;
	selp.s32 	%r34306, -1, 0, %p7971;
	add.s32 	%r58233, %r34305, %r34306;
	setp.lt.u32 	%p7973, %r34305, %r34304;
	or.pred  	%p7974, %p7972, %p7973;
	selp.u32 	%r34307, 1, 0, %p7974;
	sub.s32 	%r34308, %r58232, %r11773;
	setp.lt.u32 	%p7975, %r58232, %r11773;
	selp.s32 	%r34309, -1, 0, %p7974;
	add.s32 	%r58232, %r34308, %r34309;
	setp.lt.u32 	%p7976, %r34308, %r34307;
	or.pred  	%p7977, %p7975, %p7976;
	selp.u32 	%r34310, 1, 0, %p7977;
	sub.s32 	%r34311, %r58231, %r11774;
	setp.lt.u32 	%p7978, %r58231, %r11774;
	selp.s32 	%r34312, -1, 0, %p7977;
	add.s32 	%r58231, %r34311, %r34312;
	setp.lt.u32 	%p7979, %r34311, %r34310;
	or.pred  	%p7980, %p7978, %p7979;
	selp.u32 	%r34313, 1, 0, %p7980;
	sub.s32 	%r34314, %r58230, %r11775;
	setp.lt.u32 	%p7981, %r58230, %r11775;
	selp.s32 	%r34315, -1, 0, %p7980;
	add.s32 	%r58230, %r34314, %r34315;
	setp.lt.u32 	%p7982, %r34314, %r34313;
	or.pred  	%p7983, %p7981, %p7982;
	selp.s32 	%r34316, -1, 0, %p7983;
	sub.s32 	%r34317, %r58229, %r11776;
	add.s32 	%r58229, %r34317, %r34316;
	mov.u32 	%r58236, %r5825;
$L__BB0_2206:
	or.b32  	%r34318, %r58235, %r58236;
	or.b32  	%r34319, %r58234, %r34318;
	or.b32  	%r34320, %r58233, %r34319;
	or.b32  	%r34321, %r58232, %r34320;
	or.b32  	%r34322, %r58231, %r34321;
	or.b32  	%r34323, %r58230, %r34322;
	or.b32  	%r34324, %r58229, %r34323;
	setp.eq.s32 	%p7984, %r34324, 0;
	@%p7984 bra 	$L__BB0_2235;
	mov.b32 	%r58253, 0;
	mov.u32 	%r58278, %r11776;
	mov.u32 	%r58279, %r11775;
	mov.u32 	%r58280, %r11774;
	mov.u32 	%r58281, %r11773;
	mov.u32 	%r58282, %r11772;
	mov.u32 	%r58283, %r11771;
	mov.u32 	%r58284, %r11770;
	mov.u32 	%r58285, %r11769;
$L__BB0_2208:
	or.b32  	%r34326, %r58229, %r58230;
	or.b32  	%r34327, %r34326, %r58231;
	or.b32  	%r34328, %r34327, %r58232;
	or.b32  	%r34329, %r34328, %r58233;
	or.b32  	%r34330, %r34329, %r58234;
	or.b32  	%r34331, %r34330, %r58235;
	setp.eq.s32 	%p7985, %r34331, 0;
	setp.eq.s32 	%p7986, %r58236, 1;
	and.pred  	%p7987, %p7985, %p7986;
	@%p7987 bra 	$L__BB0_2335;
	or.b32  	%r34332, %r58278, %r58279;
	or.b32  	%r34333, %r34332, %r58280;
	or.b32  	%r34334, %r34333, %r58281;
	or.b32  	%r34335, %r34334, %r58282;
	or.b32  	%r34336, %r34335, %r58283;
	or.b32  	%r34337, %r34336, %r58284;
	setp.eq.s32 	%p7988, %r34337, 0;
	setp.eq.s32 	%p7989, %r58285, 1;
	and.pred  	%p7990, %p7988, %p7989;
	@%p7990 bra 	$L__BB0_2335;
	or.b32  	%r34338, %r58235, %r58236;
	or.b32  	%r34339, %r58234, %r34338;
	or.b32  	%r34340, %r58233, %r34339;
	or.b32  	%r34341, %r58232, %r34340;
	or.b32  	%r34342, %r58231, %r34341;
	or.b32  	%r34343, %r58230, %r34342;
	or.b32  	%r34344, %r58229, %r34343;
	setp.eq.s32 	%p7991, %r34344, 0;
	@%p7991 bra 	$L__BB0_2235;
	or.b32  	%r34345, %r58284, %r58285;
	or.b32  	%r34346, %r58283, %r34345;
	or.b32  	%r34347, %r58282, %r34346;
	or.b32  	%r34348, %r58281, %r34347;
	or.b32  	%r34349, %r58280, %r34348;
	or.b32  	%r34350, %r58279, %r34349;
	or.b32  	%r34351, %r58278, %r34350;
	setp.eq.s32 	%p7992, %r34351, 0;
	@%p7992 bra 	$L__BB0_2235;
	and.b32  	%r34352, %r58236, 1;
	setp.eq.b32 	%p7993, %r34352, 1;
	@%p7993 bra 	$L__BB0_2215;
	mov.u32 	%r58254, %r58229;
	mov.u32 	%r58255, %r58230;
	mov.u32 	%r58256, %r58231;
	mov.u32 	%r58257, %r58232;
	mov.u32 	%r58258, %r58233;
	mov.u32 	%r58259, %r58234;
	mov.u32 	%r58260, %r58235;
$L__BB0_2214:
	shr.u32 	%r58229, %r58254, 1;
	shf.l.wrap.b32 	%r58230, %r58255, %r58254, 31;
	shf.l.wrap.b32 	%r58231, %r58256, %r58255, 31;
	shf.l.wrap.b32 	%r58232, %r58257, %r58256, 31;
	shf.l.wrap.b32 	%r58233, %r58258, %r58257, 31;
	shf.l.wrap.b32 	%r58234, %r58259, %r58258, 31;
	shf.l.wrap.b32 	%r58235, %r58260, %r58259, 31;
	shf.l.wrap.b32 	%r58236, %r58236, %r58260, 31;
	and.b32  	%r34353, %r58236, 1;
	setp.eq.b32 	%p7994, %r34353, 1;
	not.pred 	%p7995, %p7994;
	mov.u32 	%r58254, %r58229;
	mov.u32 	%r58255, %r58230;
	mov.u32 	%r58256, %r58231;
	mov.u32 	%r58257, %r58232;
	mov.u32 	%r58258, %r58233;
	mov.u32 	%r58259, %r58234;
	mov.u32 	%r58260, %r58235;
	@%p7995 bra 	$L__BB0_2214;
$L__BB0_2215:
	and.b32  	%r34354, %r58285, 1;
	setp.eq.b32 	%p7996, %r34354, 1;
	@%p7996 bra 	$L__BB0_2218;
	mov.u32 	%r58270, %r58278;
	mov.u32 	%r58271, %r58279;
	mov.u32 	%r58272, %r58280;
	mov.u32 	%r58273, %r58281;
	mov.u32 	%r58274, %r58282;
	mov.u32 	%r58275, %r58283;
	mov.u32 	%r58276, %r58284;
$L__BB0_2217:
	shr.u32 	%r58278, %r58270, 1;
	shf.l.wrap.b32 	%r58279, %r58271, %r58270, 31;
	shf.l.wrap.b32 	%r58280, %r58272, %r58271, 31;
	shf.l.wrap.b32 	%r58281, %r58273, %r58272, 31;
	shf.l.wrap.b32 	%r58282, %r58274, %r58273, 31;
	shf.l.wrap.b32 	%r58283, %r58275, %r58274, 31;
	shf.l.wrap.b32 	%r58284, %r58276, %r58275, 31;
	shf.l.wrap.b32 	%r58285, %r58285, %r58276, 31;
	and.b32  	%r34355, %r58285, 1;
	setp.eq.b32 	%p7997, %r34355, 1;
	not.pred 	%p7998, %p7997;
	mov.u32 	%r58270, %r58278;
	mov.u32 	%r58271, %r58279;
	mov.u32 	%r58272, %r58280;
	mov.u32 	%r58273, %r58281;
	mov.u32 	%r58274, %r58282;
	mov.u32 	%r58275, %r58283;
	mov.u32 	%r58276, %r58284;
	@%p7998 bra 	$L__BB0_2217;
$L__BB0_2218:
	setp.lt.u32 	%p7999, %r58229, %r58278;
	@%p7999 bra 	$L__BB0_2233;
	setp.gt.u32 	%p8000, %r58229, %r58278;
	@%p8000 bra 	$L__BB0_2232;
	setp.lt.u32 	%p8001, %r58230, %r58279;
	@%p8001 bra 	$L__BB0_2233;
	setp.gt.u32 	%p8002, %r58230, %r58279;
	@%p8002 bra 	$L__BB0_2232;
	setp.lt.u32 	%p8003, %r58231, %r58280;
	@%p8003 bra 	$L__BB0_2233;
	setp.gt.u32 	%p8004, %r58231, %r58280;
	@%p8004 bra 	$L__BB0_2232;
	setp.lt.u32 	%p8005, %r58232, %r58281;
	@%p8005 bra 	$L__BB0_2233;
	setp.gt.u32 	%p8006, %r58232, %r58281;
	@%p8006 bra 	$L__BB0_2232;
	setp.lt.u32 	%p8007, %r58233, %r58282;
	@%p8007 bra 	$L__BB0_2233;
	setp.gt.u32 	%p8008, %r58233, %r58282;
	@%p8008 bra 	$L__BB0_2232;
	setp.lt.u32 	%p8009, %r58234, %r58283;
	@%p8009 bra 	$L__BB0_2233;
	setp.gt.u32 	%p8010, %r58234, %r58283;
	@%p8010 bra 	$L__BB0_2232;
	setp.lt.u32 	%p8011, %r58235, %r58284;
	@%p8011 bra 	$L__BB0_2233;
	setp.le.u32 	%p8012, %r58235, %r58284;
	setp.lt.u32 	%p8013, %r58236, %r58285;
	and.pred  	%p8014, %p8012, %p8013;
	@%p8014 bra 	$L__BB0_2233;
$L__BB0_2232:
	sub.s32 	%r5906, %r58236, %r58285;
	setp.lt.u32 	%p8015, %r58236, %r58285;
	selp.u32 	%r34356, 1, 0, %p8015;
	sub.s32 	%r34357, %r58235, %r58284;
	setp.lt.u32 	%p8016, %r58235, %r58284;
	selp.s32 	%r34358, -1, 0, %p8015;
	add.s32 	%r58235, %r34357, %r34358;
	setp.lt.u32 	%p8017, %r34357, %r34356;
	or.pred  	%p8018, %p8016, %p8017;
	selp.u32 	%r34359, 1, 0, %p8018;
	sub.s32 	%r34360, %r58234, %r58283;
	setp.lt.u32 	%p8019, %r58234, %r58283;
	selp.s32 	%r34361, -1, 0, %p8018;
	add.s32 	%r58234, %r34360, %r34361;
	setp.lt.u32 	%p8020, %r34360, %r34359;
	or.pred  	%p8021, %p8019, %p8020;
	selp.u32 	%r34362, 1, 0, %p8021;
	sub.s32 	%r34363, %r58233, %r58282;
	setp.lt.u32 	%p8022, %r58233, %r58282;
	selp.s32 	%r34364, -1, 0, %p8021;
	add.s32 	%r58233, %r34363, %r34364;
	setp.lt.u32 	%p8023, %r34363, %r34362;
	or.pred  	%p8024, %p8022, %p8023;
	selp.u32 	%r34365, 1, 0, %p8024;
	sub.s32 	%r34366, %r58232, %r58281;
	setp.lt.u32 	%p8025, %r58232, %r58281;
	selp.s32 	%r34367, -1, 0, %p8024;
	add.s32 	%r58232, %r34366, %r34367;
	setp.lt.u32 	%p8026, %r34366, %r34365;
	or.pred  	%p8027, %p8025, %p8026;
	selp.u32 	%r34368, 1, 0, %p8027;
	sub.s32 	%r34369, %r58231, %r58280;
	setp.lt.u32 	%p8028, %r58231, %r58280;
	selp.s32 	%r34370, -1, 0, %p8027;
	add.s32 	%r58231, %r34369, %r34370;
	setp.lt.u32 	%p8029, %r34369, %r34368;
	or.pred  	%p8030, %p8028, %p8029;
	selp.u32 	%r34371, 1, 0, %p8030;
	sub.s32 	%r34372, %r58230, %r58279;
	setp.lt.u32 	%p8031, %r58230, %r58279;
	selp.s32 	%r34373, -1, 0, %p8030;
	add.s32 	%r58230, %r34372, %r34373;
	setp.lt.u32 	%p8032, %r34372, %r34371;
	or.pred  	%p8033, %p8031, %p8032;
	selp.s32 	%r34374, -1, 0, %p8033;
	sub.s32 	%r34375, %r58229, %r58278;
	add.s32 	%r58229, %r34375, %r34374;
	mov.u32 	%r58236, %r5906;
	bra.uni 	$L__BB0_2234;
$L__BB0_2233:
	sub.s32 	%r60856, %r58285, %r58236;
	setp.lt.u32 	%p8034, %r58285, %r58236;
	selp.u32 	%r34376, 1, 0, %p8034;
	sub.s32 	%r34377, %r58284, %r58235;
	setp.lt.u32 	%p8035, %r58284, %r58235;
	selp.s32 	%r34378, -1, 0, %p8034;
	add.s32 	%r58284, %r34377, %r34378;
	setp.lt.u32 	%p8036, %r34377, %r34376;
	or.pred  	%p8037, %p8035, %p8036;
	selp.u32 	%r34379, 1, 0, %p8037;
	sub.s32 	%r34380, %r58283, %r58234;
	setp.lt.u32 	%p8038, %r58283, %r58234;
	selp.s32 	%r34381, -1, 0, %p8037;
	add.s32 	%r58283, %r34380, %r34381;
	setp.lt.u32 	%p8039, %r34380, %r34379;
	or.pred  	%p8040, %p8038, %p8039;
	selp.u32 	%r34382, 1, 0, %p8040;
	sub.s32 	%r34383, %r58282, %r58233;
	setp.lt.u32 	%p8041, %r58282, %r58233;
	selp.s32 	%r34384, -1, 0, %p8040;
	add.s32 	%r58282, %r34383, %r34384;
	setp.lt.u32 	%p8042, %r34383, %r34382;
	or.pred  	%p8043, %p8041, %p8042;
	selp.u32 	%r34385, 1, 0, %p8043;
	sub.s32 	%r34386, %r58281, %r58232;
	setp.lt.u32 	%p8044, %r58281, %r58232;
	selp.s32 	%r34387, -1, 0, %p8043;
	add.s32 	%r58281, %r34386, %r34387;
	setp.lt.u32 	%p8045, %r34386, %r34385;
	or.pred  	%p8046, %p8044, %p8045;
	selp.u32 	%r34388, 1, 0, %p8046;
	sub.s32 	%r34389, %r58280, %r58231;
	setp.lt.u32 	%p8047, %r58280, %r58231;
	selp.s32 	%r34390, -1, 0, %p8046;
	add.s32 	%r58280, %r34389, %r34390;
	setp.lt.u32 	%p8048, %r34389, %r34388;
	or.pred  	%p8049, %p8047, %p8048;
	selp.u32 	%r34391, 1, 0, %p8049;
	sub.s32 	%r34392, %r58279, %r58230;
	setp.lt.u32 	%p8050, %r58279, %r58230;
	selp.s32 	%r34393, -1, 0, %p8049;
	add.s32 	%r58279, %r34392, %r34393;
	setp.lt.u32 	%p8051, %r34392, %r34391;
	or.pred  	%p8052, %p8050, %p8051;
	selp.s32 	%r34394, -1, 0, %p8052;
	sub.s32 	%r34395, %r58278, %r58229;
	add.s32 	%r58278, %r34395, %r34394;
	mov.u32 	%r58285, %r60856;
$L__BB0_2234:
	add.s32 	%r58253, %r58253, 1;
	setp.eq.s32 	%p8053, %r58253, 20000;
	@%p8053 bra 	$L__BB0_2235;
	bra.uni 	$L__BB0_2208;
$L__BB0_2235:
	mad.lo.s32 	%r41633, %r5279, 1103515245, 12345;
	mad.lo.s32 	%r41634, %r5279, -1029531031, -740551042;
	mad.lo.s32 	%r41635, %r5279, -2139243339, -1492899873;
	mad.lo.s32 	%r41636, %r5279, -301564143, -698016724;
	mad.lo.s32 	%r41637, %r5279, -341751747, 229283573;
	mad.lo.s32 	%r41638, %r5279, -740534279, -1038148470;
	mad.lo.s32 	%r41639, %r5279, -1691004155, 1051550459;
	mad.lo.s32 	%r41640, %r5279, -807543007, -853684456;
	or.b32  	%r41641, %r41634, %r41633;
	or.b32  	%r41642, %r41635, %r41641;
	or.b32  	%r41643, %r41636, %r41642;
	or.b32  	%r41644, %r41637, %r41643;
	or.b32  	%r41645, %r41638, %r41644;
	or.b32  	%r41646, %r41639, %r41645;
	or.b32  	%r41647, %r41640, %r41646;
	setp.eq.s32 	%p10590, %r41647, 0;
	selp.b32 	%r60369, 6, %r41633, %p10590;
	st.local.u32 	[%rd40], %r60369;
	st.local.u32 	[%rd40+4], %r41634;
	st.local.u32 	[%rd40+8], %r41635;
	st.local.u32 	[%rd40+12], %r41636;
	st.local.u32 	[%rd40+16], %r41637;
	st.local.u32 	[%rd40+20], %r41638;
	st.local.u32 	[%rd40+24], %r41639;
	st.local.u32 	[%rd40+28], %r41640;
	mov.b32 	%r59191, 0;
	mov.u32 	%r59192, %r59191;
	mov.u32 	%r59193, %r59191;
	mov.u32 	%r59194, %r59191;
	mov.u32 	%r59195, %r59191;
	mov.u32 	%r59196, %r59191;
	mov.u32 	%r59197, %r59191;
	mov.u32 	%r59189, %r59191;
	mov.u32 	%r59190, %r59191;
$L__BB0_2236:
	ld.param.u32 	%r55691, [_Z17ecm_stage1_kernelj4U256S_S_jPKjjjjjjjjPjS2_S2_S2_S2_S2__param_4];
	ld.local.u32 	%r41648, [%rd40];
	shr.u32 	%r41649, %r41648, 16;
	and.b32  	%r41650, %r41648, 65535;
	and.b32  	%r41651, %r11777, 65535;
	mul.lo.s32 	%r41652, %r41651, %r41650;
	shr.u32 	%r41653, %r11777, 16;
	mul.lo.s32 	%r41654, %r41651, %r41649;
	mad.lo.s32 	%r41655, %r41653, %r41650, %r41654;
	and.b32  	%r41656, %r41652, 65535;
	shl.b32 	%r41657, %r41655, 16;
	shr.u32 	%r41658, %r41652, 16;
	shr.u32 	%r41659, %r41655, 16;
	add.s32 	%r41660, %r41656, %r59189;
	add.s32 	%r41661, %r41660, %r41657;
	setp.lt.u32 	%p10591, %r41661, %r59189;
	selp.u32 	%r41662, 1, 0, %p10591;
	mad.lo.s32 	%r41663, %r41653, %r41649, %r41658;
	add.s32 	%r41664, %r41663, %r41659;
	add.s32 	%r41665, %r41664, %r41662;
	and.b32  	%r41666, %r11778, 65535;
	mul.lo.s32 	%r41667, %r41666, %r41650;
	shr.u32 	%r41668, %r11778, 16;
	mul.lo.s32 	%r41669, %r41666, %r41649;
	mad.lo.s32 	%r41670, %r41668, %r41650, %r41669;
	and.b32  	%r41671, %r41667, 65535;
	shl.b32 	%r41672, %r41670, 16;
	shr.u32 	%r41673, %r41667, 16;
	shr.u32 	%r41674, %r41670, 16;
	add.s32 	%r41675, %r41671, %r59197;
	add.s32 	%r41676, %r41675, %r41672;
	setp.lt.u32 	%p10592, %r41676, %r59197;
	selp.u32 	%r41677, 1, 0, %p10592;
	add.s32 	%r41678, %r41676, %r41665;
	setp.lt.u32 	%p10593, %r41678, %r41676;
	selp.u32 	%r41679, 1, 0, %p10593;
	mad.lo.s32 	%r41680, %r41668, %r41649, %r41673;
	add.s32 	%r41681, %r41680, %r41674;
	add.s32 	%r41682, %r41681, %r41677;
	add.s32 	%r41683, %r41682, %r41679;
	and.b32  	%r41684, %r11779, 65535;
	mul.lo.s32 	%r41685, %r41684, %r41650;
	shr.u32 	%r41686, %r11779, 16;
	mul.lo.s32 	%r41687, %r41684, %r41649;
	mad.lo.s32 	%r41688, %r41686, %r41650, %r41687;
	and.b32  	%r41689, %r41685, 65535;
	shl.b32 	%r41690, %r41688, 16;
	shr.u32 	%r41691, %r41685, 16;
	shr.u32 	%r41692, %r41688, 16;
	add.s32 	%r41693, %r41689, %r59196;
	add.s32 	%r41694, %r41693, %r41690;
	setp.lt.u32 	%p10594, %r41694, %r59196;
	selp.u32 	%r41695, 1, 0, %p10594;
	add.s32 	%r41696, %r41694, %r41683;
	setp.lt.u32 	%p10595, %r41696, %r41694;
	selp.u32 	%r41697, 1, 0, %p10595;
	mad.lo.s32 	%r41698, %r41686, %r41649, %r41691;
	add.s32 	%r41699, %r41698, %r41692;
	add.s32 	%r41700, %r41699, %r41695;
	add.s32 	%r41701, %r41700, %r41697;
	and.b32  	%r41702, %r11780, 65535;
	mul.lo.s32 	%r41703, %r41702, %r41650;
	shr.u32 	%r41704, %r11780, 16;
	mul.lo.s32 	%r41705, %r41702, %r41649;
	mad.lo.s32 	%r41706, %r41704, %r41650, %r41705;
	and.b32  	%r41707, %r41703, 65535;
	shl.b32 	%r41708, %r41706, 16;
	shr.u32 	%r41709, %r41703, 16;
	shr.u32 	%r41710, %r41706, 16;
	add.s32 	%r41711, %r41707, %r59195;
	add.s32 	%r41712, %r41711, %r41708;
	setp.lt.u32 	%p10596, %r41712, %r59195;
	selp.u32 	%r41713, 1, 0, %p10596;
	add.s32 	%r41714, %r41712, %r41701;
	setp.lt.u32 	%p10597, %r41714, %r41712;
	selp.u32 	%r41715, 1, 0, %p10597;
	mad.lo.s32 	%r41716, %r41704, %r41649, %r41709;
	add.s32 	%r41717, %r41716, %r41710;
	add.s32 	%r41718, %r41717, %r41713;
	add.s32 	%r41719, %r41718, %r41715;
	and.b32  	%r41720, %r11781, 65535;
	mul.lo.s32 	%r41721, %r41720, %r41650;
	shr.u32 	%r41722, %r11781, 16;
	mul.lo.s32 	%r41723, %r41720, %r41649;
	mad.lo.s32 	%r41724, %r41722, %r41650, %r41723;
	and.b32  	%r41725, %r41721, 65535;
	shl.b32 	%r41726, %r41724, 16;
	shr.u32 	%r41727, %r41721, 16;
	shr.u32 	%r41728, %r41724, 16;
	add.s32 	%r41729, %r41725, %r59194;
	add.s32 	%r41730, %r41729, %r41726;
	setp.lt.u32 	%p10598, %r41730, %r59194;
	selp.u32 	%r41731, 1, 0, %p10598;
	add.s32 	%r41732, %r41730, %r41719;
	setp.lt.u32 	%p10599, %r41732, %r41730;
	selp.u32 	%r41733, 1, 0, %p10599;
	mad.lo.s32 	%r41734, %r41722, %r41649, %r41727;
	add.s32 	%r41735, %r41734, %r41728;
	add.s32 	%r41736, %r41735, %r41731;
	add.s32 	%r41737, %r41736, %r41733;
	and.b32  	%r41738, %r11782, 65535;
	mul.lo.s32 	%r41739, %r41738, %r41650;
	shr.u32 	%r41740, %r11782, 16;
	mul.lo.s32 	%r41741, %r41738, %r41649;
	mad.lo.s32 	%r41742, %r41740, %r41650, %r41741;
	and.b32  	%r41743, %r41739, 65535;
	shl.b32 	%r41744, %r41742, 16;
	shr.u32 	%r41745, %r41739, 16;
	shr.u32 	%r41746, %r41742, 16;
	add.s32 	%r41747, %r41743, %r59193;
	add.s32 	%r41748, %r41747, %r41744;
	setp.lt.u32 	%p10600, %r41748, %r59193;
	selp.u32 	%r41749, 1, 0, %p10600;
	add.s32 	%r41750, %r41748, %r41737;
	setp.lt.u32 	%p10601, %r41750, %r41748;
	selp.u32 	%r41751, 1, 0, %p10601;
	mad.lo.s32 	%r41752, %r41740, %r41649, %r41745;
	add.s32 	%r41753, %r41752, %r41746;
	add.s32 	%r41754, %r41753, %r41749;
	add.s32 	%r41755, %r41754, %r41751;
	and.b32  	%r41756, %r11783, 65535;
	mul.lo.s32 	%r41757, %r41756, %r41650;
	shr.u32 	%r41758, %r11783, 16;
	mul.lo.s32 	%r41759, %r41756, %r41649;
	mad.lo.s32 	%r41760, %r41758, %r41650, %r41759;
	and.b32  	%r41761, %r41757, 65535;
	shl.b32 	%r41762, %r41760, 16;
	shr.u32 	%r41763, %r41757, 16;
	shr.u32 	%r41764, %r41760, 16;
	add.s32 	%r41765, %r41761, %r59192;
	add.s32 	%r41766, %r41765, %r41762;
	setp.lt.u32 	%p10602, %r41766, %r59192;
	selp.u32 	%r41767, 1, 0, %p10602;
	add.s32 	%r41768, %r41766, %r41755;
	setp.lt.u32 	%p10603, %r41768, %r41766;
	selp.u32 	%r41769, 1, 0, %p10603;
	mad.lo.s32 	%r41770, %r41758, %r41649, %r41763;
	add.s32 	%r41771, %r41770, %r41764;
	add.s32 	%r41772, %r41771, %r41767;
	add.s32 	%r41773, %r41772, %r41769;
	and.b32  	%r41774, %r11784, 65535;
	mul.lo.s32 	%r41775, %r41774, %r41650;
	shr.u32 	%r41776, %r11784, 16;
	mul.lo.s32 	%r41777, %r41774, %r41649;
	mad.lo.s32 	%r41778, %r41776, %r41650, %r41777;
	and.b32  	%r41779, %r41775, 65535;
	shl.b32 	%r41780, %r41778, 16;
	shr.u32 	%r41781, %r41775, 16;
	shr.u32 	%r41782, %r41778, 16;
	add.s32 	%r41783, %r41779, %r59191;
	add.s32 	%r41784, %r41783, %r41780;
	setp.lt.u32 	%p10604, %r41784, %r59191;
	selp.u32 	%r41785, 1, 0, %p10604;
	add.s32 	%r41786, %r41784, %r41773;
	setp.lt.u32 	%p10605, %r41786, %r41784;
	selp.u32 	%r41787, 1, 0, %p10605;
	mad.lo.s32 	%r41788, %r41776, %r41649, %r41781;
	add.s32 	%r41789, %r41788, %r41782;
	add.s32 	%r41790, %r41789, %r41785;
	add.s32 	%r41791, %r41790, %r41787;
	mul.lo.s32 	%r41792, %r41661, %r55691;
	shr.u32 	%r41793, %r41792, 16;
	and.b32  	%r41794, %r41792, 65535;
	and.b32  	%r7924, %r11769, 65535;
	mul.lo.s32 	%r41795, %r7924, %r41794;
	shr.u32 	%r7925, %r11769, 16;
	mul.lo.s32 	%r41796, %r7924, %r41793;
	mad.lo.s32 	%r41797, %r7925, %r41794, %r41796;
	and.b32  	%r41798, %r41795, 65535;
	shl.b32 	%r41799, %r41797, 16;
	shr.u32 	%r41800, %r41795, 16;
	shr.u32 	%r41801, %r41797, 16;
	add.s32 	%r41802, %r41798, %r41661;
	add.s32 	%r41803, %r41802, %r41799;
	setp.lt.u32 	%p10606, %r41803, %r41661;
	selp.u32 	%r41804, 1, 0, %p10606;
	mad.lo.s32 	%r41805, %r7925, %r41793, %r41800;
	add.s32 	%r41806, %r41805, %r41801;
	add.s32 	%r41807, %r41806, %r41804;
	and.b32  	%r7927, %r11770, 65535;
	mul.lo.s32 	%r41808, %r7927, %r41794;
	shr.u32 	%r7928, %r11770, 16;
	mul.lo.s32 	%r41809, %r7927, %r41793;
	mad.lo.s32 	%r41810, %r7928, %r41794, %r41809;
	and.b32  	%r41811, %r41808, 65535;
	shl.b32 	%r41812, %r41810, 16;
	shr.u32 	%r41813, %r41808, 16;
	shr.u32 	%r41814, %r41810, 16;
	add.s32 	%r41815, %r41811, %r41678;
	add.s32 	%r41816, %r41815, %r41812;
	setp.lt.u32 	%p10607, %r41816, %r41678;
	selp.u32 	%r41817, 1, 0, %p10607;
	add.s32 	%r59189, %r41816, %r41807;
	setp.lt.u32 	%p10608, %r59189, %r41816;
	selp.u32 	%r41818, 1, 0, %p10608;
	mad.lo.s32 	%r41819, %r7928, %r41793, %r41813;
	add.s32 	%r41820, %r41819, %r41814;
	add.s32 	%r41821, %r41820, %r41817;
	add.s32 	%r41822, %r41821, %r41818;
	and.b32  	%r7931, %r11771, 65535;
	mul.lo.s32 	%r41823, %r7931, %r41794;
	shr.u32 	%r7932, %r11771, 16;
	mul.lo.s32 	%r41824, %r7931, %r41793;
	mad.lo.s32 	%r41825, %r7932, %r41794, %r41824;
	and.b32  	%r41826, %r41823, 65535;
	shl.b32 	%r41827, %r41825, 16;
	shr.u32 	%r41828, %r41823, 16;
	shr.u32 	%r41829, %r41825, 16;
	add.s32 	%r41830, %r41826, %r41696;
	add.s32 	%r41831, %r41830, %r41827;
	setp.lt.u32 	%p10609, %r41831, %r41696;
	selp.u32 	%r41832, 1, 0, %p10609;
	add.s32 	%r59197, %r41831, %r41822;
	setp.lt.u32 	%p10610, %r59197, %r41831;
	selp.u32 	%r41833, 1, 0, %p10610;
	mad.lo.s32 	%r41834, %r7932, %r41793, %r41828;
	add.s32 	%r41835, %r41834, %r41829;
	add.s32 	%r41836, %r41835, %r41832;
	add.s32 	%r41837, %r41836, %r41833;
	and.b32  	%r41838, %r11772, 65535;
	mul.lo.s32 	%r41839, %r41838, %r41794;
	shr.u32 	%r41840, %r11772, 16;
	mul.lo.s32 	%r41841, %r41838, %r41793;
	mad.lo.s32 	%r41842, %r41840, %r41794, %r41841;
	and.b32  	%r41843, %r41839, 65535;
	shl.b32 	%r41844, %r41842, 16;
	shr.u32 	%r41845, %r41839, 16;
	shr.u32 	%r41846, %r41842, 16;
	add.s32 	%r41847, %r41843, %r41714;
	add.s32 	%r41848, %r41847, %r41844;
	setp.lt.u32 	%p10611, %r41848, %r41714;
	selp.u32 	%r41849, 1, 0, %p10611;
	add.s32 	%r59196, %r41848, %r41837;
	setp.lt.u32 	%p10612, %r59196, %r41848;
	selp.u32 	%r41850, 1, 0, %p10612;
	mad.lo.s32 	%r41851, %r41840, %r41793, %r41845;
	add.s32 	%r41852, %r41851, %r41846;
	add.s32 	%r41853, %r41852, %r41849;
	add.s32 	%r41854, %r41853, %r41850;
	and.b32  	%r41855, %r11773, 65535;
	mul.lo.s32 	%r41856, %r41855, %r41794;
	shr.u32 	%r41857, %r11773, 16;
	mul.lo.s32 	%r41858, %r41855, %r41793;
	mad.lo.s32 	%r41859, %r41857, %r41794, %r41858;
	and.b32  	%r41860, %r41856, 65535;
	shl.b32 	%r41861, %r41859, 16;
	shr.u32 	%r41862, %r41856, 16;
	shr.u32 	%r41863, %r41859, 16;
	add.s32 	%r41864, %r41860, %r41732;
	add.s32 	%r41865, %r41864, %r41861;
	setp.lt.u32 	%p10613, %r41865, %r41732;
	selp.u32 	%r41866, 1, 0, %p10613;
	add.s32 	%r59195, %r41865, %r41854;
	setp.lt.u32 	%p10614, %r59195, %r41865;
	selp.u32 	%r41867, 1, 0, %p10614;
	mad.lo.s32 	%r41868, %r41857, %r41793, %r41862;
	add.s32 	%r41869, %r41868, %r41863;
	add.s32 	%r41870, %r41869, %r41866;
	add.s32 	%r41871, %r41870, %r41867;
	and.b32  	%r41872, %r11774, 65535;
	mul.lo.s32 	%r41873, %r41872, %r41794;
	shr.u32 	%r41874, %r11774, 16;
	mul.lo.s32 	%r41875, %r41872, %r41793;
	mad.lo.s32 	%r41876, %r41874, %r41794, %r41875;
	and.b32  	%r41877, %r41873, 65535;
	shl.b32 	%r41878, %r41876, 16;
	shr.u32 	%r41879, %r41873, 16;
	shr.u32 	%r41880, %r41876, 16;
	add.s32 	%r41881, %r41877, %r41750;
	add.s32 	%r41882, %r41881, %r41878;
	setp.lt.u32 	%p10615, %r41882, %r41750;
	selp.u32 	%r41883, 1, 0, %p10615;
	add.s32 	%r59194, %r41882, %r41871;
	setp.lt.u32 	%p10616, %r59194, %r41882;
	selp.u32 	%r41884, 1, 0, %p10616;
	mad.lo.s32 	%r41885, %r41874, %r41793, %r41879;
	add.s32 	%r41886, %r41885, %r41880;
	add.s32 	%r41887, %r41886, %r41883;
	add.s32 	%r41888, %r41887, %r41884;
	and.b32  	%r41889, %r11775, 65535;
	mul.lo.s32 	%r41890, %r41889, %r41794;
	shr.u32 	%r41891, %r11775, 16;
	mul.lo.s32 	%r41892, %r41889, %r41793;
	mad.lo.s32 	%r41893, %r41891, %r41794, %r41892;
	and.b32  	%r41894, %r41890, 65535;
	shl.b32 	%r41895, %r41893, 16;
	shr.u32 	%r41896, %r41890, 16;
	shr.u32 	%r41897, %r41893, 16;
	add.s32 	%r41898, %r41894, %r41768;
	add.s32 	%r41899, %r41898, %r41895;
	setp.lt.u32 	%p10617, %r41899, %r41768;
	selp.u32 	%r41900, 1, 0, %p10617;
	add.s32 	%r59193, %r41899, %r41888;
	setp.lt.u32 	%p10618, %r59193, %r41899;
	selp.u32 	%r41901, 1, 0, %p10618;
	mad.lo.s32 	%r41902, %r41891, %r41793, %r41896;
	add.s32 	%r41903, %r41902, %r41897;
	add.s32 	%r41904, %r41903, %r41900;
	add.s32 	%r41905, %r41904, %r41901;
	and.b32  	%r41906, %r11776, 65535;
	mul.lo.s32 	%r41907, %r41906, %r41794;
	shr.u32 	%r41908, %r11776, 16;
	mul.lo.s32 	%r41909, %r41906, %r41793;
	mad.lo.s32 	%r41910, %r41908, %r41794, %r41909;
	and.b32  	%r41911, %r41907, 65535;
	shl.b32 	%r41912, %r41910, 16;
	shr.u32 	%r41913, %r41907, 16;
	shr.u32 	%r41914, %r41910, 16;
	add.s32 	%r41915, %r41911, %r41786;
	add.s32 	%r41916, %r41915, %r41912;
	setp.lt.u32 	%p10619, %r41916, %r41786;
	selp.u32 	%r41917, 1, 0, %p10619;
	add.s32 	%r59192, %r41916, %r41905;
	setp.lt.u32 	%p10620, %r59192, %r41916;
	selp.u32 	%r41918, 1, 0, %p10620;
	mad.lo.s32 	%r41919, %r41908, %r41793, %r41913;
	add.s32 	%r41920, %r41919, %r41914;
	add.s32 	%r41921, %r41920, %r41917;
	add.s32 	%r41922, %r41921, %r41918;
	add.s32 	%r59191, %r41791, %r41922;
	add.s32 	%r59190, %r59190, 1;
	add.s64 	%rd40, %rd40, 4;
	setp.ne.s32 	%p10621, %r59190, 8;
	@%p10621 bra 	$L__BB0_2236;
	setp.lt.u32 	%p10622, %r59191, %r11776;
	mov.u32 	%r59198, %r59189;
	@%p10622 bra 	$L__BB0_2252;
	setp.gt.u32 	%p10623, %r59191, %r11776;
	@%p10623 bra 	$L__BB0_2251;
	setp.lt.u32 	%p10624, %r59192, %r11775;
	mov.u32 	%r59198, %r59189;
	@%p10624 bra 	$L__BB0_2252;
	setp.gt.u32 	%p10625, %r59192, %r11775;
	@%p10625 bra 	$L__BB0_2251;
	setp.lt.u32 	%p10626, %r59193, %r11774;
	mov.u32 	%r59198, %r59189;
	@%p10626 bra 	$L__BB0_2252;
	setp.gt.u32 	%p10627, %r59193, %r11774;
	@%p10627 bra 	$L__BB0_2251;
	setp.lt.u32 	%p10628, %r59194, %r11773;
	mov.u32 	%r59198, %r59189;
	@%p10628 bra 	$L__BB0_2252;
	setp.gt.u32 	%p10629, %r59194, %r11773;
	@%p10629 bra 	$L__BB0_2251;
	setp.lt.u32 	%p10630, %r59195, %r11772;
	mov.u32 	%r59198, %r59189;
	@%p10630 bra 	$L__BB0_2252;
	setp.gt.u32 	%p10631, %r59195, %r11772;
	@%p10631 bra 	$L__BB0_2251;
	setp.lt.u32 	%p10632, %r59196, %r11771;
	mov.u32 	%r59198, %r59189;
	@%p10632 bra 	$L__BB0_2252;
	setp.gt.u32 	%p10633, %r59196, %r11771;
	@%p10633 bra 	$L__BB0_2251;
	setp.lt.u32 	%p10634, %r59197, %r11770;
	mov.u32 	%r59198, %r59189;
	@%p10634 bra 	$L__BB0_2252;
	setp.le.u32 	%p10635, %r59197, %r11770;
	setp.lt.u32 	%p10636, %r59189, %r11769;
	and.pred  	%p10637, %p10635, %p10636;
	mov.u32 	%r59198, %r59189;
	@%p10637 bra 	$L__BB0_2252;
$L__BB0_2251:
	sub.s32 	%r59198, %r59189, %r11769;
	setp.lt.u32 	%p10638, %r59189, %r11769;
	selp.u32 	%r41923, 1, 0, %p10638;
	sub.s32 	%r41924, %r59197, %r11770;
	setp.lt.u32 	%p10639, %r59197, %r11770;
	selp.s32 	%r41925, -1, 0, %p10638;
	add.s32 	%r59197, %r41924, %r41925;
	setp.lt.u32 	%p10640, %r41924, %r41923;
	or.pred  	%p10641, %p10639, %p10640;
	selp.u32 	%r41926, 1, 0, %p10641;
	sub.s32 	%r41927, %r59196, %r11771;
	setp.lt.u32 	%p10642, %r59196, %r11771;
	selp.s32 	%r41928, -1, 0, %p10641;
	add.s32 	%r59196, %r41927, %r41928;
	setp.lt.u32 	%p10643, %r41927, %r41926;
	or.pred  	%p10644, %p10642, %p10643;
	selp.u32 	%r41929, 1, 0, %p10644;
	sub.s32 	%r41930, %r59195, %r11772;
	setp.lt.u32 	%p10645, %r59195, %r11772;
	selp.s32 	%r41931, -1, 0, %p10644;
	add.s32 	%r59195, %r41930, %r41931;
	setp.lt.u32 	%p10646, %r41930, %r41929;
	or.pred  	%p10647, %p10645, %p10646;
	selp.u32 	%r41932, 1, 0, %p10647;
	sub.s32 	%r41933, %r59194, %r11773;
	setp.lt.u32 	%p10648, %r59194, %r11773;
	selp.s32 	%r41934, -1, 0, %p10647;
	add.s32 	%r59194, %r41933, %r41934;
	setp.lt.u32 	%p10649, %r41933, %r41932;
	or.pred  	%p10650, %p10648, %p10649;
	selp.u32 	%r41935, 1, 0, %p10650;
	sub.s32 	%r41936, %r59193, %r11774;
	setp.lt.u32 	%p10651, %r59193, %r11774;
	selp.s32 	%r41937, -1, 0, %p10650;
	add.s32 	%r59193, %r41936, %r41937;
	setp.lt.u32 	%p10652, %r41936, %r41935;
	or.pred  	%p10653, %p10651, %p10652;
	selp.u32 	%r41938, 1, 0, %p10653;
	sub.s32 	%r41939, %r59192, %r11775;
	setp.lt.u32 	%p10654, %r59192, %r11775;
	selp.s32 	%r41940, -1, 0, %p10653;
	add.s32 	%r59192, %r41939, %r41940;
	setp.lt.u32 	%p10655, %r41939, %r41938;
	or.pred  	%p10656, %p10654, %p10655;
	selp.s32 	%r41941, -1, 0, %p10656;
	sub.s32 	%r41942, %r59191, %r11776;
	add.s32 	%r59191, %r41942, %r41941;
$L__BB0_2252:
	st.local.u32 	[%rd20], %r59198;
	st.local.u32 	[%rd20+4], %r59197;
	st.local.u32 	[%rd20+8], %r59196;
	st.local.u32 	[%rd20+12], %r59195;
	st.local.u32 	[%rd20+16], %r59194;
	st.local.u32 	[%rd20+20], %r59193;
	st.local.u32 	[%rd20+24], %r59192;
	st.local.u32 	[%rd20+28], %r59191;
	mov.b32 	%r41944, 5;
	st.local.u32 	[%rd17], %r41944;
	mov.b32 	%r59208, 0;
	st.local.u32 	[%rd17+4], %r59208;
	st.local.u32 	[%rd17+8], %r59208;
	st.local.u32 	[%rd17+12], %r59208;
	st.local.u32 	[%rd17+16], %r59208;
	st.local.u32 	[%rd17+20], %r59208;
	st.local.u32 	[%rd17+24], %r59208;
	st.local.u32 	[%rd17+28], %r59208;
	mov.u32 	%r59209, %r59208;
	mov.u32 	%r59210, %r59208;
	mov.u32 	%r59211, %r59208;
	mov.u32 	%r59212, %r59208;
	mov.u32 	%r59213, %r59208;
	mov.u32 	%r59214, %r59208;
	mov.u32 	%r59206, %r59208;
	mov.u32 	%r59207, %r59208;
$L__BB0_2253:
	ld.param.u32 	%r55692, [_Z17ecm_stage1_kernelj4U256S_S_jPKjjjjjjjjPjS2_S2_S2_S2_S2__param_4];
	ld.local.u32 	%r41945, [%rd17];
	shr.u32 	%r41946, %r41945, 16;
	and.b32  	%r41947, %r41945, 65535;
	and.b32  	%r41948, %r11777, 65535;
	mul.lo.s32 	%r41949, %r41948, %r41947;
	shr.u32 	%r41950, %r11777, 16;
	mul.lo.s32 	%r41951, %r41948, %r41946;
	mad.lo.s32 	%r41952, %r41950, %r41947, %r41951;
	and.b32  	%r41953, %r41949, 65535;
	shl.b32 	%r41954, %r41952, 16;
	shr.u32 	%r41955, %r41949, 16;
	shr.u32 	%r41956, %r41952, 16;
	add.s32 	%r41957, %r41953, %r59206;
	add.s32 	%r41958, %r41957, %r41954;
	setp.lt.u32 	%p10657, %r41958, %r59206;
	selp.u32 	%r41959, 1, 0, %p10657;
	mad.lo.s32 	%r41960, %r41950, %r41946, %r41955;
	add.s32 	%r41961, %r41960, %r41956;
	add.s32 	%r41962, %r41961, %r41959;
	and.b32  	%r41963, %r11778, 65535;
	mul.lo.s32 	%r41964, %r41963, %r41947;
	shr.u32 	%r41965, %r11778, 16;
	mul.lo.s32 	%r41966, %r41963, %r41946;
	mad.lo.s32 	%r41967, %r41965, %r41947, %r41966;
	and.b32  	%r41968, %r41964, 65535;
	shl.b32 	%r41969, %r41967, 16;
	shr.u32 	%r41970, %r41964, 16;
	shr.u32 	%r41971, %r41967, 16;
	add.s32 	%r41972, %r41968, %r59214;
	add.s32 	%r41973, %r41972, %r41969;
	setp.lt.u32 	%p10658, %r41973, %r59214;
	selp.u32 	%r41974, 1, 0, %p10658;
	add.s32 	%r41975, %r41973, %r41962;
	setp.lt.u32 	%p10659, %r41975, %r41973;
	selp.u32 	%r41976, 1, 0, %p10659;
	mad.lo.s32 	%r41977, %r41965, %r41946, %r41970;
	add.s32 	%r41978, %r41977, %r41971;
	add.s32 	%r41979, %r41978, %r41974;
	add.s32 	%r41980, %r41979, %r41976;
	and.b32  	%r41981, %r11779, 65535;
	mul.lo.s32 	%r41982, %r41981, %r41947;
	shr.u32 	%r41983, %r11779, 16;
	mul.lo.s32 	%r41984, %r41981, %r41946;
	mad.lo.s32 	%r41985, %r41983, %r41947, %r41984;
	and.b32  	%r41986, %r41982, 65535;
	shl.b32 	%r41987, %r41985, 16;
	shr.u32 	%r41988, %r41982, 16;
	shr.u32 	%r41989, %r41985, 16;
	add.s32 	%r41990, %r41986, %r59213;
	add.s32 	%r41991, %r41990, %r41987;
	setp.lt.u32 	%p10660, %r41991, %r59213;
	selp.u32 	%r41992, 1, 0, %p10660;
	add.s32 	%r41993, %r41991, %r41980;
	setp.lt.u32 	%p10661, %r41993, %r41991;
	selp.u32 	%r41994, 1, 0, %p10661;
	mad.lo.s32 	%r41995, %r41983, %r41946, %r41988;
	add.s32 	%r41996, %r41995, %r41989;
	add.s32 	%r41997, %r41996, %r41992;
	add.s32 	%r41998, %r41997, %r41994;
	and.b32  	%r41999, %r11780, 65535;
	mul.lo.s32 	%r42000, %r41999, %r41947;
	shr.u32 	%r42001, %r11780, 16;
	mul.lo.s32 	%r42002, %r41999, %r41946;
	mad.lo.s32 	%r42003, %r42001, %r41947, %r42002;
	and.b32  	%r42004, %r42000, 65535;
	shl.b32 	%r42005, %r42003, 16;
	shr.u32 	%r42006, %r42000, 16;
	shr.u32 	%r42007, %r42003, 16;
	add.s32 	%r42008, %r42004, %r59212;
	add.s32 	%r42009, %r42008, %r42005;
	setp.lt.u32 	%p10662, %r42009, %r59212;
	selp.u32 	%r42010, 1, 0, %p10662;
	add.s32 	%r42011, %r42009, %r41998;
	setp.lt.u32 	%p10663, %r42011, %r42009;
	selp.u32 	%r42012, 1, 0, %p10663;
	mad.lo.s32 	%r42013, %r42001, %r41946, %r42006;
	add.s32 	%r42014, %r42013, %r42007;
	add.s32 	%r42015, %r42014, %r42010;
	add.s32 	%r42016, %r42015, %r42012;
	and.b32  	%r42017, %r11781, 65535;
	mul.lo.s32 	%r42018, %r42017, %r41947;
	shr.u32 	%r42019, %r11781, 16;
	mul.lo.s32 	%r42020, %r42017, %r41946;
	mad.lo.s32 	%r42021, %r42019, %r41947, %r42020;
	and.b32  	%r42022, %r42018, 65535;
	shl.b32 	%r42023, %r42021, 16;
	shr.u32 	%r42024, %r42018, 16;
	shr.u32 	%r42025, %r42021, 16;
	add.s32 	%r42026, %r42022, %r59211;
	add.s32 	%r42027, %r42026, %r42023;
	setp.lt.u32 	%p10664, %r42027, %r59211;
	selp.u32 	%r42028, 1, 0, %p10664;
	add.s32 	%r42029, %r42027, %r42016;
	setp.lt.u32 	%p10665, %r42029, %r42027;
	selp.u32 	%r42030, 1, 0, %p10665;
	mad.lo.s32 	%r42031, %r42019, %r41946, %r42024;
	add.s32 	%r42032, %r42031, %r42025;
	add.s32 	%r42033, %r42032, %r42028;
	add.s32 	%r42034, %r42033, %r42030;
	and.b32  	%r42035, %r11782, 65535;
	mul.lo.s32 	%r42036, %r42035, %r41947;
	shr.u32 	%r42037, %r11782, 16;
	mul.lo.s32 	%r42038, %r42035, %r41946;
	mad.lo.s32 	%r42039, %r42037, %r41947, %r42038;
	and.b32  	%r42040, %r42036, 65535;
	shl.b32 	%r42041, %r42039, 16;
	shr.u32 	%r42042, %r42036, 16;
	shr.u32 	%r42043, %r42039, 16;
	add.s32 	%r42044, %r42040, %r59210;
	add.s32 	%r42045, %r42044, %r42041;
	setp.lt.u32 	%p10666, %r42045, %r59210;
	selp.u32 	%r42046, 1, 0, %p10666;
	add.s32 	%r42047, %r42045, %r42034;
	setp.lt.u32 	%p10667, %r42047, %r42045;
	selp.u32 	%r42048, 1, 0, %p10667;
	mad.lo.s32 	%r42049, %r42037, %r41946, %r42042;
	add.s32 	%r42050, %r42049, %r42043;
	add.s32 	%r42051, %r42050, %r42046;
	add.s32 	%r42052, %r42051, %r42048;
	and.b32  	%r42053, %r11783, 65535;
	mul.lo.s32 	%r42054, %r42053, %r41947;
	shr.u32 	%r42055, %r11783, 16;
	mul.lo.s32 	%r42056, %r42053, %r41946;
	mad.lo.s32 	%r42057, %r42055, %r41947, %r42056;
	and.b32  	%r42058, %r42054, 65535;
	shl.b32 	%r42059, %r42057, 16;
	shr.u32 	%r42060, %r42054, 16;
	shr.u32 	%r42061, %r42057, 16;
	add.s32 	%r42062, %r42058, %r59209;
	add.s32 	%r42063, %r42062, %r42059;
	setp.lt.u32 	%p10668, %r42063, %r59209;
	selp.u32 	%r42064, 1, 0, %p10668;
	add.s32 	%r42065, %r42063, %r42052;
	setp.lt.u32 	%p10669, %r42065, %r42063;
	selp.u32 	%r42066, 1, 0, %p10669;
	mad.lo.s32 	%r42067, %r42055, %r41946, %r42060;
	add.s32 	%r42068, %r42067, %r42061;
	add.s32 	%r42069, %r42068, %r42064;
	add.s32 	%r42070, %r42069, %r42066;
	and.b32  	%r42071, %r11784, 65535;
	mul.lo.s32 	%r42072, %r42071, %r41947;
	shr.u32 	%r42073, %r11784, 16;
	mul.lo.s32 	%r42074, %r42071, %r41946;
	mad.lo.s32 	%r42075, %r42073, %r41947, %r42074;
	and.b32  	%r42076, %r42072, 65535;
	shl.b32 	%r42077, %r42075, 16;
	shr.u32 	%r42078, %r42072, 16;
	shr.u32 	%r42079, %r42075, 16;
	add.s32 	%r42080, %r42076, %r59208;
	add.s32 	%r42081, %r42080, %r42077;
	setp.lt.u32 	%p10670, %r42081, %r59208;
	selp.u32 	%r42082, 1, 0, %p10670;
	add.s32 	%r42083, %r42081, %r42070;
	setp.lt.u32 	%p10671, %r42083, %r42081;
	selp.u32 	%r42084, 1, 0, %p10671;
	mad.lo.s32 	%r42085, %r42073, %r41946, %r42078;
	add.s32 	%r42086, %r42085, %r42079;
	add.s32 	%r42087, %r42086, %r42082;
	add.s32 	%r42088, %r42087, %r42084;
	mul.lo.s32 	%r42089, %r41958, %r55692;
	shr.u32 	%r42090, %r42089, 16;
	and.b32  	%r42091, %r42089, 65535;
	mul.lo.s32 	%r42092, %r7924, %r42091;
	mul.lo.s32 	%r42093, %r7924, %r42090;
	mad.lo.s32 	%r42094, %r7925, %r42091, %r42093;
	and.b32  	%r42095, %r42092, 65535;
	shl.b32 	%r42096, %r42094, 16;
	shr.u32 	%r42097, %r42092, 16;
	shr.u32 	%r42098, %r42094, 16;
	add.s32 	%r42099, %r42095, %r41958;
	add.s32 	%r42100, %r42099, %r42096;
	setp.lt.u32 	%p10672, %r42100, %r41958;
	selp.u32 	%r42101, 1, 0, %p10672;
	mad.lo.s32 	%r42102, %r7925, %r42090, %r42097;
	add.s32 	%r42103, %r42102, %r42098;
	add.s32 	%r42104, %r42103, %r42101;
	mul.lo.s32 	%r42105, %r7927, %r42091;
	mul.lo.s32 	%r42106, %r7927, %r42090;
	mad.lo.s32 	%r42107, %r7928, %r42091, %r42106;
	and.b32  	%r42108, %r42105, 65535;
	shl.b32 	%r42109, %r42107, 16;
	shr.u32 	%r42110, %r42105, 16;
	shr.u32 	%r42111, %r42107, 16;
	add.s32 	%r42112, %r42108, %r41975;
	add.s32 	%r42113, %r42112, %r42109;
	setp.lt.u32 	%p10673, %r42113, %r41975;
	selp.u32 	%r42114, 1, 0, %p10673;
	add.s32 	%r59206, %r42113, %r42104;
	setp.lt.u32 	%p10674, %r59206, %r42113;
	selp.u32 	%r42115, 1, 0, %p10674;
	mad.lo.s32 	%r42116, %r7928, %r42090, %r42110;
	add.s32 	%r42117, %r42116, %r42111;
	add.s32 	%r42118, %r42117, %r42114;
	add.s32 	%r42119, %r42118, %r42115;
	mul.lo.s32 	%r42120, %r7931, %r42091;
	mul.lo.s32 	%r42121, %r7931, %r42090;
	mad.lo.s32 	%r42122, %r7932, %r42091, %r42121;
	and.b32  	%r42123, %r42120, 65535;
	shl.b32 	%r42124, %r42122, 16;
	shr.u32 	%r42125, %r42120, 16;
	shr.u32 	%r42126, %r42122, 16;
	add.s32 	%r42127, %r42123, %r41993;
	add.s32 	%r42128, %r42127, %r42124;
	setp.lt.u32 	%p10675, %r42128, %r41993;
	selp.u32 	%r42129, 1, 0, %p10675;
	add.s32 	%r59214, %r42128, %r42119;
	setp.lt.u32 	%p10676, %r59214, %r42128;
	selp.u32 	%r42130, 1, 0, %p10676;
	mad.lo.s32 	%r42131, %r7932, %r42090, %r42125;
	add.s32 	%r42132, %r42131, %r42126;
	add.s32 	%r42133, %r42132, %r42129;
	add.s32 	%r42134, %r42133, %r42130;
	and.b32  	%r42135, %r11772, 65535;
	mul.lo.s32 	%r42136, %r42135, %r42091;
	shr.u32 	%r42137, %r11772, 16;
	mul.lo.s32 	%r42138, %r42135, %r42090;
	mad.lo.s32 	%r42139, %r42137, %r42091, %r42138;
	and.b32  	%r42140, %r42136, 65535;
	shl.b32 	%r42141, %r42139, 16;
	shr.u32 	%r42142, %r42136, 16;
	shr.u32 	%r42143, %r42139, 16;
	add.s32 	%r42144, %r42140, %r42011;
	add.s32 	%r42145, %r42144, %r42141;
	setp.lt.u32 	%p10677, %r42145, %r42011;
	selp.u32 	%r42146, 1, 0, %p10677;
	add.s32 	%r59213, %r42145, %r42134;
	setp.lt.u32 	%p10678, %r59213, %r42145;
	selp.u32 	%r42147, 1, 0, %p10678;
	mad.lo.s32 	%r42148, %r42137, %r42090, %r42142;
	add.s32 	%r42149, %r42148, %r42143;
	add.s32 	%r42150, %r42149, %r42146;
	add.s32 	%r42151, %r42150, %r42147;
	and.b32  	%r42152, %r11773, 65535;
	mul.lo.s32 	%r42153, %r42152, %r42091;
	shr.u32 	%r42154, %r11773, 16;
	mul.lo.s32 	%r42155, %r42152, %r42090;
	mad.lo.s32 	%r42156, %r42154, %r42091, %r42155;
	and.b32  	%r42157, %r42153, 65535;
	shl.b32 	%r42158, %r42156, 16;
	shr.u32 	%r42159, %r42153, 16;
	shr.u32 	%r42160, %r42156, 16;
	add.s32 	%r42161, %r42157, %r42029;
	add.s32 	%r42162, %r42161, %r42158;
	setp.lt.u32 	%p10679, %r42162, %r42029;
	selp.u32 	%r42163, 1, 0, %p10679;
	add.s32 	%r59212, %r42162, %r42151;
	setp.lt.u32 	%p10680, %r59212, %r42162;
	selp.u32 	%r42164, 1, 0, %p10680;
	mad.lo.s32 	%r42165, %r42154, %r42090, %r42159;
	add.s32 	%r42166, %r42165, %r42160;
	add.s32 	%r42167, %r42166, %r42163;
	add.s32 	%r42168, %r42167, %r42164;
	and.b32  	%r42169, %r11774, 65535;
	mul.lo.s32 	%r42170, %r42169, %r42091;
	shr.u32 	%r42171, %r11774, 16;
	mul.lo.s32 	%r42172, %r42169, %r42090;
	mad.lo.s32 	%r42173, %r42171, %r42091, %r42172;
	and.b32  	%r42174, %r42170, 65535;
	shl.b32 	%r42175, %r42173, 16;
	shr.u32 	%r42176, %r42170, 16;
	shr.u32 	%r42177, %r42173, 16;
	add.s32 	%r42178, %r42174, %r42047;
	add.s32 	%r42179, %r42178, %r42175;
	setp.lt.u32 	%p10681, %r42179, %r42047;
	selp.u32 	%r42180, 1, 0, %p10681;
	add.s32 	%r59211, %r42179, %r42168;
	setp.lt.u32 	%p10682, %r59211, %r42179;
	selp.u32 	%r42181, 1, 0, %p10682;
	mad.lo.s32 	%r42182, %r42171, %r42090, %r42176;
	add.s32 	%r42183, %r42182, %r42177;
	add.s32 	%r42184, %r42183, %r42180;
	add.s32 	%r42185, %r42184, %r42181;
	and.b32  	%r42186, %r11775, 65535;
	mul.lo.s32 	%r42187, %r42186, %r42091;
	shr.u32 	%r42188, %r11775, 16;
	mul.lo.s32 	%r42189, %r42186, %r42090;
	mad.lo.s32 	%r42190, %r42188, %r42091, %r42189;
	and.b32  	%r42191, %r42187, 65535;
	shl.b32 	%r42192, %r42190, 16;
	shr.u32 	%r42193, %r42187, 16;
	shr.u32 	%r42194, %r42190, 16;
	add.s32 	%r42195, %r42191, %r42065;
	add.s32 	%r42196, %r42195, %r42192;
	setp.lt.u32 	%p10683, %r42196, %r42065;
	selp.u32 	%r42197, 1, 0, %p10683;
	add.s32 	%r59210, %r42196, %r42185;
	setp.lt.u32 	%p10684, %r59210, %r42196;
	selp.u32 	%r42198, 1, 0, %p10684;
	mad.lo.s32 	%r42199, %r42188, %r42090, %r42193;
	add.s32 	%r42200, %r42199, %r42194;
	add.s32 	%r42201, %r42200, %r42197;
	add.s32 	%r42202, %r42201, %r42198;
	and.b32  	%r42203, %r11776, 65535;
	mul.lo.s32 	%r42204, %r42203, %r42091;
	shr.u32 	%r42205, %r11776, 16;
	mul.lo.s32 	%r42206, %r42203, %r42090;
	mad.lo.s32 	%r42207, %r42205, %r42091, %r42206;
	and.b32  	%r42208, %r42204, 65535;
	shl.b32 	%r42209, %r42207, 16;
	shr.u32 	%r42210, %r42204, 16;
	shr.u32 	%r42211, %r42207, 16;
	add.s32 	%r42212, %r42208, %r42083;
	add.s32 	%r42213, %r42212, %r42209;
	setp.lt.u32 	%p10685, %r42213, %r42083;
	selp.u32 	%r42214, 1, 0, %p10685;
	add.s32 	%r59209, %r42213, %r42202;
	setp.lt.u32 	%p10686, %r59209, %r42213;
	selp.u32 	%r42215, 1, 0, %p10686;
	mad.lo.s32 	%r42216, %r42205, %r42090, %r42210;
	add.s32 	%r42217, %r42216, %r42211;
	add.s32 	%r42218, %r42217, %r42214;
	add.s32 	%r42219, %r42218, %r42215;
	add.s32 	%r59208, %r42088, %r42219;
	add.s32 	%r59207, %r59207, 1;
	add.s64 	%rd17, %rd17, 4;
	setp.ne.s32 	%p10687, %r59207, 8;
	@%p10687 bra 	$L__BB0_2253;
	setp.lt.u32 	%p10688, %r59208, %r11776;
	mov.u32 	%r59215, %r59206;
	@%p10688 bra 	$L__BB0_2269;
	setp.gt.u32 	%p10689, %r59208, %r11776;
	@%p10689 bra 	$L__BB0_2268;
	setp.lt.u32 	%p10690, %r59209, %r11775;
	mov.u32 	%r59215, %r59206;
	@%p10690 bra 	$L__BB0_2269;
	setp.gt.u32 	%p10691, %r59209, %r11775;
	@%p10691 bra 	$L__BB0_2268;
	setp.lt.u32 	%p10692, %r59210, %r11774;
	mov.u32 	%r59215, %r59206;
	@%p10692 bra 	$L__BB0_2269;
	setp.gt.u32 	%p10693, %r59210, %r11774;
	@%p10693 bra 	$L__BB0_2268;
	setp.lt.u32 	%p10694, %r59211, %r11773;
	mov.u32 	%r59215, %r59206;
	@%p10694 bra 	$L__BB0_2269;
	setp.gt.u32 	%p10695, %r59211, %r11773;
	@%p10695 bra 	$L__BB0_2268;
	setp.lt.u32 	%p10696, %r59212, %r11772;
	mov.u32 	%r59215, %r59206;
	@%p10696 bra 	$L__BB0_2269;
	setp.gt.u32 	%p10697, %r59212, %r11772;
	@%p10697 bra 	$L__BB0_2268;
	setp.lt.u32 	%p10698, %r59213, %r11771;
	mov.u32 	%r59215, %r59206;
	@%p10698 bra 	$L__BB0_2269;
	setp.gt.u32 	%p10699, %r59213, %r11771;
	@%p10699 bra 	$L__BB0_2268;
	setp.lt.u32 	%p10700, %r59214, %r11770;
	mov.u32 	%r59215, %r59206;
	@%p10700 bra 	$L__BB0_2269;
	setp.le.u32 	%p10701, %r59214, %r11770;
	setp.lt.u32 	%p10702, %r59206, %r11769;
	and.pred  	%p10703, %p10701, %p10702;
	mov.u32 	%r59215, %r59206;
	@%p10703 bra 	$L__BB0_2269;
$L__BB0_2268:
	sub.s32 	%r59215, %r59206, %r11769;
	setp.lt.u32 	%p10704, %r59206, %r11769;
	selp.u32 	%r42220, 1, 0, %p10704;
	sub.s32 	%r42221, %r59214, %r11770;
	setp.lt.u32 	%p10705, %r59214, %r11770;
	selp.s32 	%r42222, -1, 0, %p10704;
	add.s32 	%r59214, %r42221, %r42222;
	setp.lt.u32 	%p10706, %r42221, %r42220;
	or.pred  	%p10707, %p10705, %p10706;
	selp.u32 	%r42223, 1, 0, %p10707;
	sub.s32 	%r42224, %r59213, %r11771;
	setp.lt.u32 	%p10708, %r59213, %r11771;
	selp.s32 	%r42225, -1, 0, %p10707;
	add.s32 	%r59213, %r42224, %r42225;
	setp.lt.u32 	%p10709, %r42224, %r42223;
	or.pred  	%p10710, %p10708, %p10709;
	selp.u32 	%r42226, 1, 0, %p10710;
	sub.s32 	%r42227, %r59212, %r11772;
	setp.lt.u32 	%p10711, %r59212, %r11772;
	selp.s32 	%r42228, -1, 0, %p10710;
	add.s32 	%r59212, %r42227, %r42228;
	setp.lt.u32 	%p10712, %r42227, %r42226;
	or.pred  	%p10713, %p10711, %p10712;
	selp.u32 	%r42229, 1, 0, %p10713;
	sub.s32 	%r42230, %r59211, %r11773;
	setp.lt.u32 	%p10714, %r59211, %r11773;
	selp.s32 	%r42231, -1, 0, %p10713;
	add.s32 	%r59211, %r42230, %r42231;
	setp.lt.u32 	%p10715, %r42230, %r42229;
	or.pred  	%p10716, %p10714, %p10715;
	selp.u32 	%r42232, 1, 0, %p10716;
	sub.s32 	%r42233, %r59210, %r11774;
	setp.lt.u32 	%p10717, %r59210, %r11774;
	selp.s32 	%r42234, -1, 0, %p10716;
	add.s32 	%r59210, %r42233, %r42234;
	setp.lt.u32 	%p10718, %r42233, %r42232;
	or.pred  	%p10719, %p10717, %p10718;
	selp.u32 	%r42235, 1, 0, %p10719;
	sub.s32 	%r42236, %r59209, %r11775;
	setp.lt.u32 	%p10720, %r59209, %r11775;
	selp.s32 	%r42237, -1, 0, %p10719;
	add.s32 	%r59209, %r42236, %r42237;
	setp.lt.u32 	%p10721, %r42236, %r42235;
	or.pred  	%p10722, %p10720, %p10721;
	selp.s32 	%r42238, -1, 0, %p10722;
	sub.s32 	%r42239, %r59208, %r11776;
	add.s32 	%r59208, %r42239, %r42238;
$L__BB0_2269:
	mov.b32 	%r42241, 4;
	st.local.u32 	[%rd18], %r42241;
	mov.b32 	%r59225, 0;
	st.local.u32 	[%rd18+4], %r59225;
	st.local.u32 	[%rd18+8], %r59225;
	st.local.u32 	[%rd18+12], %r59225;
	st.local.u32 	[%rd18+16], %r59225;
	st.local.u32 	[%rd18+20], %r59225;
	st.local.u32 	[%rd18+24], %r59225;
	st.local.u32 	[%rd18+28], %r59225;
	mov.u32 	%r59226, %r59225;
	mov.u32 	%r59227, %r59225;
	mov.u32 	%r59228, %r59225;
	mov.u32 	%r59229, %r59225;
	mov.u32 	%r59230, %r59225;
	mov.u32 	%r59231, %r59225;
	mov.u32 	%r59223, %r59225;
	mov.u32 	%r59224, %r59225;
$L__BB0_2270:
	ld.param.u32 	%r55693, [_Z17ecm_stage1_kernelj4U256S_S_jPKjjjjjjjjPjS2_S2_S2_S2_S2__param_4];
	ld.local.u32 	%r42242, [%rd18];
	shr.u32 	%r42243, %r42242, 16;
	and.b32  	%r42244, %r42242, 65535;
	and.b32  	%r42245, %r11777, 65535;
	mul.lo.s32 	%r42246, %r42245, %r42244;
	shr.u32 	%r42247, %r11777, 16;
	mul.lo.s32 	%r42248, %r42245, %r42243;
	mad.lo.s32 	%r42249, %r42247, %r42244, %r42248;
	and.b32  	%r42250, %r42246, 65535;
	shl.b32 	%r42251, %r42249, 16;
	shr.u32 	%r42252, %r42246, 16;
	shr.u32 	%r42253, %r42249, 16;
	add.s32 	%r42254, %r42250, %r59223;
	add.s32 	%r42255, %r42254, %r42251;
	setp.lt.u32 	%p10723, %r42255, %r59223;
	selp.u32 	%r42256, 1, 0, %p10723;
	mad.lo.s32 	%r42257, %r42247, %r42243, %r42252;
	add.s32 	%r42258, %r42257, %r42253;
	add.s32 	%r42259, %r42258, %r42256;
	and.b32  	%r42260, %r11778, 65535;
	mul.lo.s32 	%r42261, %r42260, %r42244;
	shr.u32 	%r42262, %r11778, 16;
	mul.lo.s32 	%r42263, %r42260, %r42243;
	mad.lo.s32 	%r42264, %r42262, %r42244, %r42263;
	and.b32  	%r42265, %r42261, 65535;
	shl.b32 	%r42266, %r42264, 16;
	shr.u32 	%r42267, %r42261, 16;
	shr.u32 	%r42268, %r42264, 16;
	add.s32 	%r42269, %r42265, %r59231;
	add.s32 	%r42270, %r42269, %r42266;
	setp.lt.u32 	%p10724, %r42270, %r59231;
	selp.u32 	%r42271, 1, 0, %p10724;
	add.s32 	%r42272, %r42270, %r42259;
	setp.lt.u32 	%p10725, %r42272, %r42270;
	selp.u32 	%r42273, 1, 0, %p10725;
	mad.lo.s32 	%r42274, %r42262, %r42243, %r42267;
	add.s32 	%r42275, %r42274, %r42268;
	add.s32 	%r42276, %r42275, %r42271;
	add.s32 	%r42277, %r42276, %r42273;
	and.b32  	%r42278, %r11779, 65535;
	mul.lo.s32 	%r42279, %r42278, %r42244;
	shr.u32 	%r42280, %r11779, 16;
	mul.lo.s32 	%r42281, %r42278, %r42243;
	mad.lo.s32 	%r42282, %r42280, %r42244, %r42281;
	and.b32  	%r42283, %r42279, 65535;
	shl.b32 	%r42284, %r42282, 16;
	shr.u32 	%r42285, %r42279, 16;
	shr.u32 	%r42286, %r42282, 16;
	add.s32 	%r42287, %r42283, %r59230;
	add.s32 	%r42288, %r42287, %r42284;
	setp.lt.u32 	%p10726, %r42288, %r59230;
	selp.u32 	%r42289, 1, 0, %p10726;
	add.s32 	%r42290, %r42288, %r42277;
	setp.lt.u32 	%p10727, %r42290, %r42288;
	selp.u32 	%r42291, 1, 0, %p10727;
	mad.lo.s32 	%r42292, %r42280, %r42243, %r42285;
	add.s32 	%r42293, %r42292, %r42286;
	add.s32 	%r42294, %r42293, %r42289;
	add.s32 	%r42295, %r42294, %r42291;
	and.b32  	%r42296, %r11780, 65535;
	mul.lo.s32 	%r42297, %r42296, %r42244;
	shr.u32 	%r42298, %r11780, 16;
	mul.lo.s32 	%r42299, %r42296, %r42243;
	mad.lo.s32 	%r42300, %r42298, %r42244, %r42299;
	and.b32  	%r42301, %r42297, 65535;
	shl.b32 	%r42302, %r42300, 16;
	shr.u32 	%r42303, %r42297, 16;
	shr.u32 	%r42304, %r42300, 16;
	add.s32 	%r42305, %r42301, %r59229;
	add.s32 	%r42306, %r42305, %r42302;
	setp.lt.u32 	%p10728, %r42306, %r59229;
	selp.u32 	%r42307, 1, 0, %p10728;
	add.s32 	%r42308, %r42306, %r42295;
	setp.lt.u32 	%p10729, %r42308, %r42306;
	selp.u32 	%r42309, 1, 0, %p10729;
	mad.lo.s32 	%r42310, %r42298, %r42243, %r42303;
	add.s32 	%r42311, %r42310, %r42304;
	add.s32 	%r42312, %r42311, %r42307;
	add.s32 	%r42313, %r42312, %r42309;
	and.b32  	%r42314, %r11781, 65535;
	mul.lo.s32 	%r42315, %r42314, %r42244;
	shr.u32 	%r42316, %r11781, 16;
	mul.lo.s32 	%r42317, %r42314, %r42243;
	mad.lo.s32 	%r42318, %r42316, %r42244, %r42317;
	and.b32  	%r42319, %r42315, 65535;
	shl.b32 	%r42320, %r42318, 16;
	shr.u32 	%r42321, %r42315, 16;
	shr.u32 	%r42322, %r42318, 16;
	add.s32 	%r42323, %r42319, %r59228;
	add.s32 	%r42324, %r42323, %r42320;
	setp.lt.u32 	%p10730, %r42324, %r59228;
	selp.u32 	%r42325, 1, 0, %p10730;
	add.s32 	%r42326, %r42324, %r42313;
	setp.lt.u32 	%p10731, %r42326, %r42324;
	selp.u32 	%r42327, 1, 0, %p10731;
	mad.lo.s32 	%r42328, %r42316, %r42243, %r42321;
	add.s32 	%r42329, %r42328, %r42322;
	add.s32 	%r42330, %r42329, %r42325;
	add.s32 	%r42331, %r42330, %r42327;
	and.b32  	%r42332, %r11782, 65535;
	mul.lo.s32 	%r42333, %r42332, %r42244;
	shr.u32 	%r42334, %r11782, 16;
	mul.lo.s32 	%r42335, %r42332, %r42243;
	mad.lo.s32 	%r42336, %r42334, %r42244, %r42335;
	and.b32  	%r42337, %r42333, 65535;
	shl.b32 	%r42338, %r42336, 16;
	shr.u32 	%r42339, %r42333, 16;
	shr.u32 	%r42340, %r42336, 16;
	add.s32 	%r42341, %r42337, %r59227;
	add.s32 	%r42342, %r42341, %r42338;
	setp.lt.u32 	%p10732, %r42342, %r59227;
	selp.u32 	%r42343, 1, 0, %p10732;
	add.s32 	%r42344, %r42342, %r42331;
	setp.lt.u32 	%p10733, %r42344, %r42342;
	selp.u32 	%r42345, 1, 0, %p10733;
	mad.lo.s32 	%r42346, %r42334, %r42243, %r42339;
	add.s32 	%r42347, %r42346, %r42340;
	add.s32 	%r42348, %r42347, %r42343;
	add.s32 	%r42349, %r42348, %r42345;
	and.b32  	%r42350, %r11783, 65535;
	mul.lo.s32 	%r42351, %r42350, %r42244;
	shr.u32 	%r42352, %r11783, 16;
	mul.lo.s32 	%r42353, %r42350, %r42243;
	mad.lo.s32 	%r42354, %r42352, %r42244, %r42353;
	and.b32  	%r42355, %r42351, 65535;
	shl.b32 	%r42356, %r42354, 16;
	shr.u32 	%r42357, %r42351, 16;
	shr.u32 	%r42358, %r42354, 16;
	add.s32 	%r42359, %r42355, %r59226;
	add.s32 	%r42360, %r42359, %r42356;
	setp.lt.u32 	%p10734, %r42360, %r59226;
	selp.u32 	%r42361, 1, 0, %p10734;
	add.s32 	%r42362, %r42360, %r42349;
	setp.lt.u32 	%p10735, %r42362, %r42360;
	selp.u32 	%r42363, 1, 0, %p10735;
	mad.lo.s32 	%r42364, %r42352, %r42243, %r42357;
	add.s32 	%r42365, %r42364, %r42358;
	add.s32 	%r42366, %r42365, %r42361;
	add.s32 	%r42367, %r42366, %r42363;
	and.b32  	%r42368, %r11784, 65535;
	mul.lo.s32 	%r42369, %r42368, %r42244;
	shr.u32 	%r42370, %r11784, 16;
	mul.lo.s32 	%r42371, %r42368, %r42243;
	mad.lo.s32 	%r42372, %r42370, %r42244, %r42371;
	and.b32  	%r42373, %r42369, 65535;
	shl.b32 	%r42374, %r42372, 16;
	shr.u32 	%r42375, %r42369, 16;
	shr.u32 	%r42376, %r42372, 16;
	add.s32 	%r42377, %r42373, %r59225;
	add.s32 	%r42378, %r42377, %r42374;
	setp.lt.u32 	%p10736, %r42378, %r59225;
	selp.u32 	%r42379, 1, 0, %p10736;
	add.s32 	%r42380, %r42378, %r42367;
	setp.lt.u32 	%p10737, %r42380, %r42378;
	selp.u32 	%r42381, 1, 0, %p10737;
	mad.lo.s32 	%r42382, %r42370, %r42243, %r42375;
	add.s32 	%r42383, %r42382, %r42376;
	add.s32 	%r42384, %r42383, %r42379;
	add.s32 	%r42385, %r42384, %r42381;
	mul.lo.s32 	%r42386, %r42255, %r55693;
	shr.u32 	%r42387, %r42386, 16;
	and.b32  	%r42388, %r42386, 65535;
	and.b32  	%r8005, %r11769, 65535;
	mul.lo.s32 	%r42389, %r8005, %r42388;
	shr.u32 	%r8006, %r11769, 16;
	mul.lo.s32 	%r42390, %r8005, %r42387;
	mad.lo.s32 	%r42391, %r8006, %r42388, %r42390;
	and.b32  	%r42392, %r42389, 65535;
	shl.b32 	%r42393, %r42391, 16;
	shr.u32 	%r42394, %r42389, 16;
	shr.u32 	%r42395, %r42391, 16;
	add.s32 	%r42396, %r42392, %r42255;
	add.s32 	%r42397, %r42396, %r42393;
	setp.lt.u32 	%p10738, %r42397, %r42255;
	selp.u32 	%r42398, 1, 0, %p10738;
	mad.lo.s32 	%r42399, %r8006, %r42387, %r42394;
	add.s32 	%r42400, %r42399, %r42395;
	add.s32 	%r42401, %r42400, %r42398;
	and.b32  	%r42402, %r11770, 65535;
	mul.lo.s32 	%r42403, %r42402, %r42388;
	shr.u32 	%r42404, %r11770, 16;
	mul.lo.s32 	%r42405, %r42402, %r42387;
	mad.lo.s32 	%r42406, %r42404, %r42388, %r42405;
	and.b32  	%r42407, %r42403, 65535;
	shl.b32 	%r42408, %r42406, 16;
	shr.u32 	%r42409, %r42403, 16;
	shr.u32 	%r42410, %r42406, 16;
	add.s32 	%r42411, %r42407, %r42272;
	add.s32 	%r42412, %r42411, %r42408;
	setp.lt.u32 	%p10739, %r42412, %r42272;
	selp.u32 	%r42413, 1, 0, %p10739;
	add.s32 	%r59223, %r42412, %r42401;
	setp.lt.u32 	%p10740, %r59223, %r42412;
	selp.u32 	%r42414, 1, 0, %p10740;
	mad.lo.s32 	%r42415, %r42404, %r42387, %r42409;
	add.s32 	%r42416, %r42415, %r42410;
	add.s32 	%r42417, %r42416, %r42413;
	add.s32 	%r42418, %r42417, %r42414;
	and.b32  	%r42419, %r11771, 65535;
	mul.lo.s32 	%r42420, %r42419, %r42388;
	shr.u32 	%r42421, %r11771, 16;
	mul.lo.s32 	%r42422, %r42419, %r42387;
	mad.lo.s32 	%r42423, %r42421, %r42388, %r42422;
	and.b32  	%r42424, %r42420, 65535;
	shl.b32 	%r42425, %r42423, 16;
	shr.u32 	%r42426, %r42420, 16;
	shr.u32 	%r42427, %r42423, 16;
	add.s32 	%r42428, %r42424, %r42290;
	add.s32 	%r42429, %r42428, %r42425;
	setp.lt.u32 	%p10741, %r42429, %r42290;
	selp.u32 	%r42430, 1, 0, %p10741;
	add.s32 	%r59231, %r42429, %r42418;
	setp.lt.u32 	%p10742, %r59231, %r42429;
	selp.u32 	%r42431, 1, 0, %p10742;
	mad.lo.s32 	%r42432, %r42421, %r42387, %r42426;
	add.s32 	%r42433, %r42432, %r42427;
	add.s32 	%r42434, %r42433, %r42430;
	add.s32 	%r42435, %r42434, %r42431;
	and.b32  	%r42436, %r11772, 65535;
	mul.lo.s32 	%r42437, %r42436, %r42388;
	shr.u32 	%r42438, %r11772, 16;
	mul.lo.s32 	%r42439, %r42436, %r42387;
	mad.lo.s32 	%r42440, %r42438, %r42388, %r42439;
	and.b32  	%r42441, %r42437, 65535;
	shl.b32 	%r42442, %r42440, 16;
	shr.u32 	%r42443, %r42437, 16;
	shr.u32 	%r42444, %r42440, 16;
	add.s32 	%r42445, %r42441, %r42308;
	add.s32 	%r42446, %r42445, %r42442;
	setp.lt.u32 	%p10743, %r42446, %r42308;
	selp.u32 	%r42447, 1, 0, %p10743;
	add.s32 	%r59230, %r42446, %r42435;
	setp.lt.u32 	%p10744, %r59230, %r42446;
	selp.u32 	%r42448, 1, 0, %p10744;
	mad.lo.s32 	%r42449, %r42438, %r42387, %r42443;
	add.s32 	%r42450, %r42449, %r42444;
	add.s32 	%r42451, %r42450, %r42447;
	add.s32 	%r42452, %r42451, %r42448;
	and.b32  	%r42453, %r11773, 65535;
	mul.lo.s32 	%r42454, %r42453, %r42388;
	shr.u32 	%r42455, %r11773, 16;
	mul.lo.s32 	%r42456, %r42453, %r42387;
	mad.lo.s32 	%r42457, %r42455, %r42388, %r42456;
	and.b32  	%r42458, %r42454, 65535;
	shl.b32 	%r42459, %r42457, 16;
	shr.u32 	%r42460, %r42454, 16;
	shr.u32 	%r42461, %r42457, 16;
	add.s32 	%r42462, %r42458, %r42326;
	add.s32 	%r42463, %r42462, %r42459;
	setp.lt.u32 	%p10745, %r42463, %r42326;
	selp.u32 	%r42464, 1, 0, %p10745;
	add.s32 	%r59229, %r42463, %r42452;
	setp.lt.u32 	%p10746, %r59229, %r42463;
	selp.u32 	%r42465, 1, 0, %p10746;
	mad.lo.s32 	%r42466, %r42455, %r42387, %r42460;
	add.s32 	%r42467, %r42466, %r42461;
	add.s32 	%r42468, %r42467, %r42464;
	add.s32 	%r42469, %r42468, %r42465;
	and.b32  	%r42470, %r11774, 65535;
	mul.lo.s32 	%r42471, %r42470, %r42388;
	shr.u32 	%r42472, %r11774, 16;
	mul.lo.s32 	%r42473, %r42470, %r42387;
	mad.lo.s32 	%r42474, %r42472, %r42388, %r42473;
	and.b32  	%r42475, %r42471, 65535;
	shl.b32 	%r42476, %r42474, 16;
	shr.u32 	%r42477, %r42471, 16;
	shr.u32 	%r42478, %r42474, 16;
	add.s32 	%r42479, %r42475, %r42344;
	add.s32 	%r42480, %r42479, %r42476;
	setp.lt.u32 	%p10747, %r42480, %r42344;
	selp.u32 	%r42481, 1, 0, %p10747;
	add.s32 	%r59228, %r42480, %r42469;
	setp.lt.u32 	%p10748, %r59228, %r42480;
	selp.u32 	%r42482, 1, 0, %p10748;
	mad.lo.s32 	%r42483, %r42472, %r42387, %r42477;
	add.s32 	%r42484, %r42483, %r42478;
	add.s32 	%r42485, %r42484, %r42481;
	add.s32 	%r42486, %r42485, %r42482;
	and.b32  	%r42487, %r11775, 65535;
	mul.lo.s32 	%r42488, %r42487, %r42388;
	shr.u32 	%r42489, %r11775, 16;
	mul.lo.s32 	%r42490, %r42487, %r42387;
	mad.lo.s32 	%r42491, %r42489, %r42388, %r42490;
	and.b32  	%r42492, %r42488, 65535;
	shl.b32 	%r42493, %r42491, 16;
	shr.u32 	%r42494, %r42488, 16;
	shr.u32 	%r42495, %r42491, 16;
	add.s32 	%r42496, %r42492, %r42362;
	add.s32 	%r42497, %r42496, %r42493;
	setp.lt.u32 	%p10749, %r42497, %r42362;
	selp.u32 	%r42498, 1, 0, %p10749;
	add.s32 	%r59227, %r42497, %r42486;
	setp.lt.u32 	%p10750, %r59227, %r42497;
	selp.u32 	%r42499, 1, 0, %p10750;
	mad.lo.s32 	%r42500, %r42489, %r42387, %r42494;
	add.s32 	%r42501, %r42500, %r42495;
	add.s32 	%r42502, %r42501, %r42498;
	add.s32 	%r42503, %r42502, %r42499;
	and.b32  	%r42504, %r11776, 65535;
	mul.lo.s32 	%r42505, %r42504, %r42388;
	shr.u32 	%r42506, %r11776, 16;
	mul.lo.s32 	%r42507, %r42504, %r42387;
	mad.lo.s32 	%r42508, %r42506, %r42388, %r42507;
	and.b32  	%r42509, %r42505, 65535;
	shl.b32 	%r42510, %r42508, 16;
	shr.u32 	%r42511, %r42505, 16;
	shr.u32 	%r42512, %r42508, 16;
	add.s32 	%r42513, %r42509, %r42380;
	add.s32 	%r42514, %r42513, %r42510;
	setp.lt.u32 	%p10751, %r42514, %r42380;
	selp.u32 	%r42515, 1, 0, %p10751;
	add.s32 	%r59226, %r42514, %r42503;
	setp.lt.u32 	%p10752, %r59226, %r42514;
	selp.u32 	%r42516, 1, 0, %p10752;
	mad.lo.s32 	%r42517, %r42506, %r42387, %r42511;
	add.s32 	%r42518, %r42517, %r42512;
	add.s32 	%r42519, %r42518, %r42515;
	add.s32 	%r42520, %r42519, %r42516;
	add.s32 	%r59225, %r42385, %r42520;
	add.s32 	%r59224, %r59224, 1;
	add.s64 	%rd18, %rd18, 4;
	setp.ne.s32 	%p10753, %r59224, 8;
	@%p10753 bra 	$L__BB0_2270;
	setp.lt.u32 	%p10754, %r59225, %r11776;
	mov.u32 	%r59232, %r59223;
	@%p10754 bra 	$L__BB0_2286;
	setp.gt.u32 	%p10755, %r59225, %r11776;
	@%p10755 bra 	$L__BB0_2285;
	setp.lt.u32 	%p10756, %r59226, %r11775;
	mov.u32 	%r59232, %r59223;
	@%p10756 bra 	$L__BB0_2286;
	setp.gt.u32 	%p10757, %r59226, %r11775;
	@%p10757 bra 	$L__BB0_2285;
	setp.lt.u32 	%p10758, %r59227, %r11774;
	mov.u32 	%r59232, %r59223;
	@%p10758 bra 	$L__BB0_2286;
	setp.gt.u32 	%p10759, %r59227, %r11774;
	@%p10759 bra 	$L__BB0_2285;
	setp.lt.u32 	%p10760, %r59228, %r11773;
	mov.u32 	%r59232, %r59223;
	@%p10760 bra 	$L__BB0_2286;
	setp.gt.u32 	%p10761, %r59228, %r11773;
	@%p10761 bra 	$L__BB0_2285;
	setp.lt.u32 	%p10762, %r59229, %r11772;
	mov.u32 	%r59232, %r59223;
	@%p10762 bra 	$L__BB0_2286;
	setp.gt.u32 	%p10763, %r59229, %r11772;
	@%p10763 bra 	$L__BB0_2285;
	setp.lt.u32 	%p10764, %r59230, %r11771;
	mov.u32 	%r59232, %r59223;
	@%p10764 bra 	$L__BB0_2286;
	setp.gt.u32 	%p10765, %r59230, %r11771;
	@%p10765 bra 	$L__BB0_2285;
	setp.lt.u32 	%p10766, %r59231, %r11770;
	mov.u32 	%r59232, %r59223;
	@%p10766 bra 	$L__BB0_2286;
	setp.le.u32 	%p10767, %r59231, %r11770;
	setp.lt.u32 	%p10768, %r59223, %r11769;
	and.pred  	%p10769, %p10767, %p10768;
	mov.u32 	%r59232, %r59223;
	@%p10769 bra 	$L__BB0_2286;
$L__BB0_2285:
	sub.s32 	%r59232, %r59223, %r11769;
	setp.lt.u32 	%p10770, %r59223, %r11769;
	selp.u32 	%r42521, 1, 0, %p10770;
	sub.s32 	%r42522, %r59231, %r11770;
	setp.lt.u32 	%p10771, %r59231, %r11770;
	selp.s32 	%r42523, -1, 0, %p10770;
	add.s32 	%r59231, %r42522, %r42523;
	setp.lt.u32 	%p10772, %r42522, %r42521;
	or.pred  	%p10773, %p10771, %p10772;
	selp.u32 	%r42524, 1, 0, %p10773;
	sub.s32 	%r42525, %r59230, %r11771;
	setp.lt.u32 	%p10774, %r59230, %r11771;
	selp.s32 	%r42526, -1, 0, %p10773;
	add.s32 	%r59230, %r42525, %r42526;
	setp.lt.u32 	%p10775, %r42525, %r42524;
	or.pred  	%p10776, %p10774, %p10775;
	selp.u32 	%r42527, 1, 0, %p10776;
	sub.s32 	%r42528, %r59229, %r11772;
	setp.lt.u32 	%p10777, %r59229, %r11772;
	selp.s32 	%r42529, -1, 0, %p10776;
	add.s32 	%r59229, %r42528, %r42529;
	setp.lt.u32 	%p10778, %r42528, %r42527;
	or.pred  	%p10779, %p10777, %p10778;
	selp.u32 	%r42530, 1, 0, %p10779;
	sub.s32 	%r42531, %r59228, %r11773;
	setp.lt.u32 	%p10780, %r59228, %r11773;
	selp.s32 	%r42532, -1, 0, %p10779;
	add.s32 	%r59228, %r42531, %r42532;
	setp.lt.u32 	%p10781, %r42531, %r42530;
	or.pred  	%p10782, %p10780, %p10781;
	selp.u32 	%r42533, 1, 0, %p10782;
	sub.s32 	%r42534, %r59227, %r11774;
	setp.lt.u32 	%p10783, %r59227, %r11774;
	selp.s32 	%r42535, -1, 0, %p10782;
	add.s32 	%r59227, %r42534, %r42535;
	setp.lt.u32 	%p10784, %r42534, %r42533;
	or.pred  	%p10785, %p10783, %p10784;
	selp.u32 	%r42536, 1, 0, %p10785;
	sub.s32 	%r42537, %r59226, %r11775;
	setp.lt.u32 	%p10786, %r59226, %r11775;
	selp.s32 	%r42538, -1, 0, %p10785;
	add.s32 	%r59226, %r42537, %r42538;
	setp.lt.u32 	%p10787, %r42537, %r42536;
	or.pred  	%p10788, %p10786, %p10787;
	selp.s32 	%r42539, -1, 0, %p10788;
	sub.s32 	%r42540, %r59225, %r11776;
	add.s32 	%r59225, %r42540, %r42539;
$L__BB0_2286:
	st.local.u32 	[%rd21], %r59232;
	st.local.u32 	[%rd21+4], %r59231;
	st.local.u32 	[%rd21+8], %r59230;
	st.local.u32 	[%rd21+12], %r59229;
	st.local.u32 	[%rd21+16], %r59228;
	st.local.u32 	[%rd21+20], %r59227;
	st.local.u32 	[%rd21+24], %r59226;
	st.local.u32 	[%rd21+28], %r59225;
	mov.b32 	%r42542, 3;
	st.local.u32 	[%rd19], %r42542;
	mov.b32 	%r59242, 0;
	st.local.u32 	[%rd19+4], %r59242;
	st.local.u32 	[%rd19+8], %r59242;
	st.local.u32 	[%rd19+12], %r59242;
	st.local.u32 	[%rd19+16], %r59242;
	st.local.u32 	[%rd19+20], %r59242;
	st.local.u32 	[%rd19+24], %r59242;
	st.local.u32 	[%rd19+28], %r59242;
	ld.param.u32 	%r55694, [_Z17ecm_stage1_kernelj4U256S_S_jPKjjjjjjjjPjS2_S2_S2_S2_S2__param_4];
	mov.u32 	%r59243, %r59242;
	mov.u32 	%r59244, %r59242;
	mov.u32 	%r59245, %r59242;
	mov.u32 	%r59246, %r59242;
	mov.u32 	%r59247, %r59242;
	mov.u32 	%r59248, %r59242;
	mov.u32 	%r59240, %r59242;
	mov.u32 	%r59241, %r59242;
$L__BB0_2287:
	ld.local.u32 	%r42543, [%rd19];
	shr.u32 	%r42544, %r42543, 16;
	and.b32  	%r42545, %r42543, 65535;
	mul.lo.s32 	%r42547, %r42245, %r42545;
	mul.lo.s32 	%r42549, %r42245, %r42544;
	mad.lo.s32 	%r42550, %r42247, %r42545, %r42549;
	and.b32  	%r42551, %r42547, 65535;
	shl.b32 	%r42552, %r42550, 16;
	shr.u32 	%r42553, %r42547, 16;
	shr.u32 	%r42554, %r42550, 16;
	add.s32 	%r42555, %r42551, %r59240;
	add.s32 	%r42556, %r42555, %r42552;
	setp.lt.u32 	%p10789, %r42556, %r59240;
	selp.u32 	%r42557, 1, 0, %p10789;
	mad.lo.s32 	%r42558, %r42247, %r42544, %r42553;
	add.s32 	%r42559, %r42558, %r42554;
	add.s32 	%r42560, %r42559, %r42557;
	mul.lo.s32 	%r42562, %r42260, %r42545;
	mul.lo.s32 	%r42564, %r42260, %r42544;
	mad.lo.s32 	%r42565, %r42262, %r42545, %r42564;
	and.b32  	%r42566, %r42562, 65535;
	shl.b32 	%r42567, %r42565, 16;
	shr.u32 	%r42568, %r42562, 16;
	shr.u32 	%r42569, %r42565, 16;
	add.s32 	%r42570, %r42566, %r59248;
	add.s32 	%r42571, %r42570, %r42567;
	setp.lt.u32 	%p10790, %r42571, %r59248;
	selp.u32 	%r42572, 1, 0, %p10790;
	add.s32 	%r42573, %r42571, %r42560;
	setp.lt.u32 	%p10791, %r42573, %r42571;
	selp.u32 	%r42574, 1, 0, %p10791;
	mad.lo.s32 	%r42575, %r42262, %r42544, %r42568;
	add.s32 	%r42576, %r42575, %r42569;
	add.s32 	%r42577, %r42576, %r42572;
	add.s32 	%r42578, %r42577, %r42574;
	and.b32  	%r42579, %r11779, 65535;
	mul.lo.s32 	%r42580, %r42579, %r42545;
	shr.u32 	%r42581, %r11779, 16;
	mul.lo.s32 	%r42582, %r42579, %r42544;
	mad.lo.s32 	%r42583, %r42581, %r42545, %r42582;
	and.b32  	%r42584, %r42580, 65535;
	shl.b32 	%r42585, %r42583, 16;
	shr.u32 	%r42586, %r42580, 16;
	shr.u32 	%r42587, %r42583, 16;
	add.s32 	%r42588, %r42584, %r59247;
	add.s32 	%r42589, %r42588, %r42585;
	setp.lt.u32 	%p10792, %r42589, %r59247;
	selp.u32 	%r42590, 1, 0, %p10792;
	add.s32 	%r42591, %r42589, %r42578;
	setp.lt.u32 	%p10793, %r42591, %r42589;
	selp.u32 	%r42592, 1, 0, %p10793;
	mad.lo.s32 	%r42593, %r42581, %r42544, %r42586;
	add.s32 	%r42594, %r42593, %r42587;
	add.s32 	%r42595, %r42594, %r42590;
	add.s32 	%r42596, %r42595, %r42592;
	and.b32  	%r42597, %r11780, 65535;
	mul.lo.s32 	%r42598, %r42597, %r42545;
	shr.u32 	%r42599, %r11780, 16;
	mul.lo.s32 	%r42600, %r42597, %r42544;
	mad.lo.s32 	%r42601, %r42599, %r42545, %r42600;
	and.b32  	%r42602, %r42598, 65535;
	shl.b32 	%r42603, %r42601, 16;
	shr.u32 	%r42604, %r42598, 16;
	shr.u32 	%r42605, %r42601, 16;
	add.s32 	%r42606, %r42602, %r59246;
	add.s32 	%r42607, %r42606, %r42603;
	setp.lt.u32 	%p10794, %r42607, %r59246;
	selp.u32 	%r42608, 1, 0, %p10794;
	add.s32 	%r42609, %r42607, %r42596;
	setp.lt.u32 	%p10795, %r42609, %r42607;
	selp.u32 	%r42610, 1, 0, %p10795;
	mad.lo.s32 	%r42611, %r42599, %r42544, %r42604;
	add.s32 	%r42612, %r42611, %r42605;
	add.s32 	%r42613, %r42612, %r42608;
	add.s32 	%r42614, %r42613, %r42610;
	and.b32  	%r42615, %r11781, 65535;
	mul.lo.s32 	%r42616, %r42615, %r42545;
	shr.u32 	%r42617, %r11781, 16;
	mul.lo.s32 	%r42618, %r42615, %r42544;
	mad.lo.s32 	%r42619, %r42617, %r42545, %r42618;
	and.b32  	%r42620, %r42616, 65535;
	shl.b32 	%r42621, %r42619, 16;
	shr.u32 	%r42622, %r42616, 16;
	shr.u32 	%r42623, %r42619, 16;
	add.s32 	%r42624, %r42620, %r59245;
	add.s32 	%r42625, %r42624, %r42621;
	setp.lt.u32 	%p10796, %r42625, %r59245;
	selp.u32 	%r42626, 1, 0, %p10796;
	add.s32 	%r42627, %r42625, %r42614;
	setp.lt.u32 	%p10797, %r42627, %r42625;
	selp.u32 	%r42628, 1, 0, %p10797;
	mad.lo.s32 	%r42629, %r42617, %r42544, %r42622;
	add.s32 	%r42630, %r42629, %r42623;
	add.s32 	%r42631, %r42630, %r42626;
	add.s32 	%r42632, %r42631, %r42628;
	and.b32  	%r42633, %r11782, 65535;
	mul.lo.s32 	%r42634, %r42633, %r42545;
	shr.u32 	%r42635, %r11782, 16;
	mul.lo.s32 	%r42636, %r42633, %r42544;
	mad.lo.s32 	%r42637, %r42635, %r42545, %r42636;
	and.b32  	%r42638, %r42634, 65535;
	shl.b32 	%r42639, %r42637, 16;
	shr.u32 	%r42640, %r42634, 16;
	shr.u32 	%r42641, %r42637, 16;
	add.s32 	%r42642, %r42638, %r59244;
	add.s32 	%r42643, %r42642, %r42639;
	setp.lt.u32 	%p10798, %r42643, %r59244;
	selp.u32 	%r42644, 1, 0, %p10798;
	add.s32 	%r42645, %r42643, %r42632;
	setp.lt.u32 	%p10799, %r42645, %r42643;
	selp.u32 	%r42646, 1, 0, %p10799;
	mad.lo.s32 	%r42647, %r42635, %r42544, %r42640;
	add.s32 	%r42648, %r42647, %r42641;
	add.s32 	%r42649, %r42648, %r42644;
	add.s32 	%r42650, %r42649, %r42646;
	and.b32  	%r42651, %r11783, 65535;
	mul.lo.s32 	%r42652, %r42651, %r42545;
	shr.u32 	%r42653, %r11783, 16;
	mul.lo.s32 	%r42654, %r42651, %r42544;
	mad.lo.s32 	%r42655, %r42653, %r42545, %r42654;
	and.b32  	%r42656, %r42652, 65535;
	shl.b32 	%r42657, %r42655, 16;
	shr.u32 	%r42658, %r42652, 16;
	shr.u32 	%r42659, %r42655, 16;
	add.s32 	%r42660, %r42656, %r59243;
	add.s32 	%r42661, %r42660, %r42657;
	setp.lt.u32 	%p10800, %r42661, %r59243;
	selp.u32 	%r42662, 1, 0, %p10800;
	add.s32 	%r42663, %r42661, %r42650;
	setp.lt.u32 	%p10801, %r42663, %r42661;
	selp.u32 	%r42664, 1, 0, %p10801;
	mad.lo.s32 	%r42665, %r42653, %r42544, %r42658;
	add.s32 	%r42666, %r42665, %r42659;
	add.s32 	%r42667, %r42666, %r42662;
	add.s32 	%r42668, %r42667, %r42664;
	and.b32  	%r42669, %r11784, 65535;
	mul.lo.s32 	%r42670, %r42669, %r42545;
	shr.u32 	%r42671, %r11784, 16;
	mul.lo.s32 	%r42672, %r42669, %r42544;
	mad.lo.s32 	%r42673, %r42671, %r42545, %r42672;
	and.b32  	%r42674, %r42670, 65535;
	shl.b32 	%r42675, %r42673, 16;
	shr.u32 	%r42676, %r42670, 16;
	shr.u32 	%r42677, %r42673, 16;
	add.s32 	%r42678, %r42674, %r59242;
	add.s32 	%r42679, %r42678, %r42675;
	setp.lt.u32 	%p10802, %r42679, %r59242;
	selp.u32 	%r42680, 1, 0, %p10802;
	add.s32 	%r42681, %r42679, %r42668;
	setp.lt.u32 	%p10803, %r42681, %r42679;
	selp.u32 	%r42682, 1, 0, %p10803;
	mad.lo.s32 	%r42683, %r42671, %r42544, %r42676;
	add.s32 	%r42684, %r42683, %r42677;
	add.s32 	%r42685, %r42684, %r42680;
	add.s32 	%r42686, %r42685, %r42682;
	mul.lo.s32 	%r42687, %r42556, %r55694;
	shr.u32 	%r42688, %r42687, 16;
	and.b32  	%r42689, %r42687, 65535;
	mul.lo.s32 	%r42690, %r8005, %r42689;
	mul.lo.s32 	%r42691, %r8005, %r42688;
	mad.lo.s32 	%r42692, %r8006, %r42689, %r42691;
	and.b32  	%r42693, %r42690, 65535;
	shl.b32 	%r42694, %r42692, 16;
	shr.u32 	%r42695, %r42690, 16;
	shr.u32 	%r42696, %r42692, 16;
	add.s32 	%r42697, %r42693, %r42556;
	add.s32 	%r42698, %r42697, %r42694;
	setp.lt.u32 	%p10804, %r42698, %r42556;
	selp.u32 	%r42699, 1, 0, %p10804;
	mad.lo.s32 	%r42700, %r8006, %r42688, %r42695;
	add.s32 	%r42701, %r42700, %r42696;
	add.s32 	%r42702, %r42701, %r42699;
	and.b32  	%r42703, %r11770, 65535;
	mul.lo.s32 	%r42704, %r42703, %r42689;
	shr.u32 	%r42705, %r11770, 16;
	mul.lo.s32 	%r42706, %r42703, %r42688;
	mad.lo.s32 	%r42707, %r42705, %r42689, %r42706;
	and.b32  	%r42708, %r42704, 65535;
	shl.b32 	%r42709, %r42707, 16;
	shr.u32 	%r42710, %r42704, 16;
	shr.u32 	%r42711, %r42707, 16;
	add.s32 	%r42712, %r42708, %r42573;
	add.s32 	%r42713, %r42712, %r42709;
	setp.lt.u32 	%p10805, %r42713, %r42573;
	selp.u32 	%r42714, 1, 0, %p10805;
	add.s32 	%r59240, %r42713, %r42702;
	setp.lt.u32 	%p10806, %r59240, %r42713;
	selp.u32 	%r42715, 1, 0, %p10806;
	mad.lo.s32 	%r42716, %r42705, %r42688, %r42710;
	add.s32 	%r42717, %r42716, %r42711;
	add.s32 	%r42718, %r42717, %r42714;
	add.s32 	%r42719, %r42718, %r42715;
	and.b32  	%r42720, %r11771, 65535;
	mul.lo.s32 	%r42721, %r42720, %r42689;
	shr.u32 	%r42722, %r11771, 16;
	mul.lo.s32 	%r42723, %r42720, %r42688;
	mad.lo.s32 	%r42724, %r42722, %r42689, %r42723;
	and.b32  	%r42725, %r42721, 65535;
	shl.b32 	%r42726, %r42724, 16;
	shr.u32 	%r42727, %r42721, 16;
	shr.u32 	%r42728, %r42724, 16;
	add.s32 	%r42729, %r42725, %r42591;
	add.s32 	%r42730, %r42729, %r42726;
	setp.lt.u32 	%p10807, %r42730, %r42591;
	selp.u32 	%r42731, 1, 0, %p10807;
	add.s32 	%r59248, %r42730, %r42719;
	setp.lt.u32 	%p10808, %r59248, %r42730;
	selp.u32 	%r42732, 1, 0, %p10808;
	mad.lo.s32 	%r42733, %r42722, %r42688, %r42727;
	add.s32 	%r42734, %r42733, %r42728;
	add.s32 	%r42735, %r42734, %r42731;
	add.s32 	%r42736, %r42735, %r42732;
	and.b32  	%r42737, %r11772, 65535;
	mul.lo.s32 	%r42738, %r42737, %r42689;
	shr.u32 	%r42739, %r11772, 16;
	mul.lo.s32 	%r42740, %r42737, %r42688;
	mad.lo.s32 	%r42741, %r42739, %r42689, %r42740;
	and.b32  	%r42742, %r42738, 65535;
	shl.b32 	%r42743, %r42741, 16;
	shr.u32 	%r42744, %r42738, 16;
	shr.u32 	%r42745, %r42741, 16;
	add.s32 	%r42746, %r42742, %r42609;
	add.s32 	%r42747, %r42746, %r42743;
	setp.lt.u32 	%p10809, %r42747, %r42609;
	selp.u32 	%r42748, 1, 0, %p10809;
	add.s32 	%r59247, %r42747, %r42736;
	setp.lt.u32 	%p10810, %r59247, %r42747;
	selp.u32 	%r42749, 1, 0, %p10810;
	mad.lo.s32 	%r42750, %r42739, %r42688, %r42744;
	add.s32 	%r42751, %r42750, %r42745;
	add.s32 	%r42752, %r42751, %r42748;
	add.s32 	%r42753, %r42752, %r42749;
	and.b32  	%r42754, %r11773, 65535;
	mul.lo.s32 	%r42755, %r42754, %r42689;
	shr.u32 	%r42756, %r11773, 16;
	mul.lo.s32 	%r42757, %r42754, %r42688;
	mad.lo.s32 	%r42758, %r42756, %r42689, %r42757;
	and.b32  	%r42759, %r42755, 65535;
	shl.b32 	%r42760, %r42758, 16;
	shr.u32 	%r42761, %r42755, 16;
	shr.u32 	%r42762, %r42758, 16;
	add.s32 	%r42763, %r42759, %r42627;
	add.s32 	%r42764, %r42763, %r42760;
	setp.lt.u32 	%p10811, %r42764, %r42627;
	selp.u32 	%r42765, 1, 0, %p10811;
	add.s32 	%r59246, %r42764, %r42753;
	setp.lt.u32 	%p10812, %r59246, %r42764;
	selp.u32 	%r42766, 1, 0, %p10812;
	mad.lo.s32 	%r42767, %r42756, %r42688, %r42761;
	add.s32 	%r42768, %r42767, %r42762;
	add.s32 	%r42769, %r42768, %r42765;
	add.s32 	%r42770, %r42769, %r42766;
	and.b32  	%r42771, %r11774, 65535;
	mul.lo.s32 	%r42772, %r42771, %r42689;
	shr.u32 	%r42773, %r11774, 16;
	mul.lo.s32 	%r42774, %r42771, %r42688;
	mad.lo.s32 	%r42775, %r42773, %r42689, %r42774;
	and.b32  	%r42776, %r42772, 65535;
	shl.b32 	%r42777, %r42775, 16;
	shr.u32 	%r42778, %r42772, 16;
	shr.u32 	%r42779, %r42775, 16;
	add.s32 	%r42780, %r42776, %r42645;
	add.s32 	%r42781, %r42780, %r42777;
	setp.lt.u32 	%p10813, %r42781, %r42645;
	selp.u32 	%r42782, 1, 0, %p10813;
	add.s32 	%r59245, %r42781, %r42770;
	setp.lt.u32 	%p10814, %r59245, %r42781;
	selp.u32 	%r42783, 1, 0, %p10814;
	mad.lo.s32 	%r42784, %r42773, %r42688, %r42778;
	add.s32 	%r42785, %r42784, %r42779;
	add.s32 	%r42786, %r42785, %r42782;
	add.s32 	%r42787, %r42786, %r42783;
	and.b32  	%r42788, %r11775, 65535;
	mul.lo.s32 	%r42789, %r42788, %r42689;
	shr.u32 	%r42790, %r11775, 16;
	mul.lo.s32 	%r42791, %r42788, %r42688;
	mad.lo.s32 	%r42792, %r42790, %r42689, %r42791;
	and.b32  	%r42793, %r42789, 65535;
	shl.b32 	%r42794, %r42792, 16;
	shr.u32 	%r42795, %r42789, 16;
	shr.u32 	%r42796, %r42792, 16;
	add.s32 	%r42797, %r42793, %r42663;
	add.s32 	%r42798, %r42797, %r42794;
	setp.lt.u32 	%p10815, %r42798, %r42663;
	selp.u32 	%r42799, 1, 0, %p10815;
	add.s32 	%r59244, %r42798, %r42787;
	setp.lt.u32 	%p10816, %r59244, %r42798;
	selp.u32 	%r42800, 1, 0, %p10816;
	mad.lo.s32 	%r42801, %r42790, %r42688, %r42795;
	add.s32 	%r42802, %r42801, %r42796;
	add.s32 	%r42803, %r42802, %r42799;
	add.s32 	%r42804, %r42803, %r42800;
	and.b32  	%r42805, %r11776, 65535;
	mul.lo.s32 	%r42806, %r42805, %r42689;
	shr.u32 	%r42807, %r11776, 16;
	mul.lo.s32 	%r42808, %r42805, %r42688;
	mad.lo.s32 	%r42809, %r42807, %r42689, %r42808;
	and.b32  	%r42810, %r42806, 65535;
	shl.b32 	%r42811, %r42809, 16;
	shr.u32 	%r42812, %r42806, 16;
	shr.u32 	%r42813, %r42809, 16;
	add.s32 	%r42814, %r42810, %r42681;
	add.s32 	%r42815, %r42814, %r42811;
	setp.lt.u32 	%p10817, %r42815, %r42681;
	selp.u32 	%r42816, 1, 0, %p10817;
	add.s32 	%r59243, %r42815, %r42804;
	setp.lt.u32 	%p10818, %r59243, %r42815;
	selp.u32 	%r42817, 1, 0, %p10818;
	mad.lo.s32 	%r42818, %r42807, %r42688, %r42812;
	add.s32 	%r42819, %r42818, %r42813;
	add.s32 	%r42820, %r42819, %r42816;
	add.s32 	%r42821, %r42820, %r42817;
	add.s32 	%r59242, %r42686, %r42821;
	add.s32 	%r59241, %r59241, 1;
	add.s64 	%rd19, %rd19, 4;
	setp.ne.s32 	%p10819, %r59241, 8;
	@%p10819 bra 	$L__BB0_2287;
	setp.lt.u32 	%p10820, %r59242, %r11776;
	mov.u32 	%r59249, %r59240;
	@%p10820 bra 	$L__BB0_2303;
	setp.gt.u32 	%p10821, %r59242, %r11776;
	@%p10821 bra 	$L__BB0_2302;
	setp.lt.u32 	%p10822, %r59243, %r11775;
	mov.u32 	%r59249, %r59240;
	@%p10822 bra 	$L__BB0_2303;
	setp.gt.u32 	%p10823, %r59243, %r11775;
	@%p10823 bra 	$L__BB0_2302;
	setp.lt.u32 	%p10824, %r59244, %r11774;
	mov.u32 	%r59249, %r59240;
	@%p10824 bra 	$L__BB0_2303;
	setp.gt.u32 	%p10825, %r59244, %r11774;
	@%p10825 bra 	$L__BB0_2302;
	setp.lt.u32 	%p10826, %r59245, %r11773;
	mov.u32 	%r59249, %r59240;
	@%p10826 bra 	$L__BB0_2303;
	setp.gt.u32 	%p10827, %r59245, %r11773;
	@%p10827 bra 	$L__BB0_2302;
	setp.lt.u32 	%p10828, %r59246, %r11772;
	mov.u32 	%r59249, %r59240;
	@%p10828 bra 	$L__BB0_2303;
	setp.gt.u32 	%p10829, %r59246, %r11772;
	@%p10829 bra 	$L__BB0_2302;
	setp.lt.u32 	%p10830, %r59247, %r11771;
	mov.u32 	%r59249, %r59240;
	@%p10830 bra 	$L__BB0_2303;
	setp.gt.u32 	%p10831, %r59247, %r11771;
	@%p10831 bra 	$L__BB0_2302;
	setp.lt.u32 	%p10832, %r59248, %r11770;
	mov.u32 	%r59249, %r59240;
	@%p10832 bra 	$L__BB0_2303;
	setp.le.u32 	%p10833, %r59248, %r11770;
	setp.lt.u32 	%p10834, %r59240, %r11769;
	and.pred  	%p10835, %p10833, %p10834;
	mov.u32 	%r59249, %r59240;
	@%p10835 bra 	$L__BB0_2303;
$L__BB0_2302:
	sub.s32 	%r59249, %r59240, %r11769;
	setp.lt.u32 	%p10836, %r59240, %r11769;
	selp.u32 	%r42822, 1, 0, %p10836;
	sub.s32 	%r42823, %r59248, %r11770;
	setp.lt.u32 	%p10837, %r59248, %r11770;
	selp.s32 	%r42824, -1, 0, %p10836;
	add.s32 	%r59248, %r42823, %r42824;
	setp.lt.u32 	%p10838, %r42823, %r42822;
	or.pred  	%p10839, %p10837, %p10838;
	selp.u32 	%r42825, 1, 0, %p10839;
	sub.s32 	%r42826, %r59247, %r11771;
	setp.lt.u32 	%p10840, %r59247, %r11771;
	selp.s32 	%r42827, -1, 0, %p10839;
	add.s32 	%r59247, %r42826, %r42827;
	setp.lt.u32 	%p10841, %r42826, %r42825;
	or.pred  	%p10842, %p10840, %p10841;
	selp.u32 	%r42828, 1, 0, %p10842;
	sub.s32 	%r42829, %r59246, %r11772;
	setp.lt.u32 	%p10843, %r59246, %r11772;
	selp.s32 	%r42830, -1, 0, %p10842;
	add.s32 	%r59246, %r42829, %r42830;
	setp.lt.u32 	%p10844, %r42829, %r42828;
	or.pred  	%p10845, %p10843, %p10844;
	selp.u32 	%r42831, 1, 0, %p10845;
	sub.s32 	%r42832, %r59245, %r11773;
	setp.lt.u32 	%p10846, %r59245, %r11773;
	selp.s32 	%r42833, -1, 0, %p10845;
	add.s32 	%r59245, %r42832, %r42833;
	setp.lt.u32 	%p10847, %r42832, %r42831;
	or.pred  	%p10848, %p10846, %p10847;
	selp.u32 	%r42834, 1, 0, %p10848;
	sub.s32 	%r42835, %r59244, %r11774;
	setp.lt.u32 	%p10849, %r59244, %r11774;
	selp.s32 	%r42836, -1, 0, %p10848;
	add.s32 	%r59244, %r42835, %r42836;
	setp.lt.u32 	%p10850, %r42835, %r42834;
	or.pred  	%p10851, %p10849, %p10850;
	selp.u32 	%r42837, 1, 0, %p10851;
	sub.s32 	%r42838, %r59243, %r11775;
	setp.lt.u32 	%p10852, %r59243, %r11775;
	selp.s32 	%r42839, -1, 0, %p10851;
	add.s32 	%r59243, %r42838, %r42839;
	setp.lt.u32 	%p10853, %r42838, %r42837;
	or.pred  	%p10854, %p10852, %p10853;
	selp.s32 	%r42840, -1, 0, %p10854;
	sub.s32 	%r42841, %r59242, %r11776;
	add.s32 	%r59242, %r42841, %r42840;
$L__BB0_2303:
	st.local.u32 	[%rd22], %r59249;
	st.local.u32 	[%rd22+4], %r59248;
	st.local.u32 	[%rd22+8], %r59247;
	st.local.u32 	[%rd22+12], %r59246;
	st.local.u32 	[%rd22+16], %r59245;
	st.local.u32 	[%rd22+20], %r59244;
	st.local.u32 	[%rd22+24], %r59243;
	st.local.u32 	[%rd22+28], %r59242;
	and.b32  	%r8066, %r59198, 65535;
	shr.u32 	%r8067, %r59198, 16;
	and.b32  	%r8068, %r59197, 65535;
	shr.u32 	%r8069, %r59197, 16;
	and.b32  	%r8070, %r59196, 65535;
	shr.u32 	%r8071, %r59196, 16;
	and.b32  	%r8072, %r59195, 65535;
	shr.u32 	%r8073, %r59195, 16;
	and.b32  	%r8074, %r59194, 65535;
	shr.u32 	%r8075, %r59194, 16;
	and.b32  	%r8076, %r59193, 65535;
	shr.u32 	%r8077, %r59193, 16;
	and.b32  	%r8078, %r59192, 65535;
	shr.u32 	%r8079, %r59192, 16;
	and.b32  	%r8080, %r59191, 65535;
	shr.u32 	%r8081, %r59191, 16;
	mov.b32 	%r59259, 0;
	mov.u64 	%rd510, %rd20;
	mov.u32 	%r59260, %r59259;
	mov.u32 	%r59261, %r59259;
	mov.u32 	%r59262, %r59259;
	mov.u32 	%r59263, %r59259;
	mov.u32 	%r59264, %r59259;
	mov.u32 	%r59265, %r59259;
	mov.u32 	%r59257, %r59259;
	mov.u32 	%r59258, %r59259;
$L__BB0_2304:
	ld.param.u32 	%r55695, [_Z17ecm_stage1_kernelj4U256S_S_jPKjjjjjjjjPjS2_S2_S2_S2_S2__param_4];
	ld.local.u32 	%r42843, [%rd510];
	shr.u32 	%r42844, %r42843, 16;
	and.b32  	%r42845, %r42843, 65535;
	mul.lo.s32 	%r42846, %r8066, %r42845;
	mul.lo.s32 	%r42847, %r8066, %r42844;
	mad.lo.s32 	%r42848, %r8067, %r42845, %r42847;
	and.b32  	%r42849, %r42846, 65535;
	shl.b32 	%r42850, %r42848, 16;
	shr.u32 	%r42851, %r42846, 16;
	shr.u32 	%r42852, %r42848, 16;
	add.s32 	%r42853, %r42849, %r59257;
	add.s32 	%r42854, %r42853, %r42850;
	setp.lt.u32 	%p10855, %r42854, %r59257;
	selp.u32 	%r42855, 1, 0, %p10855;
	mad.lo.s32 	%r42856, %r8067, %r42844, %r42851;
	add.s32 	%r42857, %r42856, %r42852;
	add.s32 	%r42858, %r42857, %r42855;
	mul.lo.s32 	%r42859, %r8068, %r42845;
	mul.lo.s32 	%r42860, %r8068, %r42844;
	mad.lo.s32 	%r42861, %r8069, %r42845, %r42860;
	and.b32  	%r42862, %r42859, 65535;
	shl.b32 	%r42863, %r42861, 16;
	shr.u32 	%r42864, %r42859, 16;
	shr.u32 	%r42865, %r42861, 16;
	add.s32 	%r42866, %r42862, %r59265;
	add.s32 	%r42867, %r42866, %r42863;
	setp.lt.u32 	%p10856, %r42867, %r59265;
	selp.u32 	%r42868, 1, 0, %p10856;
	add.s32 	%r42869, %r42867, %r42858;
	setp.lt.u32 	%p10857, %r42869, %r42867;
	selp.u32 	%r42870, 1, 0, %p10857;
	mad.lo.s32 	%r42871, %r8069, %r42844, %r42864;
	add.s32 	%r42872, %r42871, %r42865;
	add.s32 	%r42873, %r42872, %r42868;
	add.s32 	%r42874, %r42873, %r42870;
	mul.lo.s32 	%r42875, %r8070, %r42845;
	mul.lo.s32 	%r42876, %r8070, %r42844;
	mad.lo.s32 	%r42877, %r8071, %r42845, %r42876;
	and.b32  	%r42878, %r42875, 65535;
	shl.b32 	%r42879, %r42877, 16;
	shr.u32 	%r42880, %r42875, 16;
	shr.u32 	%r42881, %r42877, 16;
	add.s32 	%r42882, %r42878, %r59264;
	add.s32 	%r42883, %r42882, %r42879;
	setp.lt.u32 	%p10858, %r42883, %r59264;
	selp.u32 	%r42884, 1, 0, %p10858;
	add.s32 	%r42885, %r42883, %r42874;
	setp.lt.u32 	%p10859, %r42885, %r42883;
	selp.u32 	%r42886, 1, 0, %p10859;
	mad.lo.s32 	%r42887, %r8071, %r42844, %r42880;
	add.s32 	%r42888, %r42887, %r42881;
	add.s32 	%r42889, %r42888, %r42884;
	add.s32 	%r42890, %r42889, %r42886;
	mul.lo.s32 	%r42891, %r8072, %r42845;
	mul.lo.s32 	%r42892, %r8072, %r42844;
	mad.lo.s32 	%r42893, %r8073, %r42845, %r42892;
	and.b32  	%r42894, %r42891, 65535;
	shl.b32 	%r42895, %r42893, 16;
	shr.u32 	%r42896, %r42891, 16;
	shr.u32 	%r42897, %r42893, 16;
	add.s32 	%r42898, %r42894, %r59263;
	add.s32 	%r42899, %r42898, %r42895;
	setp.lt.u32 	%p10860, %r42899, %r59263;
	selp.u32 	%r42900, 1, 0, %p10860;
	add.s32 	%r42901, %r42899, %r42890;
	setp.lt.u32 	%p10861, %r42901, %r42899;
	selp.u32 	%r42902, 1, 0, %p10861;
	mad.lo.s32 	%r42903, %r8073, %r42844, %r42896;
	add.s32 	%r42904, %r42903, %r42897;
	add.s32 	%r42905, %r42904, %r42900;
	add.s32 	%r42906, %r42905, %r42902;
	mul.lo.s32 	%r42907, %r8074, %r42845;
	mul.lo.s32 	%r42908, %r8074, %r42844;
	mad.lo.s32 	%r42909, %r8075, %r42845, %r42908;
	and.b32  	%r42910, %r42907, 65535;
	shl.b32 	%r42911, %r42909, 16;
	shr.u32 	%r42912, %r42907, 16;
	shr.u32 	%r42913, %r42909, 16;
	add.s32 	%r42914, %r42910, %r59262;
	add.s32 	%r42915, %r42914, %r42911;
	setp.lt.u32 	%p10862, %r42915, %r59262;
	selp.u32 	%r42916, 1, 0, %p10862;
	add.s32 	%r42917, %r42915, %r42906;
	setp.lt.u32 	%p10863, %r42917, %r42915;
	selp.u32 	%r42918, 1, 0, %p10863;
	mad.lo.s32 	%r42919, %r8075, %r42844, %r42912;
	add.s32 	%r42920, %r42919, %r42913;
	add.s32 	%r42921, %r42920, %r42916;
	add.s32 	%r42922, %r42921, %r42918;
	mul.lo.s32 	%r42923, %r8076, %r42845;
	mul.lo.s32 	%r42924, %r8076, %r42844;
	mad.lo.s32 	%r42925, %r8077, %r42845, %r42924;
	and.b32  	%r42926, %r42923, 65535;
	shl.b32 	%r42927, %r42925, 16;
	shr.u32 	%r42928, %r42923, 16;
	shr.u32 	%r42929, %r42925, 16;
	add.s32 	%r42930, %r42926, %r59261;
	add.s32 	%r42931, %r42930, %r42927;
	setp.lt.u32 	%p10864, %r42931, %r59261;
	selp.u32 	%r42932, 1, 0, %p10864;
	add.s32 	%r42933, %r42931, %r42922;
	setp.lt.u32 	%p10865, %r42933, %r42931;
	selp.u32 	%r42934, 1, 0, %p10865;
	mad.lo.s32 	%r42935, %r8077, %r42844, %r42928;
	add.s32 	%r42936, %r42935, %r42929;
	add.s32 	%r42937, %r42936, %r42932;
	add.s32 	%r42938, %r42937, %r42934;
	mul.lo.s32 	%r42939, %r8078, %r42845;
	mul.lo.s32 	%r42940, %r8078, %r42844;
	mad.lo.s32 	%r42941, %r8079, %r42845, %r42940;
	and.b32  	%r42942, %r42939, 65535;
	shl.b32 	%r42943, %r42941, 16;
	shr.u32 	%r42944, %r42939, 16;
	shr.u32 	%r42945, %r42941, 16;
	add.s32 	%r42946, %r42942, %r59260;
	add.s32 	%r42947, %r42946, %r42943;
	setp.lt.u32 	%p10866, %r42947, %r59260;
	selp.u32 	%r42948, 1, 0, %p10866;
	add.s32 	%r42949, %r42947, %r42938;
	setp.lt.u32 	%p10867, %r42949, %r42947;
	selp.u32 	%r42950, 1, 0, %p10867;
	mad.lo.s32 	%r42951, %r8079, %r42844, %r42944;
	add.s32 	%r42952, %r42951, %r42945;
	add.s32 	%r42953, %r42952, %r42948;
	add.s32 	%r42954, %r42953, %r42950;
	mul.lo.s32 	%r42955, %r8080, %r42845;
	mul.lo.s32 	%r42956, %r8080, %r42844;
	mad.lo.s32 	%r42957, %r8081, %r42845, %r42956;
	and.b32  	%r42958, %r42955, 65535;
	shl.b32 	%r42959, %r42957, 16;
	shr.u32 	%r42960, %r42955, 16;
	shr.u32 	%r42961, %r42957, 16;
	add.s32 	%r42962, %r42958, %r59259;
	add.s32 	%r42963, %r42962, %r42959;
	setp.lt.u32 	%p10868, %r42963, %r59259;
	selp.u32 	%r42964, 1, 0, %p10868;
	add.s32 	%r42965, %r42963, %r42954;
	setp.lt.u32 	%p10869, %r42965, %r42963;
	selp.u32 	%r42966, 1, 0, %p10869;
	mad.lo.s32 	%r42967, %r8081, %r42844, %r42960;
	add.s32 	%r42968, %r42967, %r42961;
	add.s32 	%r42969, %r42968, %r42964;
	add.s32 	%r42970, %r42969, %r42966;
	mul.lo.s32 	%r42971, %r42854, %r55695;
	shr.u32 	%r42972, %r42971, 16;
	and.b32  	%r42973, %r42971, 65535;
	and.b32  	%r42974, %r11769, 65535;
	mul.lo.s32 	%r42975, %r42974, %r42973;
	shr.u32 	%r42976, %r11769, 16;
	mul.lo.s32 	%r42977, %r42974, %r42972;
	mad.lo.s32 	%r42978, %r42976, %r42973, %r42977;
	and.b32  	%r42979, %r42975, 65535;
	shl.b32 	%r42980, %r42978, 16;
	shr.u32 	%r42981, %r42975, 16;
	shr.u32 	%r42982, %r42978, 16;
	add.s32 	%r42983, %r42979, %r42854;
	add.s32 	%r42984, %r42983, %r42980;
	setp.lt.u32 	%p10870, %r42984, %r42854;
	selp.u32 	%r42985, 1, 0, %p10870;
	mad.lo.s32 	%r42986, %r42976, %r42972, %r42981;
	add.s32 	%r42987, %r42986, %r42982;
	add.s32 	%r42988, %r42987, %r42985;
	and.b32  	%r42989, %r11770, 65535;
	mul.lo.s32 	%r42990, %r42989, %r42973;
	shr.u32 	%r42991, %r11770, 16;
	mul.lo.s32 	%r42992, %r42989, %r42972;
	mad.lo.s32 	%r42993, %r42991, %r42973, %r42992;
	and.b32  	%r42994, %r42990, 65535;
	shl.b32 	%r42995, %r42993, 16;
	shr.u32 	%r42996, %r42990, 16;
	shr.u32 	%r42997, %r42993, 16;
	add.s32 	%r42998, %r42994, %r42869;
	add.s32 	%r42999, %r42998, %r42995;
	setp.lt.u32 	%p10871, %r42999, %r42869;
	selp.u32 	%r43000, 1, 0, %p10871;
	add.s32 	%r59257, %r42999, %r42988;
	setp.lt.u32 	%p10872, %r59257, %r42999;
	selp.u32 	%r43001, 1, 0, %p10872;
	mad.lo.s32 	%r43002, %r42991, %r42972, %r42996;
	add.s32 	%r43003, %r43002, %r42997;
	add.s32 	%r43004, %r43003, %r43000;
	add.s32 	%r43005, %r43004, %r43001;
	and.b32  	%r43006, %r11771, 65535;
	mul.lo.s32 	%r43007, %r43006, %r42973;
	shr.u32 	%r43008, %r11771, 16;
	mul.lo.s32 	%r43009, %r43006, %r42972;
	mad.lo.s32 	%r43010, %r43008, %r42973, %r43009;
	and.b32  	%r43011, %r43007, 65535;
	shl.b32 	%r43012, %r43010, 16;
	shr.u32 	%r43013, %r43007, 16;
	shr.u32 	%r43014, %r43010, 16;
	add.s32 	%r43015, %r43011, %r42885;
	add.s32 	%r43016, %r43015, %r43012;
	setp.lt.u32 	%p10873, %r43016, %r42885;
	selp.u32 	%r43017, 1, 0, %p10873;
	add.s32 	%r59265, %r43016, %r43005;
	setp.lt.u32 	%p10874, %r59265, %r43016;
	selp.u32 	%r43018, 1, 0, %p10874;
	mad.lo.s32 	%r43019, %r43008, %r42972, %r43013;
	add.s32 	%r43020, %r43019, %r43014;
	add.s32 	%r43021, %r43020, %r43017;
	add.s32 	%r43022, %r43021, %r43018;
	and.b32  	%r43023, %r11772, 65535;
	mul.lo.s32 	%r43024, %r43023, %r42973;
	shr.u32 	%r43025, %r11772, 16;
	mul.lo.s32 	%r43026, %r43023, %r42972;
	mad.lo.s32 	%r43027, %r43025, %r42973, %r43026;
	and.b32  	%r43028, %r43024, 65535;
	shl.b32 	%r43029, %r43027, 16;
	shr.u32 	%r43030, %r43024, 16;
	shr.u32 	%r43031, %r43027, 16;
	add.s32 	%r43032, %r43028, %r42901;
	add.s32 	%r43033, %r43032, %r43029;
	setp.lt.u32 	%p10875, %r43033, %r42901;
	selp.u32 	%r43034, 1, 0, %p10875;
	add.s32 	%r59264, %r43033, %r43022;
	setp.lt.u32 	%p10876, %r59264, %r43033;
	selp.u32 	%r43035, 1, 0, %p10876;
	mad.lo.s32 	%r43036, %r43025, %r42972, %r43030;
	add.s32 	%r43037, %r43036, %r43031;
	add.s32 	%r43038, %r43037, %r43034;
	add.s32 	%r43039, %r43038, %r43035;
	and.b32  	%r43040, %r11773, 65535;
	mul.lo.s32 	%r43041, %r43040, %r42973;
	shr.u32 	%r43042, %r11773, 16;
	mul.lo.s32 	%r43043, %r43040, %r42972;
	mad.lo.s32 	%r43044, %r43042, %r42973, %r43043;
	and.b32  	%r43045, %r43041, 65535;
	shl.b32 	%r43046, %r43044, 16;
	shr.u32 	%r43047, %r43041, 16;
	shr.u32 	%r43048, %r43044, 16;
	add.s32 	%r43049, %r43045, %r42917;
	add.s32 	%r43050, %r43049, %r43046;
	setp.lt.u32 	%p10877, %r43050, %r42917;
	selp.u32 	%r43051, 1, 0, %p10877;
	add.s32 	%r59263, %r43050, %r43039;
	setp.lt.u32 	%p10878, %r59263, %r43050;
	selp.u32 	%r43052, 1, 0, %p10878;
	mad.lo.s32 	%r43053, %r43042, %r42972, %r43047;
	add.s32 	%r43054, %r43053, %r43048;
	add.s32 	%r43055, %r43054, %r43051;
	add.s32 	%r43056, %r43055, %r43052;
	and.b32  	%r43057, %r11774, 65535;
	mul.lo.s32 	%r43058, %r43057, %r42973;
	shr.u32 	%r43059, %r11774, 16;
	mul.lo.s32 	%r43060, %r43057, %r42972;
	mad.lo.s32 	%r43061, %r43059, %r42973, %r43060;
	and.b32  	%r43062, %r43058, 65535;
	shl.b32 	%r43063, %r43061, 16;
	shr.u32 	%r43064, %r43058, 16;
	shr.u32 	%r43065, %r43061, 16;
	add.s32 	%r43066, %r43062, %r42933;
	add.s32 	%r43067, %r43066, %r43063;
	setp.lt.u32 	%p10879, %r43067, %r42933;
	selp.u32 	%r43068, 1, 0, %p10879;
	add.s32 	%r59262, %r43067, %r43056;
	setp.lt.u32 	%p10880, %r59262, %r43067;
	selp.u32 	%r43069, 1, 0, %p10880;
	mad.lo.s32 	%r43070, %r43059, %r42972, %r43064;
	add.s32 	%r43071, %r43070, %r43065;
	add.s32 	%r43072, %r43071, %r43068;
	add.s32 	%r43073, %r43072, %r43069;
	and.b32  	%r43074, %r11775, 65535;
	mul.lo.s32 	%r43075, %r43074, %r42973;
	shr.u32 	%r43076, %r11775, 16;
	mul.lo.s32 	%r43077, %r43074, %r42972;
	mad.lo.s32 	%r43078, %r43076, %r42973, %r43077;
	and.b32  	%r43079, %r43075, 65535;
	shl.b32 	%r43080, %r43078, 16;
	shr.u32 	%r43081, %r43075, 16;
	shr.u32 	%r43082, %r43078, 16;
	add.s32 	%r43083, %r43079, %r42949;
	add.s32 	%r43084, %r43083, %r43080;
	setp.lt.u32 	%p10881, %r43084, %r42949;
	selp.u32 	%r43085, 1, 0, %p10881;
	add.s32 	%r59261, %r43084, %r43073;
	setp.lt.u32 	%p10882, %r59261, %r43084;
	selp.u32 	%r43086, 1, 0, %p10882;
	mad.lo.s32 	%r43087, %r43076, %r42972, %r43081;
	add.s32 	%r43088, %r43087, %r43082;
	add.s32 	%r43089, %r43088, %r43085;
	add.s32 	%r43090, %r43089, %r43086;
	and.b32  	%r43091, %r11776, 65535;
	mul.lo.s32 	%r43092, %r43091, %r42973;
	shr.u32 	%r43093, %r11776, 16;
	mul.lo.s32 	%r43094, %r43091, %r42972;
	mad.lo.s32 	%r43095, %r43093, %r42973, %r43094;
	and.b32  	%r43096, %r43092, 65535;
	shl.b32 	%r43097, %r43095, 16;
	shr.u32 	%r43098, %r43092, 16;
	shr.u32 	%r43099, %r43095, 16;
	add.s32 	%r43100, %r43096, %r42965;
	add.s32 	%r43101, %r43100, %r43097;
	setp.lt.u32 	%p10883, %r43101, %r42965;
	selp.u32 	%r43102, 1, 0, %p10883;
	add.s32 	%r59260, %r43101, %r43090;
	setp.lt.u32 	%p10884, %r59260, %r43101;
	selp.u32 	%r43103, 1, 0, %p10884;
	mad.lo.s32 	%r43104, %r43093, %r42972, %r43098;
	add.s32 	%r43105, %r43104, %r43099;
	add.s32 	%r43106, %r43105, %r43102;
	add.s32 	%r43107, %r43106, %r43103;
	add.s32 	%r59259, %r42970, %r43107;
	add.s32 	%r59258, %r59258, 1;
	add.s64 	%rd510, %rd510, 4;
	setp.ne.s32 	%p10885, %r59258, 8;
	@%p10885 bra 	$L__BB0_2304;
	setp.lt.u32 	%p10886, %r59259, %r11776;
	mov.u32 	%r59266, %r59257;
	@%p10886 bra 	$L__BB0_2320;
	setp.gt.u32 	%p10887, %r59259, %r11776;
	@%p10887 bra 	$L__BB0_2319;
	setp.lt.u32 	%p10888, %r59260, %r11775;
	mov.u32 	%r59266, %r59257;
	@%p10888 bra 	$L__BB0_2320;
	setp.gt.u32 	%p10889, %r59260, %r11775;
	@%p10889 bra 	$L__BB0_2319;
	setp.lt.u32 	%p10890, %r59261, %r11774;
	mov.u32 	%r59266, %r59257;
	@%p10890 bra 	$L__BB0_2320;
	setp.gt.u32 	%p10891, %r59261, %r11774;
	@%p10891 bra 	$L__BB0_2319;
	setp.lt.u32 	%p10892, %r59262, %r11773;
	mov.u32 	%r59266, %r59257;
	@%p10892 bra 	$L__BB0_2320;
	setp.gt.u32 	%p10893, %r59262, %r11773;
	@%p10893 bra 	$L__BB0_2319;
	setp.lt.u32 	%p10894, %r59263, %r11772;
	mov.u32 	%r59266, %r59257;
	@%p10894 bra 	$L__BB0_2320;
	setp.gt.u32 	%p10895, %r59263, %r11772;
	@%p10895 bra 	$L__BB0_2319;
	setp.lt.u32 	%p10896, %r59264, %r11771;
	mov.u32 	%r59266, %r59257;
	@%p10896 bra 	$L__BB0_2320;
	setp.gt.u32 	%p10897, %r59264, %r11771;
	@%p10897 bra 	$L__BB0_2319;
	setp.lt.u32 	%p10898, %r59265, %r11770;
	mov.u32 	%r59266, %r59257;
	@%p10898 bra 	$L__BB0_2320;
	setp.le.u32 	%p10899, %r59265, %r11770;
	setp.lt.u32 	%p10900, %r59257, %r11769;
	and.pred  	%p10901, %p10899, %p10900;
	mov.u32 	%r59266, %r59257;
	@%p10901 bra 	$L__BB0_2320;
$L__BB0_2319:
	sub.s32 	%r59266, %r59257, %r11769;
	setp.lt.u32 	%p10902, %r59257, %r11769;
	selp.u32 	%r43108, 1, 0, %p10902;
	sub.s32 	%r43109, %r59265, %r11770;
	setp.lt.u32 	%p10903, %r59265, %r11770;
	selp.s32 	%r43110, -1, 0, %p10902;
	add.s32 	%r59265, %r43109, %r43110;
	setp.lt.u32 	%p10904, %r43109, %r43108;
	or.pred  	%p10905, %p10903, %p10904;
	selp.u32 	%r43111, 1, 0, %p10905;
	sub.s32 	%r43112, %r59264, %r11771;
	setp.lt.u32 	%p10906, %r59264, %r11771;
	selp.s32 	%r43113, -1, 0, %p10905;
	add.s32 	%r59264, %r43112, %r43113;
	setp.lt.u32 	%p10907, %r43112, %r43111;
	or.pred  	%p10908, %p10906, %p10907;
	selp.u32 	%r43114, 1, 0, %p10908;
	sub.s32 	%r43115, %r59263, %r11772;
	setp.lt.u32 	%p10909, %r59263, %r11772;
	selp.s32 	%r43116, -1, 0, %p10908;
	add.s32 	%r59263, %r43115, %r43116;
	setp.lt.u32 	%p10910, %r43115, %r43114;
	or.pred  	%p10911, %p10909, %p10910;
	selp.u32 	%r43117, 1, 0, %p10911;
	sub.s32 	%r43118, %r59262, %r11773;
	setp.lt.u32 	%p10912, %r59262, %r11773;
	selp.s32 	%r43119, -1, 0, %p10911;
	add.s32 	%r59262, %r43118, %r43119;
	setp.lt.u32 	%p10913, %r43118, %r43117;
	or.pred  	%p10914, %p10912, %p10913;
	selp.u32 	%r43120, 1, 0, %p10914;
	sub.s32 	%r43121, %r59261, %r11774;
	setp.lt.u32 	%p10915, %r59261, %r11774;
	selp.s32 	%r43122, -1, 0, %p10914;
	add.s32 	%r59261, %r43121, %r43122;
	setp.lt.u32 	%p10916, %r43121, %r43120;
	or.pred  	%p10917, %p10915, %p10916;
	selp.u32 	%r43123, 1, 0, %p10917;
	sub.s32 	%r43124, %r59260, %r11775;
	setp.lt.u32 	%p10918, %r59260, %r11775;
	selp.s32 	%r43125, -1, 0, %p10917;
	add.s32 	%r59260, %r43124, %r43125;
	setp.lt.u32 	%p10919, %r43124, %r43123;
	or.pred  	%p10920, %p10918, %p10919;
	selp.s32 	%r43126, -1, 0, %p10920;
	sub.s32 	%r43127, %r59259, %r11776;
	add.s32 	%r59259, %r43127, %r43126;
$L__BB0_2320:
	setp.lt.u32 	%p10921, %r59259, %r59208;
	@%p10921 bra 	$L__BB0_3016;
	setp.gt.u32 	%p10922, %r59259, %r59208;
	@%p10922 bra 	$L__BB0_2334;
	setp.lt.u32 	%p10923, %r59260, %r59209;
	@%p10923 bra 	$L__BB0_3016;
	setp.gt.u32 	%p10924, %r59260, %r59209;
	@%p10924 bra 	$L__BB0_2334;
	setp.lt.u32 	%p10925, %r59261, %r59210;
	@%p10925 bra 	$L__BB0_3016;
	setp.gt.u32 	%p10926, %r59261, %r59210;
	@%p10926 bra 	$L__BB0_2334;
	setp.lt.u32 	%p10927, %r59262, %r59211;
	@%p10927 bra 	$L__BB0_3016;
	setp.gt.u32 	%p10928, %r59262, %r59211;
	@%p10928 bra 	$L__BB0_2334;
	setp.lt.u32 	%p10929, %r59263, %r59212;
	@%p10929 bra 	$L__BB0_3016;
	setp.gt.u32 	%p10930, %r59263, %r59212;
	@%p10930 bra 	$L__BB0_2334;
	setp.lt.u32 	%p10931, %r59264, %r59213;
	@%p10931 bra 	$L__BB0_3016;
	setp.gt.u32 	%p10932, %r59264, %r59213;
	@%p10932 bra 	$L__BB0_2334;
	setp.lt.u32 	%p10933, %r59265, %r59214;
	@%p10933 bra 	$L__BB0_3016;
	setp.le.u32 	%p10934, %r59265, %r59214;
	setp.lt.u32 	%p10935, %r59266, %r59215;
	and.pred  	%p10936, %p10934, %p10935;
	@%p10936 bra 	$L__BB0_3016;
$L__BB0_2334:
	sub.s32 	%r59274, %r59266, %r59215;
	setp.lt.u32 	%p10937, %r59266, %r59215;
	selp.u32 	%r43128, 1, 0, %p10937;
	sub.s32 	%r43129, %r59265, %r59214;
	setp.lt.u32 	%p10938, %r59265, %r59214;
	selp.s32 	%r43130, -1, 0, %p10937;
	add.s32 	%r59273, %r43129, %r43130;
	setp.lt.u32 	%p10939, %r43129, %r43128;
	or.pred  	%p10940, %p10938, %p10939;
	selp.u32 	%r43131, 1, 0, %p10940;
	sub.s32 	%r43132, %r59264, %r59213;
	setp.lt.u32 	%p10941, %r59264, %r59213;
	selp.s32 	%r43133, -1, 0, %p10940;
	add.s32 	%r59272, %r43132, %r43133;
	setp.lt.u32 	%p10942, %r43132, %r43131;
	or.pred  	%p10943, %p10941, %p10942;
	selp.u32 	%r43134, 1, 0, %p10943;
	sub.s32 	%r43135, %r59263, %r59212;
	setp.lt.u32 	%p10944, %r59263, %r59212;
	selp.s32 	%r43136, -1, 0, %p10943;
	add.s32 	%r59271, %r43135, %r43136;
	setp.lt.u32 	%p10945, %r43135, %r43134;
	or.pred  	%p10946, %p10944, %p10945;
	selp.u32 	%r43137, 1, 0, %p10946;
	sub.s32 	%r43138, %r59262, %r59211;
	setp.lt.u32 	%p10947, %r59262, %r59211;
	selp.s32 	%r43139, -1, 0, %p10946;
	add.s32 	%r59270, %r43138, %r43139;
	setp.lt.u32 	%p10948, %r43138, %r43137;
	or.pred  	%p10949, %p10947, %p10948;
	selp.u32 	%r43140, 1, 0, %p10949;
	sub.s32 	%r43141, %r59261, %r59210;
	setp.lt.u32 	%p10950, %r59261, %r59210;
	selp.s32 	%r43142, -1, 0, %p10949;
	add.s32 	%r59269, %r43141, %r43142;
	setp.lt.u32 	%p10951, %r43141, %r43140;
	or.pred  	%p10952, %p10950, %p10951;
	selp.u32 	%r43143, 1, 0, %p10952;
	sub.s32 	%r43144, %r59260, %r59209;
	setp.lt.u32 	%p10953, %r59260, %r59209;
	selp.s32 	%r43145, -1, 0, %p10952;
	add.s32 	%r59268, %r43144, %r43145;
	setp.lt.u32 	%p10954, %r43144, %r43143;
	or.pred  	%p10955, %p10953, %p10954;
	selp.s32 	%r43146, -1, 0, %p10955;
	sub.s32 	%r43147, %r59259, %r59208;
	add.s32 	%r59267, %r43147, %r43146;
	bra.uni 	$L__BB0_3017;
$L__BB0_2335:
	@%p15638 bra 	$L__BB0_2235;
	and.b32  	%r5939, %r58087, 65535;
	shr.u32 	%r5940, %r58087, 16;
	and.b32  	%r5941, %r58086, 65535;
	shr.u32 	%r5942, %r58086, 16;
	and.b32  	%r5943, %r58085, 65535;
	shr.u32 	%r5944, %r58085, 16;
	and.b32  	%r5945, %r58084, 65535;
	shr.u32 	%r5946, %r58084, 16;
	and.b32  	%r5947, %r58083, 65535;
	shr.u32 	%r5948, %r58083, 16;
	and.b32  	%r5949, %r58082, 65535;
	shr.u32 	%r5950, %r58082, 16;
	and.b32  	%r5951, %r58081, 65535;
	shr.u32 	%r5952, %r58081, 16;
	and.b32  	%r5953, %r58080, 65535;
	shr.u32 	%r5954, %r58080, 16;
	mov.b32 	%r58318, 0;
	mov.u64 	%rd484, %rd23;
	mov.u32 	%r58317, %r58318;
	mov.u32 	%r58316, %r58318;
	mov.u32 	%r58315, %r58318;
	mov.u32 	%r58314, %r58318;
	mov.u32 	%r58313, %r58318;
	mov.u32 	%r58312, %r58318;
	mov.u32 	%r58309, %r58318;
	mov.u32 	%r58310, %r58318;
$L__BB0_2337:
	ld.param.u32 	%r55669, [_Z17ecm_stage1_kernelj4U256S_S_jPKjjjjjjjjPjS2_S2_S2_S2_S2__param_4];
	ld.local.u32 	%r34397, [%rd484];
	shr.u32 	%r34398, %r34397, 16;
	and.b32  	%r34399, %r34397, 65535;
	mul.lo.s32 	%r34400, %r5939, %r34399;
	mul.lo.s32 	%r34401, %r5939, %r34398;
	mad.lo.s32 	%r34402, %r5940, %r34399, %r34401;
	and.b32  	%r34403, %r34400, 65535;
	shl.b32 	%r34404, %r34402, 16;
	shr.u32 	%r34405, %r34400, 16;
	shr.u32 	%r34406, %r34402, 16;
	add.s32 	%r34407, %r34403, %r58309;
	add.s32 	%r34408, %r34407, %r34404;
	setp.lt.u32 	%p8054, %r34408, %r58309;
	selp.u32 	%r34409, 1, 0, %p8054;
	mad.lo.s32 	%r34410, %r5940, %r34398, %r34405;
	add.s32 	%r34411, %r34410, %r34406;
	add.s32 	%r34412, %r34411, %r34409;
	mul.lo.s32 	%r34413, %r5941, %r34399;
	mul.lo.s32 	%r34414, %r5941, %r34398;
	mad.lo.s32 	%r34415, %r5942, %r34399, %r34414;
	and.b32  	%r34416, %r34413, 65535;
	shl.b32 	%r34417, %r34415, 16;
	shr.u32 	%r34418, %r34413, 16;
	shr.u32 	%r34419, %r34415, 16;
	add.s32 	%r34420, %r34416, %r58312;
	add.s32 	%r34421, %r34420, %r34417;
	setp.lt.u32 	%p8055, %r34421, %r58312;
	selp.u32 	%r34422, 1, 0, %p8055;
	add.s32 	%r34423, %r34421, %r34412;
	setp.lt.u32 	%p8056, %r34423, %r34421;
	selp.u32 	%r34424, 1, 0, %p8056;
	mad.lo.s32 	%r34425, %r5942, %r34398, %r34418;
	add.s32 	%r34426, %r34425, %r34419;
	add.s32 	%r34427, %r34426, %r34422;
	add.s32 	%r34428, %r34427, %r34424;
	mul.lo.s32 	%r34429, %r5943, %r34399;
	mul.lo.s32 	%r34430, %r5943, %r34398;
	mad.lo.s32 	%r34431, %r5944, %r34399, %r34430;
	and.b32  	%r34432, %r34429, 65535;
	shl.b32 	%r34433, %r34431, 16;
	shr.u32 	%r34434, %r34429, 16;
	shr.u32 	%r34435, %r34431, 16;
	add.s32 	%r34436, %r34432, %r58313;
	add.s32 	%r34437, %r34436, %r34433;
	setp.lt.u32 	%p8057, %r34437, %r58313;
	selp.u32 	%r34438, 1, 0, %p8057;
	add.s32 	%r34439, %r34437, %r34428;
	setp.lt.u32 	%p8058, %r34439, %r34437;
	selp.u32 	%r34440, 1, 0, %p8058;
	mad.lo.s32 	%r34441, %r5944, %r34398, %r34434;
	add.s32 	%r34442, %r34441, %r34435;
	add.s32 	%r34443, %r34442, %r34438;
	add.s32 	%r34444, %r34443, %r34440;
	mul.lo.s32 	%r34445, %r5945, %r34399;
	mul.lo.s32 	%r34446, %r5945, %r34398;
	mad.lo.s32 	%r34447, %r5946, %r34399, %r34446;
	and.b32  	%r34448, %r34445, 65535;
	shl.b32 	%r34449, %r34447, 16;
	shr.u32 	%r34450, %r34445, 16;
	shr.u32 	%r34451, %r34447, 16;
	add.s32 	%r34452, %r34448, %r58314;
	add.s32 	%r34453, %r34452, %r34449;
	setp.lt.u32 	%p8059, %r34453, %r58314;
	selp.u32 	%r34454, 1, 0, %p8059;
	add.s32 	%r34455, %r34453, %r34444;
	setp.lt.u32 	%p8060, %r34455, %r34453;
	selp.u32 	%r34456, 1, 0, %p8060;
	mad.lo.s32 	%r34457, %r5946, %r34398, %r34450;
	add.s32 	%r34458, %r34457, %r34451;
	add.s32 	%r34459, %r34458, %r34454;
	add.s32 	%r34460, %r34459, %r34456;
	mul.lo.s32 	%r34461, %r5947, %r34399;
	mul.lo.s32 	%r34462, %r5947, %r34398;
	mad.lo.s32 	%r34463, %r5948, %r34399, %r34462;
	and.b32  	%r34464, %r34461, 65535;
	shl.b32 	%r34465, %r34463, 16;
	shr.u32 	%r34466, %r34461, 16;
	shr.u32 	%r34467, %r34463, 16;
	add.s32 	%r34468, %r34464, %r58315;
	add.s32 	%r34469, %r34468, %r34465;
	setp.lt.u32 	%p8061, %r34469, %r58315;
	selp.u32 	%r34470, 1, 0, %p8061;
	add.s32 	%r34471, %r34469, %r34460;
	setp.lt.u32 	%p8062, %r34471, %r34469;
	selp.u32 	%r34472, 1, 0, %p8062;
	mad.lo.s32 	%r34473, %r5948, %r34398, %r34466;
	add.s32 	%r34474, %r34473, %r34467;
	add.s32 	%r34475, %r34474, %r34470;
	add.s32 	%r34476, %r34475, %r34472;
	mul.lo.s32 	%r34477, %r5949, %r34399;
	mul.lo.s32 	%r34478, %r5949, %r34398;
	mad.lo.s32 	%r34479, %r5950, %r34399, %r34478;
	and.b32  	%r34480, %r34477, 65535;
	shl.b32 	%r34481, %r34479, 16;
	shr.u32 	%r34482, %r34477, 16;
	shr.u32 	%r34483, %r34479, 16;
	add.s32 	%r34484, %r34480, %r58316;
	add.s32 	%r34485, %r34484, %r34481;
	setp.lt.u32 	%p8063, %r34485, %r58316;
	selp.u32 	%r34486, 1, 0, %p8063;
	add.s32 	%r34487, %r34485, %r34476;
	setp.lt.u32 	%p8064, %r34487, %r34485;
	selp.u32 	%r34488, 1, 0, %p8064;
	mad.lo.s32 	%r34489, %r5950, %r34398, %r34482;
	add.s32 	%r34490, %r34489, %r34483;
	add.s32 	%r34491, %r34490, %r34486;
	add.s32 	%r34492, %r34491, %r34488;
	mul.lo.s32 	%r34493, %r5951, %r34399;
	mul.lo.s32 	%r34494, %r5951, %r34398;
	mad.lo.s32 	%r34495, %r5952, %r34399, %r34494;
	and.b32  	%r34496, %r34493, 65535;
	shl.b32 	%r34497, %r34495, 16;
	shr.u32 	%r34498, %r34493, 16;
	shr.u32 	%r34499, %r34495, 16;
	add.s32 	%r34500, %r34496, %r58317;
	add.s32 	%r34501, %r34500, %r34497;
	setp.lt.u32 	%p8065, %r34501, %r58317;
	selp.u32 	%r34502, 1, 0, %p8065;
	add.s32 	%r34503, %r34501, %r34492;
	setp.lt.u32 	%p8066, %r34503, %r34501;
	selp.u32 	%r34504, 1, 0, %p8066;
	mad.lo.s32 	%r34505, %r5952, %r34398, %r34498;
	add.s32 	%r34506, %r34505, %r34499;
	add.s32 	%r34507, %r34506, %r34502;
	add.s32 	%r34508, %r34507, %r34504;
	mul.lo.s32 	%r34509, %r5953, %r34399;
	mul.lo.s32 	%r34510, %r5953, %r34398;
	mad.lo.s32 	%r34511, %r5954, %r34399, %r34510;
	and.b32  	%r34512, %r34509, 65535;
	shl.b32 	%r34513, %r34511, 16;
	shr.u32 	%r34514, %r34509, 16;
	shr.u32 	%r34515, %r34511, 16;
	add.s32 	%r34516, %r34512, %r58318;
	add.s32 	%r34517, %r34516, %r34513;
	setp.lt.u32 	%p8067, %r34517, %r58318;
	selp.u32 	%r34518, 1, 0, %p8067;
	add.s32 	%r34519, %r34517, %r34508;
	setp.lt.u32 	%p8068, %r34519, %r34517;
	selp.u32 	%r34520, 1, 0, %p8068;
	mad.lo.s32 	%r34521, %r5954, %r34398, %r34514;
	add.s32 	%r34522, %r34521, %r34515;
	add.s32 	%r34523, %r34522, %r34518;
	add.s32 	%r34524, %r34523, %r34520;
	mul.lo.s32 	%r34525, %r34408, %r55669;
	shr.u32 	%r34526, %r34525, 16;
	and.b32  	%r34527, %r34525, 65535;
	and.b32  	%r34528, %r11769, 65535;
	mul.lo.s32 	%r34529, %r34528, %r34527;
	shr.u32 	%r34530, %r11769, 16;
	mul.lo.s32 	%r34531, %r34528, %r34526;
	mad.lo.s32 	%r34532, %r34530, %r34527, %r34531;
	and.b32  	%r34533, %r34529, 65535;
	shl.b32 	%r34534, %r34532, 16;
	shr.u32 	%r34535, %r34529, 16;
	shr.u32 	%r34536, %r34532, 16;
	add.s32 	%r34537, %r34533, %r34408;
	add.s32 	%r34538, %r34537, %r34534;
	setp.lt.u32 	%p8069, %r34538, %r34408;
	selp.u32 	%r34539, 1, 0, %p8069;
	mad.lo.s32 	%r34540, %r34530, %r34526, %r34535;
	add.s32 	%r34541, %r34540, %r34536;
	add.s32 	%r34542, %r34541, %r34539;
	and.b32  	%r34543, %r11770, 65535;
	mul.lo.s32 	%r34544, %r34543, %r34527;
	shr.u32 	%r34545, %r11770, 16;
	mul.lo.s32 	%r34546, %r34543, %r34526;
	mad.lo.s32 	%r34547, %r34545, %r34527, %r34546;
	and.b32  	%r34548, %r34544, 65535;
	shl.b32 	%r34549, %r34547, 16;
	shr.u32 	%r34550, %r34544, 16;
	shr.u32 	%r34551, %r34547, 16;
	add.s32 	%r34552, %r34548, %r34423;
	add.s32 	%r34553, %r34552, %r34549;
	setp.lt.u32 	%p8070, %r34553, %r34423;
	selp.u32 	%r34554, 1, 0, %p8070;
	add.s32 	%r58309, %r34553, %r34542;
	setp.lt.u32 	%p8071, %r58309, %r34553;
	selp.u32 	%r34555, 1, 0, %p8071;
	mad.lo.s32 	%r34556, %r34545, %r34526, %r34550;
	add.s32 	%r34557, %r34556, %r34551;
	add.s32 	%r34558, %r34557, %r34554;
	add.s32 	%r34559, %r34558, %r34555;
	and.b32  	%r34560, %r11771, 65535;
	mul.lo.s32 	%r34561, %r34560, %r34527;
	shr.u32 	%r34562, %r11771, 16;
	mul.lo.s32 	%r34563, %r34560, %r34526;
	mad.lo.s32 	%r34564, %r34562, %r34527, %r34563;
	and.b32  	%r34565, %r34561, 65535;
	shl.b32 	%r34566, %r34564, 16;
	shr.u32 	%r34567, %r34561, 16;
	shr.u32 	%r34568, %r34564, 16;
	add.s32 	%r34569, %r34565, %r34439;
	add.s32 	%r34570, %r34569, %r34566;
	setp.lt.u32 	%p8072, %r34570, %r34439;
	selp.u32 	%r34571, 1, 0, %p8072;
	add.s32 	%r58312, %r34570, %r34559;
	setp.lt.u32 	%p8073, %r58312, %r34570;
	selp.u32 	%r34572, 1, 0, %p8073;
	mad.lo.s32 	%r34573, %r34562, %r34526, %r34567;
	add.s32 	%r34574, %r34573, %r34568;
	add.s32 	%r34575, %r34574, %r34571;
	add.s32 	%r34576, %r34575, %r34572;
	and.b32  	%r34577, %r11772, 65535;
	mul.lo.s32 	%r34578, %r34577, %r34527;
	shr.u32 	%r34579, %r11772, 16;
	mul.lo.s32 	%r34580, %r34577, %r34526;
	mad.lo.s32 	%r34581, %r34579, %r34527, %r34580;
	and.b32  	%r34582, %r34578, 65535;
	shl.b32 	%r34583, %r34581, 16;
	shr.u32 	%r34584, %r34578, 16;
	shr.u32 	%r34585, %r34581, 16;
	add.s32 	%r34586, %r34582, %r34455;
	add.s32 	%r34587, %r34586, %r34583;
	setp.lt.u32 	%p8074, %r34587, %r34455;
	selp.u32 	%r34588, 1, 0, %p8074;
	add.s32 	%r58313, %r34587, %r34576;
	setp.lt.u32 	%p8075, %r58313, %r34587;
	selp.u32 	%r34589, 1, 0, %p8075;
	mad.lo.s32 	%r34590, %r34579, %r34526, %r34584;
	add.s32 	%r34591, %r34590, %r34585;
	add.s32 	%r34592, %r34591, %r34588;
	add.s32 	%r34593, %r34592, %r34589;
	and.b32  	%r34594, %r11773, 65535;
	mul.lo.s32 	%r34595, %r34594, %r34527;
	shr.u32 	%r34596, %r11773, 16;
	mul.lo.s32 	%r34597, %r34594, %r34526;
	mad.lo.s32 	%r34598, %r34596, %r34527, %r34597;
	and.b32  	%r34599, %r34595, 65535;
	shl.b32 	%r34600, %r34598, 16;
	shr.u32 	%r34601, %r34595, 16;
	shr.u32 	%r34602, %r34598, 16;
	add.s32 	%r34603, %r34599, %r34471;
	add.s32 	%r34604, %r34603, %r34600;
	setp.lt.u32 	%p8076, %r34604, %r34471;
	selp.u32 	%r34605, 1, 0, %p8076;
	add.s32 	%r58314, %r34604, %r34593;
	setp.lt.u32 	%p8077, %r58314, %r34604;
	selp.u32 	%r34606, 1, 0, %p8077;
	mad.lo.s32 	%r34607, %r34596, %r34526, %r34601;
	add.s32 	%r34608, %r34607, %r34602;
	add.s32 	%r34609, %r34608, %r34605;
	add.s32 	%r34610, %r34609, %r34606;
	and.b32  	%r34611, %r11774, 65535;
	mul.lo.s32 	%r34612, %r34611, %r34527;
	shr.u32 	%r34613, %r11774, 16;
	mul.lo.s32 	%r34614, %r34611, %r34526;
	mad.lo.s32 	%r34615, %r34613, %r34527, %r34614;
	and.b32  	%r34616, %r34612, 65535;
	shl.b32 	%r34617, %r34615, 16;
	shr.u32 	%r34618, %r34612, 16;
	shr.u32 	%r34619, %r34615, 16;
	add.s32 	%r34620, %r34616, %r34487;
	add.s32 	%r34621, %r34620, %r34617;
	setp.lt.u32 	%p8078, %r34621, %r34487;
	selp.u32 	%r34622, 1, 0, %p8078;
	add.s32 	%r58315, %r34621, %r34610;
	setp.lt.u32 	%p8079, %r58315, %r34621;
	selp.u32 	%r34623, 1, 0, %p8079;
	mad.lo.s32 	%r34624, %r34613, %r34526, %r34618;
	add.s32 	%r34625, %r34624, %r34619;
	add.s32 	%r34626, %r34625, %r34622;
	add.s32 	%r34627, %r34626, %r34623;
	and.b32  	%r34628, %r11775, 65535;
	mul.lo.s32 	%r34629, %r34628, %r34527;
	shr.u32 	%r34630, %r11775, 16;
	mul.lo.s32 	%r34631, %r34628, %r34526;
	mad.lo.s32 	%r34632, %r34630, %r34527, %r34631;
	and.b32  	%r34633, %r34629, 65535;
	shl.b32 	%r34634, %r34632, 16;
	shr.u32 	%r34635, %r34629, 16;
	shr.u32 	%r34636, %r34632, 16;
	add.s32 	%r34637, %r34633, %r34503;
	add.s32 	%r34638, %r34637, %r34634;
	setp.lt.u32 	%p8080, %r34638, %r34503;
	selp.u32 	%r34639, 1, 0, %p8080;
	add.s32 	%r58316, %r34638, %r34627;
	setp.lt.u32 	%p8081, %r58316, %r34638;
	selp.u32 	%r34640, 1, 0, %p8081;
	mad.lo.s32 	%r34641, %r34630, %r34526, %r34635;
	add.s32 	%r34642, %r34641, %r34636;
	add.s32 	%r34643, %r34642, %r34639;
	add.s32 	%r34644, %r34643, %r34640;
	and.b32  	%r34645, %r11776, 65535;
	mul.lo.s32 	%r34646, %r34645, %r34527;
	shr.u32 	%r34647, %r11776, 16;
	mul.lo.s32 	%r34648, %r34645, %r34526;
	mad.lo.s32 	%r34649, %r34647, %r34527, %r34648;
	and.b32  	%r34650, %r34646, 65535;
	shl.b32 	%r34651, %r34649, 16;
	shr.u32 	%r34652, %r34646, 16;
	shr.u32 	%r34653, %r34649, 16;
	add.s32 	%r34654, %r34650, %r34519;
	add.s32 	%r34655, %r34654, %r34651;
	setp.lt.u32 	%p8082, %r34655, %r34519;
	selp.u32 	%r34656, 1, 0, %p8082;
	add.s32 	%r58317, %r34655, %r34644;
	setp.lt.u32 	%p8083, %r58317, %r34655;
	selp.u32 	%r34657, 1, 0, %p8083;
	mad.lo.s32 	%r34658, %r34647, %r34526, %r34652;
	add.s32 	%r34659, %r34658, %r34653;
	add.s32 	%r34660, %r34659, %r34656;
	add.s32 	%r34661, %r34660, %r34657;
	add.s32 	%r58318, %r34524, %r34661;
	add.s32 	%r58310, %r58310, 1;
	add.s64 	%rd484, %rd484, 4;
	setp.ne.s32 	%p8084, %r58310, 8;
	@%p8084 bra 	$L__BB0_2337;
	setp.lt.u32 	%p8085, %r58318, %r11776;
	mov.u32 	%r58311, %r58309;
	@%p8085 bra 	$L__BB0_2353;
	setp.gt.u32 	%p8086, %r58318, %r11776;
	@%p8086 bra 	$L__BB0_2352;
	setp.lt.u32 	%p8087, %r58317, %r11775;
	mov.u32 	%r58311, %r58309;
	@%p8087 bra 	$L__BB0_2353;
	setp.gt.u32 	%p8088, %r58317, %r11775;
	@%p8088 bra 	$L__BB0_2352;
	setp.lt.u32 	%p8089, %r58316, %r11774;
	mov.u32 	%r58311, %r58309;
	@%p8089 bra 	$L__BB0_2353;
	setp.gt.u32 	%p8090, %r58316, %r11774;
	@%p8090 bra 	$L__BB0_2352;
	setp.lt.u32 	%p8091, %r58315, %r11773;
	mov.u32 	%r58311, %r58309;
	@%p8091 bra 	$L__BB0_2353;
	setp.gt.u32 	%p8092, %r58315, %r11773;
	@%p8092 bra 	$L__BB0_2352;
	setp.lt.u32 	%p8093, %r58314, %r11772;
	mov.u32 	%r58311, %r58309;
	@%p8093 bra 	$L__BB0_2353;
	setp.gt.u32 	%p8094, %r58314, %r11772;
	@%p8094 bra 	$L__BB0_2352;
	setp.lt.u32 	%p8095, %r58313, %r11771;
	mov.u32 	%r58311, %r58309;
	@%p8095 bra 	$L__BB0_2353;
	setp.gt.u32 	%p8096, %r58313, %r11771;
	@%p8096 bra 	$L__BB0_2352;
	setp.lt.u32 	%p8097, %r58312, %r11770;
	mov.u32 	%r58311, %r58309;
	@%p8097 bra 	$L__BB0_2353;
	setp.le.u32 	%p8098, %r58312, %r11770;
	setp.lt.u32 	%p8099, %r58309, %r11769;
	and.pred  	%p8100, %p8098, %p8099;
	mov.u32 	%r58311, %r58309;
	@%p8100 bra 	$L__BB0_2353;
$L__BB0_2352:
	sub.s32 	%r58311, %r58309, %r11769;
	setp.lt.u32 	%p8101, %r58309, %r11769;
	selp.u32 	%r34662, 1, 0, %p8101;
	sub.s32 	%r34663, %r58312, %r11770;
	setp.lt.u32 	%p8102, %r58312, %r11770;
	selp.s32 	%r34664, -1, 0, %p8101;
	add.s32 	%r58312, %r34663, %r34664;
	setp.lt.u32 	%p8103, %r34663, %r34662;
	or.pred  	%p8104, %p8102, %p8103;
	selp.u32 	%r34665, 1, 0, %p8104;
	sub.s32 	%r34666, %r58313, %r11771;
	setp.lt.u32 	%p8105, %r58313, %r11771;
	selp.s32 	%r34667, -1, 0, %p8104;
	add.s32 	%r58313, %r34666, %r34667;
	setp.lt.u32 	%p8106, %r34666, %r34665;
	or.pred  	%p8107, %p8105, %p8106;
	selp.u32 	%r34668, 1, 0, %p8107;
	sub.s32 	%r34669, %r58314, %r11772;
	setp.lt.u32 	%p8108, %r58314, %r11772;
	selp.s32 	%r34670, -1, 0, %p8107;
	add.s32 	%r58314, %r34669, %r34670;
	setp.lt.u32 	%p8109, %r34669, %r34668;
	or.pred  	%p8110, %p8108, %p8109;
	selp.u32 	%r34671, 1, 0, %p8110;
	sub.s32 	%r34672, %r58315, %r11773;
	setp.lt.u32 	%p8111, %r58315, %r11773;
	selp.s32 	%r34673, -1, 0, %p8110;
	add.s32 	%r58315, %r34672, %r34673;
	setp.lt.u32 	%p8112, %r34672, %r34671;
	or.pred  	%p8113, %p8111, %p8112;
	selp.u32 	%r34674, 1, 0, %p8113;
	sub.s32 	%r34675, %r58316, %r11774;
	setp.lt.u32 	%p8114, %r58316, %r11774;
	selp.s32 	%r34676, -1, 0, %p8113;
	add.s32 	%r58316, %r34675, %r34676;
	setp.lt.u32 	%p8115, %r34675, %r34674;
	or.pred  	%p8116, %p8114, %p8115;
	selp.u32 	%r34677, 1, 0, %p8116;
	sub.s32 	%r34678, %r58317, %r11775;
	setp.lt.u32 	%p8117, %r58317, %r11775;
	selp.s32 	%r34679, -1, 0, %p8116;
	add.s32 	%r58317, %r34678, %r34679;
	setp.lt.u32 	%p8118, %r34678, %r34677;
	or.pred  	%p8119, %p8117, %p8118;
	selp.s32 	%r34680, -1, 0, %p8119;
	sub.s32 	%r34681, %r58318, %r11776;
	add.s32 	%r58318, %r34681, %r34680;
$L__BB0_2353:
	and.b32  	%r5997, %r58104, 65535;
	shr.u32 	%r5998, %r58104, 16;
	and.b32  	%r5999, %r58103, 65535;
	shr.u32 	%r6000, %r58103, 16;
	and.b32  	%r6001, %r58102, 65535;
	shr.u32 	%r6002, %r58102, 16;
	and.b32  	%r6003, %r58101, 65535;
	shr.u32 	%r6004, %r58101, 16;
	and.b32  	%r6005, %r58100, 65535;
	shr.u32 	%r6006, %r58100, 16;
	and.b32  	%r6007, %r58099, 65535;
	shr.u32 	%r6008, %r58099, 16;
	and.b32  	%r6009, %r58098, 65535;
	shr.u32 	%r6010, %r58098, 16;
	and.b32  	%r6011, %r58097, 65535;
	shr.u32 	%r6012, %r58097, 16;
	mov.b32 	%r58335, 0;
	mov.u64 	%rd485, %rd24;
	mov.u32 	%r58334, %r58335;
	mov.u32 	%r58333, %r58335;
	mov.u32 	%r58332, %r58335;
	mov.u32 	%r58331, %r58335;
	mov.u32 	%r58330, %r58335;
	mov.u32 	%r58329, %r58335;
	mov.u32 	%r58326, %r58335;
	mov.u32 	%r58327, %r58335;
$L__BB0_2354:
	ld.param.u32 	%r55670, [_Z17ecm_stage1_kernelj4U256S_S_jPKjjjjjjjjPjS2_S2_S2_S2_S2__param_4];
	ld.local.u32 	%r34683, [%rd485];
	shr.u32 	%r34684, %r34683, 16;
	and.b32  	%r34685, %r34683, 65535;
	mul.lo.s32 	%r34686, %r5997, %r34685;
	mul.lo.s32 	%r34687, %r5997, %r34684;
	mad.lo.s32 	%r34688, %r5998, %r34685, %r34687;
	and.b32  	%r34689, %r34686, 65535;
	shl.b32 	%r34690, %r34688, 16;
	shr.u32 	%r34691, %r34686, 16;
	shr.u32 	%r34692, %r34688, 16;
	add.s32 	%r34693, %r34689, %r58326;
	add.s32 	%r34694, %r34693, %r34690;
	setp.lt.u32 	%p8120, %r34694, %r58326;
	selp.u32 	%r34695, 1, 0, %p8120;
	mad.lo.s32 	%r34696, %r5998, %r34684, %r34691;
	add.s32 	%r34697, %r34696, %r34692;
	add.s32 	%r34698, %r34697, %r34695;
	mul.lo.s32 	%r34699, %r5999, %r34685;
	mul.lo.s32 	%r34700, %r5999, %r34684;
	mad.lo.s32 	%r34701, %r6000, %r34685, %r34700;
	and.b32  	%r34702, %r34699, 65535;
	shl.b32 	%r34703, %r34701, 16;
	shr.u32 	%r34704, %r34699, 16;
	shr.u32 	%r34705, %r34701, 16;
	add.s32 	%r34706, %r34702, %r58329;
	add.s32 	%r34707, %r34706, %r34703;
	setp.lt.u32 	%p8121, %r34707, %r58329;
	selp.u32 	%r34708, 1, 0, %p8121;
	add.s32 	%r34709, %r34707, %r34698;
	setp.lt.u32 	%p8122, %r34709, %r34707;
	selp.u32 	%r34710, 1, 0, %p8122;
	mad.lo.s32 	%r34711, %r6000, %r34684, %r34704;
	add.s32 	%r34712, %r34711, %r34705;
	add.s32 	%r34713, %r34712, %r34708;
	add.s32 	%r34714, %r34713, %r34710;
	mul.lo.s32 	%r34715, %r6001, %r34685;
	mul.lo.s32 	%r34716, %r6001, %r34684;
	mad.lo.s32 	%r34717, %r6002, %r34685, %r34716;
	and.b32  	%r34718, %r34715, 65535;
	shl.b32 	%r34719, %r34717, 16;
	shr.u32 	%r34720, %r34715, 16;
	shr.u32 	%r34721, %r34717, 16;
	add.s32 	%r34722, %r34718, %r58330;
	add.s32 	%r34723, %r34722, %r34719;
	setp.lt.u32 	%p8123, %r34723, %r58330;
	selp.u32 	%r34724, 1, 0, %p8123;
	add.s32 	%r34725, %r34723, %r34714;
	setp.lt.u32 	%p8124, %r34725, %r34723;
	selp.u32 	%r34726, 1, 0, %p8124;
	mad.lo.s32 	%r34727, %r6002, %r34684, %r34720;
	add.s32 	%r34728, %r34727, %r34721;
	add.s32 	%r34729, %r34728, %r34724;
	add.s32 	%r34730, %r34729, %r34726;
	mul.lo.s32 	%r34731, %r6003, %r34685;
	mul.lo.s32 	%r34732, %r6003, %r34684;
	mad.lo.s32 	%r34733, %r6004, %r34685, %r34732;
	and.b32  	%r34734, %r34731, 65535;
	shl.b32 	%r34735, %r34733, 16;
	shr.u32 	%r34736, %r34731, 16;
	shr.u32 	%r34737, %r34733, 16;
	add.s32 	%r34738, %r34734, %r58331;
	add.s32 	%r34739, %r34738, %r34735;
	setp.lt.u32 	%p8125, %r34739, %r58331;
	selp.u32 	%r34740, 1, 0, %p8125;
	add.s32 	%r34741, %r34739, %r34730;
	setp.lt.u32 	%p8126, %r34741, %r34739;
	selp.u32 	%r34742, 1, 0, %p8126;
	mad.lo.s32 	%r34743, %r6004, %r34684, %r34736;
	add.s32 	%r34744, %r34743, %r34737;
	add.s32 	%r34745, %r34744, %r34740;
	add.s32 	%r34746, %r34745, %r34742;
	mul.lo.s32 	%r34747, %r6005, %r34685;
	mul.lo.s32 	%r34748, %r6005, %r34684;
	mad.lo.s32 	%r34749, %r6006, %r34685, %r34748;
	and.b32  	%r34750, %r34747, 65535;
	shl.b32 	%r34751, %r34749, 16;
	shr.u32 	%r34752, %r34747, 16;
	shr.u32 	%r34753, %r34749, 16;
	add.s32 	%r34754, %r34750, %r58332;
	add.s32 	%r34755, %r34754, %r34751;
	setp.lt.u32 	%p8127, %r34755, %r58332;
	selp.u32 	%r34756, 1, 0, %p8127;
	add.s32 	%r34757, %r34755, %r34746;
	setp.lt.u32 	%p8128, %r34757, %r34755;
	selp.u32 	%r34758, 1, 0, %p8128;
	mad.lo.s32 	%r34759, %r6006, %r34684, %r34752;
	add.s32 	%r34760, %r34759, %r34753;
	add.s32 	%r34761, %r34760, %r34756;
	add.s32 	%r34762, %r34761, %r34758;
	mul.lo.s32 	%r34763, %r6007, %r34685;
	mul.lo.s32 	%r34764, %r6007, %r34684;
	mad.lo.s32 	%r34765, %r6008, %r34685, %r34764;
	and.b32  	%r34766, %r34763, 65535;
	shl.b32 	%r34767, %r34765, 16;
	shr.u32 	%r34768, %r34763, 16;
	shr.u32 	%r34769, %r34765, 16;
	add.s32 	%r34770, %r34766, %r58333;
	add.s32 	%r34771, %r34770, %r34767;
	setp.lt.u32 	%p8129, %r34771, %r58333;
	selp.u32 	%r34772, 1, 0, %p8129;
	add.s32 	%r34773, %r34771, %r34762;
	setp.lt.u32 	%p8130, %r34773, %r34771;
	selp.u32 	%r34774, 1, 0, %p8130;
	mad.lo.s32 	%r34775, %r6008, %r34684, %r34768;
	add.s32 	%r34776, %r34775, %r34769;
	add.s32 	%r34777, %r34776, %r34772;
	add.s32 	%r34778, %r34777, %r34774;
	mul.lo.s32 	%r34779, %r6009, %r34685;
	mul.lo.s32 	%r34780, %r6009, %r34684;
	mad.lo.s32 	%r34781, %r6010, %r34685, %r34780;
	and.b32  	%r34782, %r34779, 65535;
	shl.b32 	%r34783, %r34781, 16;
	shr.u32 	%r34784, %r34779, 16;
	shr.u32 	%r34785, %r34781, 16;
	add.s32 	%r34786, %r34782, %r58334;
	add.s32 	%r34787, %r34786, %r34783;
	setp.lt.u32 	%p8131, %r34787, %r58334;
	selp.u32 	%r34788, 1, 0, %p8131;
	add.s32 	%r34789, %r34787, %r34778;
	setp.lt.u32 	%p8132, %r34789, %r34787;
	selp.u32 	%r34790, 1, 0, %p8132;
	mad.lo.s32 	%r34791, %r6010, %r34684, %r34784;
	add.s32 	%r34792, %r34791, %r34785;
	add.s32 	%r34793, %r34792, %r34788;
	add.s32 	%r34794, %r34793, %r34790;
	mul.lo.s32 	%r34795, %r6011, %r34685;
	mul.lo.s32 	%r34796, %r6011, %r34684;
	mad.lo.s32 	%r34797, %r6012, %r34685, %r34796;
	and.b32  	%r34798, %r34795, 65535;
	shl.b32 	%r34799, %r34797, 16;
	shr.u32 	%r34800, %r34795, 16;
	shr.u32 	%r34801, %r34797, 16;
	add.s32 	%r34802, %r34798, %r58335;
	add.s32 	%r34803, %r34802, %r34799;
	setp.lt.u32 	%p8133, %r34803, %r58335;
	selp.u32 	%r34804, 1, 0, %p8133;
	add.s32 	%r34805, %r34803, %r34794;
	setp.lt.u32 	%p8134, %r34805, %r34803;
	selp.u32 	%r34806, 1, 0, %p8134;
	mad.lo.s32 	%r34807, %r6012, %r34684, %r34800;
	add.s32 	%r34808, %r34807, %r34801;
	add.s32 	%r34809, %r34808, %r34804;
	add.s32 	%r34810, %r34809, %r34806;
	mul.lo.s32 	%r34811, %r34694, %r55670;
	shr.u32 	%r34812, %r34811, 16;
	and.b32  	%r34813, %r34811, 65535;
	and.b32  	%r34814, %r11769, 65535;
	mul.lo.s32 	%r34815, %r34814, %r34813;
	shr.u32 	%r34816, %r11769, 16;
	mul.lo.s32 	%r34817, %r34814, %r34812;
	mad.lo.s32 	%r34818, %r34816, %r34813, %r34817;
	and.b32  	%r34819, %r34815, 65535;
	shl.b32 	%r34820, %r34818, 16;
	shr.u32 	%r34821, %r34815, 16;
	shr.u32 	%r34822, %r34818, 16;
	add.s32 	%r34823, %r34819, %r34694;
	add.s32 	%r34824, %r34823, %r34820;
	setp.lt.u32 	%p8135, %r34824, %r34694;
	selp.u32 	%r34825, 1, 0, %p8135;
	mad.lo.s32 	%r34826, %r34816, %r34812, %r34821;
	add.s32 	%r34827, %r34826, %r34822;
	add.s32 	%r34828, %r34827, %r34825;
	and.b32  	%r34829, %r11770, 65535;
	mul.lo.s32 	%r34830, %r34829, %r34813;
	shr.u32 	%r34831, %r11770, 16;
	mul.lo.s32 	%r34832, %r34829, %r34812;
	mad.lo.s32 	%r34833, %r34831, %r34813, %r34832;
	and.b32  	%r34834, %r34830, 65535;
	shl.b32 	%r34835, %r34833, 16;
	shr.u32 	%r34836, %r34830, 16;
	shr.u32 	%r34837, %r34833, 16;
	add.s32 	%r34838, %r34834, %r34709;
	add.s32 	%r34839, %r34838, %r34835;
	setp.lt.u32 	%p8136, %r34839, %r34709;
	selp.u32 	%r34840, 1, 0, %p8136;
	add.s32 	%r58326, %r34839, %r34828;
	setp.lt.u32 	%p8137, %r58326, %r34839;
	selp.u32 	%r34841, 1, 0, %p8137;
	mad.lo.s32 	%r34842, %r34831, %r34812, %r34836;
	add.s32 	%r34843, %r34842, %r34837;
	add.s32 	%r34844, %r34843, %r34840;
	add.s32 	%r34845, %r34844, %r34841;
	and.b32  	%r34846, %r11771, 65535;
	mul.lo.s32 	%r34847, %r34846, %r34813;
	shr.u32 	%r34848, %r11771, 16;
	mul.lo.s32 	%r34849, %r34846, %r34812;
	mad.lo.s32 	%r34850, %r34848, %r34813, %r34849;
	and.b32  	%r34851, %r34847, 65535;
	shl.b32 	%r34852, %r34850, 16;
	shr.u32 	%r34853, %r34847, 16;
	shr.u32 	%r34854, %r34850, 16;
	add.s32 	%r34855, %r34851, %r34725;
	add.s32 	%r34856, %r34855, %r34852;
	setp.lt.u32 	%p8138, %r34856, %r34725;
	selp.u32 	%r34857, 1, 0, %p8138;
	add.s32 	%r58329, %r34856, %r34845;
	setp.lt.u32 	%p8139, %r58329, %r34856;
	selp.u32 	%r34858, 1, 0, %p8139;
	mad.lo.s32 	%r34859, %r34848, %r34812, %r34853;
	add.s32 	%r34860, %r34859, %r34854;
	add.s32 	%r34861, %r34860, %r34857;
	add.s32 	%r34862, %r34861, %r34858;
	and.b32  	%r34863, %r11772, 65535;
	mul.lo.s32 	%r34864, %r34863, %r34813;
	shr.u32 	%r34865, %r11772, 16;
	mul.lo.s32 	%r34866, %r34863, %r34812;
	mad.lo.s32 	%r34867, %r34865, %r34813, %r34866;
	and.b32  	%r34868, %r34864, 65535;
	shl.b32 	%r34869, %r34867, 16;
	shr.u32 	%r34870, %r34864, 16;
	shr.u32 	%r34871, %r34867, 16;
	add.s32 	%r34872, %r34868, %r34741;
	add.s32 	%r34873, %r34872, %r34869;
	setp.lt.u32 	%p8140, %r34873, %r34741;
	selp.u32 	%r34874, 1, 0, %p8140;
	add.s32 	%r58330, %r34873, %r34862;
	setp.lt.u32 	%p8141, %r58330, %r34873;
	selp.u32 	%r34875, 1, 0, %p8141;
	mad.lo.s32 	%r34876, %r34865, %r34812, %r34870;
	add.s32 	%r34877, %r34876, %r34871;
	add.s32 	%r34878, %r34877, %r34874;
	add.s32 	%r34879, %r34878, %r34875;
	and.b32  	%r34880, %r11773, 65535;
	mul.lo.s32 	%r34881, %r34880, %r34813;
	shr.u32 	%r34882, %r11773, 16;
	mul.lo.s32 	%r34883, %r34880, %r34812;
	mad.lo.s32 	%r34884, %r34882, %r34813, %r34883;
	and.b32  	%r34885, %r34881, 65535;
	shl.b32 	%r34886, %r34884, 16;
	shr.u32 	%r34887, %r34881, 16;
	shr.u32 	%r34888, %r34884, 16;
	add.s32 	%r34889, %r34885, %r34757;
	add.s32 	%r34890, %r34889, %r34886;
	setp.lt.u32 	%p8142, %r34890, %r34757;
	selp.u32 	%r34891, 1, 0, %p8142;
	add.s32 	%r58331, %r34890, %r34879;
	setp.lt.u32 	%p8143, %r58331, %r34890;
	selp.u32 	%r34892, 1, 0, %p8143;
	mad.lo.s32 	%r34893, %r34882, %r34812, %r34887;
	add.s32 	%r34894, %r34893, %r34888;
	add.s32 	%r34895, %r34894, %r34891;
	add.s32 	%r34896, %r34895, %r34892;
	and.b32  	%r34897, %r11774, 65535;
	mul.lo.s32 	%r34898, %r34897, %r34813;
	shr.u32 	%r34899, %r11774, 16;
	mul.lo.s32 	%r34900, %r34897, %r34812;
	mad.lo.s32 	%r34901, %r34899, %r34813, %r34900;
	and.b32  	%r34902, %r34898, 65535;
	shl.b32 	%r34903, %r34901, 16;
	shr.u32 	%r34904, %r34898, 16;
	shr.u32 	%r34905, %r34901, 16;
	add.s32 	%r34906, %r34902, %r34773;
	add.s32 	%r34907, %r34906, %r34903;
	setp.lt.u32 	%p8144, %r34907, %r34773;
	selp.u32 	%r34908, 1, 0, %p8144;
	add.s32 	%r58332, %r34907, %r34896;
	setp.lt.u32 	%p8145, %r58332, %r34907;
	selp.u32 	%r34909, 1, 0, %p8145;
	mad.lo.s32 	%r34910, %r34899, %r34812, %r34904;
	add.s32 	%r34911, %r34910, %r34905;
	add.s32 	%r34912, %r34911, %r34908;
	add.s32 	%r34913, %r34912, %r34909;
	and.b32  	%r34914, %r11775, 65535;
	mul.lo.s32 	%r34915, %r34914, %r34813;
	shr.u32 	%r34916, %r11775, 16;
	mul.lo.s32 	%r34917, %r34914, %r34812;
	mad.lo.s32 	%r34918, %r34916, %r34813, %r34917;
	and.b32  	%r34919, %r34915, 65535;
	shl.b32 	%r34920, %r34918, 16;
	shr.u32 	%r34921, %r34915, 16;
	shr.u32 	%r34922, %r34918, 16;
	add.s32 	%r34923, %r34919, %r34789;
	add.s32 	%r34924, %r34923, %r34920;
	setp.lt.u32 	%p8146, %r34924, %r34789;
	selp.u32 	%r34925, 1, 0, %p8146;
	add.s32 	%r58333, %r34924, %r34913;
	setp.lt.u32 	%p8147, %r58333, %r34924;
	selp.u32 	%r34926, 1, 0, %p8147;
	mad.lo.s32 	%r34927, %r34916, %r34812, %r34921;
	add.s32 	%r34928, %r34927, %r34922;
	add.s32 	%r34929, %r34928, %r34925;
	add.s32 	%r34930, %r34929, %r34926;
	and.b32  	%r34931, %r11776, 65535;
	mul.lo.s32 	%r34932, %r34931, %r34813;
	shr.u32 	%r34933, %r11776, 16;
	mul.lo.s32 	%r34934, %r34931, %r34812;
	mad.lo.s32 	%r34935, %r34933, %r34813, %r34934;
	and.b32  	%r34936, %r34932, 65535;
	shl.b32 	%r34937, %r34935, 16;
	shr.u32 	%r34938, %r34932, 16;
	shr.u32 	%r34939, %r34935, 16;
	add.s32 	%r34940, %r34936, %r34805;
	add.s32 	%r34941, %r34940, %r34937;
	setp.lt.u32 	%p8148, %r34941, %r34805;
	selp.u32 	%r34942, 1, 0, %p8148;
	add.s32 	%r58334, %r34941, %r34930;
	setp.lt.u32 	%p8149, %r58334, %r34941;
	selp.u32 	%r34943, 1, 0, %p8149;
	mad.lo.s32 	%r34944, %r34933, %r34812, %r34938;
	add.s32 	%r34945, %r34944, %r34939;
	add.s32 	%r34946, %r34945, %r34942;
	add.s32 	%r34947, %r34946, %r34943;
	add.s32 	%r58335, %r34810, %r34947;
	add.s32 	%r58327, %r58327, 1;
	add.s64 	%rd485, %rd485, 4;
	setp.ne.s32 	%p8150, %r58327, 8;
	@%p8150 bra 	$L__BB0_2354;
	setp.lt.u32 	%p8151, %r58335, %r11776;
	mov.u32 	%r58328, %r58326;
	@%p8151 bra 	$L__BB0_2370;
	setp.gt.u32 	%p8152, %r58335, %r11776;
	@%p8152 bra 	$L__BB0_2369;
	setp.lt.u32 	%p8153, %r58334, %r11775;
	mov.u32 	%r58328, %r58326;
	@%p8153 bra 	$L__BB0_2370;
	setp.gt.u32 	%p8154, %r58334, %r11775;
	@%p8154 bra 	$L__BB0_2369;
	setp.lt.u32 	%p8155, %r58333, %r11774;
	mov.u32 	%r58328, %r58326;
	@%p8155 bra 	$L__BB0_2370;
	setp.gt.u32 	%p8156, %r58333, %r11774;
	@%p8156 bra 	$L__BB0_2369;
	setp.lt.u32 	%p8157, %r58332, %r11773;
	mov.u32 	%r58328, %r58326;
	@%p8157 bra 	$L__BB0_2370;
	setp.gt.u32 	%p8158, %r58332, %r11773;
	@%p8158 bra 	$L__BB0_2369;
	setp.lt.u32 	%p8159, %r58331, %r11772;
	mov.u32 	%r58328, %r58326;
	@%p8159 bra 	$L__BB0_2370;
	setp.gt.u32 	%p8160, %r58331, %r11772;
	@%p8160 bra 	$L__BB0_2369;
	setp.lt.u32 	%p8161, %r58330, %r11771;
	mov.u32 	%r58328, %r58326;
	@%p8161 bra 	$L__BB0_2370;
	setp.gt.u32 	%p8162, %r58330, %r11771;
	@%p8162 bra 	$L__BB0_2369;
	setp.lt.u32 	%p8163, %r58329, %r11770;
	mov.u32 	%r58328, %r58326;
	@%p8163 bra 	$L__BB0_2370;
	setp.le.u32 	%p8164, %r58329, %r11770;
	setp.lt.u32 	%p8165, %r58326, %r11769;
	and.pred  	%p8166, %p8164, %p8165;
	mov.u32 	%r58328, %r58326;
	@%p8166 bra 	$L__BB0_2370;
$L__BB0_2369:
	sub.s32 	%r58328, %r58326, %r11769;
	setp.lt.u32 	%p8167, %r58326, %r11769;
	selp.u32 	%r34948, 1, 0, %p8167;
	sub.s32 	%r34949, %r58329, %r11770;
	setp.lt.u32 	%p8168, %r58329, %r11770;
	selp.s32 	%r34950, -1, 0, %p8167;
	add.s32 	%r58329, %r34949, %r34950;
	setp.lt.u32 	%p8169, %r34949, %r34948;
	or.pred  	%p8170, %p8168, %p8169;
	selp.u32 	%r34951, 1, 0, %p8170;
	sub.s32 	%r34952, %r58330, %r11771;
	setp.lt.u32 	%p8171, %r58330, %r11771;
	selp.s32 	%r34953, -1, 0, %p8170;
	add.s32 	%r58330, %r34952, %r34953;
	setp.lt.u32 	%p8172, %r34952, %r34951;
	or.pred  	%p8173, %p8171, %p8172;
	selp.u32 	%r34954, 1, 0, %p8173;
	sub.s32 	%r34955, %r58331, %r11772;
	setp.lt.u32 	%p8174, %r58331, %r11772;
	selp.s32 	%r34956, -1, 0, %p8173;
	add.s32 	%r58331, %r34955, %r34956;
	setp.lt.u32 	%p8175, %r34955, %r34954;
	or.pred  	%p8176, %p8174, %p8175;
	selp.u32 	%r34957, 1, 0, %p8176;
	sub.s32 	%r34958, %r58332, %r11773;
	setp.lt.u32 	%p8177, %r58332, %r11773;
	selp.s32 	%r34959, -1, 0, %p8176;
	add.s32 	%r58332, %r34958, %r34959;
	setp.lt.u32 	%p8178, %r34958, %r34957;
	or.pred  	%p8179, %p8177, %p8178;
	selp.u32 	%r34960, 1, 0, %p8179;
	sub.s32 	%r34961, %r58333, %r11774;
	setp.lt.u32 	%p8180, %r58333, %r11774;
	selp.s32 	%r34962, -1, 0, %p8179;
	add.s32 	%r58333, %r34961, %r34962;
	setp.lt.u32 	%p8181, %r34961, %r34960;
	or.pred  	%p8182, %p8180, %p8181;
	selp.u32 	%r34963, 1, 0, %p8182;
	sub.s32 	%r34964, %r58334, %r11775;
	setp.lt.u32 	%p8183, %r58334, %r11775;
	selp.s32 	%r34965, -1, 0, %p8182;
	add.s32 	%r58334, %r34964, %r34965;
	setp.lt.u32 	%p8184, %r34964, %r34963;
	or.pred  	%p8185, %p8183, %p8184;
	selp.s32 	%r34966, -1, 0, %p8185;
	sub.s32 	%r34967, %r58335, %r11776;
	add.s32 	%r58335, %r34967, %r34966;
$L__BB0_2370:
	setp.lt.u32 	%p8186, %r58318, %r58335;
	@%p8186 bra 	$L__BB0_2385;
	setp.gt.u32 	%p8187, %r58318, %r58335;
	@%p8187 bra 	$L__BB0_2384;
	setp.lt.u32 	%p8188, %r58317, %r58334;
	@%p8188 bra 	$L__BB0_2385;
	setp.gt.u32 	%p8189, %r58317, %r58334;
	@%p8189 bra 	$L__BB0_2384;
	setp.lt.u32 	%p8190, %r58316, %r58333;
	@%p8190 bra 	$L__BB0_2385;
	setp.gt.u32 	%p8191, %r58316, %r58333;
	@%p8191 bra 	$L__BB0_2384;
	setp.lt.u32 	%p8192, %r58315, %r58332;
	@%p8192 bra 	$L__BB0_2385;
	setp.gt.u32 	%p8193, %r58315, %r58332;
	@%p8193 bra 	$L__BB0_2384;
	setp.lt.u32 	%p8194, %r58314, %r58331;
	@%p8194 bra 	$L__BB0_2385;
	setp.gt.u32 	%p8195, %r58314, %r58331;
	@%p8195 bra 	$L__BB0_2384;
	setp.lt.u32 	%p8196, %r58313, %r58330;
	@%p8196 bra 	$L__BB0_2385;
	setp.gt.u32 	%p8197, %r58313, %r58330;
	@%p8197 bra 	$L__BB0_2384;
	setp.lt.u32 	%p8198, %r58312, %r58329;
	@%p8198 bra 	$L__BB0_2385;
	setp.le.u32 	%p8199, %r58312, %r58329;
	setp.lt.u32 	%p8200, %r58311, %r58328;
	and.pred  	%p8201, %p8199, %p8200;
	@%p8201 bra 	$L__BB0_2385;
$L__BB0_2384:
	sub.s32 	%r58336, %r58311, %r58328;
	setp.lt.u32 	%p8202, %r58311, %r58328;
	selp.u32 	%r34968, 1, 0, %p8202;
	sub.s32 	%r34969, %r58312, %r58329;
	setp.lt.u32 	%p8203, %r58312, %r58329;
	selp.s32 	%r34970, -1, 0, %p8202;
	add.s32 	%r58337, %r34969, %r34970;
	setp.lt.u32 	%p8204, %r34969, %r34968;
	or.pred  	%p8205, %p8203, %p8204;
	selp.u32 	%r34971, 1, 0, %p8205;
	sub.s32 	%r34972, %r58313, %r58330;
	setp.lt.u32 	%p8206, %r58313, %r58330;
	selp.s32 	%r34973, -1, 0, %p8205;
	add.s32 	%r58338, %r34972, %r34973;
	setp.lt.u32 	%p8207, %r34972, %r34971;
	or.pred  	%p8208, %p8206, %p8207;
	selp.u32 	%r34974, 1, 0, %p8208;
	sub.s32 	%r34975, %r58314, %r58331;
	setp.lt.u32 	%p8209, %r58314, %r58331;
	selp.s32 	%r34976, -1, 0, %p8208;
	add.s32 	%r58339, %r34975, %r34976;
	setp.lt.u32 	%p8210, %r34975, %r34974;
	or.pred  	%p8211, %p8209, %p8210;
	selp.u32 	%r34977, 1, 0, %p8211;
	sub.s32 	%r34978, %r58315, %r58332;
	setp.lt.u32 	%p8212, %r58315, %r58332;
	selp.s32 	%r34979, -1, 0, %p8211;
	add.s32 	%r58340, %r34978, %r34979;
	setp.lt.u32 	%p8213, %r34978, %r34977;
	or.pred  	%p8214, %p8212, %p8213;
	selp.u32 	%r34980, 1, 0, %p8214;
	sub.s32 	%r34981, %r58316, %r58333;
	setp.lt.u32 	%p8215, %r58316, %r58333;
	selp.s32 	%r34982, -1, 0, %p8214;
	add.s32 	%r58341, %r34981, %r34982;
	setp.lt.u32 	%p8216, %r34981, %r34980;
	or.pred  	%p8217, %p8215, %p8216;
	selp.u32 	%r34983, 1, 0, %p8217;
	sub.s32 	%r34984, %r58317, %r58334;
	setp.lt.u32 	%p8218, %r58317, %r58334;
	selp.s32 	%r34985, -1, 0, %p8217;
	add.s32 	%r58342, %r34984, %r34985;
	setp.lt.u32 	%p8219, %r34984, %r34983;
	or.pred  	%p8220, %p8218, %p8219;
	selp.s32 	%r34986, -1, 0, %p8220;
	sub.s32 	%r34987, %r58318, %r58335;
	add.s32 	%r58343, %r34987, %r34986;
	bra.uni 	$L__BB0_2386;
$L__BB0_2385:
	sub.s32 	%r34988, %r58328, %r58311;
	setp.lt.u32 	%p8221, %r58328, %r58311;
	selp.u32 	%r34989, 1, 0, %p8221;
	sub.s32 	%r34990, %r58329, %r58312;
	setp.lt.u32 	%p8222, %r58329, %r58312;
	selp.s32 	%r34991, -1, 0, %p8221;
	add.s32 	%r34992, %r34990, %r34991;
	setp.lt.u32 	%p8223, %r34990, %r34989;
	or.pred  	%p8224, %p8222, %p8223;
	selp.u32 	%r34993, 1, 0, %p8224;
	sub.s32 	%r34994, %r58330, %r58313;
	setp.lt.u32 	%p8225, %r58330, %r58313;
	selp.s32 	%r34995, -1, 0, %p8224;
	add.s32 	%r34996, %r34994, %r34995;
	setp.lt.u32 	%p8226, %r34994, %r34993;
	or.pred  	%p8227, %p8225, %p8226;
	selp.u32 	%r34997, 1, 0, %p8227;
	sub.s32 	%r34998, %r58331, %r58314;
	setp.lt.u32 	%p8228, %r58331, %r58314;
	selp.s32 	%r34999, -1, 0, %p8227;
	add.s32 	%r35000, %r34998, %r34999;
	setp.lt.u32 	%p8229, %r34998, %r34997;
	or.pred  	%p8230, %p8228, %p8229;
	selp.u32 	%r35001, 1, 0, %p8230;
	sub.s32 	%r35002, %r58332, %r58315;
	setp.lt.u32 	%p8231, %r58332, %r58315;
	selp.s32 	%r35003, -1, 0, %p8230;
	add.s32 	%r35004, %r35002, %r35003;
	setp.lt.u32 	%p8232, %r35002, %r35001;
	or.pred  	%p8233, %p8231, %p8232;
	selp.u32 	%r35005, 1, 0, %p8233;
	sub.s32 	%r35006, %r58333, %r58316;
	setp.lt.u32 	%p8234, %r58333, %r58316;
	selp.s32 	%r35007, -1, 0, %p8233;
	add.s32 	%r35008, %r35006, %r35007;
	setp.lt.u32 	%p8235, %r35006, %r35005;
	or.pred  	%p8236, %p8234, %p8235;
	selp.u32 	%r35009, 1, 0, %p8236;
	sub.s32 	%r35010, %r58334, %r58317;
	setp.lt.u32 	%p8237, %r58334, %r58317;
	selp.s32 	%r35011, -1, 0, %p8236;
	add.s32 	%r35012, %r35010, %r35011;
	setp.lt.u32 	%p8238, %r35010, %r35009;
	or.pred  	%p8239, %p8237, %p8238;
	selp.u32 	%r35013, 1, 0, %p8239;
	sub.s32 	%r35014, %r58318, %r58335;
	add.s32 	%r35015, %r35014, %r35013;
	sub.s32 	%r58336, %r11769, %r34988;
	setp.lt.u32 	%p8240, %r11769, %r34988;
	selp.u32 	%r35016, 1, 0, %p8240;
	sub.s32 	%r35017, %r11770, %r34992;
	setp.lt.u32 	%p8241, %r11770, %r34992;
	selp.s32 	%r35018, -1, 0, %p8240;
	add.s32 	%r58337, %r35017, %r35018;
	setp.lt.u32 	%p8242, %r35017, %r35016;
	or.pred  	%p8243, %p8241, %p8242;
	selp.u32 	%r35019, 1, 0, %p8243;
	sub.s32 	%r35020, %r11771, %r34996;
	setp.lt.u32 	%p8244, %r11771, %r34996;
	selp.s32 	%r35021, -1, 0, %p8243;
	add.s32 	%r58338, %r35020, %r35021;
	setp.lt.u32 	%p8245, %r35020, %r35019;
	or.pred  	%p8246, %p8244, %p8245;
	selp.u32 	%r35022, 1, 0, %p8246;
	sub.s32 	%r35023, %r11772, %r35000;
	setp.lt.u32 	%p8247, %r11772, %r35000;
	selp.s32 	%r35024, -1, 0, %p8246;
	add.s32 	%r58339, %r35023, %r35024;
	setp.lt.u32 	%p8248, %r35023, %r35022;
	or.pred  	%p8249, %p8247, %p8248;
	selp.u32 	%r35025, 1, 0, %p8249;
	sub.s32 	%r35026, %r11773, %r35004;
	setp.lt.u32 	%p8250, %r11773, %r35004;
	selp.s32 	%r35027, -1, 0, %p8249;
	add.s32 	%r58340, %r35026, %r35027;
	setp.lt.u32 	%p8251, %r35026, %r35025;
	or.pred  	%p8252, %p8250, %p8251;
	selp.u32 	%r35028, 1, 0, %p8252;
	sub.s32 	%r35029, %r11774, %r35008;
	setp.lt.u32 	%p8253, %r11774, %r35008;
	selp.s32 	%r35030, -1, 0, %p8252;
	add.s32 	%r58341, %r35029, %r35030;
	setp.lt.u32 	%p8254, %r35029, %r35028;
	or.pred  	%p8255, %p8253, %p8254;
	selp.u32 	%r35031, 1, 0, %p8255;
	sub.s32 	%r35032, %r11775, %r35012;
	setp.lt.u32 	%p8256, %r11775, %r35012;
	selp.s32 	%r35033, -1, 0, %p8255;
	add.s32 	%r58342, %r35032, %r35033;
	setp.lt.u32 	%p8257, %r35032, %r35031;
	or.pred  	%p8258, %p8256, %p8257;
	selp.s32 	%r35034, -1, 0, %p8258;
	add.s32 	%r35035, %r35015, %r11776;
	add.s32 	%r58343, %r35035, %r35034;
$L__BB0_2386:
	st.local.u32 	[%rd25], %r58336;
	st.local.u32 	[%rd25+4], %r58337;
	st.local.u32 	[%rd25+8], %r58338;
	st.local.u32 	[%rd25+12], %r58339;
	st.local.u32 	[%rd25+16], %r58340;
	st.local.u32 	[%rd25+20], %r58341;
	st.local.u32 	[%rd25+24], %r58342;
	st.local.u32 	[%rd25+28], %r58343;
	and.b32  	%r6071, %r58336, 65535;
	shr.u32 	%r6072, %r58336, 16;
	and.b32  	%r6073, %r58337, 65535;
	shr.u32 	%r6074, %r58337, 16;
	and.b32  	%r6075, %r58338, 65535;
	shr.u32 	%r6076, %r58338, 16;
	and.b32  	%r6077, %r58339, 65535;
	shr.u32 	%r6078, %r58339, 16;
	and.b32  	%r6079, %r58340, 65535;
	shr.u32 	%r6080, %r58340, 16;
	and.b32  	%r6081, %r58341, 65535;
	shr.u32 	%r6082, %r58341, 16;
	and.b32  	%r6083, %r58342, 65535;
	shr.u32 	%r6084, %r58342, 16;
	and.b32  	%r6085, %r58343, 65535;
	shr.u32 	%r6086, %r58343, 16;
	mov.b32 	%r58360, 0;
	mov.u64 	%rd486, %rd25;
	mov.u32 	%r58359, %r58360;
	mov.u32 	%r58358, %r58360;
	mov.u32 	%r58357, %r58360;
	mov.u32 	%r58356, %r58360;
	mov.u32 	%r58355, %r58360;
	mov.u32 	%r58354, %r58360;
	mov.u32 	%r58351, %r58360;
	mov.u32 	%r58352, %r58360;
$L__BB0_2387:
	ld.param.u32 	%r55671, [_Z17ecm_stage1_kernelj4U256S_S_jPKjjjjjjjjPjS2_S2_S2_S2_S2__param_4];
	ld.local.u32 	%r35037, [%rd486];
	shr.u32 	%r35038, %r35037, 16;
	and.b32  	%r35039, %r35037, 65535;
	mul.lo.s32 	%r35040, %r6071, %r35039;
	mul.lo.s32 	%r35041, %r6071, %r35038;
	mad.lo.s32 	%r35042, %r6072, %r35039, %r35041;
	and.b32  	%r35043, %r35040, 65535;
	shl.b32 	%r35044, %r35042, 16;
	shr.u32 	%r35045, %r35040, 16;
	shr.u32 	%r35046, %r35042, 16;
	add.s32 	%r35047, %r35043, %r58351;
	add.s32 	%r35048, %r35047, %r35044;
	setp.lt.u32 	%p8259, %r35048, %r58351;
	selp.u32 	%r35049, 1, 0, %p8259;
	mad.lo.s32 	%r35050, %r6072, %r35038, %r35045;
	add.s32 	%r35051, %r35050, %r35046;
	add.s32 	%r35052, %r35051, %r35049;
	mul.lo.s32 	%r35053, %r6073, %r35039;
	mul.lo.s32 	%r35054, %r6073, %r35038;
	mad.lo.s32 	%r35055, %r6074, %r35039, %r35054;
	and.b32  	%r35056, %r35053, 65535;
	shl.b32 	%r35057, %r35055, 16;
	shr.u32 	%r35058, %r35053, 16;
	shr.u32 	%r35059, %r35055, 16;
	add.s32 	%r35060, %r35056, %r58354;
	add.s32 	%r35061, %r35060, %r35057;
	setp.lt.u32 	%p8260, %r35061, %r58354;
	selp.u32 	%r35062, 1, 0, %p8260;
	add.s32 	%r35063, %r35061, %r35052;
	setp.lt.u32 	%p8261, %r35063, %r35061;
	selp.u32 	%r35064, 1, 0, %p8261;
	mad.lo.s32 	%r35065, %r6074, %r35038, %r35058;
	add.s32 	%r35066, %r35065, %r35059;
	add.s32 	%r35067, %r35066, %r35062;
	add.s32 	%r35068, %r35067, %r35064;
	mul.lo.s32 	%r35069, %r6075, %r35039;
	mul.lo.s32 	%r35070, %r6075, %r35038;
	mad.lo.s32 	%r35071, %r6076, %r35039, %r35070;
	and.b32  	%r35072, %r35069, 65535;
	shl.b32 	%r35073, %r35071, 16;
	shr.u32 	%r35074, %r35069, 16;
	shr.u32 	%r35075, %r35071, 16;
	add.s32 	%r35076, %r35072, %r58355;
	add.s32 	%r35077, %r35076, %r35073;
	setp.lt.u32 	%p8262, %r35077, %r58355;
	selp.u32 	%r35078, 1, 0, %p8262;
	add.s32 	%r35079, %r35077, %r35068;
	setp.lt.u32 	%p8263, %r35079, %r35077;
	selp.u32 	%r35080, 1, 0, %p8263;
	mad.lo.s32 	%r35081, %r6076, %r35038, %r35074;
	add.s32 	%r35082, %r35081, %r35075;
	add.s32 	%r35083, %r35082, %r35078;
	add.s32 	%r35084, %r35083, %r35080;
	mul.lo.s32 	%r35085, %r6077, %r35039;
	mul.lo.s32 	%r35086, %r6077, %r35038;
	mad.lo.s32 	%r35087, %r6078, %r35039, %r35086;
	and.b32  	%r35088, %r35085, 65535;
	shl.b32 	%r35089, %r35087, 16;
	shr.u32 	%r35090, %r35085, 16;
	shr.u32 	%r35091, %r35087, 16;
	add.s32 	%r35092, %r35088, %r58356;
	add.s32 	%r35093, %r35092, %r35089;
	setp.lt.u32 	%p8264, %r35093, %r58356;
	selp.u32 	%r35094, 1, 0, %p8264;
	add.s32 	%r35095, %r35093, %r35084;
	setp.lt.u32 	%p8265, %r35095, %r35093;
	selp.u32 	%r35096, 1, 0, %p8265;
	mad.lo.s32 	%r35097, %r6078, %r35038, %r35090;
	add.s32 	%r35098, %r35097, %r35091;
	add.s32 	%r35099, %r35098, %r35094;
	add.s32 	%r35100, %r35099, %r35096;
	mul.lo.s32 	%r35101, %r6079, %r35039;
	mul.lo.s32 	%r35102, %r6079, %r35038;
	mad.lo.s32 	%r35103, %r6080, %r35039, %r35102;
	and.b32  	%r35104, %r35101, 65535;
	shl.b32 	%r35105, %r35103, 16;
	shr.u32 	%r35106, %r35101, 16;
	shr.u32 	%r35107, %r35103, 16;
	add.s32 	%r35108, %r35104, %r58357;
	add.s32 	%r35109, %r35108, %r35105;
	setp.lt.u32 	%p8266, %r35109, %r58357;
	selp.u32 	%r35110, 1, 0, %p8266;
	add.s32 	%r35111, %r35109, %r35100;
	setp.lt.u32 	%p8267, %r35111, %r35109;
	selp.u32 	%r35112, 1, 0, %p8267;
	mad.lo.s32 	%r35113, %r6080, %r35038, %r35106;
	add.s32 	%r35114, %r35113, %r35107;
	add.s32 	%r35115, %r35114, %r35110;
	add.s32 	%r35116, %r35115, %r35112;
	mul.lo.s32 	%r35117, %r6081, %r35039;
	mul.lo.s32 	%r35118, %r6081, %r35038;
	mad.lo.s32 	%r35119, %r6082, %r35039, %r35118;
	and.b32  	%r35120, %r35117, 65535;
	shl.b32 	%r35121, %r35119, 16;
	shr.u32 	%r35122, %r35117, 16;
	shr.u32 	%r35123, %r35119, 16;
	add.s32 	%r35124, %r35120, %r58358;
	add.s32 	%r35125, %r35124, %r35121;
	setp.lt.u32 	%p8268, %r35125, %r58358;
	selp.u32 	%r35126, 1, 0, %p8268;
	add.s32 	%r35127, %r35125, %r35116;
	setp.lt.u32 	%p8269, %r35127, %r35125;
	selp.u32 	%r35128, 1, 0, %p8269;
	mad.lo.s32 	%r35129, %r6082, %r35038, %r35122;
	add.s32 	%r35130, %r35129, %r35123;
	add.s32 	%r35131, %r35130, %r35126;
	add.s32 	%r35132, %r35131, %r35128;
	mul.lo.s32 	%r35133, %r6083, %r35039;
	mul.lo.s32 	%r35134, %r6083, %r35038;
	mad.lo.s32 	%r35135, %r6084, %r35039, %r35134;
	and.b32  	%r35136, %r35133, 65535;
	shl.b32 	%r35137, %r35135, 16;
	shr.u32 	%r35138, %r35133, 16;
	shr.u32 	%r35139, %r35135, 16;
	add.s32 	%r35140, %r35136, %r58359;
	add.s32 	%r35141, %r35140, %r35137;
	setp.lt.u32 	%p8270, %r35141, %r58359;
	selp.u32 	%r35142, 1, 0, %p8270;
	add.s32 	%r35143, %r35141, %r35132;
	setp.lt.u32 	%p8271, %r35143, %r35141;
	selp.u32 	%r35144, 1, 0, %p8271;
	mad.lo.s32 	%r35145, %r6084, %r35038, %r35138;
	add.s32 	%r35146, %r35145, %r35139;
	add.s32 	%r35147, %r35146, %r35142;
	add.s32 	%r35148, %r35147, %r35144;
	mul.lo.s32 	%r35149, %r6085, %r35039;
	mul.lo.s32 	%r35150, %r6085, %r35038;
	mad.lo.s32 	%r35151, %r6086, %r35039, %r35150;
	and.b32  	%r35152, %r35149, 65535;
	shl.b32 	%r35153, %r35151, 16;
	shr.u32 	%r35154, %r35149, 16;
	shr.u32 	%r35155, %r35151, 16;
	add.s32 	%r35156, %r35152, %r58360;
	add.s32 	%r35157, %r35156, %r35153;
	setp.lt.u32 	%p8272, %r35157, %r58360;
	selp.u32 	%r35158, 1, 0, %p8272;
	add.s32 	%r35159, %r35157, %r35148;
	setp.lt.u32 	%p8273, %r35159, %r35157;
	selp.u32 	%r35160, 1, 0, %p8273;
	mad.lo.s32 	%r35161, %r6086, %r35038, %r35154;
	add.s32 	%r35162, %r35161, %r35155;
	add.s32 	%r35163, %r35162, %r35158;
	add.s32 	%r35164, %r35163, %r35160;
	mul.lo.s32 	%r35165, %r35048, %r55671;
	shr.u32 	%r35166, %r35165, 16;
	and.b32  	%r35167, %r35165, 65535;
	and.b32  	%r35168, %r11769, 65535;
	mul.lo.s32 	%r35169, %r35168, %r35167;
	shr.u32 	%r35170, %r11769, 16;
	mul.lo.s32 	%r35171, %r35168, %r35166;
	mad.lo.s32 	%r35172, %r35170, %r35167, %r35171;
	and.b32  	%r35173, %r35169, 65535;
	shl.b32 	%r35174, %r35172, 16;
	shr.u32 	%r35175, %r35169, 16;
	shr.u32 	%r35176, %r35172, 16;
	add.s32 	%r35177, %r35173, %r35048;
	add.s32 	%r35178, %r35177, %r35174;
	setp.lt.u32 	%p8274, %r35178, %r35048;
	selp.u32 	%r35179, 1, 0, %p8274;
	mad.lo.s32 	%r35180, %r35170, %r35166, %r35175;
	add.s32 	%r35181, %r35180, %r35176;
	add.s32 	%r35182, %r35181, %r35179;
	and.b32  	%r35183, %r11770, 65535;
	mul.lo.s32 	%r35184, %r35183, %r35167;
	shr.u32 	%r35185, %r11770, 16;
	mul.lo.s32 	%r35186, %r35183, %r35166;
	mad.lo.s32 	%r35187, %r35185, %r35167, %r35186;
	and.b32  	%r35188, %r35184, 65535;
	shl.b32 	%r35189, %r35187, 16;
	shr.u32 	%r35190, %r35184, 16;
	shr.u32 	%r35191, %r35187, 16;
	add.s32 	%r35192, %r35188, %r35063;
	add.s32 	%r35193, %r35192, %r35189;
	setp.lt.u32 	%p8275, %r35193, %r35063;
	selp.u32 	%r35194, 1, 0, %p8275;
	add.s32 	%r58351, %r35193, %r35182;
	setp.lt.u32 	%p8276, %r58351, %r35193;
	selp.u32 	%r35195, 1, 0, %p8276;
	mad.lo.s32 	%r35196, %r35185, %r35166, %r35190;
	add.s32 	%r35197, %r35196, %r35191;
	add.s32 	%r35198, %r35197, %r35194;
	add.s32 	%r35199, %r35198, %r35195;
	and.b32  	%r35200, %r11771, 65535;
	mul.lo.s32 	%r35201, %r35200, %r35167;
	shr.u32 	%r35202, %r11771, 16;
	mul.lo.s32 	%r35203, %r35200, %r35166;
	mad.lo.s32 	%r35204, %r35202, %r35167, %r35203;
	and.b32  	%r35205, %r35201, 65535;
	shl.b32 	%r35206, %r35204, 16;
	shr.u32 	%r35207, %r35201, 16;
	shr.u32 	%r35208, %r35204, 16;
	add.s32 	%r35209, %r35205, %r35079;
	add.s32 	%r35210, %r35209, %r35206;
	setp.lt.u32 	%p8277, %r35210, %r35079;
	selp.u32 	%r35211, 1, 0, %p8277;
	add.s32 	%r58354, %r35210, %r35199;
	setp.lt.u32 	%p8278, %r58354, %r35210;
	selp.u32 	%r35212, 1, 0, %p8278;
	mad.lo.s32 	%r35213, %r35202, %r35166, %r35207;
	add.s32 	%r35214, %r35213, %r35208;
	add.s32 	%r35215, %r35214, %r35211;
	add.s32 	%r35216, %r35215, %r35212;
	and.b32  	%r35217, %r11772, 65535;
	mul.lo.s32 	%r35218, %r35217, %r35167;
	shr.u32 	%r35219, %r11772, 16;
	mul.lo.s32 	%r35220, %r35217, %r35166;
	mad.lo.s32 	%r35221, %r35219, %r35167, %r35220;
	and.b32  	%r35222, %r35218, 65535;
	shl.b32 	%r35223, %r35221, 16;
	shr.u32 	%r35224, %r35218, 16;
	shr.u32 	%r35225, %r35221, 16;
	add.s32 	%r35226, %r35222, %r35095;
	add.s32 	%r35227, %r35226, %r35223;
	setp.lt.u32 	%p8279, %r35227, %r35095;
	selp.u32 	%r35228, 1, 0, %p8279;
	add.s32 	%r58355, %r35227, %r35216;
	setp.lt.u32 	%p8280, %r58355, %r35227;
	selp.u32 	%r35229, 1, 0, %p8280;
	mad.lo.s32 	%r35230, %r35219, %r35166, %r35224;
	add.s32 	%r35231, %r35230, %r35225;
	add.s32 	%r35232, %r35231, %r35228;
	add.s32 	%r35233, %r35232, %r35229;
	and.b32  	%r35234, %r11773, 65535;
	mul.lo.s32 	%r35235, %r35234, %r35167;
	shr.u32 	%r35236, %r11773, 16;
	mul.lo.s32 	%r35237, %r35234, %r35166;
	mad.lo.s32 	%r35238, %r35236, %r35167, %r35237;
	and.b32  	%r35239, %r35235, 65535;
	shl.b32 	%r35240, %r35238, 16;
	shr.u32 	%r35241, %r35235, 16;
	shr.u32 	%r35242, %r35238, 16;
	add.s32 	%r35243, %r35239, %r35111;
	add.s32 	%r35244, %r35243, %r35240;
	setp.lt.u32 	%p8281, %r35244, %r35111;
	selp.u32 	%r35245, 1, 0, %p8281;
	add.s32 	%r58356, %r35244, %r35233;
	setp.lt.u32 	%p8282, %r58356, %r35244;
	selp.u32 	%r35246, 1, 0, %p8282;
	mad.lo.s32 	%r35247, %r35236, %r35166, %r35241;
	add.s32 	%r35248, %r35247, %r35242;
	add.s32 	%r35249, %r35248, %r35245;
	add.s32 	%r35250, %r35249, %r35246;
	and.b32  	%r35251, %r11774, 65535;
	mul.lo.s32 	%r35252, %r35251, %r35167;
	shr.u32 	%r35253, %r11774, 16;
	mul.lo.s32 	%r35254, %r35251, %r35166;
	mad.lo.s32 	%r35255, %r35253, %r35167, %r35254;
	and.b32  	%r35256, %r35252, 65535;
	shl.b32 	%r35257, %r35255, 16;
	shr.u32 	%r35258, %r35252, 16;
	shr.u32 	%r35259, %r35255, 16;
	add.s32 	%r35260, %r35256, %r35127;
	add.s32 	%r35261, %r35260, %r35257;
	setp.lt.u32 	%p8283, %r35261, %r35127;
	selp.u32 	%r35262, 1, 0, %p8283;
	add.s32 	%r58357, %r35261, %r35250;
	setp.lt.u32 	%p8284, %r58357, %r35261;
	selp.u32 	%r35263, 1, 0, %p8284;
	mad.lo.s32 	%r35264, %r35253, %r35166, %r35258;
	add.s32 	%r35265, %r35264, %r35259;
	add.s32 	%r35266, %r35265, %r35262;
	add.s32 	%r35267, %r35266, %r35263;
	and.b32  	%r35268, %r11775, 65535;
	mul.lo.s32 	%r35269, %r35268, %r35167;
	shr.u32 	%r35270, %r11775, 16;
	mul.lo.s32 	%r35271, %r35268, %r35166;
	mad.lo.s32 	%r35272, %r35270, %r35167, %r35271;
	and.b32  	%r35273, %r35269, 65535;
	shl.b32 	%r35274, %r35272, 16;
	shr.u32 	%r35275, %r35269, 16;
	shr.u32 	%r35276, %r35272, 16;
	add.s32 	%r35277, %r35273, %r35143;
	add.s32 	%r35278, %r35277, %r35274;
	setp.lt.u32 	%p8285, %r35278, %r35143;
	selp.u32 	%r35279, 1, 0, %p8285;
	add.s32 	%r58358, %r35278, %r35267;
	setp.lt.u32 	%p8286, %r58358, %r35278;
	selp.u32 	%r35280, 1, 0, %p8286;
	mad.lo.s32 	%r35281, %r35270, %r35166, %r35275;
	add.s32 	%r35282, %r35281, %r35276;
	add.s32 	%r35283, %r35282, %r35279;
	add.s32 	%r35284, %r35283, %r35280;
	and.b32  	%r35285, %r11776, 65535;
	mul.lo.s32 	%r35286, %r35285, %r35167;
	shr.u32 	%r35287, %r11776, 16;
	mul.lo.s32 	%r35288, %r35285, %r35166;
	mad.lo.s32 	%r35289, %r35287, %r35167, %r35288;
	and.b32  	%r35290, %r35286, 65535;
	shl.b32 	%r35291, %r35289, 16;
	shr.u32 	%r35292, %r35286, 16;
	shr.u32 	%r35293, %r35289, 16;
	add.s32 	%r35294, %r35290, %r35159;
	add.s32 	%r35295, %r35294, %r35291;
	setp.lt.u32 	%p8287, %r35295, %r35159;
	selp.u32 	%r35296, 1, 0, %p8287;
	add.s32 	%r58359, %r35295, %r35284;
	setp.lt.u32 	%p8288, %r58359, %r35295;
	selp.u32 	%r35297, 1, 0, %p8288;
	mad.lo.s32 	%r35298, %r35287, %r35166, %r35292;
	add.s32 	%r35299, %r35298, %r35293;
	add.s32 	%r35300, %r35299, %r35296;
	add.s32 	%r35301, %r35300, %r35297;
	add.s32 	%r58360, %r35164, %r35301;
	add.s32 	%r58352, %r58352, 1;
	add.s64 	%rd486, %rd486, 4;
	setp.ne.s32 	%p8289, %r58352, 8;
	@%p8289 bra 	$L__BB0_2387;
	setp.lt.u32 	%p8290, %r58360, %r11776;
	mov.u32 	%r58353, %r58351;
	@%p8290 bra 	$L__BB0_2403;
	setp.gt.u32 	%p8291, %r58360, %r11776;
	@%p8291 bra 	$L__BB0_2402;
	setp.lt.u32 	%p8292, %r58359, %r11775;
	mov.u32 	%r58353, %r58351;
	@%p8292 bra 	$L__BB0_2403;
	setp.gt.u32 	%p8293, %r58359, %r11775;
	@%p8293 bra 	$L__BB0_2402;
	setp.lt.u32 	%p8294, %r58358, %r11774;
	mov.u32 	%r58353, %r58351;
	@%p8294 bra 	$L__BB0_2403;
	setp.gt.u32 	%p8295, %r58358, %r11774;
	@%p8295 bra 	$L__BB0_2402;
	setp.lt.u32 	%p8296, %r58357, %r11773;
	mov.u32 	%r58353, %r58351;
	@%p8296 bra 	$L__BB0_2403;
	setp.gt.u32 	%p8297, %r58357, %r11773;
	@%p8297 bra 	$L__BB0_2402;
	setp.lt.u32 	%p8298, %r58356, %r11772;
	mov.u32 	%r58353, %r58351;
	@%p8298 bra 	$L__BB0_2403;
	setp.gt.u32 	%p8299, %r58356, %r11772;
	@%p8299 bra 	$L__BB0_2402;
	setp.lt.u32 	%p8300, %r58355, %r11771;
	mov.u32 	%r58353, %r58351;
	@%p8300 bra 	$L__BB0_2403;
	setp.gt.u32 	%p8301, %r58355, %r11771;
	@%p8301 bra 	$L__BB0_2402;
	setp.lt.u32 	%p8302, %r58354, %r11770;
	mov.u32 	%r58353, %r58351;
	@%p8302 bra 	$L__BB0_2403;
	setp.le.u32 	%p8303, %r58354, %r11770;
	setp.lt.u32 	%p8304, %r58351, %r11769;
	and.pred  	%p8305, %p8303, %p8304;
	mov.u32 	%r58353, %r58351;
	@%p8305 bra 	$L__BB0_2403;
$L__BB0_2402:
	sub.s32 	%r58353, %r58351, %r11769;
	setp.lt.u32 	%p8306, %r58351, %r11769;
	selp.u32 	%r35302, 1, 0, %p8306;
	sub.s32 	%r35303, %r58354, %r11770;
	setp.lt.u32 	%p8307, %r58354, %r11770;
	selp.s32 	%r35304, -1, 0, %p8306;
	add.s32 	%r58354, %r35303, %r35304;
	setp.lt.u32 	%p8308, %r35303, %r35302;
	or.pred  	%p8309, %p8307, %p8308;
	selp.u32 	%r35305, 1, 0, %p8309;
	sub.s32 	%r35306, %r58355, %r11771;
	setp.lt.u32 	%p8310, %r58355, %r11771;
	selp.s32 	%r35307, -1, 0, %p8309;
	add.s32 	%r58355, %r35306, %r35307;
	setp.lt.u32 	%p8311, %r35306, %r35305;
	or.pred  	%p8312, %p8310, %p8311;
	selp.u32 	%r35308, 1, 0, %p8312;
	sub.s32 	%r35309, %r58356, %r11772;
	setp.lt.u32 	%p8313, %r58356, %r11772;
	selp.s32 	%r35310, -1, 0, %p8312;
	add.s32 	%r58356, %r35309, %r35310;
	setp.lt.u32 	%p8314, %r35309, %r35308;
	or.pred  	%p8315, %p8313, %p8314;
	selp.u32 	%r35311, 1, 0, %p8315;
	sub.s32 	%r35312, %r58357, %r11773;
	setp.lt.u32 	%p8316, %r58357, %r11773;
	selp.s32 	%r35313, -1, 0, %p8315;
	add.s32 	%r58357, %r35312, %r35313;
	setp.lt.u32 	%p8317, %r35312, %r35311;
	or.pred  	%p8318, %p8316, %p8317;
	selp.u32 	%r35314, 1, 0, %p8318;
	sub.s32 	%r35315, %r58358, %r11774;
	setp.lt.u32 	%p8319, %r58358, %r11774;
	selp.s32 	%r35316, -1, 0, %p8318;
	add.s32 	%r58358, %r35315, %r35316;
	setp.lt.u32 	%p8320, %r35315, %r35314;
	or.pred  	%p8321, %p8319, %p8320;
	selp.u32 	%r35317, 1, 0, %p8321;
	sub.s32 	%r35318, %r58359, %r11775;
	setp.lt.u32 	%p8322, %r58359, %r11775;
	selp.s32 	%r35319, -1, 0, %p8321;
	add.s32 	%r58359, %r35318, %r35319;
	setp.lt.u32 	%p8323, %r35318, %r35317;
	or.pred  	%p8324, %p8322, %p8323;
	selp.s32 	%r35320, -1, 0, %p8324;
	sub.s32 	%r35321, %r58360, %r11776;
	add.s32 	%r58360, %r35321, %r35320;
$L__BB0_2403:
	and.b32  	%r6121, %r58353, 65535;
	shr.u32 	%r6122, %r58353, 16;
	and.b32  	%r6123, %r58354, 65535;
	shr.u32 	%r6124, %r58354, 16;
	and.b32  	%r6125, %r58355, 65535;
	shr.u32 	%r6126, %r58355, 16;
	and.b32  	%r6127, %r58356, 65535;
	shr.u32 	%r6128, %r58356, 16;
	and.b32  	%r6129, %r58357, 65535;
	shr.u32 	%r6130, %r58357, 16;
	and.b32  	%r6131, %r58358, 65535;
	shr.u32 	%r6132, %r58358, 16;
	and.b32  	%r6133, %r58359, 65535;
	shr.u32 	%r6134, %r58359, 16;
	and.b32  	%r6135, %r58360, 65535;
	shr.u32 	%r6136, %r58360, 16;
	mov.b32 	%r58377, 0;
	mov.u64 	%rd487, %rd25;
	mov.u32 	%r58376, %r58377;
	mov.u32 	%r58375, %r58377;
	mov.u32 	%r58374, %r58377;
	mov.u32 	%r58373, %r58377;
	mov.u32 	%r58372, %r58377;
	mov.u32 	%r58371, %r58377;
	mov.u32 	%r58368, %r58377;
	mov.u32 	%r58369, %r58377;
$L__BB0_2404:
	ld.param.u32 	%r55672, [_Z17ecm_stage1_kernelj4U256S_S_jPKjjjjjjjjPjS2_S2_S2_S2_S2__param_4];
	ld.local.u32 	%r35323, [%rd487];
	shr.u32 	%r35324, %r35323, 16;
	and.b32  	%r35325, %r35323, 65535;
	mul.lo.s32 	%r35326, %r6121, %r35325;
	mul.lo.s32 	%r35327, %r6121, %r35324;
	mad.lo.s32 	%r35328, %r6122, %r35325, %r35327;
	and.b32  	%r35329, %r35326, 65535;
	shl.b32 	%r35330, %r35328, 16;
	shr.u32 	%r35331, %r35326, 16;
	shr.u32 	%r35332, %r35328, 16;
	add.s32 	%r35333, %r35329, %r58368;
	add.s32 	%r35334, %r35333, %r35330;
	setp.lt.u32 	%p8325, %r35334, %r58368;
	selp.u32 	%r35335, 1, 0, %p8325;
	mad.lo.s32 	%r35336, %r6122, %r35324, %r35331;
	add.s32 	%r35337, %r35336, %r35332;
	add.s32 	%r35338, %r35337, %r35335;
	mul.lo.s32 	%r35339, %r6123, %r35325;
	mul.lo.s32 	%r35340, %r6123, %r35324;
	mad.lo.s32 	%r35341, %r6124, %r35325, %r35340;
	and.b32  	%r35342, %r35339, 65535;
	shl.b32 	%r35343, %r35341, 16;
	shr.u32 	%r35344, %r35339, 16;
	shr.u32 	%r35345, %r35341, 16;
	add.s32 	%r35346, %r35342, %r58371;
	add.s32 	%r35347, %r35346, %r35343;
	setp.lt.u32 	%p8326, %r35347, %r58371;
	selp.u32 	%r35348, 1, 0, %p8326;
	add.s32 	%r35349, %r35347, %r35338;
	setp.lt.u32 	%p8327, %r35349, %r35347;
	selp.u32 	%r35350, 1, 0, %p8327;
	mad.lo.s32 	%r35351, %r6124, %r35324, %r35344;
	add.s32 	%r35352, %r35351, %r35345;
	add.s32 	%r35353, %r35352, %r35348;
	add.s32 	%r35354, %r35353, %r35350;
	mul.lo.s32 	%r35355, %r6125, %r35325;
	mul.lo.s32 	%r35356, %r6125, %r35324;
	mad.lo.s32 	%r35357, %r6126, %r35325, %r35356;
	and.b32  	%r35358, %r35355, 65535;
	shl.b32 	%r35359, %r35357, 16;
	shr.u32 	%r35360, %r35355, 16;
	shr.u32 	%r35361, %r35357, 16;
	add.s32 	%r35362, %r35358, %r58372;
	add.s32 	%r35363, %r35362, %r35359;
	setp.lt.u32 	%p8328, %r35363, %r58372;
	selp.u32 	%r35364, 1, 0, %p8328;
	add.s32 	%r35365, %r35363, %r35354;
	setp.lt.u32 	%p8329, %r35365, %r35363;
	selp.u32 	%r35366, 1, 0, %p8329;
	mad.lo.s32 	%r35367, %r6126, %r35324, %r35360;
	add.s32 	%r35368, %r35367, %r35361;
	add.s32 	%r35369, %r35368, %r35364;
	add.s32 	%r35370, %r35369, %r35366;
	mul.lo.s32 	%r35371, %r6127, %r35325;
	mul.lo.s32 	%r35372, %r6127, %r35324;
	mad.lo.s32 	%r35373, %r6128, %r35325, %r35372;
	and.b32  	%r35374, %r35371, 65535;
	shl.b32 	%r35375, %r35373, 16;
	shr.u32 	%r35376, %r35371, 16;
	shr.u32 	%r35377, %r35373, 16;
	add.s32 	%r35378, %r35374, %r58373;
	add.s32 	%r35379, %r35378, %r35375;
	setp.lt.u32 	%p8330, %r35379, %r58373;
	selp.u32 	%r35380, 1, 0, %p8330;
	add.s32 	%r35381, %r35379, %r35370;
	setp.lt.u32 	%p8331, %r35381, %r35379;
	selp.u32 	%r35382, 1, 0, %p8331;
	mad.lo.s32 	%r35383, %r6128, %r35324, %r35376;
	add.s32 	%r35384, %r35383, %r35377;
	add.s32 	%r35385, %r35384, %r35380;
	add.s32 	%r35386, %r35385, %r35382;
	mul.lo.s32 	%r35387, %r6129, %r35325;
	mul.lo.s32 	%r35388, %r6129, %r35324;
	mad.lo.s32 	%r35389, %r6130, %r35325, %r35388;
	and.b32  	%r35390, %r35387, 65535;
	shl.b32 	%r35391, %r35389, 16;
	shr.u32 	%r35392, %r35387, 16;
	shr.u32 	%r35393, %r35389, 16;
	add.s32 	%r35394, %r35390, %r58374;
	add.s32 	%r35395, %r35394, %r35391;
	setp.lt.u32 	%p8332, %r35395, %r58374;
	selp.u32 	%r35396, 1, 0, %p8332;
	add.s32 	%r35397, %r35395, %r35386;
	setp.lt.u32 	%p8333, %r35397, %r35395;
	selp.u32 	%r35398, 1, 0, %p8333;
	mad.lo.s32 	%r35399, %r6130, %r35324, %r35392;
	add.s32 	%r35400, %r35399, %r35393;
	add.s32 	%r35401, %r35400, %r35396;
	add.s32 	%r35402, %r35401, %r35398;
	mul.lo.s32 	%r35403, %r6131, %r35325;
	mul.lo.s32 	%r35404, %r6131, %r35324;
	mad.lo.s32 	%r35405, %r6132, %r35325, %r35404;
	and.b32  	%r35406, %r35403, 65535;
	shl.b32 	%r35407, %r35405, 16;
	shr.u32 	%r35408, %r35403, 16;
	shr.u32 	%r35409, %r35405, 16;
	add.s32 	%r35410, %r35406, %r58375;
	add.s32 	%r35411, %r35410, %r35407;
	setp.lt.u32 	%p8334, %r35411, %r58375;
	selp.u32 	%r35412, 1, 0, %p8334;
	add.s32 	%r35413, %r35411, %r35402;
	setp.lt.u32 	%p8335, %r35413, %r35411;
	selp.u32 	%r35414, 1, 0, %p8335;
	mad.lo.s32 	%r35415, %r6132, %r35324, %r35408;
	add.s32 	%r35416, %r35415, %r35409;
	add.s32 	%r35417, %r35416, %r35412;
	add.s32 	%r35418, %r35417, %r35414;
	mul.lo.s32 	%r35419, %r6133, %r35325;
	mul.lo.s32 	%r35420, %r6133, %r35324;
	mad.lo.s32 	%r35421, %r6134, %r35325, %r35420;
	and.b32  	%r35422, %r35419, 65535;
	shl.b32 	%r35423, %r35421, 16;
	shr.u32 	%r35424, %r35419, 16;
	shr.u32 	%r35425, %r35421, 16;
	add.s32 	%r35426, %r35422, %r58376;
	add.s32 	%r35427, %r35426, %r35423;
	setp.lt.u32 	%p8336, %r35427, %r58376;
	selp.u32 	%r35428, 1, 0, %p8336;
	add.s32 	%r35429, %r35427, %r35418;
	setp.lt.u32 	%p8337, %r35429, %r35427;
	selp.u32 	%r35430, 1, 0, %p8337;
	mad.lo.s32 	%r35431, %r6134, %r35324, %r35424;
	add.s32 	%r35432, %r35431, %r35425;
	add.s32 	%r35433, %r35432, %r35428;
	add.s32 	%r35434, %r35433, %r35430;
	mul.lo.s32 	%r35435, %r6135, %r35325;
	mul.lo.s32 	%r35436, %r6135, %r35324;
	mad.lo.s32 	%r35437, %r6136, %r35325, %r35436;
	and.b32  	%r35438, %r35435, 65535;
	shl.b32 	%r35439, %r35437, 16;
	shr.u32 	%r35440, %r35435, 16;
	shr.u32 	%r35441, %r35437, 16;
	add.s32 	%r35442, %r35438, %r58377;
	add.s32 	%r35443, %r35442, %r35439;
	setp.lt.u32 	%p8338, %r35443, %r58377;
	selp.u32 	%r35444, 1, 0, %p8338;
	add.s32 	%r35445, %r35443, %r35434;
	setp.lt.u32 	%p8339, %r35445, %r35443;
	selp.u32 	%r35446, 1, 0, %p8339;
	mad.lo.s32 	%r35447, %r6136, %r35324, %r35440;
	add.s32 	%r35448, %r35447, %r35441;
	add.s32 	%r35449, %r35448, %r35444;
	add.s32 	%r35450, %r35449, %r35446;
	mul.lo.s32 	%r35451, %r35334, %r55672;
	shr.u32 	%r35452, %r35451, 16;
	and.b32  	%r35453, %r35451, 65535;
	and.b32  	%r35454, %r11769, 65535;
	mul.lo.s32 	%r35455, %r35454, %r35453;
	shr.u32 	%r35456, %r11769, 16;
	mul.lo.s32 	%r35457, %r35454, %r35452;
	mad.lo.s32 	%r35458, %r35456, %r35453, %r35457;
	and.b32  	%r35459, %r35455, 65535;
	shl.b32 	%r35460, %r35458, 16;
	shr.u32 	%r35461, %r35455, 16;
	shr.u32 	%r35462, %r35458, 16;
	add.s32 	%r35463, %r35459, %r35334;
	add.s32 	%r35464, %r35463, %r35460;
	setp.lt.u32 	%p8340, %r35464, %r35334;
	selp.u32 	%r35465, 1, 0, %p8340;
	mad.lo.s32 	%r35466, %r35456, %r35452, %r35461;
	add.s32 	%r35467, %r35466, %r35462;
	add.s32 	%r35468, %r35467, %r35465;
	and.b32  	%r35469, %r11770, 65535;
	mul.lo.s32 	%r35470, %r35469, %r35453;
	shr.u32 	%r35471, %r11770, 16;
	mul.lo.s32 	%r35472, %r35469, %r35452;
	mad.lo.s32 	%r35473, %r35471, %r35453, %r35472;
	and.b32  	%r35474, %r35470, 65535;
	shl.b32 	%r35475, %r35473, 16;
	shr.u32 	%r35476, %r35470, 16;
	shr.u32 	%r35477, %r35473, 16;
	add.s32 	%r35478, %r35474, %r35349;
	add.s32 	%r35479, %r35478, %r35475;
	setp.lt.u32 	%p8341, %r35479, %r35349;
	selp.u32 	%r35480, 1, 0, %p8341;
	add.s32 	%r58368, %r35479, %r35468;
	setp.lt.u32 	%p8342, %r58368, %r35479;
	selp.u32 	%r35481, 1, 0, %p8342;
	mad.lo.s32 	%r35482, %r35471, %r35452, %r35476;
	add.s32 	%r35483, %r35482, %r35477;
	add.s32 	%r35484, %r35483, %r35480;
	add.s32 	%r35485, %r35484, %r35481;
	and.b32  	%r35486, %r11771, 65535;
	mul.lo.s32 	%r35487, %r35486, %r35453;
	shr.u32 	%r35488, %r11771, 16;
	mul.lo.s32 	%r35489, %r35486, %r35452;
	mad.lo.s32 	%r35490, %r35488, %r35453, %r35489;
	and.b32  	%r35491, %r35487, 65535;
	shl.b32 	%r35492, %r35490, 16;
	shr.u32 	%r35493, %r35487, 16;
	shr.u32 	%r35494, %r35490, 16;
	add.s32 	%r35495, %r35491, %r35365;
	add.s32 	%r35496, %r35495, %r35492;
	setp.lt.u32 	%p8343, %r35496, %r35365;
	selp.u32 	%r35497, 1, 0, %p8343;
	add.s32 	%r58371, %r35496, %r35485;
	setp.lt.u32 	%p8344, %r58371, %r35496;
	selp.u32 	%r35498, 1, 0, %p8344;
	mad.lo.s32 	%r35499, %r35488, %r35452, %r35493;
	add.s32 	%r35500, %r35499, %r35494;
	add.s32 	%r35501, %r35500, %r35497;
	add.s32 	%r35502, %r35501, %r35498;
	and.b32  	%r35503, %r11772, 65535;
	mul.lo.s32 	%r35504, %r35503, %r35453;
	shr.u32 	%r35505, %r11772, 16;
	mul.lo.s32 	%r35506, %r35503, %r35452;
	mad.lo.s32 	%r35507, %r35505, %r35453, %r35506;
	and.b32  	%r35508, %r35504, 65535;
	shl.b32 	%r35509, %r35507, 16;
	shr.u32 	%r35510, %r35504, 16;
	shr.u32 	%r35511, %r35507, 16;
	add.s32 	%r35512, %r35508, %r35381;
	add.s32 	%r35513, %r35512, %r35509;
	setp.lt.u32 	%p8345, %r35513, %r35381;
	selp.u32 	%r35514, 1, 0, %p8345;
	add.s32 	%r58372, %r35513, %r35502;
	setp.lt.u32 	%p8346, %r58372, %r35513;
	selp.u32 	%r35515, 1, 0, %p8346;
	mad.lo.s32 	%r35516, %r35505, %r35452, %r35510;
	add.s32 	%r35517, %r35516, %r35511;
	add.s32 	%r35518, %r35517, %r35514;
	add.s32 	%r35519, %r35518, %r35515;
	and.b32  	%r35520, %r11773, 65535;
	mul.lo.s32 	%r35521, %r35520, %r35453;
	shr.u32 	%r35522, %r11773, 16;
	mul.lo.s32 	%r35523, %r35520, %r35452;
	mad.lo.s32 	%r35524, %r35522, %r35453, %r35523;
	and.b32  	%r35525, %r35521, 65535;
	shl.b32 	%r35526, %r35524, 16;
	shr.u32 	%r35527, %r35521, 16;
	shr.u32 	%r35528, %r35524, 16;
	add.s32 	%r35529, %r35525, %r35397;
	add.s32 	%r35530, %r35529, %r35526;
	setp.lt.u32 	%p8347, %r35530, %r35397;
	selp.u32 	%r35531, 1, 0, %p8347;
	add.s32 	%r58373, %r35530, %r35519;
	setp.lt.u32 	%p8348, %r58373, %r35530;
	selp.u32 	%r35532, 1, 0, %p8348;
	mad.lo.s32 	%r35533, %r35522, %r35452, %r35527;
	add.s32 	%r35534, %r35533, %r35528;
	add.s32 	%r35535, %r35534, %r35531;
	add.s32 	%r35536, %r35535, %r35532;
	and.b32  	%r35537, %r11774, 65535;
	mul.lo.s32 	%r35538, %r35537, %r35453;
	shr.u32 	%r35539, %r11774, 16;
	mul.lo.s32 	%r35540, %r35537, %r35452;
	mad.lo.s32 	%r35541, %r35539, %r35453, %r35540;
	and.b32  	%r35542, %r35538, 65535;
	shl.b32 	%r35543, %r35541, 16;
	shr.u32 	%r35544, %r35538, 16;
	shr.u32 	%r35545, %r35541, 16;
	add.s32 	%r35546, %r35542, %r35413;
	add.s32 	%r35547, %r35546, %r35543;
	setp.lt.u32 	%p8349, %r35547, %r35413;
	selp.u32 	%r35548, 1, 0, %p8349;
	add.s32 	%r58374, %r35547, %r35536;
	setp.lt.u32 	%p8350, %r58374, %r35547;
	selp.u32 	%r35549, 1, 0, %p8350;
	mad.lo.s32 	%r35550, %r35539, %r35452, %r35544;
	add.s32 	%r35551, %r35550, %r35545;
	add.s32 	%r35552, %r35551, %r35548;
	add.s32 	%r35553, %r35552, %r35549;
	and.b32  	%r35554, %r11775, 65535;
	mul.lo.s32 	%r35555, %r35554, %r35453;
	shr.u32 	%r35556, %r11775, 16;
	mul.lo.s32 	%r35557, %r35554, %r35452;
	mad.lo.s32 	%r35558, %r35556, %r35453, %r35557;
	and.b32  	%r35559, %r35555, 65535;
	shl.b32 	%r35560, %r35558, 16;
	shr.u32 	%r35561, %r35555, 16;
	shr.u32 	%r35562, %r35558, 16;
	add.s32 	%r35563, %r35559, %r35429;
	add.s32 	%r35564, %r35563, %r35560;
	setp.lt.u32 	%p8351, %r35564, %r35429;
	selp.u32 	%r35565, 1, 0, %p8351;
	add.s32 	%r58375, %r35564, %r35553;
	setp.lt.u32 	%p8352, %r58375, %r35564;
	selp.u32 	%r35566, 1, 0, %p8352;
	mad.lo.s32 	%r35567, %r35556, %r35452, %r35561;
	add.s32 	%r35568, %r35567, %r35562;
	add.s32 	%r35569, %r35568, %r35565;
	add.s32 	%r35570, %r35569, %r35566;
	and.b32  	%r35571, %r11776, 65535;
	mul.lo.s32 	%r35572, %r35571, %r35453;
	shr.u32 	%r35573, %r11776, 16;
	mul.lo.s32 	%r35574, %r35571, %r35452;
	mad.lo.s32 	%r35575, %r35573, %r35453, %r35574;
	and.b32  	%r35576, %r35572, 65535;
	shl.b32 	%r35577, %r35575, 16;
	shr.u32 	%r35578, %r35572, 16;
	shr.u32 	%r35579, %r35575, 16;
	add.s32 	%r35580, %r35576, %r35445;
	add.s32 	%r35581, %r35580, %r35577;
	setp.lt.u32 	%p8353, %r35581, %r35445;
	selp.u32 	%r35582, 1, 0, %p8353;
	add.s32 	%r58376, %r35581, %r35570;
	setp.lt.u32 	%p8354, %r58376, %r35581;
	selp.u32 	%r35583, 1, 0, %p8354;
	mad.lo.s32 	%r35584, %r35573, %r35452, %r35578;
	add.s32 	%r35585, %r35584, %r35579;
	add.s32 	%r35586, %r35585, %r35582;
	add.s32 	%r35587, %r35586, %r35583;
	add.s32 	%r58377, %r35450, %r35587;
	add.s32 	%r58369, %r58369, 1;
	add.s64 	%rd487, %rd487, 4;
	setp.ne.s32 	%p8355, %r58369, 8;
	@%p8355 bra 	$L__BB0_2404;
	setp.lt.u32 	%p8356, %r58377, %r11776;
	mov.u32 	%r58370, %r58368;
	@%p8356 bra 	$L__BB0_2420;
	setp.gt.u32 	%p8357, %r58377, %r11776;
	@%p8357 bra 	$L__BB0_2419;
	setp.lt.u32 	%p8358, %r58376, %r11775;
	mov.u32 	%r58370, %r58368;
	@%p8358 bra 	$L__BB0_2420;
	setp.gt.u32 	%p8359, %r58376, %r11775;
	@%p8359 bra 	$L__BB0_2419;
	setp.lt.u32 	%p8360, %r58375, %r11774;
	mov.u32 	%r58370, %r58368;
	@%p8360 bra 	$L__BB0_2420;
	setp.gt.u32 	%p8361, %r58375, %r11774;
	@%p8361 bra 	$L__BB0_2419;
	setp.lt.u32 	%p8362, %r58374, %r11773;
	mov.u32 	%r58370, %r58368;
	@%p8362 bra 	$L__BB0_2420;
	setp.gt.u32 	%p8363, %r58374, %r11773;
	@%p8363 bra 	$L__BB0_2419;
	setp.lt.u32 	%p8364, %r58373, %r11772;
	mov.u32 	%r58370, %r58368;
	@%p8364 bra 	$L__BB0_2420;
	setp.gt.u32 	%p8365, %r58373, %r11772;
	@%p8365 bra 	$L__BB0_2419;
	setp.lt.u32 	%p8366, %r58372, %r11771;
	mov.u32 	%r58370, %r58368;
	@%p8366 bra 	$L__BB0_2420;
	setp.gt.u32 	%p8367, %r58372, %r11771;
	@%p8367 bra 	$L__BB0_2419;
	setp.lt.u32 	%p8368, %r58371, %r11770;
	mov.u32 	%r58370, %r58368;
	@%p8368 bra 	$L__BB0_2420;
	setp.le.u32 	%p8369, %r58371, %r11770;
	setp.lt.u32 	%p8370, %r58368, %r11769;
	and.pred  	%p8371, %p8369, %p8370;
	mov.u32 	%r58370, %r58368;
	@%p8371 bra 	$L__BB0_2420;
$L__BB0_2419:
	sub.s32 	%r58370, %r58368, %r11769;
	setp.lt.u32 	%p8372, %r58368, %r11769;
	selp.u32 	%r35588, 1, 0, %p8372;
	sub.s32 	%r35589, %r58371, %r11770;
	setp.lt.u32 	%p8373, %r58371, %r11770;
	selp.s32 	%r35590, -1, 0, %p8372;
	add.s32 	%r58371, %r35589, %r35590;
	setp.lt.u32 	%p8374, %r35589, %r35588;
	or.pred  	%p8375, %p8373, %p8374;
	selp.u32 	%r35591, 1, 0, %p8375;
	sub.s32 	%r35592, %r58372, %r11771;
	setp.lt.u32 	%p8376, %r58372, %r11771;
	selp.s32 	%r35593, -1, 0, %p8375;
	add.s32 	%r58372, %r35592, %r35593;
	setp.lt.u32 	%p8377, %r35592, %r35591;
	or.pred  	%p8378, %p8376, %p8377;
	selp.u32 	%r35594, 1, 0, %p8378;
	sub.s32 	%r35595, %r58373, %r11772;
	setp.lt.u32 	%p8379, %r58373, %r11772;
	selp.s32 	%r35596, -1, 0, %p8378;
	add.s32 	%r58373, %r35595, %r35596;
	setp.lt.u32 	%p8380, %r35595, %r35594;
	or.pred  	%p8381, %p8379, %p8380;
	selp.u32 	%r35597, 1, 0, %p8381;
	sub.s32 	%r35598, %r58374, %r11773;
	setp.lt.u32 	%p8382, %r58374, %r11773;
	selp.s32 	%r35599, -1, 0, %p8381;
	add.s32 	%r58374, %r35598, %r35599;
	setp.lt.u32 	%p8383, %r35598, %r35597;
	or.pred  	%p8384, %p8382, %p8383;
	selp.u32 	%r35600, 1, 0, %p8384;
	sub.s32 	%r35601, %r58375, %r11774;
	setp.lt.u32 	%p8385, %r58375, %r11774;
	selp.s32 	%r35602, -1, 0, %p8384;
	add.s32 	%r58375, %r35601, %r35602;
	setp.lt.u32 	%p8386, %r35601, %r35600;
	or.pred  	%p8387, %p8385, %p8386;
	selp.u32 	%r35603, 1, 0, %p8387;
	sub.s32 	%r35604, %r58376, %r11775;
	setp.lt.u32 	%p8388, %r58376, %r11775;
	selp.s32 	%r35605, -1, 0, %p8387;
	add.s32 	%r58376, %r35604, %r35605;
	setp.lt.u32 	%p8389, %r35604, %r35603;
	or.pred  	%p8390, %p8388, %p8389;
	selp.s32 	%r35606, -1, 0, %p8390;
	sub.s32 	%r35607, %r58377, %r11776;
	add.s32 	%r58377, %r35607, %r35606;
$L__BB0_2420:
	st.local.u32 	[%rd26], %r58370;
	st.local.u32 	[%rd26+4], %r58371;
	st.local.u32 	[%rd26+8], %r58372;
	st.local.u32 	[%rd26+12], %r58373;
	st.local.u32 	[%rd26+16], %r58374;
	st.local.u32 	[%rd26+20], %r58375;
	st.local.u32 	[%rd26+24], %r58376;
	st.local.u32 	[%rd26+28], %r58377;
	mov.b32 	%r58394, 0;
	ld.param.u32 	%r55673, [_Z17ecm_stage1_kernelj4U256S_S_jPKjjjjjjjjPjS2_S2_S2_S2_S2__param_4];
	and.b32  	%r35740, %r11769, 65535;
	shr.u32 	%r35742, %r11769, 16;
	and.b32  	%r35755, %r11770, 65535;
	shr.u32 	%r35757, %r11770, 16;
	mov.u64 	%rd488, %rd23;
	mov.u32 	%r58393, %r58394;
	mov.u32 	%r58392, %r58394;
	mov.u32 	%r58391, %r58394;
	mov.u32 	%r58390, %r58394;
	mov.u32 	%r58389, %r58394;
	mov.u32 	%r58388, %r58394;
	mov.u32 	%r58385, %r58394;
	mov.u32 	%r58386, %r58394;
$L__BB0_2421:
	ld.local.u32 	%r35609, [%rd488];
	shr.u32 	%r35610, %r35609, 16;
	and.b32  	%r35611, %r35609, 65535;
	mul.lo.s32 	%r35612, %r5997, %r35611;
	mul.lo.s32 	%r35613, %r5997, %r35610;
	mad.lo.s32 	%r35614, %r5998, %r35611, %r35613;
	and.b32  	%r35615, %r35612, 65535;
	shl.b32 	%r35616, %r35614, 16;
	shr.u32 	%r35617, %r35612, 16;
	shr.u32 	%r35618, %r35614, 16;
	add.s32 	%r35619, %r35615, %r58385;
	add.s32 	%r35620, %r35619, %r35616;
	setp.lt.u32 	%p8391, %r35620, %r58385;
	selp.u32 	%r35621, 1, 0, %p8391;
	mad.lo.s32 	%r35622, %r5998, %r35610, %r35617;
	add.s32 	%r35623, %r35622, %r35618;
	add.s32 	%r35624, %r35623, %r35621;
	mul.lo.s32 	%r35625, %r5999, %r35611;
	mul.lo.s32 	%r35626, %r5999, %r35610;
	mad.lo.s32 	%r35627, %r6000, %r35611, %r35626;
	and.b32  	%r35628, %r35625, 65535;
	shl.b32 	%r35629, %r35627, 16;
	shr.u32 	%r35630, %r35625, 16;
	shr.u32 	%r35631, %r35627, 16;
	add.s32 	%r35632, %r35628, %r58388;
	add.s32 	%r35633, %r35632, %r35629;
	setp.lt.u32 	%p8392, %r35633, %r58388;
	selp.u32 	%r35634, 1, 0, %p8392;
	add.s32 	%r35635, %r35633, %r35624;
	setp.lt.u32 	%p8393, %r35635, %r35633;
	selp.u32 	%r35636, 1, 0, %p8393;
	mad.lo.s32 	%r35637, %r6000, %r35610, %r35630;
	add.s32 	%r35638, %r35637, %r35631;
	add.s32 	%r35639, %r35638, %r35634;
	add.s32 	%r35640, %r35639, %r35636;
	mul.lo.s32 	%r35641, %r6001, %r35611;
	mul.lo.s32 	%r35642, %r6001, %r35610;
	mad.lo.s32 	%r35643, %r6002, %r35611, %r35642;
	and.b32  	%r35644, %r35641, 65535;
	shl.b32 	%r35645, %r35643, 16;
	shr.u32 	%r35646, %r35641, 16;
	shr.u32 	%r35647, %r35643, 16;
	add.s32 	%r35648, %r35644, %r58389;
	add.s32 	%r35649, %r35648, %r35645;
	setp.lt.u32 	%p8394, %r35649, %r58389;
	selp.u32 	%r35650, 1, 0, %p8394;
	add.s32 	%r35651, %r35649, %r35640;
	setp.lt.u32 	%p8395, %r35651, %r35649;
	selp.u32 	%r35652, 1, 0, %p8395;
	mad.lo.s32 	%r35653, %r6002, %r35610, %r35646;
	add.s32 	%r35654, %r35653, %r35647;
	add.s32 	%r35655, %r35654, %r35650;
	add.s32 	%r35656, %r35655, %r35652;
	mul.lo.s32 	%r35657, %r6003, %r35611;
	mul.lo.s32 	%r35658, %r6003, %r35610;
	mad.lo.s32 	%r35659, %r6004, %r35611, %r35658;
	and.b32  	%r35660, %r35657, 65535;
	shl.b32 	%r35661, %r35659, 16;
	shr.u32 	%r35662, %r35657, 16;
	shr.u32 	%r35663, %r35659, 16;
	add.s32 	%r35664, %r35660, %r58390;
	add.s32 	%r35665, %r35664, %r35661;
	setp.lt.u32 	%p8396, %r35665, %r58390;
	selp.u32 	%r35666, 1, 0, %p8396;
	add.s32 	%r35667, %r35665, %r35656;
	setp.lt.u32 	%p8397, %r35667, %r35665;
	selp.u32 	%r35668, 1, 0, %p8397;
	mad.lo.s32 	%r35669, %r6004, %r35610, %r35662;
	add.s32 	%r35670, %r35669, %r35663;
	add.s32 	%r35671, %r35670, %r35666;
	add.s32 	%r35672, %r35671, %r35668;
	mul.lo.s32 	%r35673, %r6005, %r35611;
	mul.lo.s32 	%r35674, %r6005, %r35610;
	mad.lo.s32 	%r35675, %r6006, %r35611, %r35674;
	and.b32  	%r35676, %r35673, 65535;
	shl.b32 	%r35677, %r35675, 16;
	shr.u32 	%r35678, %r35673, 16;
	shr.u32 	%r35679, %r35675, 16;
	add.s32 	%r35680, %r35676, %r58391;
	add.s32 	%r35681, %r35680, %r35677;
	setp.lt.u32 	%p8398, %r35681, %r58391;
	selp.u32 	%r35682, 1, 0, %p8398;
	add.s32 	%r35683, %r35681, %r35672;
	setp.lt.u32 	%p8399, %r35683, %r35681;
	selp.u32 	%r35684, 1, 0, %p8399;
	mad.lo.s32 	%r35685, %r6006, %r35610, %r35678;
	add.s32 	%r35686, %r35685, %r35679;
	add.s32 	%r35687, %r35686, %r35682;
	add.s32 	%r35688, %r35687, %r35684;
	mul.lo.s32 	%r35689, %r6007, %r35611;
	mul.lo.s32 	%r35690, %r6007, %r35610;
	mad.lo.s32 	%r35691, %r6008, %r35611, %r35690;
	and.b32  	%r35692, %r35689, 65535;
	shl.b32 	%r35693, %r35691, 16;
	shr.u32 	%r35694, %r35689, 16;
	shr.u32 	%r35695, %r35691, 16;
	add.s32 	%r35696, %r35692, %r58392;
	add.s32 	%r35697, %r35696, %r35693;
	setp.lt.u32 	%p8400, %r35697, %r58392;
	selp.u32 	%r35698, 1, 0, %p8400;
	add.s32 	%r35699, %r35697, %r35688;
	setp.lt.u32 	%p8401, %r35699, %r35697;
	selp.u32 	%r35700, 1, 0, %p8401;
	mad.lo.s32 	%r35701, %r6008, %r35610, %r35694;
	add.s32 	%r35702, %r35701, %r35695;
	add.s32 	%r35703, %r35702, %r35698;
	add.s32 	%r35704, %r35703, %r35700;
	mul.lo.s32 	%r35705, %r6009, %r35611;
	mul.lo.s32 	%r35706, %r6009, %r35610;
	mad.lo.s32 	%r35707, %r6010, %r35611, %r35706;
	and.b32  	%r35708, %r35705, 65535;
	shl.b32 	%r35709, %r35707, 16;
	shr.u32 	%r35710, %r35705, 16;
	shr.u32 	%r35711, %r35707, 16;
	add.s32 	%r35712, %r35708, %r58393;
	add.s32 	%r35713, %r35712, %r35709;
	setp.lt.u32 	%p8402, %r35713, %r58393;
	selp.u32 	%r35714, 1, 0, %p8402;
	add.s32 	%r35715, %r35713, %r35704;
	setp.lt.u32 	%p8403, %r35715, %r35713;
	selp.u32 	%r35716, 1, 0, %p8403;
	mad.lo.s32 	%r35717, %r6010, %r35610, %r35710;
	add.s32 	%r35718, %r35717, %r35711;
	add.s32 	%r35719, %r35718, %r35714;
	add.s32 	%r35720, %r35719, %r35716;
	mul.lo.s32 	%r35721, %r6011, %r35611;
	mul.lo.s32 	%r35722, %r6011, %r35610;
	mad.lo.s32 	%r35723, %r6012, %r35611, %r35722;
	and.b32  	%r35724, %r35721, 65535;
	shl.b32 	%r35725, %r35723, 16;
	shr.u32 	%r35726, %r35721, 16;
	shr.u32 	%r35727, %r35723, 16;
	add.s32 	%r35728, %r35724, %r58394;
	add.s32 	%r35729, %r35728, %r35725;
	setp.lt.u32 	%p8404, %r35729, %r58394;
	selp.u32 	%r35730, 1, 0, %p8404;
	add.s32 	%r35731, %r35729, %r35720;
	setp.lt.u32 	%p8405, %r35731, %r35729;
	selp.u32 	%r35732, 1, 0, %p8405;
	mad.lo.s32 	%r35733, %r6012, %r35610, %r35726;
	add.s32 	%r35734, %r35733, %r35727;
	add.s32 	%r35735, %r35734, %r35730;
	add.s32 	%r35736, %r35735, %r35732;
	mul.lo.s32 	%r35737, %r35620, %r55673;
	shr.u32 	%r35738, %r35737, 16;
	and.b32  	%r35739, %r35737, 65535;
	mul.lo.s32 	%r35741, %r35740, %r35739;
	mul.lo.s32 	%r35743, %r35740, %r35738;
	mad.lo.s32 	%r35744, %r35742, %r35739, %r35743;
	and.b32  	%r35745, %r35741, 65535;
	shl.b32 	%r35746, %r35744, 16;
	shr.u32 	%r35747, %r35741, 16;
	shr.u32 	%r35748, %r35744, 16;
	add.s32 	%r35749, %r35745, %r35620;
	add.s32 	%r35750, %r35749, %r35746;
	setp.lt.u32 	%p8406, %r35750, %r35620;
	selp.u32 	%r35751, 1, 0, %p8406;
	mad.lo.s32 	%r35752, %r35742, %r35738, %r35747;
	add.s32 	%r35753, %r35752, %r35748;
	add.s32 	%r35754, %r35753, %r35751;
	mul.lo.s32 	%r35756, %r35755, %r35739;
	mul.lo.s32 	%r35758, %r35755, %r35738;
	mad.lo.s32 	%r35759, %r35757, %r35739, %r35758;
	and.b32  	%r35760, %r35756, 65535;
	shl.b32 	%r35761, %r35759, 16;
	shr.u32 	%r35762, %r35756, 16;
	shr.u32 	%r35763, %r35759, 16;
	add.s32 	%r35764, %r35760, %r35635;
	add.s32 	%r35765, %r35764, %r35761;
	setp.lt.u32 	%p8407, %r35765, %r35635;
	selp.u32 	%r35766, 1, 0, %p8407;
	add.s32 	%r58385, %r35765, %r35754;
	setp.lt.u32 	%p8408, %r58385, %r35765;
	selp.u32 	%r35767, 1, 0, %p8408;
	mad.lo.s32 	%r35768, %r35757, %r35738, %r35762;
	add.s32 	%r35769, %r35768, %r35763;
	add.s32 	%r35770, %r35769, %r35766;
	add.s32 	%r35771, %r35770, %r35767;
	and.b32  	%r35772, %r11771, 65535;
	mul.lo.s32 	%r35773, %r35772, %r35739;
	shr.u32 	%r35774, %r11771, 16;
	mul.lo.s32 	%r35775, %r35772, %r35738;
	mad.lo.s32 	%r35776, %r35774, %r35739, %r35775;
	and.b32  	%r35777, %r35773, 65535;
	shl.b32 	%r35778, %r35776, 16;
	shr.u32 	%r35779, %r35773, 16;
	shr.u32 	%r35780, %r35776, 16;
	add.s32 	%r35781, %r35777, %r35651;
	add.s32 	%r35782, %r35781, %r35778;
	setp.lt.u32 	%p8409, %r35782, %r35651;
	selp.u32 	%r35783, 1, 0, %p8409;
	add.s32 	%r58388, %r35782, %r35771;
	setp.lt.u32 	%p8410, %r58388, %r35782;
	selp.u32 	%r35784, 1, 0, %p8410;
	mad.lo.s32 	%r35785, %r35774, %r35738, %r35779;
	add.s32 	%r35786, %r35785, %r35780;
	add.s32 	%r35787, %r35786, %r35783;
	add.s32 	%r35788, %r35787, %r35784;
	and.b32  	%r35789, %r11772, 65535;
	mul.lo.s32 	%r35790, %r35789, %r35739;
	shr.u32 	%r35791, %r11772, 16;
	mul.lo.s32 	%r35792, %r35789, %r35738;
	mad.lo.s32 	%r35793, %r35791, %r35739, %r35792;
	and.b32  	%r35794, %r35790, 65535;
	shl.b32 	%r35795, %r35793, 16;
	shr.u32 	%r35796, %r35790, 16;
	shr.u32 	%r35797, %r35793, 16;
	add.s32 	%r35798, %r35794, %r35667;
	add.s32 	%r35799, %r35798, %r35795;
	setp.lt.u32 	%p8411, %r35799, %r35667;
	selp.u32 	%r35800, 1, 0, %p8411;
	add.s32 	%r58389, %r35799, %r35788;
	setp.lt.u32 	%p8412, %r58389, %r35799;
	selp.u32 	%r35801, 1, 0, %p8412;
	mad.lo.s32 	%r35802, %r35791, %r35738, %r35796;
	add.s32 	%r35803, %r35802, %r35797;
	add.s32 	%r35804, %r35803, %r35800;
	add.s32 	%r35805, %r35804, %r35801;
	and.b32  	%r35806, %r11773, 65535;
	mul.lo.s32 	%r35807, %r35806, %r35739;
	shr.u32 	%r35808, %r11773, 16;
	mul.lo.s32 	%r35809, %r35806, %r35738;
	mad.lo.s32 	%r35810, %r35808, %r35739, %r35809;
	and.b32  	%r35811, %r35807, 65535;
	shl.b32 	%r35812, %r35810, 16;
	shr.u32 	%r35813, %r35807, 16;
	shr.u32 	%r35814, %r35810, 16;
	add.s32 	%r35815, %r35811, %r35683;
	add.s32 	%r35816, %r35815, %r35812;
	setp.lt.u32 	%p8413, %r35816, %r35683;
	selp.u32 	%r35817, 1, 0, %p8413;
	add.s32 	%r58390, %r35816, %r35805;
	setp.lt.u32 	%p8414, %r58390, %r35816;
	selp.u32 	%r35818, 1, 0, %p8414;
	mad.lo.s32 	%r35819, %r35808, %r35738, %r35813;
	add.s32 	%r35820, %r35819, %r35814;
	add.s32 	%r35821, %r35820, %r35817;
	add.s32 	%r35822, %r35821, %r35818;
	and.b32  	%r35823, %r11774, 65535;
	mul.lo.s32 	%r35824, %r35823, %r35739;
	shr.u32 	%r35825, %r11774, 16;
	mul.lo.s32 	%r35826, %r35823, %r35738;
	mad.lo.s32 	%r35827, %r35825, %r35739, %r35826;
	and.b32  	%r35828, %r35824, 65535;
	shl.b32 	%r35829, %r35827, 16;
	shr.u32 	%r35830, %r35824, 16;
	shr.u32 	%r35831, %r35827, 16;
	add.s32 	%r35832, %r35828, %r35699;
	add.s32 	%r35833, %r35832, %r35829;
	setp.lt.u32 	%p8415, %r35833, %r35699;
	selp.u32 	%r35834, 1, 0, %p8415;
	add.s32 	%r58391, %r35833, %r35822;
	setp.lt.u32 	%p8416, %r58391, %r35833;
	selp.u32 	%r35835, 1, 0, %p8416;
	mad.lo.s32 	%r35836, %r35825, %r35738, %r35830;
	add.s32 	%r35837, %r35836, %r35831;
	add.s32 	%r35838, %r35837, %r35834;
	add.s32 	%r35839, %r35838, %r35835;
	and.b32  	%r35840, %r11775, 65535;
	mul.lo.s32 	%r35841, %r35840, %r35739;
	shr.u32 	%r35842, %r11775, 16;
	mul.lo.s32 	%r35843, %r35840, %r35738;
	mad.lo.s32 	%r35844, %r35842, %r35739, %r35843;
	and.b32  	%r35845, %r35841, 65535;
	shl.b32 	%r35846, %r35844, 16;
	shr.u32 	%r35847, %r35841, 16;
	shr.u32 	%r35848, %r35844, 16;
	add.s32 	%r35849, %r35845, %r35715;
	add.s32 	%r35850, %r35849, %r35846;
	setp.lt.u32 	%p8417, %r35850, %r35715;
	selp.u32 	%r35851, 1, 0, %p8417;
	add.s32 	%r58392, %r35850, %r35839;
	setp.lt.u32 	%p8418, %r58392, %r35850;
	selp.u32 	%r35852, 1, 0, %p8418;
	mad.lo.s32 	%r35853, %r35842, %r35738, %r35847;
	add.s32 	%r35854, %r35853, %r35848;
	add.s32 	%r35855, %r35854, %r35851;
	add.s32 	%r35856, %r35855, %r35852;
	and.b32  	%r35857, %r11776, 65535;
	mul.lo.s32 	%r35858, %r35857, %r35739;
	shr.u32 	%r35859, %r11776, 16;
	mul.lo.s32 	%r35860, %r35857, %r35738;
	mad.lo.s32 	%r35861, %r35859, %r35739, %r35860;
	and.b32  	%r35862, %r35858, 65535;
	shl.b32 	%r35863, %r35861, 16;
	shr.u32 	%r35864, %r35858, 16;
	shr.u32 	%r35865, %r35861, 16;
	add.s32 	%r35866, %r35862, %r35731;
	add.s32 	%r35867, %r35866, %r35863;
	setp.lt.u32 	%p8419, %r35867, %r35731;
	selp.u32 	%r35868, 1, 0, %p8419;
	add.s32 	%r58393, %r35867, %r35856;
	setp.lt.u32 	%p8420, %r58393, %r35867;
	selp.u32 	%r35869, 1, 0, %p8420;
	mad.lo.s32 	%r35870, %r35859, %r35738, %r35864;
	add.s32 	%r35871, %r35870, %r35865;
	add.s32 	%r35872, %r35871, %r35868;
	add.s32 	%r35873, %r35872, %r35869;
	add.s32 	%r58394, %r35736, %r35873;
	add.s32 	%r58386, %r58386, 1;
	add.s64 	%rd488, %rd488, 4;
	setp.ne.s32 	%p8421, %r58386, 8;
	@%p8421 bra 	$L__BB0_2421;
	setp.lt.u32 	%p8422, %r58394, %r11776;
	mov.u32 	%r58387, %r58385;
	@%p8422 bra 	$L__BB0_2437;
	setp.gt.u32 	%p8423, %r58394, %r11776;
	@%p8423 bra 	$L__BB0_2436;
	setp.lt.u32 	%p8424, %r58393, %r11775;
	mov.u32 	%r58387, %r58385;
	@%p8424 bra 	$L__BB0_2437;
	setp.gt.u32 	%p8425, %r58393, %r11775;
	@%p8425 bra 	$L__BB0_2436;
	setp.lt.u32 	%p8426, %r58392, %r11774;
	mov.u32 	%r58387, %r58385;
	@%p8426 bra 	$L__BB0_2437;
	setp.gt.u32 	%p8427, %r58392, %r11774;
	@%p8427 bra 	$L__BB0_2436;
	setp.lt.u32 	%p8428, %r58391, %r11773;
	mov.u32 	%r58387, %r58385;
	@%p8428 bra 	$L__BB0_2437;
	setp.gt.u32 	%p8429, %r58391, %r11773;
	@%p8429 bra 	$L__BB0_2436;
	setp.lt.u32 	%p8430, %r58390, %r11772;
	mov.u32 	%r58387, %r58385;
	@%p8430 bra 	$L__BB0_2437;
	setp.gt.u32 	%p8431, %r58390, %r11772;
	@%p8431 bra 	$L__BB0_2436;
	setp.lt.u32 	%p8432, %r58389, %r11771;
	mov.u32 	%r58387, %r58385;
	@%p8432 bra 	$L__BB0_2437;
	setp.gt.u32 	%p8433, %r58389, %r11771;
	@%p8433 bra 	$L__BB0_2436;
	setp.lt.u32 	%p8434, %r58388, %r11770;
	mov.u32 	%r58387, %r58385;
	@%p8434 bra 	$L__BB0_2437;
	setp.le.u32 	%p8435, %r58388, %r11770;
	setp.lt.u32 	%p8436, %r58385, %r11769;
	and.pred  	%p8437, %p8435, %p8436;
	mov.u32 	%r58387, %r58385;
	@%p8437 bra 	$L__BB0_2437;
$L__BB0_2436:
	sub.s32 	%r58387, %r58385, %r11769;
	setp.lt.u32 	%p8438, %r58385, %r11769;
	selp.u32 	%r35874, 1, 0, %p8438;
	sub.s32 	%r35875, %r58388, %r11770;
	setp.lt.u32 	%p8439, %r58388, %r11770;
	selp.s32 	%r35876, -1, 0, %p8438;
	add.s32 	%r58388, %r35875, %r35876;
	setp.lt.u32 	%p8440, %r35875, %r35874;
	or.pred  	%p8441, %p8439, %p8440;
	selp.u32 	%r35877, 1, 0, %p8441;
	sub.s32 	%r35878, %r58389, %r11771;
	setp.lt.u32 	%p8442, %r58389, %r11771;
	selp.s32 	%r35879, -1, 0, %p8441;
	add.s32 	%r58389, %r35878, %r35879;
	setp.lt.u32 	%p8443, %r35878, %r35877;
	or.pred  	%p8444, %p8442, %p8443;
	selp.u32 	%r35880, 1, 0, %p8444;
	sub.s32 	%r35881, %r58390, %r11772;
	setp.lt.u32 	%p8445, %r58390, %r11772;
	selp.s32 	%r35882, -1, 0, %p8444;
	add.s32 	%r58390, %r35881, %r35882;
	setp.lt.u32 	%p8446, %r35881, %r35880;
	or.pred  	%p8447, %p8445, %p8446;
	selp.u32 	%r35883, 1, 0, %p8447;
	sub.s32 	%r35884, %r58391, %r11773;
	setp.lt.u32 	%p8448, %r58391, %r11773;
	selp.s32 	%r35885, -1, 0, %p8447;
	add.s32 	%r58391, %r35884, %r35885;
	setp.lt.u32 	%p8449, %r35884, %r35883;
	or.pred  	%p8450, %p8448, %p8449;
	selp.u32 	%r35886, 1, 0, %p8450;
	sub.s32 	%r35887, %r58392, %r11774;
	setp.lt.u32 	%p8451, %r58392, %r11774;
	selp.s32 	%r35888, -1, 0, %p8450;
	add.s32 	%r58392, %r35887, %r35888;
	setp.lt.u32 	%p8452, %r35887, %r35886;
	or.pred  	%p8453, %p8451, %p8452;
	selp.u32 	%r35889, 1, 0, %p8453;
	sub.s32 	%r35890, %r58393, %r11775;
	setp.lt.u32 	%p8454, %r58393, %r11775;
	selp.s32 	%r35891, -1, 0, %p8453;
	add.s32 	%r58393, %r35890, %r35891;
	setp.lt.u32 	%p8455, %r35890, %r35889;
	or.pred  	%p8456, %p8454, %p8455;
	selp.s32 	%r35892, -1, 0, %p8456;
	sub.s32 	%r35893, %r58394, %r11776;
	add.s32 	%r58394, %r35893, %r35892;
$L__BB0_2437:
	and.b32  	%r6205, %r58387, 65535;
	shr.u32 	%r6206, %r58387, 16;
	and.b32  	%r6207, %r58388, 65535;
	shr.u32 	%r6208, %r58388, 16;
	and.b32  	%r6209, %r58389, 65535;
	shr.u32 	%r6210, %r58389, 16;
	and.b32  	%r6211, %r58390, 65535;
	shr.u32 	%r6212, %r58390, 16;
	and.b32  	%r6213, %r58391, 65535;
	shr.u32 	%r6214, %r58391, 16;
	and.b32  	%r6215, %r58392, 65535;
	shr.u32 	%r6216, %r58392, 16;
	and.b32  	%r6217, %r58393, 65535;
	shr.u32 	%r6218, %r58393, 16;
	and.b32  	%r6219, %r58394, 65535;
	shr.u32 	%r6220, %r58394, 16;
	mov.b32 	%r58411, 0;
	mov.u64 	%rd489, %rd21;
	mov.u32 	%r58410, %r58411;
	mov.u32 	%r58409, %r58411;
	mov.u32 	%r58408, %r58411;
	mov.u32 	%r58407, %r58411;
	mov.u32 	%r58406, %r58411;
	mov.u32 	%r58405, %r58411;
	mov.u32 	%r58402, %r58411;
	mov.u32 	%r58403, %r58411;
$L__BB0_2438:
	ld.param.u32 	%r55674, [_Z17ecm_stage1_kernelj4U256S_S_jPKjjjjjjjjPjS2_S2_S2_S2_S2__param_4];
	ld.local.u32 	%r35895, [%rd489];
	shr.u32 	%r35896, %r35895, 16;
	and.b32  	%r35897, %r35895, 65535;
	mul.lo.s32 	%r35898, %r6205, %r35897;
	mul.lo.s32 	%r35899, %r6205, %r35896;
	mad.lo.s32 	%r35900, %r6206, %r35897, %r35899;
	and.b32  	%r35901, %r35898, 65535;
	shl.b32 	%r35902, %r35900, 16;
	shr.u32 	%r35903, %r35898, 16;
	shr.u32 	%r35904, %r35900, 16;
	add.s32 	%r35905, %r35901, %r58402;
	add.s32 	%r35906, %r35905, %r35902;
	setp.lt.u32 	%p8457, %r35906, %r58402;
	selp.u32 	%r35907, 1, 0, %p8457;
	mad.lo.s32 	%r35908, %r6206, %r35896, %r35903;
	add.s32 	%r35909, %r35908, %r35904;
	add.s32 	%r35910, %r35909, %r35907;
	mul.lo.s32 	%r35911, %r6207, %r35897;
	mul.lo.s32 	%r35912, %r6207, %r35896;
	mad.lo.s32 	%r35913, %r6208, %r35897, %r35912;
	and.b32  	%r35914, %r35911, 65535;
	shl.b32 	%r35915, %r35913, 16;
	shr.u32 	%r35916, %r35911, 16;
	shr.u32 	%r35917, %r35913, 16;
	add.s32 	%r35918, %r35914, %r58405;
	add.s32 	%r35919, %r35918, %r35915;
	setp.lt.u32 	%p8458, %r35919, %r58405;
	selp.u32 	%r35920, 1, 0, %p8458;
	add.s32 	%r35921, %r35919, %r35910;
	setp.lt.u32 	%p8459, %r35921, %r35919;
	selp.u32 	%r35922, 1, 0, %p8459;
	mad.lo.s32 	%r35923, %r6208, %r35896, %r35916;
	add.s32 	%r35924, %r35923, %r35917;
	add.s32 	%r35925, %r35924, %r35920;
	add.s32 	%r35926, %r35925, %r35922;
	mul.lo.s32 	%r35927, %r6209, %r35897;
	mul.lo.s32 	%r35928, %r6209, %r35896;
	mad.lo.s32 	%r35929, %r6210, %r35897, %r35928;
	and.b32  	%r35930, %r35927, 65535;
	shl.b32 	%r35931, %r35929, 16;
	shr.u32 	%r35932, %r35927, 16;
	shr.u32 	%r35933, %r35929, 16;
	add.s32 	%r35934, %r35930, %r58406;
	add.s32 	%r35935, %r35934, %r35931;
	setp.lt.u32 	%p8460, %r35935, %r58406;
	selp.u32 	%r35936, 1, 0, %p8460;
	add.s32 	%r35937, %r35935, %r35926;
	setp.lt.u32 	%p8461, %r35937, %r35935;
	selp.u32 	%r35938, 1, 0, %p8461;
	mad.lo.s32 	%r35939, %r6210, %r35896, %r35932;
	add.s32 	%r35940, %r35939, %r35933;
	add.s32 	%r35941, %r35940, %r35936;
	add.s32 	%r35942, %r35941, %r35938;
	mul.lo.s32 	%r35943, %r6211, %r35897;
	mul.lo.s32 	%r35944, %r6211, %r35896;
	mad.lo.s32 	%r35945, %r6212, %r35897, %r35944;
	and.b32  	%r35946, %r35943, 65535;
	shl.b32 	%r35947, %r35945, 16;
	shr.u32 	%r35948, %r35943, 16;
	shr.u32 	%r35949, %r35945, 16;
	add.s32 	%r35950, %r35946, %r58407;
	add.s32 	%r35951, %r35950, %r35947;
	setp.lt.u32 	%p8462, %r35951, %r58407;
	selp.u32 	%r35952, 1, 0, %p8462;
	add.s32 	%r35953, %r35951, %r35942;
	setp.lt.u32 	%p8463, %r35953, %r35951;
	selp.u32 	%r35954, 1, 0, %p8463;
	mad.lo.s32 	%r35955, %r6212, %r35896, %r35948;
	add.s32 	%r35956, %r35955, %r35949;
	add.s32 	%r35957, %r35956, %r35952;
	add.s32 	%r35958, %r35957, %r35954;
	mul.lo.s32 	%r35959, %r6213, %r35897;
	mul.lo.s32 	%r35960, %r6213, %r35896;
	mad.lo.s32 	%r35961, %r6214, %r35897, %r35960;
	and.b32  	%r35962, %r35959, 65535;
	shl.b32 	%r35963, %r35961, 16;
	shr.u32 	%r35964, %r35959, 16;
	shr.u32 	%r35965, %r35961, 16;
	add.s32 	%r35966, %r35962, %r58408;
	add.s32 	%r35967, %r35966, %r35963;
	setp.lt.u32 	%p8464, %r35967, %r58408;
	selp.u32 	%r35968, 1, 0, %p8464;
	add.s32 	%r35969, %r35967, %r35958;
	setp.lt.u32 	%p8465, %r35969, %r35967;
	selp.u32 	%r35970, 1, 0, %p8465;
	mad.lo.s32 	%r35971, %r6214, %r35896, %r35964;
	add.s32 	%r35972, %r35971, %r35965;
	add.s32 	%r35973, %r35972, %r35968;
	add.s32 	%r35974, %r35973, %r35970;
	mul.lo.s32 	%r35975, %r6215, %r35897;
	mul.lo.s32 	%r35976, %r6215, %r35896;
	mad.lo.s32 	%r35977, %r6216, %r35897, %r35976;
	and.b32  	%r35978, %r35975, 65535;
	shl.b32 	%r35979, %r35977, 16;
	shr.u32 	%r35980, %r35975, 16;
	shr.u32 	%r35981, %r35977, 16;
	add.s32 	%r35982, %r35978, %r58409;
	add.s32 	%r35983, %r35982, %r35979;
	setp.lt.u32 	%p8466, %r35983, %r58409;
	selp.u32 	%r35984, 1, 0, %p8466;
	add.s32 	%r35985, %r35983, %r35974;
	setp.lt.u32 	%p8467, %r35985, %r35983;
	selp.u32 	%r35986, 1, 0, %p8467;
	mad.lo.s32 	%r35987, %r6216, %r35896, %r35980;
	add.s32 	%r35988, %r35987, %r35981;
	add.s32 	%r35989, %r35988, %r35984;
	add.s32 	%r35990, %r35989, %r35986;
	mul.lo.s32 	%r35991, %r6217, %r35897;
	mul.lo.s32 	%r35992, %r6217, %r35896;
	mad.lo.s32 	%r35993, %r6218, %r35897, %r35992;
	and.b32  	%r35994, %r35991, 65535;
	shl.b32 	%r35995, %r35993, 16;
	shr.u32 	%r35996, %r35991, 16;
	shr.u32 	%r35997, %r35993, 16;
	add.s32 	%r35998, %r35994, %r58410;
	add.s32 	%r35999, %r35998, %r35995;
	setp.lt.u32 	%p8468, %r35999, %r58410;
	selp.u32 	%r36000, 1, 0, %p8468;
	add.s32 	%r36001, %r35999, %r35990;
	setp.lt.u32 	%p8469, %r36001, %r35999;
	selp.u32 	%r36002, 1, 0, %p8469;
	mad.lo.s32 	%r36003, %r6218, %r35896, %r35996;
	add.s32 	%r36004, %r36003, %r35997;
	add.s32 	%r36005, %r36004, %r36000;
	add.s32 	%r36006, %r36005, %r36002;
	mul.lo.s32 	%r36007, %r6219, %r35897;
	mul.lo.s32 	%r36008, %r6219, %r35896;
	mad.lo.s32 	%r36009, %r6220, %r35897, %r36008;
	and.b32  	%r36010, %r36007, 65535;
	shl.b32 	%r36011, %r36009, 16;
	shr.u32 	%r36012, %r36007, 16;
	shr.u32 	%r36013, %r36009, 16;
	add.s32 	%r36014, %r36010, %r58411;
	add.s32 	%r36015, %r36014, %r36011;
	setp.lt.u32 	%p8470, %r36015, %r58411;
	selp.u32 	%r36016, 1, 0, %p8470;
	add.s32 	%r36017, %r36015, %r36006;
	setp.lt.u32 	%p8471, %r36017, %r36015;
	selp.u32 	%r36018, 1, 0, %p8471;
	mad.lo.s32 	%r36019, %r6220, %r35896, %r36012;
	add.s32 	%r36020, %r36019, %r36013;
	add.s32 	%r36021, %r36020, %r36016;
	add.s32 	%r36022, %r36021, %r36018;
	mul.lo.s32 	%r36023, %r35906, %r55674;
	shr.u32 	%r36024, %r36023, 16;
	and.b32  	%r36025, %r36023, 65535;
	and.b32  	%r36026, %r11769, 65535;
	mul.lo.s32 	%r36027, %r36026, %r36025;
	shr.u32 	%r36028, %r11769, 16;
	mul.lo.s32 	%r36029, %r36026, %r36024;
	mad.lo.s32 	%r36030, %r36028, %r36025, %r36029;
	and.b32  	%r36031, %r36027, 65535;
	shl.b32 	%r36032, %r36030, 16;
	shr.u32 	%r36033, %r36027, 16;
	shr.u32 	%r36034, %r36030, 16;
	add.s32 	%r36035, %r36031, %r35906;
	add.s32 	%r36036, %r36035, %r36032;
	setp.lt.u32 	%p8472, %r36036, %r35906;
	selp.u32 	%r36037, 1, 0, %p8472;
	mad.lo.s32 	%r36038, %r36028, %r36024, %r36033;
	add.s32 	%r36039, %r36038, %r36034;
	add.s32 	%r36040, %r36039, %r36037;
	and.b32  	%r36041, %r11770, 65535;
	mul.lo.s32 	%r36042, %r36041, %r36025;
	shr.u32 	%r36043, %r11770, 16;
	mul.lo.s32 	%r36044, %r36041, %r36024;
	mad.lo.s32 	%r36045, %r36043, %r36025, %r36044;
	and.b32  	%r36046, %r36042, 65535;
	shl.b32 	%r36047, %r36045, 16;
	shr.u32 	%r36048, %r36042, 16;
	shr.u32 	%r36049, %r36045, 16;
	add.s32 	%r36050, %r36046, %r35921;
	add.s32 	%r36051, %r36050, %r36047;
	setp.lt.u32 	%p8473, %r36051, %r35921;
	selp.u32 	%r36052, 1, 0, %p8473;
	add.s32 	%r58402, %r36051, %r36040;
	setp.lt.u32 	%p8474, %r58402, %r36051;
	selp.u32 	%r36053, 1, 0, %p8474;
	mad.lo.s32 	%r36054, %r36043, %r36024, %r36048;
	add.s32 	%r36055, %r36054, %r36049;
	add.s32 	%r36056, %r36055, %r36052;
	add.s32 	%r36057, %r36056, %r36053;
	and.b32  	%r36058, %r11771, 65535;
	mul.lo.s32 	%r36059, %r36058, %r36025;
	shr.u32 	%r36060, %r11771, 16;
	mul.lo.s32 	%r36061, %r36058, %r36024;
	mad.lo.s32 	%r36062, %r36060, %r36025, %r36061;
	and.b32  	%r36063, %r36059, 65535;
	shl.b32 	%r36064, %r36062, 16;
	shr.u32 	%r36065, %r36059, 16;
	shr.u32 	%r36066, %r36062, 16;
	add.s32 	%r36067, %r36063, %r35937;
	add.s32 	%r36068, %r36067, %r36064;
	setp.lt.u32 	%p8475, %r36068, %r35937;
	selp.u32 	%r36069, 1, 0, %p8475;
	add.s32 	%r58405, %r36068, %r36057;
	setp.lt.u32 	%p8476, %r58405, %r36068;
	selp.u32 	%r36070, 1, 0, %p8476;
	mad.lo.s32 	%r36071, %r36060, %r36024, %r36065;
	add.s32 	%r36072, %r36071, %r36066;
	add.s32 	%r36073, %r36072, %r36069;
	add.s32 	%r36074, %r36073, %r36070;
	and.b32  	%r36075, %r11772, 65535;
	mul.lo.s32 	%r36076, %r36075, %r36025;
	shr.u32 	%r36077, %r11772, 16;
	mul.lo.s32 	%r36078, %r36075, %r36024;
	mad.lo.s32 	%r36079, %r36077, %r36025, %r36078;
	and.b32  	%r36080, %r36076, 65535;
	shl.b32 	%r36081, %r36079, 16;
	shr.u32 	%r36082, %r36076, 16;
	shr.u32 	%r36083, %r36079, 16;
	add.s32 	%r36084, %r36080, %r35953;
	add.s32 	%r36085, %r36084, %r36081;
	setp.lt.u32 	%p8477, %r36085, %r35953;
	selp.u32 	%r36086, 1, 0, %p8477;
	add.s32 	%r58406, %r36085, %r36074;
	setp.lt.u32 	%p8478, %r58406, %r36085;
	selp.u32 	%r36087, 1, 0, %p8478;
	mad.lo.s32 	%r36088, %r36077, %r36024, %r36082;
	add.s32 	%r36089, %r36088, %r36083;
	add.s32 	%r36090, %r36089, %r36086;
	add.s32 	%r36091, %r36090, %r36087;
	and.b32  	%r36092, %r11773, 65535;
	mul.lo.s32 	%r36093, %r36092, %r36025;
	shr.u32 	%r36094, %r11773, 16;
	mul.lo.s32 	%r36095, %r36092, %r36024;
	mad.lo.s32 	%r36096, %r36094, %r36025, %r36095;
	and.b32  	%r36097, %r36093, 65535;
	shl.b32 	%r36098, %r36096, 16;
	shr.u32 	%r36099, %r36093, 16;
	shr.u32 	%r36100, %r36096, 16;
	add.s32 	%r36101, %r36097, %r35969;
	add.s32 	%r36102, %r36101, %r36098;
	setp.lt.u32 	%p8479, %r36102, %r35969;
	selp.u32 	%r36103, 1, 0, %p8479;
	add.s32 	%r58407, %r36102, %r36091;
	setp.lt.u32 	%p8480, %r58407, %r36102;
	selp.u32 	%r36104, 1, 0, %p8480;
	mad.lo.s32 	%r36105, %r36094, %r36024, %r36099;
	add.s32 	%r36106, %r36105, %r36100;
	add.s32 	%r36107, %r36106, %r36103;
	add.s32 	%r36108, %r36107, %r36104;
	and.b32  	%r36109, %r11774, 65535;
	mul.lo.s32 	%r36110, %r36109, %r36025;
	shr.u32 	%r36111, %r11774, 16;
	mul.lo.s32 	%r36112, %r36109, %r36024;
	mad.lo.s32 	%r36113, %r36111, %r36025, %r36112;
	and.b32  	%r36114, %r36110, 65535;
	shl.b32 	%r36115, %r36113, 16;
	shr.u32 	%r36116, %r36110, 16;
	shr.u32 	%r36117, %r36113, 16;
	add.s32 	%r36118, %r36114, %r35985;
	add.s32 	%r36119, %r36118, %r36115;
	setp.lt.u32 	%p8481, %r36119, %r35985;
	selp.u32 	%r36120, 1, 0, %p8481;
	add.s32 	%r58408, %r36119, %r36108;
	setp.lt.u32 	%p8482, %r58408, %r36119;
	selp.u32 	%r36121, 1, 0, %p8482;
	mad.lo.s32 	%r36122, %r36111, %r36024, %r36116;
	add.s32 	%r36123, %r36122, %r36117;
	add.s32 	%r36124, %r36123, %r36120;
	add.s32 	%r36125, %r36124, %r36121;
	and.b32  	%r36126, %r11775, 65535;
	mul.lo.s32 	%r36127, %r36126, %r36025;
	shr.u32 	%r36128, %r11775, 16;
	mul.lo.s32 	%r36129, %r36126, %r36024;
	mad.lo.s32 	%r36130, %r36128, %r36025, %r36129;
	and.b32  	%r36131, %r36127, 65535;
	shl.b32 	%r36132, %r36130, 16;
	shr.u32 	%r36133, %r36127, 16;
	shr.u32 	%r36134, %r36130, 16;
	add.s32 	%r36135, %r36131, %r36001;
	add.s32 	%r36136, %r36135, %r36132;
	setp.lt.u32 	%p8483, %r36136, %r36001;
	selp.u32 	%r36137, 1, 0, %p8483;
	add.s32 	%r58409, %r36136, %r36125;
	setp.lt.u32 	%p8484, %r58409, %r36136;
	selp.u32 	%r36138, 1, 0, %p8484;
	mad.lo.s32 	%r36139, %r36128, %r36024, %r36133;
	add.s32 	%r36140, %r36139, %r36134;
	add.s32 	%r36141, %r36140, %r36137;
	add.s32 	%r36142, %r36141, %r36138;
	and.b32  	%r36143, %r11776, 65535;
	mul.lo.s32 	%r36144, %r36143, %r36025;
	shr.u32 	%r36145, %r11776, 16;
	mul.lo.s32 	%r36146, %r36143, %r36024;
	mad.lo.s32 	%r36147, %r36145, %r36025, %r36146;
	and.b32  	%r36148, %r36144, 65535;
	shl.b32 	%r36149, %r36147, 16;
	shr.u32 	%r36150, %r36144, 16;
	shr.u32 	%r36151, %r36147, 16;
	add.s32 	%r36152, %r36148, %r36017;
	add.s32 	%r36153, %r36152, %r36149;
	setp.lt.u32 	%p8485, %r36153, %r36017;
	selp.u32 	%r36154, 1, 0, %p8485;
	add.s32 	%r58410, %r36153, %r36142;
	setp.lt.u32 	%p8486, %r58410, %r36153;
	selp.u32 	%r36155, 1, 0, %p8486;
	mad.lo.s32 	%r36156, %r36145, %r36024, %r36150;
	add.s32 	%r36157, %r36156, %r36151;
	add.s32 	%r36158, %r36157, %r36154;
	add.s32 	%r36159, %r36158, %r36155;
	add.s32 	%r58411, %r36022, %r36159;
	add.s32 	%r58403, %r58403, 1;
	add.s64 	%rd489, %rd489, 4;
	setp.ne.s32 	%p8487, %r58403, 8;
	@%p8487 bra 	$L__BB0_2438;
	setp.lt.u32 	%p8488, %r58411, %r11776;
	mov.u32 	%r58404, %r58402;
	@%p8488 bra 	$L__BB0_2454;
	setp.gt.u32 	%p8489, %r58411, %r11776;
	@%p8489 bra 	$L__BB0_2453;
	setp.lt.u32 	%p8490, %r58410, %r11775;
	mov.u32 	%r58404, %r58402;
	@%p8490 bra 	$L__BB0_2454;
	setp.gt.u32 	%p8491, %r58410, %r11775;
	@%p8491 bra 	$L__BB0_2453;
	setp.lt.u32 	%p8492, %r58409, %r11774;
	mov.u32 	%r58404, %r58402;
	@%p8492 bra 	$L__BB0_2454;
	setp.gt.u32 	%p8493, %r58409, %r11774;
	@%p8493 bra 	$L__BB0_2453;
	setp.lt.u32 	%p8494, %r58408, %r11773;
	mov.u32 	%r58404, %r58402;
	@%p8494 bra 	$L__BB0_2454;
	setp.gt.u32 	%p8495, %r58408, %r11773;
	@%p8495 bra 	$L__BB0_2453;
	setp.lt.u32 	%p8496, %r58407, %r11772;
	mov.u32 	%r58404, %r58402;
	@%p8496 bra 	$L__BB0_2454;
	setp.gt.u32 	%p8497, %r58407, %r11772;
	@%p8497 bra 	$L__BB0_2453;
	setp.lt.u32 	%p8498, %r58406, %r11771;
	mov.u32 	%r58404, %r58402;
	@%p8498 bra 	$L__BB0_2454;
	setp.gt.u32 	%p8499, %r58406, %r11771;
	@%p8499 bra 	$L__BB0_2453;
	setp.lt.u32 	%p8500, %r58405, %r11770;
	mov.u32 	%r58404, %r58402;
	@%p8500 bra 	$L__BB0_2454;
	setp.le.u32 	%p8501, %r58405, %r11770;
	setp.lt.u32 	%p8502, %r58402, %r11769;
	and.pred  	%p8503, %p8501, %p8502;
	mov.u32 	%r58404, %r58402;
	@%p8503 bra 	$L__BB0_2454;
$L__BB0_2453:
	sub.s32 	%r58404, %r58402, %r11769;
	setp.lt.u32 	%p8504, %r58402, %r11769;
	selp.u32 	%r36160, 1, 0, %p8504;
	sub.s32 	%r36161, %r58405, %r11770;
	setp.lt.u32 	%p8505, %r58405, %r11770;
	selp.s32 	%r36162, -1, 0, %p8504;
	add.s32 	%r58405, %r36161, %r36162;
	setp.lt.u32 	%p8506, %r36161, %r36160;
	or.pred  	%p8507, %p8505, %p8506;
	selp.u32 	%r36163, 1, 0, %p8507;
	sub.s32 	%r36164, %r58406, %r11771;
	setp.lt.u32 	%p8508, %r58406, %r11771;
	selp.s32 	%r36165, -1, 0, %p8507;
	add.s32 	%r58406, %r36164, %r36165;
	setp.lt.u32 	%p8509, %r36164, %r36163;
	or.pred  	%p8510, %p8508, %p8509;
	selp.u32 	%r36166, 1, 0, %p8510;
	sub.s32 	%r36167, %r58407, %r11772;
	setp.lt.u32 	%p8511, %r58407, %r11772;
	selp.s32 	%r36168, -1, 0, %p8510;
	add.s32 	%r58407, %r36167, %r36168;
	setp.lt.u32 	%p8512, %r36167, %r36166;
	or.pred  	%p8513, %p8511, %p8512;
	selp.u32 	%r36169, 1, 0, %p8513;
	sub.s32 	%r36170, %r58408, %r11773;
	setp.lt.u32 	%p8514, %r58408, %r11773;
	selp.s32 	%r36171, -1, 0, %p8513;
	add.s32 	%r58408, %r36170, %r36171;
	setp.lt.u32 	%p8515, %r36170, %r36169;
	or.pred  	%p8516, %p8514, %p8515;
	selp.u32 	%r36172, 1, 0, %p8516;
	sub.s32 	%r36173, %r58409, %r11774;
	setp.lt.u32 	%p8517, %r58409, %r11774;
	selp.s32 	%r36174, -1, 0, %p8516;
	add.s32 	%r58409, %r36173, %r36174;
	setp.lt.u32 	%p8518, %r36173, %r36172;
	or.pred  	%p8519, %p8517, %p8518;
	selp.u32 	%r36175, 1, 0, %p8519;
	sub.s32 	%r36176, %r58410, %r11775;
	setp.lt.u32 	%p8520, %r58410, %r11775;
	selp.s32 	%r36177, -1, 0, %p8519;
	add.s32 	%r58410, %r36176, %r36177;
	setp.lt.u32 	%p8521, %r36176, %r36175;
	or.pred  	%p8522, %p8520, %p8521;
	selp.s32 	%r36178, -1, 0, %p8522;
	sub.s32 	%r36179, %r58411, %r11776;
	add.s32 	%r58411, %r36179, %r36178;
$L__BB0_2454:
	st.local.u32 	[%rd27], %r58404;
	st.local.u32 	[%rd27+4], %r58405;
	st.local.u32 	[%rd27+8], %r58406;
	st.local.u32 	[%rd27+12], %r58407;
	st.local.u32 	[%rd27+16], %r58408;
	st.local.u32 	[%rd27+20], %r58409;
	st.local.u32 	[%rd27+24], %r58410;
	st.local.u32 	[%rd27+28], %r58411;
	and.b32  	%r6255, %r58404, 65535;
	shr.u32 	%r6256, %r58404, 16;
	and.b32  	%r6257, %r58405, 65535;
	shr.u32 	%r6258, %r58405, 16;
	and.b32  	%r6259, %r58406, 65535;
	shr.u32 	%r6260, %r58406, 16;
	and.b32  	%r6261, %r58407, 65535;
	shr.u32 	%r6262, %r58407, 16;
	and.b32  	%r6263, %r58408, 65535;
	shr.u32 	%r6264, %r58408, 16;
	and.b32  	%r6265, %r58409, 65535;
	shr.u32 	%r6266, %r58409, 16;
	and.b32  	%r6267, %r58410, 65535;
	shr.u32 	%r6268, %r58410, 16;
	and.b32  	%r6269, %r58411, 65535;
	shr.u32 	%r6270, %r58411, 16;
	mov.b32 	%r58428, 0;
	mov.u64 	%rd490, %rd27;
	mov.u32 	%r58427, %r58428;
	mov.u32 	%r58426, %r58428;
	mov.u32 	%r58425, %r58428;
	mov.u32 	%r58424, %r58428;
	mov.u32 	%r58423, %r58428;
	mov.u32 	%r58422, %r58428;
	mov.u32 	%r58419, %r58428;
	mov.u32 	%r58420, %r58428;
$L__BB0_2455:
	ld.param.u32 	%r55675, [_Z17ecm_stage1_kernelj4U256S_S_jPKjjjjjjjjPjS2_S2_S2_S2_S2__param_4];
	ld.local.u32 	%r36181, [%rd490];
	shr.u32 	%r36182, %r36181, 16;
	and.b32  	%r36183, %r36181, 65535;
	mul.lo.s32 	%r36184, %r6255, %r36183;
	mul.lo.s32 	%r36185, %r6255, %r36182;
	mad.lo.s32 	%r36186, %r6256, %r36183, %r36185;
	and.b32  	%r36187, %r36184, 65535;
	shl.b32 	%r36188, %r36186, 16;
	shr.u32 	%r36189, %r36184, 16;
	shr.u32 	%r36190, %r36186, 16;
	add.s32 	%r36191, %r36187, %r58419;
	add.s32 	%r36192, %r36191, %r36188;
	setp.lt.u32 	%p8523, %r36192, %r58419;
	selp.u32 	%r36193, 1, 0, %p8523;
	mad.lo.s32 	%r36194, %r6256, %r36182, %r36189;
	add.s32 	%r36195, %r36194, %r36190;
	add.s32 	%r36196, %r36195, %r36193;
	mul.lo.s32 	%r36197, %r6257, %r36183;
	mul.lo.s32 	%r36198, %r6257, %r36182;
	mad.lo.s32 	%r36199, %r6258, %r36183, %r36198;
	and.b32  	%r36200, %r36197, 65535;
	shl.b32 	%r36201, %r36199, 16;
	shr.u32 	%r36202, %r36197, 16;
	shr.u32 	%r36203, %r36199, 16;
	add.s32 	%r36204, %r36200, %r58422;
	add.s32 	%r36205, %r36204, %r36201;
	setp.lt.u32 	%p8524, %r36205, %r58422;
	selp.u32 	%r36206, 1, 0, %p8524;
	add.s32 	%r36207, %r36205, %r36196;
	setp.lt.u32 	%p8525, %r36207, %r36205;
	selp.u32 	%r36208, 1, 0, %p8525;
	mad.lo.s32 	%r36209, %r6258, %r36182, %r36202;
	add.s32 	%r36210, %r36209, %r36203;
	add.s32 	%r36211, %r36210, %r36206;
	add.s32 	%r36212, %r36211, %r36208;
	mul.lo.s32 	%r36213, %r6259, %r36183;
	mul.lo.s32 	%r36214, %r6259, %r36182;
	mad.lo.s32 	%r36215, %r6260, %r36183, %r36214;
	and.b32  	%r36216, %r36213, 65535;
	shl.b32 	%r36217, %r36215, 16;
	shr.u32 	%r36218, %r36213, 16;
	shr.u32 	%r36219, %r36215, 16;
	add.s32 	%r36220, %r36216, %r58423;
	add.s32 	%r36221, %r36220, %r36217;
	setp.lt.u32 	%p8526, %r36221, %r58423;
	selp.u32 	%r36222, 1, 0, %p8526;
	add.s32 	%r36223, %r36221, %r36212;
	setp.lt.u32 	%p8527, %r36223, %r36221;
	selp.u32 	%r36224, 1, 0, %p8527;
	mad.lo.s32 	%r36225, %r6260, %r36182, %r36218;
	add.s32 	%r36226, %r36225, %r36219;
	add.s32 	%r36227, %r36226, %r36222;
	add.s32 	%r36228, %r36227, %r36224;
	mul.lo.s32 	%r36229, %r6261, %r36183;
	mul.lo.s32 	%r36230, %r6261, %r36182;
	mad.lo.s32 	%r36231, %r6262, %r36183, %r36230;
	and.b32  	%r36232, %r36229, 65535;
	shl.b32 	%r36233, %r36231, 16;
	shr.u32 	%r36234, %r36229, 16;
	shr.u32 	%r36235, %r36231, 16;
	add.s32 	%r36236, %r36232, %r58424;
	add.s32 	%r36237, %r36236, %r36233;
	setp.lt.u32 	%p8528, %r36237, %r58424;
	selp.u32 	%r36238, 1, 0, %p8528;
	add.s32 	%r36239, %r36237, %r36228;
	setp.lt.u32 	%p8529, %r36239, %r36237;
	selp.u32 	%r36240, 1, 0, %p8529;
	mad.lo.s32 	%r36241, %r6262, %r36182, %r36234;
	add.s32 	%r36242, %r36241, %r36235;
	add.s32 	%r36243, %r36242, %r36238;
	add.s32 	%r36244, %r36243, %r36240;
	mul.lo.s32 	%r36245, %r6263, %r36183;
	mul.lo.s32 	%r36246, %r6263, %r36182;
	mad.lo.s32 	%r36247, %r6264, %r36183, %r36246;
	and.b32  	%r36248, %r36245, 65535;
	shl.b32 	%r36249, %r36247, 16;
	shr.u32 	%r36250, %r36245, 16;
	shr.u32 	%r36251, %r36247, 16;
	add.s32 	%r36252, %r36248, %r58425;
	add.s32 	%r36253, %r36252, %r36249;
	setp.lt.u32 	%p8530, %r36253, %r58425;
	selp.u32 	%r36254, 1, 0, %p8530;
	add.s32 	%r36255, %r36253, %r36244;
	setp.lt.u32 	%p8531, %r36255, %r36253;
	selp.u32 	%r36256, 1, 0, %p8531;
	mad.lo.s32 	%r36257, %r6264, %r36182, %r36250;
	add.s32 	%r36258, %r36257, %r36251;
	add.s32 	%r36259, %r36258, %r36254;
	add.s32 	%r36260, %r36259, %r36256;
	mul.lo.s32 	%r36261, %r6265, %r36183;
	mul.lo.s32 	%r36262, %r6265, %r36182;
	mad.lo.s32 	%r36263, %r6266, %r36183, %r36262;
	and.b32  	%r36264, %r36261, 65535;
	shl.b32 	%r36265, %r36263, 16;
	shr.u32 	%r36266, %r36261, 16;
	shr.u32 	%r36267, %r36263, 16;
	add.s32 	%r36268, %r36264, %r58426;
	add.s32 	%r36269, %r36268, %r36265;
	setp.lt.u32 	%p8532, %r36269, %r58426;
	selp.u32 	%r36270, 1, 0, %p8532;
	add.s32 	%r36271, %r36269, %r36260;
	setp.lt.u32 	%p8533, %r36271, %r36269;
	selp.u32 	%r36272, 1, 0, %p8533;
	mad.lo.s32 	%r36273, %r6266, %r36182, %r36266;
	add.s32 	%r36274, %r36273, %r36267;
	add.s32 	%r36275, %r36274, %r36270;
	add.s32 	%r36276, %r36275, %r36272;
	mul.lo.s32 	%r36277, %r6267, %r36183;
	mul.lo.s32 	%r36278, %r6267, %r36182;
	mad.lo.s32 	%r36279, %r6268, %r36183, %r36278;
	and.b32  	%r36280, %r36277, 65535;
	shl.b32 	%r36281, %r36279, 16;
	shr.u32 	%r36282, %r36277, 16;
	shr.u32 	%r36283, %r36279, 16;
	add.s32 	%r36284, %r36280, %r58427;
	add.s32 	%r36285, %r36284, %r36281;
	setp.lt.u32 	%p8534, %r36285, %r58427;
	selp.u32 	%r36286, 1, 0, %p8534;
	add.s32 	%r36287, %r36285, %r36276;
	setp.lt.u32 	%p8535, %r36287, %r36285;
	selp.u32 	%r36288, 1, 0, %p8535;
	mad.lo.s32 	%r36289, %r6268, %r36182, %r36282;
	add.s32 	%r36290, %r36289, %r36283;
	add.s32 	%r36291, %r36290, %r36286;
	add.s32 	%r36292, %r36291, %r36288;
	mul.lo.s32 	%r36293, %r6269, %r36183;
	mul.lo.s32 	%r36294, %r6269, %r36182;
	mad.lo.s32 	%r36295, %r6270, %r36183, %r36294;
	and.b32  	%r36296, %r36293, 65535;
	shl.b32 	%r36297, %r36295, 16;
	shr.u32 	%r36298, %r36293, 16;
	shr.u32 	%r36299, %r36295, 16;
	add.s32 	%r36300, %r36296, %r58428;
	add.s32 	%r36301, %r36300, %r36297;
	setp.lt.u32 	%p8536, %r36301, %r58428;
	selp.u32 	%r36302, 1, 0, %p8536;
	add.s32 	%r36303, %r36301, %r36292;
	setp.lt.u32 	%p8537, %r36303, %r36301;
	selp.u32 	%r36304, 1, 0, %p8537;
	mad.lo.s32 	%r36305, %r6270, %r36182, %r36298;
	add.s32 	%r36306, %r36305, %r36299;
	add.s32 	%r36307, %r36306, %r36302;
	add.s32 	%r36308, %r36307, %r36304;
	mul.lo.s32 	%r36309, %r36192, %r55675;
	shr.u32 	%r36310, %r36309, 16;
	and.b32  	%r36311, %r36309, 65535;
	and.b32  	%r36312, %r11769, 65535;
	mul.lo.s32 	%r36313, %r36312, %r36311;
	shr.u32 	%r36314, %r11769, 16;
	mul.lo.s32 	%r36315, %r36312, %r36310;
	mad.lo.s32 	%r36316, %r36314, %r36311, %r36315;
	and.b32  	%r36317, %r36313, 65535;
	shl.b32 	%r36318, %r36316, 16;
	shr.u32 	%r36319, %r36313, 16;
	shr.u32 	%r36320, %r36316, 16;
	add.s32 	%r36321, %r36317, %r36192;
	add.s32 	%r36322, %r36321, %r36318;
	setp.lt.u32 	%p8538, %r36322, %r36192;
	selp.u32 	%r36323, 1, 0, %p8538;
	mad.lo.s32 	%r36324, %r36314, %r36310, %r36319;
	add.s32 	%r36325, %r36324, %r36320;
	add.s32 	%r36326, %r36325, %r36323;
	and.b32  	%r36327, %r11770, 65535;
	mul.lo.s32 	%r36328, %r36327, %r36311;
	shr.u32 	%r36329, %r11770, 16;
	mul.lo.s32 	%r36330, %r36327, %r36310;
	mad.lo.s32 	%r36331, %r36329, %r36311, %r36330;
	and.b32  	%r36332, %r36328, 65535;
	shl.b32 	%r36333, %r36331, 16;
	shr.u32 	%r36334, %r36328, 16;
	shr.u32 	%r36335, %r36331, 16;
	add.s32 	%r36336, %r36332, %r36207;
	add.s32 	%r36337, %r36336, %r36333;
	setp.lt.u32 	%p8539, %r36337, %r36207;
	selp.u32 	%r36338, 1, 0, %p8539;
	add.s32 	%r58419, %r36337, %r36326;
	setp.lt.u32 	%p8540, %r58419, %r36337;
	selp.u32 	%r36339, 1, 0, %p8540;
	mad.lo.s32 	%r36340, %r36329, %r36310, %r36334;
	add.s32 	%r36341, %r36340, %r36335;
	add.s32 	%r36342, %r36341, %r36338;
	add.s32 	%r36343, %r36342, %r36339;
	and.b32  	%r36344, %r11771, 65535;
	mul.lo.s32 	%r36345, %r36344, %r36311;
	shr.u32 	%r36346, %r11771, 16;
	mul.lo.s32 	%r36347, %r36344, %r36310;
	mad.lo.s32 	%r36348, %r36346, %r36311, %r36347;
	and.b32  	%r36349, %r36345, 65535;
	shl.b32 	%r36350, %r36348, 16;
	shr.u32 	%r36351, %r36345, 16;
	shr.u32 	%r36352, %r36348, 16;
	add.s32 	%r36353, %r36349, %r36223;
	add.s32 	%r36354, %r36353, %r36350;
	setp.lt.u32 	%p8541, %r36354, %r36223;
	selp.u32 	%r36355, 1, 0, %p8541;
	add.s32 	%r58422, %r36354, %r36343;
	setp.lt.u32 	%p8542, %r58422, %r36354;
	selp.u32 	%r36356, 1, 0, %p8542;
	mad.lo.s32 	%r36357, %r36346, %r36310, %r36351;
	add.s32 	%r36358, %r36357, %r36352;
	add.s32 	%r36359, %r36358, %r36355;
	add.s32 	%r36360, %r36359, %r36356;
	and.b32  	%r36361, %r11772, 65535;
	mul.lo.s32 	%r36362, %r36361, %r36311;
	shr.u32 	%r36363, %r11772, 16;
	mul.lo.s32 	%r36364, %r36361, %r36310;
	mad.lo.s32 	%r36365, %r36363, %r36311, %r36364;
	and.b32  	%r36366, %r36362, 65535;
	shl.b32 	%r36367, %r36365, 16;
	shr.u32 	%r36368, %r36362, 16;
	shr.u32 	%r36369, %r36365, 16;
	add.s32 	%r36370, %r36366, %r36239;
	add.s32 	%r36371, %r36370, %r36367;
	setp.lt.u32 	%p8543, %r36371, %r36239;
	selp.u32 	%r36372, 1, 0, %p8543;
	add.s32 	%r58423, %r36371, %r36360;
	setp.lt.u32 	%p8544, %r58423, %r36371;
	selp.u32 	%r36373, 1, 0, %p8544;
	mad.lo.s32 	%r36374, %r36363, %r36310, %r36368;
	add.s32 	%r36375, %r36374, %r36369;
	add.s32 	%r36376, %r36375, %r36372;
	add.s32 	%r36377, %r36376, %r36373;
	and.b32  	%r36378, %r11773, 65535;
	mul.lo.s32 	%r36379, %r36378, %r36311;
	shr.u32 	%r36380, %r11773, 16;
	mul.lo.s32 	%r36381, %r36378, %r36310;
	mad.lo.s32 	%r36382, %r36380, %r36311, %r36381;
	and.b32  	%r36383, %r36379, 65535;
	shl.b32 	%r36384, %r36382, 16;
	shr.u32 	%r36385, %r36379, 16;
	shr.u32 	%r36386, %r36382, 16;
	add.s32 	%r36387, %r36383, %r36255;
	add.s32 	%r36388, %r36387, %r36384;
	setp.lt.u32 	%p8545, %r36388, %r36255;
	selp.u32 	%r36389, 1, 0, %p8545;
	add.s32 	%r58424, %r36388, %r36377;
	setp.lt.u32 	%p8546, %r58424, %r36388;
	selp.u32 	%r36390, 1, 0, %p8546;
	mad.lo.s32 	%r36391, %r36380, %r36310, %r36385;
	add.s32 	%r36392, %r36391, %r36386;
	add.s32 	%r36393, %r36392, %r36389;
	add.s32 	%r36394, %r36393, %r36390;
	and.b32  	%r36395, %r11774, 65535;
	mul.lo.s32 	%r36396, %r36395, %r36311;
	shr.u32 	%r36397, %r11774, 16;
	mul.lo.s32 	%r36398, %r36395, %r36310;
	mad.lo.s32 	%r36399, %r36397, %r36311, %r36398;
	and.b32  	%r36400, %r36396, 65535;
	shl.b32 	%r36401, %r36399, 16;
	shr.u32 	%r36402, %r36396, 16;
	shr.u32 	%r36403, %r36399, 16;
	add.s32 	%r36404, %r36400, %r36271;
	add.s32 	%r36405, %r36404, %r36401;
	setp.lt.u32 	%p8547, %r36405, %r36271;
	selp.u32 	%r36406, 1, 0, %p8547;
	add.s32 	%r58425, %r36405, %r36394;
	setp.lt.u32 	%p8548, %r58425, %r36405;
	selp.u32 	%r36407, 1, 0, %p8548;
	mad.lo.s32 	%r36408, %r36397, %r36310, %r36402;
	add.s32 	%r36409, %r36408, %r36403;
	add.s32 	%r36410, %r36409, %r36406;
	add.s32 	%r36411, %r36410, %r36407;
	and.b32  	%r36412, %r11775, 65535;
	mul.lo.s32 	%r36413, %r36412, %r36311;
	shr.u32 	%r36414, %r11775, 16;
	mul.lo.s32 	%r36415, %r36412, %r36310;
	mad.lo.s32 	%r36416, %r36414, %r36311, %r36415;
	and.b32  	%r36417, %r36413, 65535;
	shl.b32 	%r36418, %r36416, 16;
	shr.u32 	%r36419, %r36413, 16;
	shr.u32 	%r36420, %r36416, 16;
	add.s32 	%r36421, %r36417, %r36287;
	add.s32 	%r36422, %r36421, %r36418;
	setp.lt.u32 	%p8549, %r36422, %r36287;
	selp.u32 	%r36423, 1, 0, %p8549;
	add.s32 	%r58426, %r36422, %r36411;
	setp.lt.u32 	%p8550, %r58426, %r36422;
	selp.u32 	%r36424, 1, 0, %p8550;
	mad.lo.s32 	%r36425, %r36414, %r36310, %r36419;
	add.s32 	%r36426, %r36425, %r36420;
	add.s32 	%r36427, %r36426, %r36423;
	add.s32 	%r36428, %r36427, %r36424;
	and.b32  	%r36429, %r11776, 65535;
	mul.lo.s32 	%r36430, %r36429, %r36311;
	shr.u32 	%r36431, %r11776, 16;
	mul.lo.s32 	%r36432, %r36429, %r36310;
	mad.lo.s32 	%r36433, %r36431, %r36311, %r36432;
	and.b32  	%r36434, %r36430, 65535;
	shl.b32 	%r36435, %r36433, 16;
	shr.u32 	%r36436, %r36430, 16;
	shr.u32 	%r36437, %r36433, 16;
	add.s32 	%r36438, %r36434, %r36303;
	add.s32 	%r36439, %r36438, %r36435;
	setp.lt.u32 	%p8551, %r36439, %r36303;
	selp.u32 	%r36440, 1, 0, %p8551;
	add.s32 	%r58427, %r36439, %r36428;
	setp.lt.u32 	%p8552, %r58427, %r36439;
	selp.u32 	%r36441, 1, 0, %p8552;
	mad.lo.s32 	%r36442, %r36431, %r36310, %r36436;
	add.s32 	%r36443, %r36442, %r36437;
	add.s32 	%r36444, %r36443, %r36440;
	add.s32 	%r36445, %r36444, %r36441;
	add.s32 	%r58428, %r36308, %r36445;
	add.s32 	%r58420, %r58420, 1;
	add.s64 	%rd490, %rd490, 4;
	setp.ne.s32 	%p8553, %r58420, 8;
	@%p8553 bra 	$L__BB0_2455;
	setp.lt.u32 	%p8554, %r58428, %r11776;
	mov.u32 	%r58421, %r58419;
	@%p8554 bra 	$L__BB0_2471;
	setp.gt.u32 	%p8555, %r58428, %r11776;
	@%p8555 bra 	$L__BB0_2470;
	setp.lt.u32 	%p8556, %r58427, %r11775;
	mov.u32 	%r58421, %r58419;
	@%p8556 bra 	$L__BB0_2471;
	setp.gt.u32 	%p8557, %r58427, %r11775;
	@%p8557 bra 	$L__BB0_2470;
	setp.lt.u32 	%p8558, %r58426, %r11774;
	mov.u32 	%r58421, %r58419;
	@%p8558 bra 	$L__BB0_2471;
	setp.gt.u32 	%p8559, %r58426, %r11774;
	@%p8559 bra 	$L__BB0_2470;
	setp.lt.u32 	%p8560, %r58425, %r11773;
	mov.u32 	%r58421, %r58419;
	@%p8560 bra 	$L__BB0_2471;
	setp.gt.u32 	%p8561, %r58425, %r11773;
	@%p8561 bra 	$L__BB0_2470;
	setp.lt.u32 	%p8562, %r58424, %r11772;
	mov.u32 	%r58421, %r58419;
	@%p8562 bra 	$L__BB0_2471;
	setp.gt.u32 	%p8563, %r58424, %r11772;
	@%p8563 bra 	$L__BB0_2470;
	setp.lt.u32 	%p8564, %r58423, %r11771;
	mov.u32 	%r58421, %r58419;
	@%p8564 bra 	$L__BB0_2471;
	setp.gt.u32 	%p8565, %r58423, %r11771;
	@%p8565 bra 	$L__BB0_2470;
	setp.lt.u32 	%p8566, %r58422, %r11770;
	mov.u32 	%r58421, %r58419;
	@%p8566 bra 	$L__BB0_2471;
	setp.le.u32 	%p8567, %r58422, %r11770;
	setp.lt.u32 	%p8568, %r58419, %r11769;
	and.pred  	%p8569, %p8567, %p8568;
	mov.u32 	%r58421, %r58419;
	@%p8569 bra 	$L__BB0_2471;
$L__BB0_2470:
	sub.s32 	%r58421, %r58419, %r11769;
	setp.lt.u32 	%p8570, %r58419, %r11769;
	selp.u32 	%r36446, 1, 0, %p8570;
	sub.s32 	%r36447, %r58422, %r11770;
	setp.lt.u32 	%p8571, %r58422, %r11770;
	selp.s32 	%r36448, -1, 0, %p8570;
	add.s32 	%r58422, %r36447, %r36448;
	setp.lt.u32 	%p8572, %r36447, %r36446;
	or.pred  	%p8573, %p8571, %p8572;
	selp.u32 	%r36449, 1, 0, %p8573;
	sub.s32 	%r36450, %r58423, %r11771;
	setp.lt.u32 	%p8574, %r58423, %r11771;
	selp.s32 	%r36451, -1, 0, %p8573;
	add.s32 	%r58423, %r36450, %r36451;
	setp.lt.u32 	%p8575, %r36450, %r36449;
	or.pred  	%p8576, %p8574, %p8575;
	selp.u32 	%r36452, 1, 0, %p8576;
	sub.s32 	%r36453, %r58424, %r11772;
	setp.lt.u32 	%p8577, %r58424, %r11772;
	selp.s32 	%r36454, -1, 0, %p8576;
	add.s32 	%r58424, %r36453, %r36454;
	setp.lt.u32 	%p8578, %r36453, %r36452;
	or.pred  	%p8579, %p8577, %p8578;
	selp.u32 	%r36455, 1, 0, %p8579;
	sub.s32 	%r36456, %r58425, %r11773;
	setp.lt.u32 	%p8580, %r58425, %r11773;
	selp.s32 	%r36457, -1, 0, %p8579;
	add.s32 	%r58425, %r36456, %r36457;
	setp.lt.u32 	%p8581, %r36456, %r36455;
	or.pred  	%p8582, %p8580, %p8581;
	selp.u32 	%r36458, 1, 0, %p8582;
	sub.s32 	%r36459, %r58426, %r11774;
	setp.lt.u32 	%p8583, %r58426, %r11774;
	selp.s32 	%r36460, -1, 0, %p8582;
	add.s32 	%r58426, %r36459, %r36460;
	setp.lt.u32 	%p8584, %r36459, %r36458;
	or.pred  	%p8585, %p8583, %p8584;
	selp.u32 	%r36461, 1, 0, %p8585;
	sub.s32 	%r36462, %r58427, %r11775;
	setp.lt.u32 	%p8586, %r58427, %r11775;
	selp.s32 	%r36463, -1, 0, %p8585;
	add.s32 	%r58427, %r36462, %r36463;
	setp.lt.u32 	%p8587, %r36462, %r36461;
	or.pred  	%p8588, %p8586, %p8587;
	selp.s32 	%r36464, -1, 0, %p8588;
	sub.s32 	%r36465, %r58428, %r11776;
	add.s32 	%r58428, %r36465, %r36464;
$L__BB0_2471:
	st.local.u32 	[%rd28], %r58421;
	st.local.u32 	[%rd28+4], %r58422;
	st.local.u32 	[%rd28+8], %r58423;
	st.local.u32 	[%rd28+12], %r58424;
	st.local.u32 	[%rd28+16], %r58425;
	st.local.u32 	[%rd28+20], %r58426;
	st.local.u32 	[%rd28+24], %r58427;
	st.local.u32 	[%rd28+28], %r58428;
	mov.b32 	%r58446, 0;
	ld.param.u32 	%r55676, [_Z17ecm_stage1_kernelj4U256S_S_jPKjjjjjjjjPjS2_S2_S2_S2_S2__param_4];
	and.b32  	%r36490, %r11769, 65535;
	shr.u32 	%r36492, %r11769, 16;
	and.b32  	%r36505, %r11770, 65535;
	shr.u32 	%r36507, %r11770, 16;
	mov.u64 	%rd491, %rd28;
	mov.u32 	%r58447, %r58446;
	mov.u32 	%r58448, %r58446;
	mov.u32 	%r58449, %r58446;
	mov.u32 	%r58450, %r58446;
	mov.u32 	%r58451, %r58446;
	mov.u32 	%r58452, %r58446;
	mov.u32 	%r58436, %r58446;
	mov.u32 	%r58437, %r58446;
$L__BB0_2472:
	ld.local.u32 	%r36467, [%rd491];
	and.b32  	%r36468, %r36467, 65535;
	and.b32  	%r36469, %r36467, -65536;
	add.s32 	%r36470, %r36468, %r58436;
	add.s32 	%r36471, %r36470, %r36469;
	setp.lt.u32 	%p8589, %r36471, %r58436;
	selp.u32 	%r36472, 1, 0, %p8589;
	add.s32 	%r36473, %r58452, %r36472;
	setp.lt.u32 	%p8590, %r36473, %r58452;
	selp.u32 	%r36474, 1, 0, %p8590;
	add.s32 	%r36475, %r58451, %r36474;
	setp.lt.u32 	%p8591, %r36475, %r58451;
	selp.u32 	%r36476, 1, 0, %p8591;
	add.s32 	%r36477, %r58450, %r36476;
	setp.lt.u32 	%p8592, %r36477, %r58450;
	selp.u32 	%r36478, 1, 0, %p8592;
	add.s32 	%r36479, %r58449, %r36478;
	setp.lt.u32 	%p8593, %r36479, %r58449;
	selp.u32 	%r36480, 1, 0, %p8593;
	add.s32 	%r36481, %r58448, %r36480;
	setp.lt.u32 	%p8594, %r36481, %r58448;
	selp.u32 	%r36482, 1, 0, %p8594;
	add.s32 	%r36483, %r58447, %r36482;
	setp.lt.u32 	%p8595, %r36483, %r58447;
	selp.u32 	%r36484, 1, 0, %p8595;
	add.s32 	%r36485, %r58446, %r36484;
	setp.lt.u32 	%p8596, %r36485, %r58446;
	selp.u32 	%r36486, 1, 0, %p8596;
	mul.lo.s32 	%r36487, %r36471, %r55676;
	shr.u32 	%r36488, %r36487, 16;
	and.b32  	%r36489, %r36487, 65535;
	mul.lo.s32 	%r36491, %r36490, %r36489;
	mul.lo.s32 	%r36493, %r36490, %r36488;
	mad.lo.s32 	%r36494, %r36492, %r36489, %r36493;
	and.b32  	%r36495, %r36491, 65535;
	shl.b32 	%r36496, %r36494, 16;
	shr.u32 	%r36497, %r36491, 16;
	shr.u32 	%r36498, %r36494, 16;
	add.s32 	%r36499, %r36495, %r36471;
	add.s32 	%r36500, %r36499, %r36496;
	setp.lt.u32 	%p8597, %r36500, %r36471;
	selp.u32 	%r36501, 1, 0, %p8597;
	mad.lo.s32 	%r36502, %r36492, %r36488, %r36497;
	add.s32 	%r36503, %r36502, %r36498;
	add.s32 	%r36504, %r36503, %r36501;
	mul.lo.s32 	%r36506, %r36505, %r36489;
	mul.lo.s32 	%r36508, %r36505, %r36488;
	mad.lo.s32 	%r36509, %r36507, %r36489, %r36508;
	and.b32  	%r36510, %r36506, 65535;
	shl.b32 	%r36511, %r36509, 16;
	shr.u32 	%r36512, %r36506, 16;
	shr.u32 	%r36513, %r36509, 16;
	add.s32 	%r36514, %r36510, %r36473;
	add.s32 	%r36515, %r36514, %r36511;
	setp.lt.u32 	%p8598, %r36515, %r36473;
	selp.u32 	%r36516, 1, 0, %p8598;
	add.s32 	%r58436, %r36515, %r36504;
	setp.lt.u32 	%p8599, %r58436, %r36515;
	selp.u32 	%r36517, 1, 0, %p8599;
	mad.lo.s32 	%r36518, %r36507, %r36488, %r36512;
	add.s32 	%r36519, %r36518, %r36513;
	add.s32 	%r36520, %r36519, %r36516;
	add.s32 	%r36521, %r36520, %r36517;
	and.b32  	%r36522, %r11771, 65535;
	mul.lo.s32 	%r36523, %r36522, %r36489;
	shr.u32 	%r36524, %r11771, 16;
	mul.lo.s32 	%r36525, %r36522, %r36488;
	mad.lo.s32 	%r36526, %r36524, %r36489, %r36525;
	and.b32  	%r36527, %r36523, 65535;
	shl.b32 	%r36528, %r36526, 16;
	shr.u32 	%r36529, %r36523, 16;
	shr.u32 	%r36530, %r36526, 16;
	add.s32 	%r36531, %r36527, %r36475;
	add.s32 	%r36532, %r36531, %r36528;
	setp.lt.u32 	%p8600, %r36532, %r36475;
	selp.u32 	%r36533, 1, 0, %p8600;
	add.s32 	%r58452, %r36532, %r36521;
	setp.lt.u32 	%p8601, %r58452, %r36532;
	selp.u32 	%r36534, 1, 0, %p8601;
	mad.lo.s32 	%r36535, %r36524, %r36488, %r36529;
	add.s32 	%r36536, %r36535, %r36530;
	add.s32 	%r36537, %r36536, %r36533;
	add.s32 	%r36538, %r36537, %r36534;
	and.b32  	%r36539, %r11772, 65535;
	mul.lo.s32 	%r36540, %r36539, %r36489;
	shr.u32 	%r36541, %r11772, 16;
	mul.lo.s32 	%r36542, %r36539, %r36488;
	mad.lo.s32 	%r36543, %r36541, %r36489, %r36542;
	and.b32  	%r36544, %r36540, 65535;
	shl.b32 	%r36545, %r36543, 16;
	shr.u32 	%r36546, %r36540, 16;
	shr.u32 	%r36547, %r36543, 16;
	add.s32 	%r36548, %r36544, %r36477;
	add.s32 	%r36549, %r36548, %r36545;
	setp.lt.u32 	%p8602, %r36549, %r36477;
	selp.u32 	%r36550, 1, 0, %p8602;
	add.s32 	%r58451, %r36549, %r36538;
	setp.lt.u32 	%p8603, %r58451, %r36549;
	selp.u32 	%r36551, 1, 0, %p8603;
	mad.lo.s32 	%r36552, %r36541, %r36488, %r36546;
	add.s32 	%r36553, %r36552, %r36547;
	add.s32 	%r36554, %r36553, %r36550;
	add.s32 	%r36555, %r36554, %r36551;
	and.b32  	%r36556, %r11773, 65535;
	mul.lo.s32 	%r36557, %r36556, %r36489;
	shr.u32 	%r36558, %r11773, 16;
	mul.lo.s32 	%r36559, %r36556, %r36488;
	mad.lo.s32 	%r36560, %r36558, %r36489, %r36559;
	and.b32  	%r36561, %r36557, 65535;
	shl.b32 	%r36562, %r36560, 16;
	shr.u32 	%r36563, %r36557, 16;
	shr.u32 	%r36564, %r36560, 16;
	add.s32 	%r36565, %r36561, %r36479;
	add.s32 	%r36566, %r36565, %r36562;
	setp.lt.u32 	%p8604, %r36566, %r36479;
	selp.u32 	%r36567, 1, 0, %p8604;
	add.s32 	%r58450, %r36566, %r36555;
	setp.lt.u32 	%p8605, %r58450, %r36566;
	selp.u32 	%r36568, 1, 0, %p8605;
	mad.lo.s32 	%r36569, %r36558, %r36488, %r36563;
	add.s32 	%r36570, %r36569, %r36564;
	add.s32 	%r36571, %r36570, %r36567;
	add.s32 	%r36572, %r36571, %r36568;
	and.b32  	%r36573, %r11774, 65535;
	mul.lo.s32 	%r36574, %r36573, %r36489;
	shr.u32 	%r36575, %r11774, 16;
	mul.lo.s32 	%r36576, %r36573, %r36488;
	mad.lo.s32 	%r36577, %r36575, %r36489, %r36576;
	and.b32  	%r36578, %r36574, 65535;
	shl.b32 	%r36579, %r36577, 16;
	shr.u32 	%r36580, %r36574, 16;
	shr.u32 	%r36581, %r36577, 16;
	add.s32 	%r36582, %r36578, %r36481;
	add.s32 	%r36583, %r36582, %r36579;
	setp.lt.u32 	%p8606, %r36583, %r36481;
	selp.u32 	%r36584, 1, 0, %p8606;
	add.s32 	%r58449, %r36583, %r36572;
	setp.lt.u32 	%p8607, %r58449, %r36583;
	selp.u32 	%r36585, 1, 0, %p8607;
	mad.lo.s32 	%r36586, %r36575, %r36488, %r36580;
	add.s32 	%r36587, %r36586, %r36581;
	add.s32 	%r36588, %r36587, %r36584;
	add.s32 	%r36589, %r36588, %r36585;
	and.b32  	%r36590, %r11775, 65535;
	mul.lo.s32 	%r36591, %r36590, %r36489;
	shr.u32 	%r36592, %r11775, 16;
	mul.lo.s32 	%r36593, %r36590, %r36488;
	mad.lo.s32 	%r36594, %r36592, %r36489, %r36593;
	and.b32  	%r36595, %r36591, 65535;
	shl.b32 	%r36596, %r36594, 16;
	shr.u32 	%r36597, %r36591, 16;
	shr.u32 	%r36598, %r36594, 16;
	add.s32 	%r36599, %r36595, %r36483;
	add.s32 	%r36600, %r36599, %r36596;
	setp.lt.u32 	%p8608, %r36600, %r36483;
	selp.u32 	%r36601, 1, 0, %p8608;
	add.s32 	%r58448, %r36600, %r36589;
	setp.lt.u32 	%p8609, %r58448, %r36600;
	selp.u32 	%r36602, 1, 0, %p8609;
	mad.lo.s32 	%r36603, %r36592, %r36488, %r36597;
	add.s32 	%r36604, %r36603, %r36598;
	add.s32 	%r36605, %r36604, %r36601;
	add.s32 	%r36606, %r36605, %r36602;
	and.b32  	%r36607, %r11776, 65535;
	mul.lo.s32 	%r36608, %r36607, %r36489;
	shr.u32 	%r36609, %r11776, 16;
	mul.lo.s32 	%r36610, %r36607, %r36488;
	mad.lo.s32 	%r36611, %r36609, %r36489, %r36610;
	and.b32  	%r36612, %r36608, 65535;
	shl.b32 	%r36613, %r36611, 16;
	shr.u32 	%r36614, %r36608, 16;
	shr.u32 	%r36615, %r36611, 16;
	add.s32 	%r36616, %r36612, %r36485;
	add.s32 	%r36617, %r36616, %r36613;
	setp.lt.u32 	%p8610, %r36617, %r36485;
	selp.u32 	%r36618, 1, 0, %p8610;
	add.s32 	%r58447, %r36617, %r36606;
	setp.lt.u32 	%p8611, %r58447, %r36617;
	selp.u32 	%r36619, 1, 0, %p8611;
	mad.lo.s32 	%r36620, %r36609, %r36488, %r36614;
	add.s32 	%r36621, %r36620, %r36615;
	add.s32 	%r36622, %r36621, %r36618;
	add.s32 	%r36623, %r36622, %r36619;
	add.s32 	%r58446, %r36623, %r36486;
	add.s32 	%r58437, %r58437, 1;
	add.s64 	%rd491, %rd491, 4;
	setp.ne.s32 	%p8612, %r58437, 8;
	@%p8612 bra 	$L__BB0_2472;
	setp.lt.u32 	%p8613, %r58446, %r11776;
	mov.u32 	%r58438, %r58436;
	@%p8613 bra 	$L__BB0_2488;
	setp.gt.u32 	%p8614, %r58446, %r11776;
	@%p8614 bra 	$L__BB0_2487;
	setp.lt.u32 	%p8615, %r58447, %r11775;
	mov.u32 	%r58438, %r58436;
	@%p8615 bra 	$L__BB0_2488;
	setp.gt.u32 	%p8616, %r58447, %r11775;
	@%p8616 bra 	$L__BB0_2487;
	setp.lt.u32 	%p8617, %r58448, %r11774;
	mov.u32 	%r58438, %r58436;
	@%p8617 bra 	$L__BB0_2488;
	setp.gt.u32 	%p8618, %r58448, %r11774;
	@%p8618 bra 	$L__BB0_2487;
	setp.lt.u32 	%p8619, %r58449, %r11773;
	mov.u32 	%r58438, %r58436;
	@%p8619 bra 	$L__BB0_2488;
	setp.gt.u32 	%p8620, %r58449, %r11773;
	@%p8620 bra 	$L__BB0_2487;
	setp.lt.u32 	%p8621, %r58450, %r11772;
	mov.u32 	%r58438, %r58436;
	@%p8621 bra 	$L__BB0_2488;
	setp.gt.u32 	%p8622, %r58450, %r11772;
	@%p8622 bra 	$L__BB0_2487;
	setp.lt.u32 	%p8623, %r58451, %r11771;
	mov.u32 	%r58438, %r58436;
	@%p8623 bra 	$L__BB0_2488;
	setp.gt.u32 	%p8624, %r58451, %r11771;
	@%p8624 bra 	$L__BB0_2487;
	setp.lt.u32 	%p8625, %r58452, %r11770;
	mov.u32 	%r58438, %r58436;
	@%p8625 bra 	$L__BB0_2488;
	setp.le.u32 	%p8626, %r58452, %r11770;
	setp.lt.u32 	%p8627, %r58436, %r11769;
	and.pred  	%p8628, %p8626, %p8627;
	mov.u32 	%r58438, %r58436;
	@%p8628 bra 	$L__BB0_2488;
$L__BB0_2487:
	sub.s32 	%r58438, %r58436, %r11769;
	setp.lt.u32 	%p8629, %r58436, %r11769;
	selp.u32 	%r36624, 1, 0, %p8629;
	sub.s32 	%r36625, %r58452, %r11770;
	setp.lt.u32 	%p8630, %r58452, %r11770;
	selp.s32 	%r36626, -1, 0, %p8629;
	add.s32 	%r58452, %r36625, %r36626;
	setp.lt.u32 	%p8631, %r36625, %r36624;
	or.pred  	%p8632, %p8630, %p8631;
	selp.u32 	%r36627, 1, 0, %p8632;
	sub.s32 	%r36628, %r58451, %r11771;
	setp.lt.u32 	%p8633, %r58451, %r11771;
	selp.s32 	%r36629, -1, 0, %p8632;
	add.s32 	%r58451, %r36628, %r36629;
	setp.lt.u32 	%p8634, %r36628, %r36627;
	or.pred  	%p8635, %p8633, %p8634;
	selp.u32 	%r36630, 1, 0, %p8635;
	sub.s32 	%r36631, %r58450, %r11772;
	setp.lt.u32 	%p8636, %r58450, %r11772;
	selp.s32 	%r36632, -1, 0, %p8635;
	add.s32 	%r58450, %r36631, %r36632;
	setp.lt.u32 	%p8637, %r36631, %r36630;
	or.pred  	%p8638, %p8636, %p8637;
	selp.u32 	%r36633, 1, 0, %p8638;
	sub.s32 	%r36634, %r58449, %r11773;
	setp.lt.u32 	%p8639, %r58449, %r11773;
	selp.s32 	%r36635, -1, 0, %p8638;
	add.s32 	%r58449, %r36634, %r36635;
	setp.lt.u32 	%p8640, %r36634, %r36633;
	or.pred  	%p8641, %p8639, %p8640;
	selp.u32 	%r36636, 1, 0, %p8641;
	sub.s32 	%r36637, %r58448, %r11774;
	setp.lt.u32 	%p8642, %r58448, %r11774;
	selp.s32 	%r36638, -1, 0, %p8641;
	add.s32 	%r58448, %r36637, %r36638;
	setp.lt.u32 	%p8643, %r36637, %r36636;
	or.pred  	%p8644, %p8642, %p8643;
	selp.u32 	%r36639, 1, 0, %p8644;
	sub.s32 	%r36640, %r58447, %r11775;
	setp.lt.u32 	%p8645, %r58447, %r11775;
	selp.s32 	%r36641, -1, 0, %p8644;
	add.s32 	%r58447, %r36640, %r36641;
	setp.lt.u32 	%p8646, %r36640, %r36639;
	or.pred  	%p8647, %p8645, %p8646;
	selp.s32 	%r36642, -1, 0, %p8647;
	sub.s32 	%r36643, %r58446, %r11776;
	add.s32 	%r58446, %r36643, %r36642;
$L__BB0_2488:
	or.b32  	%r36645, %r58452, %r58438;
	or.b32  	%r36646, %r58451, %r36645;
	or.b32  	%r36647, %r58450, %r36646;
	or.b32  	%r36648, %r58449, %r36647;
	or.b32  	%r36649, %r58448, %r36648;
	or.b32  	%r36650, %r58447, %r36649;
	or.b32  	%r36651, %r58446, %r36650;
	setp.eq.s32 	%p8649, %r36651, 0;
	mov.b32 	%r58599, 0;
	mov.b16 	%rs55, 0;
	mov.pred 	%p8648, -1;
	mov.pred 	%p15639, %p8648;
	mov.u16 	%rs105, %rs55;
	mov.u32 	%r58600, %r58599;
	mov.u32 	%r58601, %r58599;
	mov.u32 	%r58602, %r58599;
	mov.u32 	%r58603, %r58599;
	mov.u32 	%r58604, %r58599;
	mov.u32 	%r58605, %r58599;
	mov.u32 	%r58606, %r58599;
	@%p8649 bra 	$L__BB0_2583;
	setp.lt.u32 	%p8650, %r58446, %r11776;
	mov.u32 	%r58453, %r58438;
	@%p8650 bra 	$L__BB0_2518;
	setp.gt.u32 	%p8651, %r58446, %r11776;
	@%p8651 bra 	$L__BB0_2503;
	setp.lt.u32 	%p8652, %r58447, %r11775;
	mov.u32 	%r58453, %r58438;
	@%p8652 bra 	$L__BB0_2518;
	setp.gt.u32 	%p8653, %r58447, %r11775;
	@%p8653 bra 	$L__BB0_2503;
	setp.lt.u32 	%p8654, %r58448, %r11774;
	mov.u32 	%r58453, %r58438;
	@%p8654 bra 	$L__BB0_2518;
	setp.gt.u32 	%p8655, %r58448, %r11774;
	@%p8655 bra 	$L__BB0_2503;
	setp.lt.u32 	%p8656, %r58449, %r11773;
	mov.u32 	%r58453, %r58438;
	@%p8656 bra 	$L__BB0_2518;
	setp.gt.u32 	%p8657, %r58449, %r11773;
	@%p8657 bra 	$L__BB0_2503;
	setp.lt.u32 	%p8658, %r58450, %r11772;
	mov.u32 	%r58453, %r58438;
	@%p8658 bra 	$L__BB0_2518;
	setp.gt.u32 	%p8659, %r58450, %r11772;
	@%p8659 bra 	$L__BB0_2503;
	setp.lt.u32 	%p8660, %r58451, %r11771;
	mov.u32 	%r58453, %r58438;
	@%p8660 bra 	$L__BB0_2518;
	setp.gt.u32 	%p8661, %r58451, %r11771;
	@%p8661 bra 	$L__BB0_2503;
	setp.lt.u32 	%p8662, %r58452, %r11770;
	mov.u32 	%r58453, %r58438;
	@%p8662 bra 	$L__BB0_2518;
	setp.le.u32 	%p8663, %r58452, %r11770;
	setp.lt.u32 	%p8664, %r58438, %r11769;
	and.pred  	%p8665, %p8663, %p8664;
	mov.u32 	%r58453, %r58438;
	@%p8665 bra 	$L__BB0_2518;
$L__BB0_2503:
	sub.s32 	%r58453, %r58438, %r11769;
	setp.lt.u32 	%p8666, %r58438, %r11769;
	selp.u32 	%r36652, 1, 0, %p8666;
	sub.s32 	%r36653, %r58452, %r11770;
	setp.lt.u32 	%p8667, %r58452, %r11770;
	selp.s32 	%r36654, -1, 0, %p8666;
	add.s32 	%r58452, %r36653, %r36654;
	setp.lt.u32 	%p8668, %r36653, %r36652;
	or.pred  	%p8669, %p8667, %p8668;
	selp.u32 	%r36655, 1, 0, %p8669;
	sub.s32 	%r36656, %r58451, %r11771;
	setp.lt.u32 	%p8670, %r58451, %r11771;
	selp.s32 	%r36657, -1, 0, %p8669;
	add.s32 	%r58451, %r36656, %r36657;
	setp.lt.u32 	%p8671, %r36656, %r36655;
	or.pred  	%p8672, %p8670, %p8671;
	selp.u32 	%r36658, 1, 0, %p8672;
	sub.s32 	%r36659, %r58450, %r11772;
	setp.lt.u32 	%p8673, %r58450, %r11772;
	selp.s32 	%r36660, -1, 0, %p8672;
	add.s32 	%r58450, %r36659, %r36660;
	setp.lt.u32 	%p8674, %r36659, %r36658;
	or.pred  	%p8675, %p8673, %p8674;
	selp.u32 	%r36661, 1, 0, %p8675;
	sub.s32 	%r36662, %r58449, %r11773;
	setp.lt.u32 	%p8676, %r58449, %r11773;
	selp.s32 	%r36663, -1, 0, %p8675;
	add.s32 	%r58449, %r36662, %r36663;
	setp.lt.u32 	%p8677, %r36662, %r36661;
	or.pred  	%p8678, %p8676, %p8677;
	selp.u32 	%r36664, 1, 0, %p8678;
	sub.s32 	%r36665, %r58448, %r11774;
	setp.lt.u32 	%p8679, %r58448, %r11774;
	selp.s32 	%r36666, -1, 0, %p8678;
	add.s32 	%r58448, %r36665, %r36666;
	setp.lt.u32 	%p8680, %r36665, %r36664;
	or.pred  	%p8681, %p8679, %p8680;
	selp.u32 	%r36667, 1, 0, %p8681;
	sub.s32 	%r36668, %r58447, %r11775;
	setp.lt.u32 	%p8682, %r58447, %r11775;
	selp.s32 	%r36669, -1, 0, %p8681;
	add.s32 	%r58447, %r36668, %r36669;
	setp.lt.u32 	%p8683, %r36668, %r36667;
	or.pred  	%p8684, %p8682, %p8683;
	selp.s32 	%r36670, -1, 0, %p8684;
	sub.s32 	%r36671, %r58446, %r11776;
	add.s32 	%r58446, %r36671, %r36670;
	setp.lt.u32 	%p8685, %r58446, %r11776;
	@%p8685 bra 	$L__BB0_2518;
	setp.gt.u32 	%p8686, %r58446, %r11776;
	@%p8686 bra 	$L__BB0_2517;
	setp.lt.u32 	%p8687, %r58447, %r11775;
	@%p8687 bra 	$L__BB0_2518;
	setp.gt.u32 	%p8688, %r58447, %r11775;
	@%p8688 bra 	$L__BB0_2517;
	setp.lt.u32 	%p8689, %r58448, %r11774;
	@%p8689 bra 	$L__BB0_2518;
	setp.gt.u32 	%p8690, %r58448, %r11774;
	@%p8690 bra 	$L__BB0_2517;
	setp.lt.u32 	%p8691, %r58449, %r11773;
	@%p8691 bra 	$L__BB0_2518;
	setp.gt.u32 	%p8692, %r58449, %r11773;
	@%p8692 bra 	$L__BB0_2517;
	setp.lt.u32 	%p8693, %r58450, %r11772;
	@%p8693 bra 	$L__BB0_2518;
	setp.gt.u32 	%p8694, %r58450, %r11772;
	@%p8694 bra 	$L__BB0_2517;
	setp.lt.u32 	%p8695, %r58451, %r11771;
	@%p8695 bra 	$L__BB0_2518;
	setp.gt.u32 	%p8696, %r58451, %r11771;
	@%p8696 bra 	$L__BB0_2517;
	setp.lt.u32 	%p8697, %r58452, %r11770;
	@%p8697 bra 	$L__BB0_2518;
	setp.le.u32 	%p8698, %r58452, %r11770;
	setp.lt.u32 	%p8699, %r58453, %r11769;
	and.pred  	%p8700, %p8698, %p8699;
	@%p8700 bra 	$L__BB0_2518;
$L__BB0_2517:
	sub.s32 	%r6347, %r58453, %r11769;
	setp.lt.u32 	%p8701, %r58453, %r11769;
	selp.u32 	%r36672, 1, 0, %p8701;
	sub.s32 	%r36673, %r58452, %r11770;
	setp.lt.u32 	%p8702, %r58452, %r11770;
	selp.s32 	%r36674, -1, 0, %p8701;
	add.s32 	%r58452, %r36673, %r36674;
	setp.lt.u32 	%p8703, %r36673, %r36672;
	or.pred  	%p8704, %p8702, %p8703;
	selp.u32 	%r36675, 1, 0, %p8704;
	sub.s32 	%r36676, %r58451, %r11771;
	setp.lt.u32 	%p8705, %r58451, %r11771;
	selp.s32 	%r36677, -1, 0, %p8704;
	add.s32 	%r58451, %r36676, %r36677;
	setp.lt.u32 	%p8706, %r36676, %r36675;
	or.pred  	%p8707, %p8705, %p8706;
	selp.u32 	%r36678, 1, 0, %p8707;
	sub.s32 	%r36679, %r58450, %r11772;
	setp.lt.u32 	%p8708, %r58450, %r11772;
	selp.s32 	%r36680, -1, 0, %p8707;
	add.s32 	%r58450, %r36679, %r36680;
	setp.lt.u32 	%p8709, %r36679, %r36678;
	or.pred  	%p8710, %p8708, %p8709;
	selp.u32 	%r36681, 1, 0, %p8710;
	sub.s32 	%r36682, %r58449, %r11773;
	setp.lt.u32 	%p8711, %r58449, %r11773;
	selp.s32 	%r36683, -1, 0, %p8710;
	add.s32 	%r58449, %r36682, %r36683;
	setp.lt.u32 	%p8712, %r36682, %r36681;
	or.pred  	%p8713, %p8711, %p8712;
	selp.u32 	%r36684, 1, 0, %p8713;
	sub.s32 	%r36685, %r58448, %r11774;
	setp.lt.u32 	%p8714, %r58448, %r11774;
	selp.s32 	%r36686, -1, 0, %p8713;
	add.s32 	%r58448, %r36685, %r36686;
	setp.lt.u32 	%p8715, %r36685, %r36684;
	or.pred  	%p8716, %p8714, %p8715;
	selp.u32 	%r36687, 1, 0, %p8716;
	sub.s32 	%r36688, %r58447, %r11775;
	setp.lt.u32 	%p8717, %r58447, %r11775;
	selp.s32 	%r36689, -1, 0, %p8716;
	add.s32 	%r58447, %r36688, %r36689;
	setp.lt.u32 	%p8718, %r36688, %r36687;
	or.pred  	%p8719, %p8717, %p8718;
	selp.s32 	%r36690, -1, 0, %p8719;
	sub.s32 	%r36691, %r58446, %r11776;
	add.s32 	%r58446, %r36691, %r36690;
	mov.u32 	%r58453, %r6347;
$L__BB0_2518:
	or.b32  	%r36693, %r58452, %r58453;
	or.b32  	%r36694, %r58451, %r36693;
	or.b32  	%r36695, %r58450, %r36694;
	or.b32  	%r36696, %r58449, %r36695;
	or.b32  	%r36697, %r58448, %r36696;
	or.b32  	%r36698, %r58447, %r36697;
	or.b32  	%r36699, %r58446, %r36698;
	setp.eq.s32 	%p8721, %r36699, 0;
	mov.pred 	%p15639, %p8648;
	mov.u16 	%rs105, %rs55;
	mov.u32 	%r58600, %r58599;
	mov.u32 	%r58601, %r58599;
	mov.u32 	%r58602, %r58599;
	mov.u32 	%r58603, %r58599;
	mov.u32 	%r58604, %r58599;
	mov.u32 	%r58605, %r58599;
	mov.u32 	%r58606, %r58599;
	@%p8721 bra 	$L__BB0_2583;
	mov.b32 	%r58590, 1;
	mov.b32 	%r58583, 0;
	mov.u32 	%r58462, %r11776;
	mov.u32 	%r58463, %r11775;
	mov.u32 	%r58464, %r11774;
	mov.u32 	%r58465, %r11773;
	mov.u32 	%r58466, %r11772;
	mov.u32 	%r58467, %r11771;
	mov.u32 	%r58468, %r11770;
	mov.u32 	%r58582, %r11769;
	mov.u32 	%r58584, %r58583;
	mov.u32 	%r58585, %r58583;
	mov.u32 	%r58586, %r58583;
	mov.u32 	%r58587, %r58583;
	mov.u32 	%r58588, %r58583;
	mov.u32 	%r58589, %r58583;
	mov.u32 	%r58535, %r58583;
	mov.u32 	%r58536, %r58583;
	mov.u32 	%r58537, %r58583;
	mov.u32 	%r58538, %r58583;
	mov.u32 	%r58539, %r58583;
	mov.u32 	%r58540, %r58583;
	mov.u32 	%r58541, %r58583;
	mov.u32 	%r58542, %r58583;
	mov.u32 	%r58486, %r58583;
$L__BB0_2520:
	or.b32  	%r36702, %r58446, %r58447;
	or.b32  	%r36703, %r36702, %r58448;
	or.b32  	%r36704, %r36703, %r58449;
	or.b32  	%r36705, %r36704, %r58450;
	or.b32  	%r36706, %r36705, %r58451;
	or.b32  	%r36707, %r36706, %r58452;
	setp.eq.s32 	%p8723, %r36707, 0;
	setp.eq.s32 	%p8724, %r58453, 1;
	and.pred  	%p8725, %p8723, %p8724;
	mov.b16 	%rs105, 1;
	mov.pred 	%p15639, 0;
	mov.u32 	%r58599, %r58590;
	mov.u32 	%r58600, %r58589;
	mov.u32 	%r58601, %r58588;
	mov.u32 	%r58602, %r58587;
	mov.u32 	%r58603, %r58586;
	mov.u32 	%r58604, %r58585;
	mov.u32 	%r58605, %r58584;
	mov.u32 	%r58606, %r58583;
	@%p8725 bra 	$L__BB0_2583;
	or.b32  	%r36708, %r58462, %r58463;
	or.b32  	%r36709, %r36708, %r58464;
	or.b32  	%r36710, %r36709, %r58465;
	or.b32  	%r36711, %r36710, %r58466;
	or.b32  	%r36712, %r36711, %r58467;
	or.b32  	%r36713, %r36712, %r58468;
	setp.eq.s32 	%p8727, %r36713, 0;
	setp.eq.s32 	%p8728, %r58582, 1;
	and.pred  	%p8729, %p8727, %p8728;
	mov.u32 	%r58599, %r58542;
	mov.u32 	%r58600, %r58541;
	mov.u32 	%r58601, %r58540;
	mov.u32 	%r58602, %r58539;
	mov.u32 	%r58603, %r58538;
	mov.u32 	%r58604, %r58537;
	mov.u32 	%r58605, %r58536;
	mov.u32 	%r58606, %r58535;
	@%p8729 bra 	$L__BB0_2583;
	or.b32  	%r36715, %r58452, %r58453;
	or.b32  	%r36716, %r58451, %r36715;
	or.b32  	%r36717, %r58450, %r36716;
	or.b32  	%r36718, %r58449, %r36717;
	or.b32  	%r36719, %r58448, %r36718;
	or.b32  	%r36720, %r58447, %r36719;
	or.b32  	%r36721, %r58446, %r36720;
	setp.eq.s32 	%p8731, %r36721, 0;
	mov.b32 	%r58599, 0;
	mov.pred 	%p15639, %p8648;
	mov.u16 	%rs105, %rs55;
	mov.u32 	%r58600, %r58599;
	mov.u32 	%r58601, %r58599;
	mov.u32 	%r58602, %r58599;
	mov.u32 	%r58603, %r58599;
	mov.u32 	%r58604, %r58599;
	mov.u32 	%r58605, %r58599;
	mov.u32 	%r58606, %r58599;
	@%p8731 bra 	$L__BB0_2583;
	or.b32  	%r36723, %r58468, %r58582;
	or.b32  	%r36724, %r58467, %r36723;
	or.b32  	%r36725, %r58466, %r36724;
	or.b32  	%r36726, %r58465, %r36725;
	or.b32  	%r36727, %r58464, %r36726;
	or.b32  	%r36728, %r58463, %r36727;
	or.b32  	%r36729, %r58462, %r36728;
	setp.eq.s32 	%p8733, %r36729, 0;
	mov.pred 	%p15639, %p8648;
	mov.u16 	%rs105, %rs55;
	@%p8733 bra 	$L__BB0_2583;
	and.b32  	%r36730, %r58453, 1;
	setp.eq.b32 	%p8734, %r36730, 1;
	mov.u32 	%r58518, %r58453;
	@%p8734 bra 	$L__BB0_2530;
	mov.u32 	%r58487, %r58446;
	mov.u32 	%r58488, %r58447;
	mov.u32 	%r58489, %r58448;
	mov.u32 	%r58490, %r58449;
	mov.u32 	%r58491, %r58450;
	mov.u32 	%r58492, %r58451;
	mov.u32 	%r58493, %r58452;
	mov.u32 	%r58518, %r58453;
$L__BB0_2526:
	shr.u32 	%r58446, %r58487, 1;
	shf.l.wrap.b32 	%r58447, %r58488, %r58487, 31;
	shf.l.wrap.b32 	%r58448, %r58489, %r58488, 31;
	shf.l.wrap.b32 	%r58449, %r58490, %r58489, 31;
	shf.l.wrap.b32 	%r58450, %r58491, %r58490, 31;
	shf.l.wrap.b32 	%r58451, %r58492, %r58491, 31;
	shf.l.wrap.b32 	%r58452, %r58493, %r58492, 31;
	shf.l.wrap.b32 	%r58518, %r58518, %r58493, 31;
	and.b32  	%r36731, %r58590, 1;
	setp.eq.b32 	%p8735, %r36731, 1;
	not.pred 	%p8736, %p8735;
	@%p8736 bra 	$L__BB0_2528;
	add.s32 	%r36732, %r11769, %r58590;
	setp.lt.u32 	%p8737, %r36732, %r11769;
	selp.u32 	%r36733, 1, 0, %p8737;
	add.s32 	%r36734, %r11770, %r58589;
	setp.lt.u32 	%p8738, %r36734, %r11770;
	selp.u32 	%r36735, 1, 0, %p8738;
	add.s32 	%r36736, %r36734, %r36733;
	setp.lt.u32 	%p8739, %r36736, %r36734;
	selp.u32 	%r36737, 1, 0, %p8739;
	add.s32 	%r36738, %r36737, %r36735;
	add.s32 	%r36739, %r11771, %r58588;
	setp.lt.u32 	%p8740, %r36739, %r11771;
	selp.u32 	%r36740, 1, 0, %p8740;
	add.s32 	%r36741, %r36739, %r36738;
	setp.lt.u32 	%p8741, %r36741, %r36739;
	selp.u32 	%r36742, 1, 0, %p8741;
	add.s32 	%r36743, %r36742, %r36740;
	add.s32 	%r36744, %r11772, %r58587;
	setp.lt.u32 	%p8742, %r36744, %r11772;
	selp.u32 	%r36745, 1, 0, %p8742;
	add.s32 	%r36746, %r36744, %r36743;
	setp.lt.u32 	%p8743, %r36746, %r36744;
	selp.u32 	%r36747, 1, 0, %p8743;
	add.s32 	%r36748, %r36747, %r36745;
	add.s32 	%r36749, %r11773, %r58586;
	setp.lt.u32 	%p8744, %r36749, %r11773;
	selp.u32 	%r36750, 1, 0, %p8744;
	add.s32 	%r36751, %r36749, %r36748;
	setp.lt.u32 	%p8745, %r36751, %r36749;
	selp.u32 	%r36752, 1, 0, %p8745;
	add.s32 	%r36753, %r36752, %r36750;
	add.s32 	%r36754, %r11774, %r58585;
	setp.lt.u32 	%p8746, %r36754, %r11774;
	selp.u32 	%r36755, 1, 0, %p8746;
	add.s32 	%r36756, %r36754, %r36753;
	setp.lt.u32 	%p8747, %r36756, %r36754;
	selp.u32 	%r36757, 1, 0, %p8747;
	add.s32 	%r36758, %r36757, %r36755;
	add.s32 	%r36759, %r11775, %r58584;
	setp.lt.u32 	%p8748, %r36759, %r11775;
	selp.u32 	%r36760, 1, 0, %p8748;
	add.s32 	%r36761, %r36759, %r36758;
	setp.lt.u32 	%p8749, %r36761, %r36759;
	selp.u32 	%r36762, 1, 0, %p8749;
	add.s32 	%r36763, %r36762, %r36760;
	add.s32 	%r36764, %r11776, %r58583;
	add.s32 	%r58583, %r36764, %r36763;
	shf.l.wrap.b32 	%r58584, %r36761, %r58583, 31;
	shf.l.wrap.b32 	%r58585, %r36756, %r36761, 31;
	shf.l.wrap.b32 	%r58586, %r36751, %r36756, 31;
	shf.l.wrap.b32 	%r58587, %r36746, %r36751, 31;
	shf.l.wrap.b32 	%r58588, %r36741, %r36746, 31;
	shf.l.wrap.b32 	%r58589, %r36736, %r36741, 31;
	shf.l.wrap.b32 	%r58590, %r36732, %r36736, 31;
	bra.uni 	$L__BB0_2529;
$L__BB0_2528:
	shf.l.wrap.b32 	%r6436, %r58584, %r58583, 31;
	shf.l.wrap.b32 	%r6437, %r58585, %r58584, 31;
	shf.l.wrap.b32 	%r6438, %r58586, %r58585, 31;
	shf.l.wrap.b32 	%r6439, %r58587, %r58586, 31;
	shf.l.wrap.b32 	%r6440, %r58588, %r58587, 31;
	shf.l.wrap.b32 	%r6441, %r58589, %r58588, 31;
	shf.l.wrap.b32 	%r58590, %r58590, %r58589, 31;
	mov.u32 	%r58589, %r6441;
	mov.u32 	%r58588, %r6440;
	mov.u32 	%r58587, %r6439;
	mov.u32 	%r58586, %r6438;
	mov.u32 	%r58585, %r6437;
	mov.u32 	%r58584, %r6436;
$L__BB0_2529:
	shr.u32 	%r58583, %r58583, 1;
	and.b32  	%r36765, %r58518, 1;
	setp.eq.b32 	%p8750, %r36765, 1;
	not.pred 	%p8751, %p8750;
	mov.u32 	%r58487, %r58446;
	mov.u32 	%r58488, %r58447;
	mov.u32 	%r58489, %r58448;
	mov.u32 	%r58490, %r58449;
	mov.u32 	%r58491, %r58450;
	mov.u32 	%r58492, %r58451;
	mov.u32 	%r58493, %r58452;
	@%p8751 bra 	$L__BB0_2526;
$L__BB0_2530:
	and.b32  	%r36766, %r58582, 1;
	setp.eq.b32 	%p8752, %r36766, 1;
	@%p8752 bra 	$L__BB0_2536;
	mov.u32 	%r58527, %r58462;
	mov.u32 	%r58528, %r58463;
	mov.u32 	%r58529, %r58464;
	mov.u32 	%r58530, %r58465;
	mov.u32 	%r58531, %r58466;
	mov.u32 	%r58532, %r58467;
	mov.u32 	%r58533, %r58468;
$L__BB0_2532:
	shr.u32 	%r58462, %r58527, 1;
	shf.l.wrap.b32 	%r58463, %r58528, %r58527, 31;
	shf.l.wrap.b32 	%r58464, %r58529, %r58528, 31;
	shf.l.wrap.b32 	%r58465, %r58530, %r58529, 31;
	shf.l.wrap.b32 	%r58466, %r58531, %r58530, 31;
	shf.l.wrap.b32 	%r58467, %r58532, %r58531, 31;
	shf.l.wrap.b32 	%r58468, %r58533, %r58532, 31;
	shf.l.wrap.b32 	%r58582, %r58582, %r58533, 31;
	and.b32  	%r36767, %r58542, 1;
	setp.eq.b32 	%p8753, %r36767, 1;
	not.pred 	%p8754, %p8753;
	@%p8754 bra 	$L__BB0_2534;
	add.s32 	%r36768, %r11769, %r58542;
	setp.lt.u32 	%p8755, %r36768, %r11769;
	selp.u32 	%r36769, 1, 0, %p8755;
	add.s32 	%r36770, %r11770, %r58541;
	setp.lt.u32 	%p8756, %r36770, %r11770;
	selp.u32 	%r36771, 1, 0, %p8756;
	add.s32 	%r36772, %r36770, %r36769;
	setp.lt.u32 	%p8757, %r36772, %r36770;
	selp.u32 	%r36773, 1, 0, %p8757;
	add.s32 	%r36774, %r36773, %r36771;
	add.s32 	%r36775, %r11771, %r58540;
	setp.lt.u32 	%p8758, %r36775, %r11771;
	selp.u32 	%r36776, 1, 0, %p8758;
	add.s32 	%r36777, %r36775, %r36774;
	setp.lt.u32 	%p8759, %r36777, %r36775;
	selp.u32 	%r36778, 1, 0, %p8759;
	add.s32 	%r36779, %r36778, %r36776;
	add.s32 	%r36780, %r11772, %r58539;
	setp.lt.u32 	%p8760, %r36780, %r11772;
	selp.u32 	%r36781, 1, 0, %p8760;
	add.s32 	%r36782, %r36780, %r36779;
	setp.lt.u32 	%p8761, %r36782, %r36780;
	selp.u32 	%r36783, 1, 0, %p8761;
	add.s32 	%r36784, %r36783, %r36781;
	add.s32 	%r36785, %r11773, %r58538;
	setp.lt.u32 	%p8762, %r36785, %r11773;
	selp.u32 	%r36786, 1, 0, %p8762;
	add.s32 	%r36787, %r36785, %r36784;
	setp.lt.u32 	%p8763, %r36787, %r36785;
	selp.u32 	%r36788, 1, 0, %p8763;
	add.s32 	%r36789, %r36788, %r36786;
	add.s32 	%r36790, %r11774, %r58537;
	setp.lt.u32 	%p8764, %r36790, %r11774;
	selp.u32 	%r36791, 1, 0, %p8764;
	add.s32 	%r36792, %r36790, %r36789;
	setp.lt.u32 	%p8765, %r36792, %r36790;
	selp.u32 	%r36793, 1, 0, %p8765;
	add.s32 	%r36794, %r36793, %r36791;
	add.s32 	%r36795, %r11775, %r58536;
	setp.lt.u32 	%p8766, %r36795, %r11775;
	selp.u32 	%r36796, 1, 0, %p8766;
	add.s32 	%r36797, %r36795, %r36794;
	setp.lt.u32 	%p8767, %r36797, %r36795;
	selp.u32 	%r36798, 1, 0, %p8767;
	add.s32 	%r36799, %r36798, %r36796;
	add.s32 	%r36800, %r11776, %r58535;
	add.s32 	%r58535, %r36800, %r36799;
	shf.l.wrap.b32 	%r58536, %r36797, %r58535, 31;
	shf.l.wrap.b32 	%r58537, %r36792, %r36797, 31;
	shf.l.wrap.b32 	%r58538, %r36787, %r36792, 31;
	shf.l.wrap.b32 	%r58539, %r36782, %r36787, 31;
	shf.l.wrap.b32 	%r58540, %r36777, %r36782, 31;
	shf.l.wrap.b32 	%r58541, %r36772, %r36777, 31;
	shf.l.wrap.b32 	%r58542, %r36768, %r36772, 31;
	bra.uni 	$L__BB0_2535;
$L__BB0_2534:
	shf.l.wrap.b32 	%r6500, %r58536, %r58535, 31;
	shf.l.wrap.b32 	%r6501, %r58537, %r58536, 31;
	shf.l.wrap.b32 	%r6502, %r58538, %r58537, 31;
	shf.l.wrap.b32 	%r6503, %r58539, %r58538, 31;
	shf.l.wrap.b32 	%r6504, %r58540, %r58539, 31;
	shf.l.wrap.b32 	%r6505, %r58541, %r58540, 31;
	shf.l.wrap.b32 	%r58542, %r58542, %r58541, 31;
	mov.u32 	%r58541, %r6505;
	mov.u32 	%r58540, %r6504;
	mov.u32 	%r58539, %r6503;
	mov.u32 	%r58538, %r6502;
	mov.u32 	%r58537, %r6501;
	mov.u32 	%r58536, %r6500;
$L__BB0_2535:
	shr.u32 	%r58535, %r58535, 1;
	and.b32  	%r36801, %r58582, 1;
	setp.eq.b32 	%p8768, %r36801, 1;
	not.pred 	%p8769, %p8768;
	mov.u32 	%r58527, %r58462;
	mov.u32 	%r58528, %r58463;
	mov.u32 	%r58529, %r58464;
	mov.u32 	%r58530, %r58465;
	mov.u32 	%r58531, %r58466;
	mov.u32 	%r58532, %r58467;
	mov.u32 	%r58533, %r58468;
	@%p8769 bra 	$L__BB0_2532;
$L__BB0_2536:
	setp.lt.u32 	%p8770, %r58446, %r58462;
	@%p8770 bra 	$L__BB0_2566;
	setp.gt.u32 	%p8771, %r58446, %r58462;
	@%p8771 bra 	$L__BB0_2550;
	setp.lt.u32 	%p8772, %r58447, %r58463;
	@%p8772 bra 	$L__BB0_2566;
	setp.gt.u32 	%p8773, %r58447, %r58463;
	@%p8773 bra 	$L__BB0_2550;
	setp.lt.u32 	%p8774, %r58448, %r58464;
	@%p8774 bra 	$L__BB0_2566;
	setp.gt.u32 	%p8775, %r58448, %r58464;
	@%p8775 bra 	$L__BB0_2550;
	setp.lt.u32 	%p8776, %r58449, %r58465;
	@%p8776 bra 	$L__BB0_2566;
	setp.gt.u32 	%p8777, %r58449, %r58465;
	@%p8777 bra 	$L__BB0_2550;
	setp.lt.u32 	%p8778, %r58450, %r58466;
	@%p8778 bra 	$L__BB0_2566;
	setp.gt.u32 	%p8779, %r58450, %r58466;
	@%p8779 bra 	$L__BB0_2550;
	setp.lt.u32 	%p8780, %r58451, %r58467;
	@%p8780 bra 	$L__BB0_2566;
	setp.gt.u32 	%p8781, %r58451, %r58467;
	@%p8781 bra 	$L__BB0_2550;
	setp.lt.u32 	%p8782, %r58452, %r58468;
	@%p8782 bra 	$L__BB0_2566;
	setp.le.u32 	%p8783, %r58452, %r58468;
	setp.lt.u32 	%p8784, %r58518, %r58582;
	and.pred  	%p8785, %p8783, %p8784;
	@%p8785 bra 	$L__BB0_2566;
$L__BB0_2550:
	sub.s32 	%r58453, %r58518, %r58582;
	setp.lt.u32 	%p8786, %r58518, %r58582;
	selp.u32 	%r36802, 1, 0, %p8786;
	sub.s32 	%r36803, %r58452, %r58468;
	setp.lt.u32 	%p8787, %r58452, %r58468;
	selp.s32 	%r36804, -1, 0, %p8786;
	add.s32 	%r58452, %r36803, %r36804;
	setp.lt.u32 	%p8788, %r36803, %r36802;
	or.pred  	%p8789, %p8787, %p8788;
	selp.u32 	%r36805, 1, 0, %p8789;
	sub.s32 	%r36806, %r58451, %r58467;
	setp.lt.u32 	%p8790, %r58451, %r58467;
	selp.s32 	%r36807, -1, 0, %p8789;
	add.s32 	%r58451, %r36806, %r36807;
	setp.lt.u32 	%p8791, %r36806, %r36805;
	or.pred  	%p8792, %p8790, %p8791;
	selp.u32 	%r36808, 1, 0, %p8792;
	sub.s32 	%r36809, %r58450, %r58466;
	setp.lt.u32 	%p8793, %r58450, %r58466;
	selp.s32 	%r36810, -1, 0, %p8792;
	add.s32 	%r58450, %r36809, %r36810;
	setp.lt.u32 	%p8794, %r36809, %r36808;
	or.pred  	%p8795, %p8793, %p8794;
	selp.u32 	%r36811, 1, 0, %p8795;
	sub.s32 	%r36812, %r58449, %r58465;
	setp.lt.u32 	%p8796, %r58449, %r58465;
	selp.s32 	%r36813, -1, 0, %p8795;
	add.s32 	%r58449, %r36812, %r36813;
	setp.lt.u32 	%p8797, %r36812, %r36811;
	or.pred  	%p8798, %p8796, %p8797;
	selp.u32 	%r36814, 1, 0, %p8798;
	sub.s32 	%r36815, %r58448, %r58464;
	setp.lt.u32 	%p8799, %r58448, %r58464;
	selp.s32 	%r36816, -1, 0, %p8798;
	add.s32 	%r58448, %r36815, %r36816;
	setp.lt.u32 	%p8800, %r36815, %r36814;
	or.pred  	%p8801, %p8799, %p8800;
	selp.u32 	%r36817, 1, 0, %p8801;
	sub.s32 	%r36818, %r58447, %r58463;
	setp.lt.u32 	%p8802, %r58447, %r58463;
	selp.s32 	%r36819, -1, 0, %p8801;
	add.s32 	%r58447, %r36818, %r36819;
	setp.lt.u32 	%p8803, %r36818, %r36817;
	or.pred  	%p8804, %p8802, %p8803;
	selp.s32 	%r36820, -1, 0, %p8804;
	sub.s32 	%r36821, %r58446, %r58462;
	add.s32 	%r58446, %r36821, %r36820;
	setp.lt.u32 	%p8805, %r58583, %r58535;
	@%p8805 bra 	$L__BB0_2565;
	setp.gt.u32 	%p8806, %r58583, %r58535;
	@%p8806 bra 	$L__BB0_2564;
	setp.lt.u32 	%p8807, %r58584, %r58536;
	@%p8807 bra 	$L__BB0_2565;
	setp.gt.u32 	%p8808, %r58584, %r58536;
	@%p8808 bra 	$L__BB0_2564;
	setp.lt.u32 	%p8809, %r58585, %r58537;
	@%p8809 bra 	$L__BB0_2565;
	setp.gt.u32 	%p8810, %r58585, %r58537;
	@%p8810 bra 	$L__BB0_2564;
	setp.lt.u32 	%p8811, %r58586, %r58538;
	@%p8811 bra 	$L__BB0_2565;
	setp.gt.u32 	%p8812, %r58586, %r58538;
	@%p8812 bra 	$L__BB0_2564;
	setp.lt.u32 	%p8813, %r58587, %r58539;
	@%p8813 bra 	$L__BB0_2565;
	setp.gt.u32 	%p8814, %r58587, %r58539;
	@%p8814 bra 	$L__BB0_2564;
	setp.lt.u32 	%p8815, %r58588, %r58540;
	@%p8815 bra 	$L__BB0_2565;
	setp.gt.u32 	%p8816, %r58588, %r58540;
	@%p8816 bra 	$L__BB0_2564;
	setp.lt.u32 	%p8817, %r58589, %r58541;
	@%p8817 bra 	$L__BB0_2565;
	setp.le.u32 	%p8818, %r58589, %r58541;
	setp.lt.u32 	%p8819, %r58590, %r58542;
	and.pred  	%p8820, %p8818, %p8819;
	@%p8820 bra 	$L__BB0_2565;
$L__BB0_2564:
	sub.s32 	%r6540, %r58590, %r58542;
	setp.lt.u32 	%p8821, %r58590, %r58542;
	selp.u32 	%r36822, 1, 0, %p8821;
	sub.s32 	%r36823, %r58589, %r58541;
	setp.lt.u32 	%p8822, %r58589, %r58541;
	selp.s32 	%r36824, -1, 0, %p8821;
	add.s32 	%r58589, %r36823, %r36824;
	setp.lt.u32 	%p8823, %r36823, %r36822;
	or.pred  	%p8824, %p8822, %p8823;
	selp.u32 	%r36825, 1, 0, %p8824;
	sub.s32 	%r36826, %r58588, %r58540;
	setp.lt.u32 	%p8825, %r58588, %r58540;
	selp.s32 	%r36827, -1, 0, %p8824;
	add.s32 	%r58588, %r36826, %r36827;
	setp.lt.u32 	%p8826, %r36826, %r36825;
	or.pred  	%p8827, %p8825, %p8826;
	selp.u32 	%r36828, 1, 0, %p8827;
	sub.s32 	%r36829, %r58587, %r58539;
	setp.lt.u32 	%p8828, %r58587, %r58539;
	selp.s32 	%r36830, -1, 0, %p8827;
	add.s32 	%r58587, %r36829, %r36830;
	setp.lt.u32 	%p8829, %r36829, %r36828;
	or.pred  	%p8830, %p8828, %p8829;
	selp.u32 	%r36831, 1, 0, %p8830;
	sub.s32 	%r36832, %r58586, %r58538;
	setp.lt.u32 	%p8831, %r58586, %r58538;
	selp.s32 	%r36833, -1, 0, %p8830;
	add.s32 	%r58586, %r36832, %r36833;
	setp.lt.u32 	%p8832, %r36832, %r36831;
	or.pred  	%p8833, %p8831, %p8832;
	selp.u32 	%r36834, 1, 0, %p8833;
	sub.s32 	%r36835, %r58585, %r58537;
	setp.lt.u32 	%p8834, %r58585, %r58537;
	selp.s32 	%r36836, -1, 0, %p8833;
	add.s32 	%r58585, %r36835, %r36836;
	setp.lt.u32 	%p8835, %r36835, %r36834;
	or.pred  	%p8836, %p8834, %p8835;
	selp.u32 	%r36837, 1, 0, %p8836;
	sub.s32 	%r36838, %r58584, %r58536;
	setp.lt.u32 	%p8837, %r58584, %r58536;
	selp.s32 	%r36839, -1, 0, %p8836;
	add.s32 	%r58584, %r36838, %r36839;
	setp.lt.u32 	%p8838, %r36838, %r36837;
	or.pred  	%p8839, %p8837, %p8838;
	selp.s32 	%r36840, -1, 0, %p8839;
	sub.s32 	%r36841, %r58583, %r58535;
	add.s32 	%r58583, %r36841, %r36840;
	mov.u32 	%r58590, %r6540;
	bra.uni 	$L__BB0_2582;
$L__BB0_2565:
	sub.s32 	%r36842, %r58542, %r58590;
	setp.lt.u32 	%p8840, %r58542, %r58590;
	selp.u32 	%r36843, 1, 0, %p8840;
	sub.s32 	%r36844, %r58541, %r58589;
	setp.lt.u32 	%p8841, %r58541, %r58589;
	selp.s32 	%r36845, -1, 0, %p8840;
	add.s32 	%r36846, %r36844, %r36845;
	setp.lt.u32 	%p8842, %r36844, %r36843;
	or.pred  	%p8843, %p8841, %p8842;
	selp.u32 	%r36847, 1, 0, %p8843;
	sub.s32 	%r36848, %r58540, %r58588;
	setp.lt.u32 	%p8844, %r58540, %r58588;
	selp.s32 	%r36849, -1, 0, %p8843;
	add.s32 	%r36850, %r36848, %r36849;
	setp.lt.u32 	%p8845, %r36848, %r36847;
	or.pred  	%p8846, %p8844, %p8845;
	selp.u32 	%r36851, 1, 0, %p8846;
	sub.s32 	%r36852, %r58539, %r58587;
	setp.lt.u32 	%p8847, %r58539, %r58587;
	selp.s32 	%r36853, -1, 0, %p8846;
	add.s32 	%r36854, %r36852, %r36853;
	setp.lt.u32 	%p8848, %r36852, %r36851;
	or.pred  	%p8849, %p8847, %p8848;
	selp.u32 	%r36855, 1, 0, %p8849;
	sub.s32 	%r36856, %r58538, %r58586;
	setp.lt.u32 	%p8850, %r58538, %r58586;
	selp.s32 	%r36857, -1, 0, %p8849;
	add.s32 	%r36858, %r36856, %r36857;
	setp.lt.u32 	%p8851, %r36856, %r36855;
	or.pred  	%p8852, %p8850, %p8851;
	selp.u32 	%r36859, 1, 0, %p8852;
	sub.s32 	%r36860, %r58537, %r58585;
	setp.lt.u32 	%p8853, %r58537, %r58585;
	selp.s32 	%r36861, -1, 0, %p8852;
	add.s32 	%r36862, %r36860, %r36861;
	setp.lt.u32 	%p8854, %r36860, %r36859;
	or.pred  	%p8855, %p8853, %p8854;
	selp.u32 	%r36863, 1, 0, %p8855;
	sub.s32 	%r36864, %r58536, %r58584;
	setp.lt.u32 	%p8856, %r58536, %r58584;
	selp.s32 	%r36865, -1, 0, %p8855;
	add.s32 	%r36866, %r36864, %r36865;
	setp.lt.u32 	%p8857, %r36864, %r36863;
	or.pred  	%p8858, %p8856, %p8857;
	selp.u32 	%r36867, 1, 0, %p8858;
	sub.s32 	%r36868, %r58583, %r58535;
	add.s32 	%r36869, %r36868, %r36867;
	sub.s32 	%r58590, %r11769, %r36842;
	setp.lt.u32 	%p8859, %r11769, %r36842;
	selp.u32 	%r36870, 1, 0, %p8859;
	sub.s32 	%r36871, %r11770, %r36846;
	setp.lt.u32 	%p8860, %r11770, %r36846;
	selp.s32 	%r36872, -1, 0, %p8859;
	add.s32 	%r58589, %r36871, %r36872;
	setp.lt.u32 	%p8861, %r36871, %r36870;
	or.pred  	%p8862, %p8860, %p8861;
	selp.u32 	%r36873, 1, 0, %p8862;
	sub.s32 	%r36874, %r11771, %r36850;
	setp.lt.u32 	%p8863, %r11771, %r36850;
	selp.s32 	%r36875, -1, 0, %p8862;
	add.s32 	%r58588, %r36874, %r36875;
	setp.lt.u32 	%p8864, %r36874, %r36873;
	or.pred  	%p8865, %p8863, %p8864;
	selp.u32 	%r36876, 1, 0, %p8865;
	sub.s32 	%r36877, %r11772, %r36854;
	setp.lt.u32 	%p8866, %r11772, %r36854;
	selp.s32 	%r36878, -1, 0, %p8865;
	add.s32 	%r58587, %r36877, %r36878;
	setp.lt.u32 	%p8867, %r36877, %r36876;
	or.pred  	%p8868, %p8866, %p8867;
	selp.u32 	%r36879, 1, 0, %p8868;
	sub.s32 	%r36880, %r11773, %r36858;
	setp.lt.u32 	%p8869, %r11773, %r36858;
	selp.s32 	%r36881, -1, 0, %p8868;
	add.s32 	%r58586, %r36880, %r36881;
	setp.lt.u32 	%p8870, %r36880, %r36879;
	or.pred  	%p8871, %p8869, %p8870;
	selp.u32 	%r36882, 1, 0, %p8871;
	sub.s32 	%r36883, %r11774, %r36862;
	setp.lt.u32 	%p8872, %r11774, %r36862;
	selp.s32 	%r36884, -1, 0, %p8871;
	add.s32 	%r58585, %r36883, %r36884;
	setp.lt.u32 	%p8873, %r36883, %r36882;
	or.pred  	%p8874, %p8872, %p8873;
	selp.u32 	%r36885, 1, 0, %p8874;
	sub.s32 	%r36886, %r11775, %r36866;
	setp.lt.u32 	%p8875, %r11775, %r36866;
	selp.s32 	%r36887, -1, 0, %p8874;
	add.s32 	%r58584, %r36886, %r36887;
	setp.lt.u32 	%p8876, %r36886, %r36885;
	or.pred  	%p8877, %p8875, %p8876;
	selp.s32 	%r36888, -1, 0, %p8877;
	add.s32 	%r36889, %r36869, %r11776;
	add.s32 	%r58583, %r36889, %r36888;
	bra.uni 	$L__BB0_2582;
$L__BB0_2566:
	sub.s32 	%r6556, %r58582, %r58518;
	setp.lt.u32 	%p8878, %r58582, %r58518;
	selp.u32 	%r36890, 1, 0, %p8878;
	sub.s32 	%r36891, %r58468, %r58452;
	setp.lt.u32 	%p8879, %r58468, %r58452;
	selp.s32 	%r36892, -1, 0, %p8878;
	add.s32 	%r58468, %r36891, %r36892;
	setp.lt.u32 	%p8880, %r36891, %r36890;
	or.pred  	%p8881, %p8879, %p8880;
	selp.u32 	%r36893, 1, 0, %p8881;
	sub.s32 	%r36894, %r58467, %r58451;
	setp.lt.u32 	%p8882, %r58467, %r58451;
	selp.s32 	%r36895, -1, 0, %p8881;
	add.s32 	%r58467, %r36894, %r36895;
	setp.lt.u32 	%p8883, %r36894, %r36893;
	or.pred  	%p8884, %p8882, %p8883;
	selp.u32 	%r36896, 1, 0, %p8884;
	sub.s32 	%r36897, %r58466, %r58450;
	setp.lt.u32 	%p8885, %r58466, %r58450;
	selp.s32 	%r36898, -1, 0, %p8884;
	add.s32 	%r58466, %r36897, %r36898;
	setp.lt.u32 	%p8886, %r36897, %r36896;
	or.pred  	%p8887, %p8885, %p8886;
	selp.u32 	%r36899, 1, 0, %p8887;
	sub.s32 	%r36900, %r58465, %r58449;
	setp.lt.u32 	%p8888, %r58465, %r58449;
	selp.s32 	%r36901, -1, 0, %p8887;
	add.s32 	%r58465, %r36900, %r36901;
	setp.lt.u32 	%p8889, %r36900, %r36899;
	or.pred  	%p8890, %p8888, %p8889;
	selp.u32 	%r36902, 1, 0, %p8890;
	sub.s32 	%r36903, %r58464, %r58448;
	setp.lt.u32 	%p8891, %r58464, %r58448;
	selp.s32 	%r36904, -1, 0, %p8890;
	add.s32 	%r58464, %r36903, %r36904;
	setp.lt.u32 	%p8892, %r36903, %r36902;
	or.pred  	%p8893, %p8891, %p8892;
	selp.u32 	%r36905, 1, 0, %p8893;
	sub.s32 	%r36906, %r58463, %r58447;
	setp.lt.u32 	%p8894, %r58463, %r58447;
	selp.s32 	%r36907, -1, 0, %p8893;
	add.s32 	%r58463, %r36906, %r36907;
	setp.lt.u32 	%p8895, %r36906, %r36905;
	or.pred  	%p8896, %p8894, %p8895;
	selp.s32 	%r36908, -1, 0, %p8896;
	sub.s32 	%r36909, %r58462, %r58446;
	add.s32 	%r58462, %r36909, %r36908;
	setp.lt.u32 	%p8897, %r58535, %r58583;
	@%p8897 bra 	$L__BB0_2581;
	setp.gt.u32 	%p8898, %r58535, %r58583;
	@%p8898 bra 	$L__BB0_2580;
	setp.lt.u32 	%p8899, %r58536, %r58584;
	@%p8899 bra 	$L__BB0_2581;
	setp.gt.u32 	%p8900, %r58536, %r58584;
	@%p8900 bra 	$L__BB0_2580;
	setp.lt.u32 	%p8901, %r58537, %r58585;
	@%p8901 bra 	$L__BB0_2581;
	setp.gt.u32 	%p8902, %r58537, %r58585;
	@%p8902 bra 	$L__BB0_2580;
	setp.lt.u32 	%p8903, %r58538, %r58586;
	@%p8903 bra 	$L__BB0_2581;
	setp.gt.u32 	%p8904, %r58538, %r58586;
	@%p8904 bra 	$L__BB0_2580;
	setp.lt.u32 	%p8905, %r58539, %r58587;
	@%p8905 bra 	$L__BB0_2581;
	setp.gt.u32 	%p8906, %r58539, %r58587;
	@%p8906 bra 	$L__BB0_2580;
	setp.lt.u32 	%p8907, %r58540, %r58588;
	@%p8907 bra 	$L__BB0_2581;
	setp.gt.u32 	%p8908, %r58540, %r58588;
	@%p8908 bra 	$L__BB0_2580;
	setp.lt.u32 	%p8909, %r58541, %r58589;
	@%p8909 bra 	$L__BB0_2581;
	setp.le.u32 	%p8910, %r58541, %r58589;
	setp.lt.u32 	%p8911, %r58542, %r58590;
	and.pred  	%p8912, %p8910, %p8911;
	@%p8912 bra 	$L__BB0_2581;
$L__BB0_2580:
	sub.s32 	%r6564, %r58542, %r58590;
	setp.lt.u32 	%p8913, %r58542, %r58590;
	selp.u32 	%r36910, 1, 0, %p8913;
	sub.s32 	%r36911, %r58541, %r58589;
	setp.lt.u32 	%p8914, %r58541, %r58589;
	selp.s32 	%r36912, -1, 0, %p8913;
	add.s32 	%r58541, %r36911, %r36912;
	setp.lt.u32 	%p8915, %r36911, %r36910;
	or.pred  	%p8916, %p8914, %p8915;
	selp.u32 	%r36913, 1, 0, %p8916;
	sub.s32 	%r36914, %r58540, %r58588;
	setp.lt.u32 	%p8917, %r58540, %r58588;
	selp.s32 	%r36915, -1, 0, %p8916;
	add.s32 	%r58540, %r36914, %r36915;
	setp.lt.u32 	%p8918, %r36914, %r36913;
	or.pred  	%p8919, %p8917, %p8918;
	selp.u32 	%r36916, 1, 0, %p8919;
	sub.s32 	%r36917, %r58539, %r58587;
	setp.lt.u32 	%p8920, %r58539, %r58587;
	selp.s32 	%r36918, -1, 0, %p8919;
	add.s32 	%r58539, %r36917, %r36918;
	setp.lt.u32 	%p8921, %r36917, %r36916;
	or.pred  	%p8922, %p8920, %p8921;
	selp.u32 	%r36919, 1, 0, %p8922;
	sub.s32 	%r36920, %r58538, %r58586;
	setp.lt.u32 	%p8923, %r58538, %r58586;
	selp.s32 	%r36921, -1, 0, %p8922;
	add.s32 	%r58538, %r36920, %r36921;
	setp.lt.u32 	%p8924, %r36920, %r36919;
	or.pred  	%p8925, %p8923, %p8924;
	selp.u32 	%r36922, 1, 0, %p8925;
	sub.s32 	%r36923, %r58537, %r58585;
	setp.lt.u32 	%p8926, %r58537, %r58585;
	selp.s32 	%r36924, -1, 0, %p8925;
	add.s32 	%r58537, %r36923, %r36924;
	setp.lt.u32 	%p8927, %r36923, %r36922;
	or.pred  	%p8928, %p8926, %p8927;
	selp.u32 	%r36925, 1, 0, %p8928;
	sub.s32 	%r36926, %r58536, %r58584;
	setp.lt.u32 	%p8929, %r58536, %r58584;
	selp.s32 	%r36927, -1, 0, %p8928;
	add.s32 	%r58536, %r36926, %r36927;
	setp.lt.u32 	%p8930, %r36926, %r36925;
	or.pred  	%p8931, %p8929, %p8930;
	selp.s32 	%r36928, -1, 0, %p8931;
	sub.s32 	%r36929, %r58535, %r58583;
	add.s32 	%r58535, %r36929, %r36928;
	mov.u32 	%r58453, %r58518;
	mov.u32 	%r58582, %r6556;
	mov.u32 	%r58542, %r6564;
	bra.uni 	$L__BB0_2582;
$L__BB0_2581:
	sub.s32 	%r36930, %r58590, %r58542;
	setp.lt.u32 	%p8932, %r58590, %r58542;
	selp.u32 	%r36931, 1, 0, %p8932;
	sub.s32 	%r36932, %r58589, %r58541;
	setp.lt.u32 	%p8933, %r58589, %r58541;
	selp.s32 	%r36933, -1, 0, %p8932;
	add.s32 	%r36934, %r36932, %r36933;
	setp.lt.u32 	%p8934, %r36932, %r36931;
	or.pred  	%p8935, %p8933, %p8934;
	selp.u32 	%r36935, 1, 0, %p8935;
	sub.s32 	%r36936, %r58588, %r58540;
	setp.lt.u32 	%p8936, %r58588, %r58540;
	selp.s32 	%r36937, -1, 0, %p8935;
	add.s32 	%r36938, %r36936, %r36937;
	setp.lt.u32 	%p8937, %r36936, %r36935;
	or.pred  	%p8938, %p8936, %p8937;
	selp.u32 	%r36939, 1, 0, %p8938;
	sub.s32 	%r36940, %r58587, %r58539;
	setp.lt.u32 	%p8939, %r58587, %r58539;
	selp.s32 	%r36941, -1, 0, %p8938;
	add.s32 	%r36942, %r36940, %r36941;
	setp.lt.u32 	%p8940, %r36940, %r36939;
	or.pred  	%p8941, %p8939, %p8940;
	selp.u32 	%r36943, 1, 0, %p8941;
	sub.s32 	%r36944, %r58586, %r58538;
	setp.lt.u32 	%p8942, %r58586, %r58538;
	selp.s32 	%r36945, -1, 0, %p8941;
	add.s32 	%r36946, %r36944, %r36945;
	setp.lt.u32 	%p8943, %r36944, %r36943;
	or.pred  	%p8944, %p8942, %p8943;
	selp.u32 	%r36947, 1, 0, %p8944;
	sub.s32 	%r36948, %r58585, %r58537;
	setp.lt.u32 	%p8945, %r58585, %r58537;
	selp.s32 	%r36949, -1, 0, %p8944;
	add.s32 	%r36950, %r36948, %r36949;
	setp.lt.u32 	%p8946, %r36948, %r36947;
	or.pred  	%p8947, %p8945, %p8946;
	selp.u32 	%r36951, 1, 0, %p8947;
	sub.s32 	%r36952, %r58584, %r58536;
	setp.lt.u32 	%p8948, %r58584, %r58536;
	selp.s32 	%r36953, -1, 0, %p8947;
	add.s32 	%r36954, %r36952, %r36953;
	setp.lt.u32 	%p8949, %r36952, %r36951;
	or.pred  	%p8950, %p8948, %p8949;
	selp.u32 	%r36955, 1, 0, %p8950;
	sub.s32 	%r36956, %r58535, %r58583;
	add.s32 	%r36957, %r36956, %r36955;
	sub.s32 	%r58542, %r11769, %r36930;
	setp.lt.u32 	%p8951, %r11769, %r36930;
	selp.u32 	%r36958, 1, 0, %p8951;
	sub.s32 	%r36959, %r11770, %r36934;
	setp.lt.u32 	%p8952, %r11770, %r36934;
	selp.s32 	%r36960, -1, 0, %p8951;
	add.s32 	%r58541, %r36959, %r36960;
	setp.lt.u32 	%p8953, %r36959, %r36958;
	or.pred  	%p8954, %p8952, %p8953;
	selp.u32 	%r36961, 1, 0, %p8954;
	sub.s32 	%r36962, %r11771, %r36938;
	setp.lt.u32 	%p8955, %r11771, %r36938;
	selp.s32 	%r36963, -1, 0, %p8954;
	add.s32 	%r58540, %r36962, %r36963;
	setp.lt.u32 	%p8956, %r36962, %r36961;
	or.pred  	%p8957, %p8955, %p8956;
	selp.u32 	%r36964, 1, 0, %p8957;
	sub.s32 	%r36965, %r11772, %r36942;
	setp.lt.u32 	%p8958, %r11772, %r36942;
	selp.s32 	%r36966, -1, 0, %p8957;
	add.s32 	%r58539, %r36965, %r36966;
	setp.lt.u32 	%p8959, %r36965, %r36964;
	or.pred  	%p8960, %p8958, %p8959;
	selp.u32 	%r36967, 1, 0, %p8960;
	sub.s32 	%r36968, %r11773, %r36946;
	setp.lt.u32 	%p8961, %r11773, %r36946;
	selp.s32 	%r36969, -1, 0, %p8960;
	add.s32 	%r58538, %r36968, %r36969;
	setp.lt.u32 	%p8962, %r36968, %r36967;
	or.pred  	%p8963, %p8961, %p8962;
	selp.u32 	%r36970, 1, 0, %p8963;
	sub.s32 	%r36971, %r11774, %r36950;
	setp.lt.u32 	%p8964, %r11774, %r36950;
	selp.s32 	%r36972, -1, 0, %p8963;
	add.s32 	%r58537, %r36971, %r36972;
	setp.lt.u32 	%p8965, %r36971, %r36970;
	or.pred  	%p8966, %p8964, %p8965;
	selp.u32 	%r36973, 1, 0, %p8966;
	sub.s32 	%r36974, %r11775, %r36954;
	setp.lt.u32 	%p8967, %r11775, %r36954;
	selp.s32 	%r36975, -1, 0, %p8966;
	add.s32 	%r58536, %r36974, %r36975;
	setp.lt.u32 	%p8968, %r36974, %r36973;
	or.pred  	%p8969, %p8967, %p8968;
	selp.s32 	%r36976, -1, 0, %p8969;
	add.s32 	%r36977, %r36957, %r11776;
	add.s32 	%r58535, %r36977, %r36976;
	mov.u32 	%r58453, %r58518;
	mov.u32 	%r58582, %r6556;
$L__BB0_2582:
	add.s32 	%r58486, %r58486, 1;
	setp.ne.s32 	%p8971, %r58486, 20000;
	mov.pred 	%p15639, %p8648;
	mov.u16 	%rs105, %rs55;
	mov.u32 	%r58600, %r58599;
	mov.u32 	%r58601, %r58599;
	mov.u32 	%r58602, %r58599;
	mov.u32 	%r58603, %r58599;
	mov.u32 	%r58604, %r58599;
	mov.u32 	%r58605, %r58599;
	mov.u32 	%r58606, %r58599;
	@%p8971 bra 	$L__BB0_2520;
$L__BB0_2583:
	st.local.u8 	[%rd29], %rs105;
	st.local.u32 	[%rd29+4], %r58599;
	st.local.u32 	[%rd29+8], %r58600;
	st.local.u32 	[%rd29+12], %r58601;
	st.local.u32 	[%rd29+16], %r58602;
	st.local.u32 	[%rd29+20], %r58603;
	st.local.u32 	[%rd29+24], %r58604;
	st.local.u32 	[%rd29+28], %r58605;
	st.local.u32 	[%rd29+32], %r58606;
	@%p15639 bra 	$L__BB0_2235;
	mov.b32 	%r58623, 0;
	ld.param.u32 	%r55677, [_Z17ecm_stage1_kernelj4U256S_S_jPKjjjjjjjjPjS2_S2_S2_S2_S2__param_4];
	and.b32  	%r36983, %r11777, 65535;
	shr.u32 	%r36985, %r11777, 16;
	and.b32  	%r36998, %r11778, 65535;
	shr.u32 	%r37000, %r11778, 16;
	mov.u64 	%rd492, %rd59;
	mov.u32 	%r58622, %r58623;
	mov.u32 	%r58621, %r58623;
	mov.u32 	%r58620, %r58623;
	mov.u32 	%r58619, %r58623;
	mov.u32 	%r58618, %r58623;
	mov.u32 	%r58617, %r58623;
	mov.u32 	%r58614, %r58623;
	mov.u32 	%r58615, %r58623;
$L__BB0_2585:
	ld.local.u32 	%r36980, [%rd492];
	shr.u32 	%r36981, %r36980, 16;
	and.b32  	%r36982, %r36980, 65535;
	mul.lo.s32 	%r36984, %r36983, %r36982;
	mul.lo.s32 	%r36986, %r36983, %r36981;
	mad.lo.s32 	%r36987, %r36985, %r36982, %r36986;
	and.b32  	%r36988, %r36984, 65535;
	shl.b32 	%r36989, %r36987, 16;
	shr.u32 	%r36990, %r36984, 16;
	shr.u32 	%r36991, %r36987, 16;
	add.s32 	%r36992, %r36988, %r58614;
	add.s32 	%r36993, %r36992, %r36989;
	setp.lt.u32 	%p8972, %r36993, %r58614;
	selp.u32 	%r36994, 1, 0, %p8972;
	mad.lo.s32 	%r36995, %r36985, %r36981, %r36990;
	add.s32 	%r36996, %r36995, %r36991;
	add.s32 	%r36997, %r36996, %r36994;
	mul.lo.s32 	%r36999, %r36998, %r36982;
	mul.lo.s32 	%r37001, %r36998, %r36981;
	mad.lo.s32 	%r37002, %r37000, %r36982, %r37001;
	and.b32  	%r37003, %r36999, 65535;
	shl.b32 	%r37004, %r37002, 16;
	shr.u32 	%r37005, %r36999, 16;
	shr.u32 	%r37006, %r37002, 16;
	add.s32 	%r37007, %r37003, %r58617;
	add.s32 	%r37008, %r37007, %r37004;
	setp.lt.u32 	%p8973, %r37008, %r58617;
	selp.u32 	%r37009, 1, 0, %p8973;
	add.s32 	%r37010, %r37008, %r36997;
	setp.lt.u32 	%p8974, %r37010, %r37008;
	selp.u32 	%r37011, 1, 0, %p8974;
	mad.lo.s32 	%r37012, %r37000, %r36981, %r37005;
	add.s32 	%r37013, %r37012, %r37006;
	add.s32 	%r37014, %r37013, %r37009;
	add.s32 	%r37015, %r37014, %r37011;
	and.b32  	%r37016, %r11779, 65535;
	mul.lo.s32 	%r37017, %r37016, %r36982;
	shr.u32 	%r37018, %r11779, 16;
	mul.lo.s32 	%r37019, %r37016, %r36981;
	mad.lo.s32 	%r37020, %r37018, %r36982, %r37019;
	and.b32  	%r37021, %r37017, 65535;
	shl.b32 	%r37022, %r37020, 16;
	shr.u32 	%r37023, %r37017, 16;
	shr.u32 	%r37024, %r37020, 16;
	add.s32 	%r37025, %r37021, %r58618;
	add.s32 	%r37026, %r37025, %r37022;
	setp.lt.u32 	%p8975, %r37026, %r58618;
	selp.u32 	%r37027, 1, 0, %p8975;
	add.s32 	%r37028, %r37026, %r37015;
	setp.lt.u32 	%p8976, %r37028, %r37026;
	selp.u32 	%r37029, 1, 0, %p8976;
	mad.lo.s32 	%r37030, %r37018, %r36981, %r37023;
	add.s32 	%r37031, %r37030, %r37024;
	add.s32 	%r37032, %r37031, %r37027;
	add.s32 	%r37033, %r37032, %r37029;
	and.b32  	%r37034, %r11780, 65535;
	mul.lo.s32 	%r37035, %r37034, %r36982;
	shr.u32 	%r37036, %r11780, 16;
	mul.lo.s32 	%r37037, %r37034, %r36981;
	mad.lo.s32 	%r37038, %r37036, %r36982, %r37037;
	and.b32  	%r37039, %r37035, 65535;
	shl.b32 	%r37040, %r37038, 16;
	shr.u32 	%r37041, %r37035, 16;
	shr.u32 	%r37042, %r37038, 16;
	add.s32 	%r37043, %r37039, %r58619;
	add.s32 	%r37044, %r37043, %r37040;
	setp.lt.u32 	%p8977, %r37044, %r58619;
	selp.u32 	%r37045, 1, 0, %p8977;
	add.s32 	%r37046, %r37044, %r37033;
	setp.lt.u32 	%p8978, %r37046, %r37044;
	selp.u32 	%r37047, 1, 0, %p8978;
	mad.lo.s32 	%r37048, %r37036, %r36981, %r37041;
	add.s32 	%r37049, %r37048, %r37042;
	add.s32 	%r37050, %r37049, %r37045;
	add.s32 	%r37051, %r37050, %r37047;
	and.b32  	%r37052, %r11781, 65535;
	mul.lo.s32 	%r37053, %r37052, %r36982;
	shr.u32 	%r37054, %r11781, 16;
	mul.lo.s32 	%r37055, %r37052, %r36981;
	mad.lo.s32 	%r37056, %r37054, %r36982, %r37055;
	and.b32  	%r37057, %r37053, 65535;
	shl.b32 	%r37058, %r37056, 16;
	shr.u32 	%r37059, %r37053, 16;
	shr.u32 	%r37060, %r37056, 16;
	add.s32 	%r37061, %r37057, %r58620;
	add.s32 	%r37062, %r37061, %r37058;
	setp.lt.u32 	%p8979, %r37062, %r58620;
	selp.u32 	%r37063, 1, 0, %p8979;
	add.s32 	%r37064, %r37062, %r37051;
	setp.lt.u32 	%p8980, %r37064, %r37062;
	selp.u32 	%r37065, 1, 0, %p8980;
	mad.lo.s32 	%r37066, %r37054, %r36981, %r37059;
	add.s32 	%r37067, %r37066, %r37060;
	add.s32 	%r37068, %r37067, %r37063;
	add.s32 	%r37069, %r37068, %r37065;
	and.b32  	%r37070, %r11782, 65535;
	mul.lo.s32 	%r37071, %r37070, %r36982;
	shr.u32 	%r37072, %r11782, 16;
	mul.lo.s32 	%r37073, %r37070, %r36981;
	mad.lo.s32 	%r37074, %r37072, %r36982, %r37073;
	and.b32  	%r37075, %r37071, 65535;
	shl.b32 	%r37076, %r37074, 16;
	shr.u32 	%r37077, %r37071, 16;
	shr.u32 	%r37078, %r37074, 16;
	add.s32 	%r37079, %r37075, %r58621;
	add.s32 	%r37080, %r37079, %r37076;
	setp.lt.u32 	%p8981, %r37080, %r58621;
	selp.u32 	%r37081, 1, 0, %p8981;
	add.s32 	%r37082, %r37080, %r37069;
	setp.lt.u32 	%p8982, %r37082, %r37080;
	selp.u32 	%r37083, 1, 0, %p8982;
	mad.lo.s32 	%r37084, %r37072, %r36981, %r37077;
	add.s32 	%r37085, %r37084, %r37078;
	add.s32 	%r37086, %r37085, %r37081;
	add.s32 	%r37087, %r37086, %r37083;
	and.b32  	%r37088, %r11783, 65535;
	mul.lo.s32 	%r37089, %r37088, %r36982;
	shr.u32 	%r37090, %r11783, 16;
	mul.lo.s32 	%r37091, %r37088, %r36981;
	mad.lo.s32 	%r37092, %r37090, %r36982, %r37091;
	and.b32  	%r37093, %r37089, 65535;
	shl.b32 	%r37094, %r37092, 16;
	shr.u32 	%r37095, %r37089, 16;
	shr.u32 	%r37096, %r37092, 16;
	add.s32 	%r37097, %r37093, %r58622;
	add.s32 	%r37098, %r37097, %r37094;
	setp.lt.u32 	%p8983, %r37098, %r58622;
	selp.u32 	%r37099, 1, 0, %p8983;
	add.s32 	%r37100, %r37098, %r37087;
	setp.lt.u32 	%p8984, %r37100, %r37098;
	selp.u32 	%r37101, 1, 0, %p8984;
	mad.lo.s32 	%r37102, %r37090, %r36981, %r37095;
	add.s32 	%r37103, %r37102, %r37096;
	add.s32 	%r37104, %r37103, %r37099;
	add.s32 	%r37105, %r37104, %r37101;
	and.b32  	%r37106, %r11784, 65535;
	mul.lo.s32 	%r37107, %r37106, %r36982;
	shr.u32 	%r37108, %r11784, 16;
	mul.lo.s32 	%r37109, %r37106, %r36981;
	mad.lo.s32 	%r37110, %r37108, %r36982, %r37109;
	and.b32  	%r37111, %r37107, 65535;
	shl.b32 	%r37112, %r37110, 16;
	shr.u32 	%r37113, %r37107, 16;
	shr.u32 	%r37114, %r37110, 16;
	add.s32 	%r37115, %r37111, %r58623;
	add.s32 	%r37116, %r37115, %r37112;
	setp.lt.u32 	%p8985, %r37116, %r58623;
	selp.u32 	%r37117, 1, 0, %p8985;
	add.s32 	%r37118, %r37116, %r37105;
	setp.lt.u32 	%p8986, %r37118, %r37116;
	selp.u32 	%r37119, 1, 0, %p8986;
	mad.lo.s32 	%r37120, %r37108, %r36981, %r37113;
	add.s32 	%r37121, %r37120, %r37114;
	add.s32 	%r37122, %r37121, %r37117;
	add.s32 	%r37123, %r37122, %r37119;
	mul.lo.s32 	%r37124, %r36993, %r55677;
	shr.u32 	%r37125, %r37124, 16;
	and.b32  	%r37126, %r37124, 65535;
	and.b32  	%r37127, %r11769, 65535;
	mul.lo.s32 	%r37128, %r37127, %r37126;
	shr.u32 	%r37129, %r11769, 16;
	mul.lo.s32 	%r37130, %r37127, %r37125;
	mad.lo.s32 	%r37131, %r37129, %r37126, %r37130;
	and.b32  	%r37132, %r37128, 65535;
	shl.b32 	%r37133, %r37131, 16;
	shr.u32 	%r37134, %r37128, 16;
	shr.u32 	%r37135, %r37131, 16;
	add.s32 	%r37136, %r37132, %r36993;
	add.s32 	%r37137, %r37136, %r37133;
	setp.lt.u32 	%p8987, %r37137, %r36993;
	selp.u32 	%r37138, 1, 0, %p8987;
	mad.lo.s32 	%r37139, %r37129, %r37125, %r37134;
	add.s32 	%r37140, %r37139, %r37135;
	add.s32 	%r37141, %r37140, %r37138;
	and.b32  	%r37142, %r11770, 65535;
	mul.lo.s32 	%r37143, %r37142, %r37126;
	shr.u32 	%r37144, %r11770, 16;
	mul.lo.s32 	%r37145, %r37142, %r37125;
	mad.lo.s32 	%r37146, %r37144, %r37126, %r37145;
	and.b32  	%r37147, %r37143, 65535;
	shl.b32 	%r37148, %r37146, 16;
	shr.u32 	%r37149, %r37143, 16;
	shr.u32 	%r37150, %r37146, 16;
	add.s32 	%r37151, %r37147, %r37010;
	add.s32 	%r37152, %r37151, %r37148;
	setp.lt.u32 	%p8988, %r37152, %r37010;
	selp.u32 	%r37153, 1, 0, %p8988;
	add.s32 	%r58614, %r37152, %r37141;
	setp.lt.u32 	%p8989, %r58614, %r37152;
	selp.u32 	%r37154, 1, 0, %p8989;
	mad.lo.s32 	%r37155, %r37144, %r37125, %r37149;
	add.s32 	%r37156, %r37155, %r37150;
	add.s32 	%r37157, %r37156, %r37153;
	add.s32 	%r37158, %r37157, %r37154;
	and.b32  	%r37159, %r11771, 65535;
	mul.lo.s32 	%r37160, %r37159, %r37126;
	shr.u32 	%r37161, %r11771, 16;
	mul.lo.s32 	%r37162, %r37159, %r37125;
	mad.lo.s32 	%r37163, %r37161, %r37126, %r37162;
	and.b32  	%r37164, %r37160, 65535;
	shl.b32 	%r37165, %r37163, 16;
	shr.u32 	%r37166, %r37160, 16;
	shr.u32 	%r37167, %r37163, 16;
	add.s32 	%r37168, %r37164, %r37028;
	add.s32 	%r37169, %r37168, %r37165;
	setp.lt.u32 	%p8990, %r37169, %r37028;
	selp.u32 	%r37170, 1, 0, %p8990;
	add.s32 	%r58617, %r37169, %r37158;
	setp.lt.u32 	%p8991, %r58617, %r37169;
	selp.u32 	%r37171, 1, 0, %p8991;
	mad.lo.s32 	%r37172, %r37161, %r37125, %r37166;
	add.s32 	%r37173, %r37172, %r37167;
	add.s32 	%r37174, %r37173, %r37170;
	add.s32 	%r37175, %r37174, %r37171;
	and.b32  	%r37176, %r11772, 65535;
	mul.lo.s32 	%r37177, %r37176, %r37126;
	shr.u32 	%r37178, %r11772, 16;
	mul.lo.s32 	%r37179, %r37176, %r37125;
	mad.lo.s32 	%r37180, %r37178, %r37126, %r37179;
	and.b32  	%r37181, %r37177, 65535;
	shl.b32 	%r37182, %r37180, 16;
	shr.u32 	%r37183, %r37177, 16;
	shr.u32 	%r37184, %r37180, 16;
	add.s32 	%r37185, %r37181, %r37046;
	add.s32 	%r37186, %r37185, %r37182;
	setp.lt.u32 	%p8992, %r37186, %r37046;
	selp.u32 	%r37187, 1, 0, %p8992;
	add.s32 	%r58618, %r37186, %r37175;
	setp.lt.u32 	%p8993, %r58618, %r37186;
	selp.u32 	%r37188, 1, 0, %p8993;
	mad.lo.s32 	%r37189, %r37178, %r37125, %r37183;
	add.s32 	%r37190, %r37189, %r37184;
	add.s32 	%r37191, %r37190, %r37187;
	add.s32 	%r37192, %r37191, %r37188;
	and.b32  	%r37193, %r11773, 65535;
	mul.lo.s32 	%r37194, %r37193, %r37126;
	shr.u32 	%r37195, %r11773, 16;
	mul.lo.s32 	%r37196, %r37193, %r37125;
	mad.lo.s32 	%r37197, %r37195, %r37126, %r37196;
	and.b32  	%r37198, %r37194, 65535;
	shl.b32 	%r37199, %r37197, 16;
	shr.u32 	%r37200, %r37194, 16;
	shr.u32 	%r37201, %r37197, 16;
	add.s32 	%r37202, %r37198, %r37064;
	add.s32 	%r37203, %r37202, %r37199;
	setp.lt.u32 	%p8994, %r37203, %r37064;
	selp.u32 	%r37204, 1, 0, %p8994;
	add.s32 	%r58619, %r37203, %r37192;
	setp.lt.u32 	%p8995, %r58619, %r37203;
	selp.u32 	%r37205, 1, 0, %p8995;
	mad.lo.s32 	%r37206, %r37195, %r37125, %r37200;
	add.s32 	%r37207, %r37206, %r37201;
	add.s32 	%r37208, %r37207, %r37204;
	add.s32 	%r37209, %r37208, %r37205;
	and.b32  	%r37210, %r11774, 65535;
	mul.lo.s32 	%r37211, %r37210, %r37126;
	shr.u32 	%r37212, %r11774, 16;
	mul.lo.s32 	%r37213, %r37210, %r37125;
	mad.lo.s32 	%r37214, %r37212, %r37126, %r37213;
	and.b32  	%r37215, %r37211, 65535;
	shl.b32 	%r37216, %r37214, 16;
	shr.u32 	%r37217, %r37211, 16;
	shr.u32 	%r37218, %r37214, 16;
	add.s32 	%r37219, %r37215, %r37082;
	add.s32 	%r37220, %r37219, %r37216;
	setp.lt.u32 	%p8996, %r37220, %r37082;
	selp.u32 	%r37221, 1, 0, %p8996;
	add.s32 	%r58620, %r37220, %r37209;
	setp.lt.u32 	%p8997, %r58620, %r37220;
	selp.u32 	%r37222, 1, 0, %p8997;
	mad.lo.s32 	%r37223, %r37212, %r37125, %r37217;
	add.s32 	%r37224, %r37223, %r37218;
	add.s32 	%r37225, %r37224, %r37221;
	add.s32 	%r37226, %r37225, %r37222;
	and.b32  	%r37227, %r11775, 65535;
	mul.lo.s32 	%r37228, %r37227, %r37126;
	shr.u32 	%r37229, %r11775, 16;
	mul.lo.s32 	%r37230, %r37227, %r37125;
	mad.lo.s32 	%r37231, %r37229, %r37126, %r37230;
	and.b32  	%r37232, %r37228, 65535;
	shl.b32 	%r37233, %r37231, 16;
	shr.u32 	%r37234, %r37228, 16;
	shr.u32 	%r37235, %r37231, 16;
	add.s32 	%r37236, %r37232, %r37100;
	add.s32 	%r37237, %r37236, %r37233;
	setp.lt.u32 	%p8998, %r37237, %r37100;
	selp.u32 	%r37238, 1, 0, %p8998;
	add.s32 	%r58621, %r37237, %r37226;
	setp.lt.u32 	%p8999, %r58621, %r37237;
	selp.u32 	%r37239, 1, 0, %p8999;
	mad.lo.s32 	%r37240, %r37229, %r37125, %r37234;
	add.s32 	%r37241, %r37240, %r37235;
	add.s32 	%r37242, %r37241, %r37238;
	add.s32 	%r37243, %r37242, %r37239;
	and.b32  	%r37244, %r11776, 65535;
	mul.lo.s32 	%r37245, %r37244, %r37126;
	shr.u32 	%r37246, %r11776, 16;
	mul.lo.s32 	%r37247, %r37244, %r37125;
	mad.lo.s32 	%r37248, %r37246, %r37126, %r37247;
	and.b32  	%r37249, %r37245, 65535;
	shl.b32 	%r37250, %r37248, 16;
	shr.u32 	%r37251, %r37245, 16;
	shr.u32 	%r37252, %r37248, 16;
	add.s32 	%r37253, %r37249, %r37118;
	add.s32 	%r37254, %r37253, %r37250;
	setp.lt.u32 	%p9000, %r37254, %r37118;
	selp.u32 	%r37255, 1, 0, %p9000;
	add.s32 	%r58622, %r37254, %r37243;
	setp.lt.u32 	%p9001, %r58622, %r37254;
	selp.u32 	%r37256, 1, 0, %p9001;
	mad.lo.s32 	%r37257, %r37246, %r37125, %r37251;
	add.s32 	%r37258, %r37257, %r37252;
	add.s32 	%r37259, %r37258, %r37255;
	add.s32 	%r37260, %r37259, %r37256;
	add.s32 	%r58623, %r37123, %r37260;
	add.s32 	%r58615, %r58615, 1;
	add.s64 	%rd492, %rd492, 4;
	setp.ne.s32 	%p9002, %r58615, 8;
	@%p9002 bra 	$L__BB0_2585;
	setp.lt.u32 	%p9003, %r58623, %r11776;
	mov.u32 	%r58616, %r58614;
	@%p9003 bra 	$L__BB0_2601;
	setp.gt.u32 	%p9004, %r58623, %r11776;
	@%p9004 bra 	$L__BB0_2600;
	setp.lt.u32 	%p9005, %r58622, %r11775;
	mov.u32 	%r58616, %r58614;
	@%p9005 bra 	$L__BB0_2601;
	setp.gt.u32 	%p9006, %r58622, %r11775;
	@%p9006 bra 	$L__BB0_2600;
	setp.lt.u32 	%p9007, %r58621, %r11774;
	mov.u32 	%r58616, %r58614;
	@%p9007 bra 	$L__BB0_2601;
	setp.gt.u32 	%p9008, %r58621, %r11774;
	@%p9008 bra 	$L__BB0_2600;
	setp.lt.u32 	%p9009, %r58620, %r11773;
	mov.u32 	%r58616, %r58614;
	@%p9009 bra 	$L__BB0_2601;
	setp.gt.u32 	%p9010, %r58620, %r11773;
	@%p9010 bra 	$L__BB0_2600;
	setp.lt.u32 	%p9011, %r58619, %r11772;
	mov.u32 	%r58616, %r58614;
	@%p9011 bra 	$L__BB0_2601;
	setp.gt.u32 	%p9012, %r58619, %r11772;
	@%p9012 bra 	$L__BB0_2600;
	setp.lt.u32 	%p9013, %r58618, %r11771;
	mov.u32 	%r58616, %r58614;
	@%p9013 bra 	$L__BB0_2601;
	setp.gt.u32 	%p9014, %r58618, %r11771;
	@%p9014 bra 	$L__BB0_2600;
	setp.lt.u32 	%p9015, %r58617, %r11770;
	mov.u32 	%r58616, %r58614;
	@%p9015 bra 	$L__BB0_2601;
	setp.le.u32 	%p9016, %r58617, %r11770;
	setp.lt.u32 	%p9017, %r58614, %r11769;
	and.pred  	%p9018, %p9016, %p9017;
	mov.u32 	%r58616, %r58614;
	@%p9018 bra 	$L__BB0_2601;
$L__BB0_2600:
	sub.s32 	%r58616, %r58614, %r11769;
	setp.lt.u32 	%p9019, %r58614, %r11769;
	selp.u32 	%r37261, 1, 0, %p9019;
	sub.s32 	%r37262, %r58617, %r11770;
	setp.lt.u32 	%p9020, %r58617, %r11770;
	selp.s32 	%r37263, -1, 0, %p9019;
	add.s32 	%r58617, %r37262, %r37263;
	setp.lt.u32 	%p9021, %r37262, %r37261;
	or.pred  	%p9022, %p9020, %p9021;
	selp.u32 	%r37264, 1, 0, %p9022;
	sub.s32 	%r37265, %r58618, %r11771;
	setp.lt.u32 	%p9023, %r58618, %r11771;
	selp.s32 	%r37266, -1, 0, %p9022;
	add.s32 	%r58618, %r37265, %r37266;
	setp.lt.u32 	%p9024, %r37265, %r37264;
	or.pred  	%p9025, %p9023, %p9024;
	selp.u32 	%r37267, 1, 0, %p9025;
	sub.s32 	%r37268, %r58619, %r11772;
	setp.lt.u32 	%p9026, %r58619, %r11772;
	selp.s32 	%r37269, -1, 0, %p9025;
	add.s32 	%r58619, %r37268, %r37269;
	setp.lt.u32 	%p9027, %r37268, %r37267;
	or.pred  	%p9028, %p9026, %p9027;
	selp.u32 	%r37270, 1, 0, %p9028;
	sub.s32 	%r37271, %r58620, %r11773;
	setp.lt.u32 	%p9029, %r58620, %r11773;
	selp.s32 	%r37272, -1, 0, %p9028;
	add.s32 	%r58620, %r37271, %r37272;
	setp.lt.u32 	%p9030, %r37271, %r37270;
	or.pred  	%p9031, %p9029, %p9030;
	selp.u32 	%r37273, 1, 0, %p9031;
	sub.s32 	%r37274, %r58621, %r11774;
	setp.lt.u32 	%p9032, %r58621, %r11774;
	selp.s32 	%r37275, -1, 0, %p9031;
	add.s32 	%r58621, %r37274, %r37275;
	setp.lt.u32 	%p9033, %r37274, %r37273;
	or.pred  	%p9034, %p9032, %p9033;
	selp.u32 	%r37276, 1, 0, %p9034;
	sub.s32 	%r37277, %r58622, %r11775;
	setp.lt.u32 	%p9035, %r58622, %r11775;
	selp.s32 	%r37278, -1, 0, %p9034;
	add.s32 	%r58622, %r37277, %r37278;
	setp.lt.u32 	%p9036, %r37277, %r37276;
	or.pred  	%p9037, %p9035, %p9036;
	selp.s32 	%r37279, -1, 0, %p9037;
	sub.s32 	%r37280, %r58623, %r11776;
	add.s32 	%r58623, %r37280, %r37279;
$L__BB0_2601:
	and.b32  	%r6655, %r58616, 65535;
	shr.u32 	%r6656, %r58616, 16;
	and.b32  	%r6657, %r58617, 65535;
	shr.u32 	%r6658, %r58617, 16;
	and.b32  	%r6659, %r58618, 65535;
	shr.u32 	%r6660, %r58618, 16;
	and.b32  	%r6661, %r58619, 65535;
	shr.u32 	%r6662, %r58619, 16;
	and.b32  	%r6663, %r58620, 65535;
	shr.u32 	%r6664, %r58620, 16;
	and.b32  	%r6665, %r58621, 65535;
	shr.u32 	%r6666, %r58621, 16;
	and.b32  	%r6667, %r58622, 65535;
	shr.u32 	%r6668, %r58622, 16;
	and.b32  	%r6669, %r58623, 65535;
	shr.u32 	%r6670, %r58623, 16;
	mov.b32 	%r58640, 0;
	mov.u64 	%rd493, %rd26;
	mov.u32 	%r58639, %r58640;
	mov.u32 	%r58638, %r58640;
	mov.u32 	%r58637, %r58640;
	mov.u32 	%r58636, %r58640;
	mov.u32 	%r58635, %r58640;
	mov.u32 	%r58634, %r58640;
	mov.u32 	%r58631, %r58640;
	mov.u32 	%r58632, %r58640;
$L__BB0_2602:
	ld.param.u32 	%r55678, [_Z17ecm_stage1_kernelj4U256S_S_jPKjjjjjjjjPjS2_S2_S2_S2_S2__param_4];
	ld.local.u32 	%r37282, [%rd493];
	shr.u32 	%r37283, %r37282, 16;
	and.b32  	%r37284, %r37282, 65535;
	mul.lo.s32 	%r37285, %r6655, %r37284;
	mul.lo.s32 	%r37286, %r6655, %r37283;
	mad.lo.s32 	%r37287, %r6656, %r37284, %r37286;
	and.b32  	%r37288, %r37285, 65535;
	shl.b32 	%r37289, %r37287, 16;
	shr.u32 	%r37290, %r37285, 16;
	shr.u32 	%r37291, %r37287, 16;
	add.s32 	%r37292, %r37288, %r58631;
	add.s32 	%r37293, %r37292, %r37289;
	setp.lt.u32 	%p9038, %r37293, %r58631;
	selp.u32 	%r37294, 1, 0, %p9038;
	mad.lo.s32 	%r37295, %r6656, %r37283, %r37290;
	add.s32 	%r37296, %r37295, %r37291;
	add.s32 	%r37297, %r37296, %r37294;
	mul.lo.s32 	%r37298, %r6657, %r37284;
	mul.lo.s32 	%r37299, %r6657, %r37283;
	mad.lo.s32 	%r37300, %r6658, %r37284, %r37299;
	and.b32  	%r37301, %r37298, 65535;
	shl.b32 	%r37302, %r37300, 16;
	shr.u32 	%r37303, %r37298, 16;
	shr.u32 	%r37304, %r37300, 16;
	add.s32 	%r37305, %r37301, %r58634;
	add.s32 	%r37306, %r37305, %r37302;
	setp.lt.u32 	%p9039, %r37306, %r58634;
	selp.u32 	%r37307, 1, 0, %p9039;
	add.s32 	%r37308, %r37306, %r37297;
	setp.lt.u32 	%p9040, %r37308, %r37306;
	selp.u32 	%r37309, 1, 0, %p9040;
	mad.lo.s32 	%r37310, %r6658, %r37283, %r37303;
	add.s32 	%r37311, %r37310, %r37304;
	add.s32 	%r37312, %r37311, %r37307;
	add.s32 	%r37313, %r37312, %r37309;
	mul.lo.s32 	%r37314, %r6659, %r37284;
	mul.lo.s32 	%r37315, %r6659, %r37283;
	mad.lo.s32 	%r37316, %r6660, %r37284, %r37315;
	and.b32  	%r37317, %r37314, 65535;
	shl.b32 	%r37318, %r37316, 16;
	shr.u32 	%r37319, %r37314, 16;
	shr.u32 	%r37320, %r37316, 16;
	add.s32 	%r37321, %r37317, %r58635;
	add.s32 	%r37322, %r37321, %r37318;
	setp.lt.u32 	%p9041, %r37322, %r58635;
	selp.u32 	%r37323, 1, 0, %p9041;
	add.s32 	%r37324, %r37322, %r37313;
	setp.lt.u32 	%p9042, %r37324, %r37322;
	selp.u32 	%r37325, 1, 0, %p9042;
	mad.lo.s32 	%r37326, %r6660, %r37283, %r37319;
	add.s32 	%r37327, %r37326, %r37320;
	add.s32 	%r37328, %r37327, %r37323;
	add.s32 	%r37329, %r37328, %r37325;
	mul.lo.s32 	%r37330, %r6661, %r37284;
	mul.lo.s32 	%r37331, %r6661, %r37283;
	mad.lo.s32 	%r37332, %r6662, %r37284, %r37331;
	and.b32  	%r37333, %r37330, 65535;
	shl.b32 	%r37334, %r37332, 16;
	shr.u32 	%r37335, %r37330, 16;
	shr.u32 	%r37336, %r37332, 16;
	add.s32 	%r37337, %r37333, %r58636;
	add.s32 	%r37338, %r37337, %r37334;
	setp.lt.u32 	%p9043, %r37338, %r58636;
	selp.u32 	%r37339, 1, 0, %p9043;
	add.s32 	%r37340, %r37338, %r37329;
	setp.lt.u32 	%p9044, %r37340, %r37338;
	selp.u32 	%r37341, 1, 0, %p9044;
	mad.lo.s32 	%r37342, %r6662, %r37283, %r37335;
	add.s32 	%r37343, %r37342, %r37336;
	add.s32 	%r37344, %r37343, %r37339;
	add.s32 	%r37345, %r37344, %r37341;
	mul.lo.s32 	%r37346, %r6663, %r37284;
	mul.lo.s32 	%r37347, %r6663, %r37283;
	mad.lo.s32 	%r37348, %r6664, %r37284, %r37347;
	and.b32  	%r37349, %r37346, 65535;
	shl.b32 	%r37350, %r37348, 16;
	shr.u32 	%r37351, %r37346, 16;
	shr.u32 	%r37352, %r37348, 16;
	add.s32 	%r37353, %r37349, %r58637;
	add.s32 	%r37354, %r37353, %r37350;
	setp.lt.u32 	%p9045, %r37354, %r58637;
	selp.u32 	%r37355, 1, 0, %p9045;
	add.s32 	%r37356, %r37354, %r37345;
	setp.lt.u32 	%p9046, %r37356, %r37354;
	selp.u32 	%r37357, 1, 0, %p9046;
	mad.lo.s32 	%r37358, %r6664, %r37283, %r37351;
	add.s32 	%r37359, %r37358, %r37352;
	add.s32 	%r37360, %r37359, %r37355;
	add.s32 	%r37361, %r37360, %r37357;
	mul.lo.s32 	%r37362, %r6665, %r37284;
	mul.lo.s32 	%r37363, %r6665, %r37283;
	mad.lo.s32 	%r37364, %r6666, %r37284, %r37363;
	and.b32  	%r37365, %r37362, 65535;
	shl.b32 	%r37366, %r37364, 16;
	shr.u32 	%r37367, %r37362, 16;
	shr.u32 	%r37368, %r37364, 16;
	add.s32 	%r37369, %r37365, %r58638;
	add.s32 	%r37370, %r37369, %r37366;
	setp.lt.u32 	%p9047, %r37370, %r58638;
	selp.u32 	%r37371, 1, 0, %p9047;
	add.s32 	%r37372, %r37370, %r37361;
	setp.lt.u32 	%p9048, %r37372, %r37370;
	selp.u32 	%r37373, 1, 0, %p9048;
	mad.lo.s32 	%r37374, %r6666, %r37283, %r37367;
	add.s32 	%r37375, %r37374, %r37368;
	add.s32 	%r37376, %r37375, %r37371;
	add.s32 	%r37377, %r37376, %r37373;
	mul.lo.s32 	%r37378, %r6667, %r37284;
	mul.lo.s32 	%r37379, %r6667, %r37283;
	mad.lo.s32 	%r37380, %r6668, %r37284, %r37379;
	and.b32  	%r37381, %r37378, 65535;
	shl.b32 	%r37382, %r37380, 16;
	shr.u32 	%r37383, %r37378, 16;
	shr.u32 	%r37384, %r37380, 16;
	add.s32 	%r37385, %r37381, %r58639;
	add.s32 	%r37386, %r37385, %r37382;
	setp.lt.u32 	%p9049, %r37386, %r58639;
	selp.u32 	%r37387, 1, 0, %p9049;
	add.s32 	%r37388, %r37386, %r37377;
	setp.lt.u32 	%p9050, %r37388, %r37386;
	selp.u32 	%r37389, 1, 0, %p9050;
	mad.lo.s32 	%r37390, %r6668, %r37283, %r37383;
	add.s32 	%r37391, %r37390, %r37384;
	add.s32 	%r37392, %r37391, %r37387;
	add.s32 	%r37393, %r37392, %r37389;
	mul.lo.s32 	%r37394, %r6669, %r37284;
	mul.lo.s32 	%r37395, %r6669, %r37283;
	mad.lo.s32 	%r37396, %r6670, %r37284, %r37395;
	and.b32  	%r37397, %r37394, 65535;
	shl.b32 	%r37398, %r37396, 16;
	shr.u32 	%r37399, %r37394, 16;
	shr.u32 	%r37400, %r37396, 16;
	add.s32 	%r37401, %r37397, %r58640;
	add.s32 	%r37402, %r37401, %r37398;
	setp.lt.u32 	%p9051, %r37402, %r58640;
	selp.u32 	%r37403, 1, 0, %p9051;
	add.s32 	%r37404, %r37402, %r37393;
	setp.lt.u32 	%p9052, %r37404, %r37402;
	selp.u32 	%r37405, 1, 0, %p9052;
	mad.lo.s32 	%r37406, %r6670, %r37283, %r37399;
	add.s32 	%r37407, %r37406, %r37400;
	add.s32 	%r37408, %r37407, %r37403;
	add.s32 	%r37409, %r37408, %r37405;
	mul.lo.s32 	%r37410, %r37293, %r55678;
	shr.u32 	%r37411, %r37410, 16;
	and.b32  	%r37412, %r37410, 65535;
	and.b32  	%r37413, %r11769, 65535;
	mul.lo.s32 	%r37414, %r37413, %r37412;
	shr.u32 	%r37415, %r11769, 16;
	mul.lo.s32 	%r37416, %r37413, %r37411;
	mad.lo.s32 	%r37417, %r37415, %r37412, %r37416;
	and.b32  	%r37418, %r37414, 65535;
	shl.b32 	%r37419, %r37417, 16;
	shr.u32 	%r37420, %r37414, 16;
	shr.u32 	%r37421, %r37417, 16;
	add.s32 	%r37422, %r37418, %r37293;
	add.s32 	%r37423, %r37422, %r37419;
	setp.lt.u32 	%p9053, %r37423, %r37293;
	selp.u32 	%r37424, 1, 0, %p9053;
	mad.lo.s32 	%r37425, %r37415, %r37411, %r37420;
	add.s32 	%r37426, %r37425, %r37421;
	add.s32 	%r37427, %r37426, %r37424;
	and.b32  	%r37428, %r11770, 65535;
	mul.lo.s32 	%r37429, %r37428, %r37412;
	shr.u32 	%r37430, %r11770, 16;
	mul.lo.s32 	%r37431, %r37428, %r37411;
	mad.lo.s32 	%r37432, %r37430, %r37412, %r37431;
	and.b32  	%r37433, %r37429, 65535;
	shl.b32 	%r37434, %r37432, 16;
	shr.u32 	%r37435, %r37429, 16;
	shr.u32 	%r37436, %r37432, 16;
	add.s32 	%r37437, %r37433, %r37308;
	add.s32 	%r37438, %r37437, %r37434;
	setp.lt.u32 	%p9054, %r37438, %r37308;
	selp.u32 	%r37439, 1, 0, %p9054;
	add.s32 	%r58631, %r37438, %r37427;
	setp.lt.u32 	%p9055, %r58631, %r37438;
	selp.u32 	%r37440, 1, 0, %p9055;
	mad.lo.s32 	%r37441, %r37430, %r37411, %r37435;
	add.s32 	%r37442, %r37441, %r37436;
	add.s32 	%r37443, %r37442, %r37439;
	add.s32 	%r37444, %r37443, %r37440;
	and.b32  	%r37445, %r11771, 65535;
	mul.lo.s32 	%r37446, %r37445, %r37412;
	shr.u32 	%r37447, %r11771, 16;
	mul.lo.s32 	%r37448, %r37445, %r37411;
	mad.lo.s32 	%r37449, %r37447, %r37412, %r37448;
	and.b32  	%r37450, %r37446, 65535;
	shl.b32 	%r37451, %r37449, 16;
	shr.u32 	%r37452, %r37446, 16;
	shr.u32 	%r37453, %r37449, 16;
	add.s32 	%r37454, %r37450, %r37324;
	add.s32 	%r37455, %r37454, %r37451;
	setp.lt.u32 	%p9056, %r37455, %r37324;
	selp.u32 	%r37456, 1, 0, %p9056;
	add.s32 	%r58634, %r37455, %r37444;
	setp.lt.u32 	%p9057, %r58634, %r37455;
	selp.u32 	%r37457, 1, 0, %p9057;
	mad.lo.s32 	%r37458, %r37447, %r37411, %r37452;
	add.s32 	%r37459, %r37458, %r37453;
	add.s32 	%r37460, %r37459, %r37456;
	add.s32 	%r37461, %r37460, %r37457;
	and.b32  	%r37462, %r11772, 65535;
	mul.lo.s32 	%r37463, %r37462, %r37412;
	shr.u32 	%r37464, %r11772, 16;
	mul.lo.s32 	%r37465, %r37462, %r37411;
	mad.lo.s32 	%r37466, %r37464, %r37412, %r37465;
	and.b32  	%r37467, %r37463, 65535;
	shl.b32 	%r37468, %r37466, 16;
	shr.u32 	%r37469, %r37463, 16;
	shr.u32 	%r37470, %r37466, 16;
	add.s32 	%r37471, %r37467, %r37340;
	add.s32 	%r37472, %r37471, %r37468;
	setp.lt.u32 	%p9058, %r37472, %r37340;
	selp.u32 	%r37473, 1, 0, %p9058;
	add.s32 	%r58635, %r37472, %r37461;
	setp.lt.u32 	%p9059, %r58635, %r37472;
	selp.u32 	%r37474, 1, 0, %p9059;
	mad.lo.s32 	%r37475, %r37464, %r37411, %r37469;
	add.s32 	%r37476, %r37475, %r37470;
	add.s32 	%r37477, %r37476, %r37473;
	add.s32 	%r37478, %r37477, %r37474;
	and.b32  	%r37479, %r11773, 65535;
	mul.lo.s32 	%r37480, %r37479, %r37412;
	shr.u32 	%r37481, %r11773, 16;
	mul.lo.s32 	%r37482, %r37479, %r37411;
	mad.lo.s32 	%r37483, %r37481, %r37412, %r37482;
	and.b32  	%r37484, %r37480, 65535;
	shl.b32 	%r37485, %r37483, 16;
	shr.u32 	%r37486, %r37480, 16;
	shr.u32 	%r37487, %r37483, 16;
	add.s32 	%r37488, %r37484, %r37356;
	add.s32 	%r37489, %r37488, %r37485;
	setp.lt.u32 	%p9060, %r37489, %r37356;
	selp.u32 	%r37490, 1, 0, %p9060;
	add.s32 	%r58636, %r37489, %r37478;
	setp.lt.u32 	%p9061, %r58636, %r37489;
	selp.u32 	%r37491, 1, 0, %p9061;
	mad.lo.s32 	%r37492, %r37481, %r37411, %r37486;
	add.s32 	%r37493, %r37492, %r37487;
	add.s32 	%r37494, %r37493, %r37490;
	add.s32 	%r37495, %r37494, %r37491;
	and.b32  	%r37496, %r11774, 65535;
	mul.lo.s32 	%r37497, %r37496, %r37412;
	shr.u32 	%r37498, %r11774, 16;
	mul.lo.s32 	%r37499, %r37496, %r37411;
	mad.lo.s32 	%r37500, %r37498, %r37412, %r37499;
	and.b32  	%r37501, %r37497, 65535;
	shl.b32 	%r37502, %r37500, 16;
	shr.u32 	%r37503, %r37497, 16;
	shr.u32 	%r37504, %r37500, 16;
	add.s32 	%r37505, %r37501, %r37372;
	add.s32 	%r37506, %r37505, %r37502;
	setp.lt.u32 	%p9062, %r37506, %r37372;
	selp.u32 	%r37507, 1, 0, %p9062;
	add.s32 	%r58637, %r37506, %r37495;
	setp.lt.u32 	%p9063, %r58637, %r37506;
	selp.u32 	%r37508, 1, 0, %p9063;
	mad.lo.s32 	%r37509, %r37498, %r37411, %r37503;
	add.s32 	%r37510, %r37509, %r37504;
	add.s32 	%r37511, %r37510, %r37507;
	add.s32 	%r37512, %r37511, %r37508;
	and.b32  	%r37513, %r11775, 65535;
	mul.lo.s32 	%r37514, %r37513, %r37412;
	shr.u32 	%r37515, %r11775, 16;
	mul.lo.s32 	%r37516, %r37513, %r37411;
	mad.lo.s32 	%r37517, %r37515, %r37412, %r37516;
	and.b32  	%r37518, %r37514, 65535;
	shl.b32 	%r37519, %r37517, 16;
	shr.u32 	%r37520, %r37514, 16;
	shr.u32 	%r37521, %r37517, 16;
	add.s32 	%r37522, %r37518, %r37388;
	add.s32 	%r37523, %r37522, %r37519;
	setp.lt.u32 	%p9064, %r37523, %r37388;
	selp.u32 	%r37524, 1, 0, %p9064;
	add.s32 	%r58638, %r37523, %r37512;
	setp.lt.u32 	%p9065, %r58638, %r37523;
	selp.u32 	%r37525, 1, 0, %p9065;
	mad.lo.s32 	%r37526, %r37515, %r37411, %r37520;
	add.s32 	%r37527, %r37526, %r37521;
	add.s32 	%r37528, %r37527, %r37524;
	add.s32 	%r37529, %r37528, %r37525;
	and.b32  	%r37530, %r11776, 65535;
	mul.lo.s32 	%r37531, %r37530, %r37412;
	shr.u32 	%r37532, %r11776, 16;
	mul.lo.s32 	%r37533, %r37530, %r37411;
	mad.lo.s32 	%r37534, %r37532, %r37412, %r37533;
	and.b32  	%r37535, %r37531, 65535;
	shl.b32 	%r37536, %r37534, 16;
	shr.u32 	%r37537, %r37531, 16;
	shr.u32 	%r37538, %r37534, 16;
	add.s32 	%r37539, %r37535, %r37404;
	add.s32 	%r37540, %r37539, %r37536;
	setp.lt.u32 	%p9066, %r37540, %r37404;
	selp.u32 	%r37541, 1, 0, %p9066;
	add.s32 	%r58639, %r37540, %r37529;
	setp.lt.u32 	%p9067, %r58639, %r37540;
	selp.u32 	%r37542, 1, 0, %p9067;
	mad.lo.s32 	%r37543, %r37532, %r37411, %r37537;
	add.s32 	%r37544, %r37543, %r37538;
	add.s32 	%r37545, %r37544, %r37541;
	add.s32 	%r37546, %r37545, %r37542;
	add.s32 	%r58640, %r37409, %r37546;
	add.s32 	%r58632, %r58632, 1;
	add.s64 	%rd493, %rd493, 4;
	setp.ne.s32 	%p9068, %r58632, 8;
	@%p9068 bra 	$L__BB0_2602;
	setp.lt.u32 	%p9069, %r58640, %r11776;
	mov.u32 	%r58633, %r58631;
	@%p9069 bra 	$L__BB0_2618;
	setp.gt.u32 	%p9070, %r58640, %r11776;
	@%p9070 bra 	$L__BB0_2617;
	setp.lt.u32 	%p9071, %r58639, %r11775;
	mov.u32 	%r58633, %r58631;
	@%p9071 bra 	$L__BB0_2618;
	setp.gt.u32 	%p9072, %r58639, %r11775;
	@%p9072 bra 	$L__BB0_2617;
	setp.lt.u32 	%p9073, %r58638, %r11774;
	mov.u32 	%r58633, %r58631;
	@%p9073 bra 	$L__BB0_2618;
	setp.gt.u32 	%p9074, %r58638, %r11774;
	@%p9074 bra 	$L__BB0_2617;
	setp.lt.u32 	%p9075, %r58637, %r11773;
	mov.u32 	%r58633, %r58631;
	@%p9075 bra 	$L__BB0_2618;
	setp.gt.u32 	%p9076, %r58637, %r11773;
	@%p9076 bra 	$L__BB0_2617;
	setp.lt.u32 	%p9077, %r58636, %r11772;
	mov.u32 	%r58633, %r58631;
	@%p9077 bra 	$L__BB0_2618;
	setp.gt.u32 	%p9078, %r58636, %r11772;
	@%p9078 bra 	$L__BB0_2617;
	setp.lt.u32 	%p9079, %r58635, %r11771;
	mov.u32 	%r58633, %r58631;
	@%p9079 bra 	$L__BB0_2618;
	setp.gt.u32 	%p9080, %r58635, %r11771;
	@%p9080 bra 	$L__BB0_2617;
	setp.lt.u32 	%p9081, %r58634, %r11770;
	mov.u32 	%r58633, %r58631;
	@%p9081 bra 	$L__BB0_2618;
	setp.le.u32 	%p9082, %r58634, %r11770;
	setp.lt.u32 	%p9083, %r58631, %r11769;
	and.pred  	%p9084, %p9082, %p9083;
	mov.u32 	%r58633, %r58631;
	@%p9084 bra 	$L__BB0_2618;
$L__BB0_2617:
	sub.s32 	%r58633, %r58631, %r11769;
	setp.lt.u32 	%p9085, %r58631, %r11769;
	selp.u32 	%r37547, 1, 0, %p9085;
	sub.s32 	%r37548, %r58634, %r11770;
	setp.lt.u32 	%p9086, %r58634, %r11770;
	selp.s32 	%r37549, -1, 0, %p9085;
	add.s32 	%r58634, %r37548, %r37549;
	setp.lt.u32 	%p9087, %r37548, %r37547;
	or.pred  	%p9088, %p9086, %p9087;
	selp.u32 	%r37550, 1, 0, %p9088;
	sub.s32 	%r37551, %r58635, %r11771;
	setp.lt.u32 	%p9089, %r58635, %r11771;
	selp.s32 	%r37552, -1, 0, %p9088;
	add.s32 	%r58635, %r37551, %r37552;
	setp.lt.u32 	%p9090, %r37551, %r37550;
	or.pred  	%p9091, %p9089, %p9090;
	selp.u32 	%r37553, 1, 0, %p9091;
	sub.s32 	%r37554, %r58636, %r11772;
	setp.lt.u32 	%p9092, %r58636, %r11772;
	selp.s32 	%r37555, -1, 0, %p9091;
	add.s32 	%r58636, %r37554, %r37555;
	setp.lt.u32 	%p9093, %r37554, %r37553;
	or.pred  	%p9094, %p9092, %p9093;
	selp.u32 	%r37556, 1, 0, %p9094;
	sub.s32 	%r37557, %r58637, %r11773;
	setp.lt.u32 	%p9095, %r58637, %r11773;
	selp.s32 	%r37558, -1, 0, %p9094;
	add.s32 	%r58637, %r37557, %r37558;
	setp.lt.u32 	%p9096, %r37557, %r37556;
	or.pred  	%p9097, %p9095, %p9096;
	selp.u32 	%r37559, 1, 0, %p9097;
	sub.s32 	%r37560, %r58638, %r11774;
	setp.lt.u32 	%p9098, %r58638, %r11774;
	selp.s32 	%r37561, -1, 0, %p9097;
	add.s32 	%r58638, %r37560, %r37561;
	setp.lt.u32 	%p9099, %r37560, %r37559;
	or.pred  	%p9100, %p9098, %p9099;
	selp.u32 	%r37562, 1, 0, %p9100;
	sub.s32 	%r37563, %r58639, %r11775;
	setp.lt.u32 	%p9101, %r58639, %r11775;
	selp.s32 	%r37564, -1, 0, %p9100;
	add.s32 	%r58639, %r37563, %r37564;
	setp.lt.u32 	%p9102, %r37563, %r37562;
	or.pred  	%p9103, %p9101, %p9102;
	selp.s32 	%r37565, -1, 0, %p9103;
	sub.s32 	%r37566, %r58640, %r11776;
	add.s32 	%r58640, %r37566, %r37565;
$L__BB0_2618:
	ld.local.u32 	%r6705, [%rd23+28];
	setp.lt.u32 	%p9104, %r58097, %r6705;
	@%p9104 bra 	$L__BB0_2633;
	setp.gt.u32 	%p9105, %r58097, %r6705;
	@%p9105 bra 	$L__BB0_2632;
	ld.local.u32 	%r6706, [%rd23+24];
	setp.lt.u32 	%p9106, %r58098, %r6706;
	@%p9106 bra 	$L__BB0_2633;
	setp.gt.u32 	%p9107, %r58098, %r6706;
	@%p9107 bra 	$L__BB0_2632;
	ld.local.u32 	%r6707, [%rd23+20];
	setp.lt.u32 	%p9108, %r58099, %r6707;
	@%p9108 bra 	$L__BB0_2633;
	setp.gt.u32 	%p9109, %r58099, %r6707;
	@%p9109 bra 	$L__BB0_2632;
	ld.local.u32 	%r6708, [%rd23+16];
	setp.lt.u32 	%p9110, %r58100, %r6708;
	@%p9110 bra 	$L__BB0_2633;
	setp.gt.u32 	%p9111, %r58100, %r6708;
	@%p9111 bra 	$L__BB0_2632;
	ld.local.u32 	%r6709, [%rd23+12];
	setp.lt.u32 	%p9112, %r58101, %r6709;
	@%p9112 bra 	$L__BB0_2633;
	setp.gt.u32 	%p9113, %r58101, %r6709;
	@%p9113 bra 	$L__BB0_2632;
	ld.local.u32 	%r6710, [%rd23+8];
	setp.lt.u32 	%p9114, %r58102, %r6710;
	@%p9114 bra 	$L__BB0_2633;
	setp.gt.u32 	%p9115, %r58102, %r6710;
	@%p9115 bra 	$L__BB0_2632;
	ld.local.u32 	%r6711, [%rd23+4];
	setp.lt.u32 	%p9116, %r58103, %r6711;
	@%p9116 bra 	$L__BB0_2633;
	setp.le.u32 	%p9117, %r58103, %r6711;
	ld.local.u32 	%r37567, [%rd23];
	setp.lt.u32 	%p9118, %r58104, %r37567;
	and.pred  	%p9119, %p9117, %p9118;
	@%p9119 bra 	$L__BB0_2633;
$L__BB0_2632:
	ld.local.u32 	%r58647, [%rd23];
	sub.s32 	%r58648, %r58104, %r58647;
	setp.lt.u32 	%p9120, %r58104, %r58647;
	selp.u32 	%r37569, 1, 0, %p9120;
	ld.local.u32 	%r58646, [%rd23+4];
	sub.s32 	%r37570, %r58103, %r58646;
	setp.lt.u32 	%p9121, %r58103, %r58646;
	selp.s32 	%r37571, -1, 0, %p9120;
	add.s32 	%r58649, %r37570, %r37571;
	setp.lt.u32 	%p9122, %r37570, %r37569;
	or.pred  	%p9123, %p9121, %p9122;
	selp.u32 	%r37572, 1, 0, %p9123;
	ld.local.u32 	%r58645, [%rd23+8];
	sub.s32 	%r37573, %r58102, %r58645;
	setp.lt.u32 	%p9124, %r58102, %r58645;
	selp.s32 	%r37574, -1, 0, %p9123;
	add.s32 	%r58650, %r37573, %r37574;
	setp.lt.u32 	%p9125, %r37573, %r37572;
	or.pred  	%p9126, %p9124, %p9125;
	selp.u32 	%r37575, 1, 0, %p9126;
	ld.local.u32 	%r58644, [%rd23+12];
	sub.s32 	%r37576, %r58101, %r58644;
	setp.lt.u32 	%p9127, %r58101, %r58644;
	selp.s32 	%r37577, -1, 0, %p9126;
	add.s32 	%r58651, %r37576, %r37577;
	setp.lt.u32 	%p9128, %r37576, %r37575;
	or.pred  	%p9129, %p9127, %p9128;
	selp.u32 	%r37578, 1, 0, %p9129;
	ld.local.u32 	%r58643, [%rd23+16];
	sub.s32 	%r37579, %r58100, %r58643;
	setp.lt.u32 	%p9130, %r58100, %r58643;
	selp.s32 	%r37580, -1, 0, %p9129;
	add.s32 	%r58652, %r37579, %r37580;
	setp.lt.u32 	%p9131, %r37579, %r37578;
	or.pred  	%p9132, %p9130, %p9131;
	selp.u32 	%r37581, 1, 0, %p9132;
	ld.local.u32 	%r58642, [%rd23+20];
	sub.s32 	%r37582, %r58099, %r58642;
	setp.lt.u32 	%p9133, %r58099, %r58642;
	selp.s32 	%r37583, -1, 0, %p9132;
	add.s32 	%r58653, %r37582, %r37583;
	setp.lt.u32 	%p9134, %r37582, %r37581;
	or.pred  	%p9135, %p9133, %p9134;
	selp.u32 	%r37584, 1, 0, %p9135;
	ld.local.u32 	%r58641, [%rd23+24];
	sub.s32 	%r37585, %r58098, %r58641;
	setp.lt.u32 	%p9136, %r58098, %r58641;
	selp.s32 	%r37586, -1, 0, %p9135;
	add.s32 	%r58654, %r37585, %r37586;
	setp.lt.u32 	%p9137, %r37585, %r37584;
	or.pred  	%p9138, %p9136, %p9137;
	selp.s32 	%r37587, -1, 0, %p9138;
	sub.s32 	%r37588, %r58097, %r6705;
	add.s32 	%r58655, %r37588, %r37587;
	bra.uni 	$L__BB0_2634;
$L__BB0_2633:
	ld.local.u32 	%r58647, [%rd23];
	sub.s32 	%r37589, %r58647, %r58104;
	setp.lt.u32 	%p9139, %r58647, %r58104;
	selp.u32 	%r37590, 1, 0, %p9139;
	ld.local.u32 	%r58646, [%rd23+4];
	sub.s32 	%r37591, %r58646, %r58103;
	setp.lt.u32 	%p9140, %r58646, %r58103;
	selp.s32 	%r37592, -1, 0, %p9139;
	add.s32 	%r37593, %r37591, %r37592;
	setp.lt.u32 	%p9141, %r37591, %r37590;
	or.pred  	%p9142, %p9140, %p9141;
	selp.u32 	%r37594, 1, 0, %p9142;
	ld.local.u32 	%r58645, [%rd23+8];
	sub.s32 	%r37595, %r58645, %r58102;
	setp.lt.u32 	%p9143, %r58645, %r58102;
	selp.s32 	%r37596, -1, 0, %p9142;
	add.s32 	%r37597, %r37595, %r37596;
	setp.lt.u32 	%p9144, %r37595, %r37594;
	or.pred  	%p9145, %p9143, %p9144;
	selp.u32 	%r37598, 1, 0, %p9145;
	ld.local.u32 	%r58644, [%rd23+12];
	sub.s32 	%r37599, %r58644, %r58101;
	setp.lt.u32 	%p9146, %r58644, %r58101;
	selp.s32 	%r37600, -1, 0, %p9145;
	add.s32 	%r37601, %r37599, %r37600;
	setp.lt.u32 	%p9147, %r37599, %r37598;
	or.pred  	%p9148, %p9146, %p9147;
	selp.u32 	%r37602, 1, 0, %p9148;
	ld.local.u32 	%r58643, [%rd23+16];
	sub.s32 	%r37603, %r58643, %r58100;
	setp.lt.u32 	%p9149, %r58643, %r58100;
	selp.s32 	%r37604, -1, 0, %p9148;
	add.s32 	%r37605, %r37603, %r37604;
	setp.lt.u32 	%p9150, %r37603, %r37602;
	or.pred  	%p9151, %p9149, %p9150;
	selp.u32 	%r37606, 1, 0, %p9151;
	ld.local.u32 	%r58642, [%rd23+20];
	sub.s32 	%r37607, %r58642, %r58099;
	setp.lt.u32 	%p9152, %r58642, %r58099;
	selp.s32 	%r37608, -1, 0, %p9151;
	add.s32 	%r37609, %r37607, %r37608;
	setp.lt.u32 	%p9153, %r37607, %r37606;
	or.pred  	%p9154, %p9152, %p9153;
	selp.u32 	%r37610, 1, 0, %p9154;
	ld.local.u32 	%r58641, [%rd23+24];
	sub.s32 	%r37611, %r58641, %r58098;
	setp.lt.u32 	%p9155, %r58641, %r58098;
	selp.s32 	%r37612, -1, 0, %p9154;
	add.s32 	%r37613, %r37611, %r37612;
	setp.lt.u32 	%p9156, %r37611, %r37610;
	or.pred  	%p9157, %p9155, %p9156;
	selp.u32 	%r37614, 1, 0, %p9157;
	sub.s32 	%r37615, %r58097, %r6705;
	add.s32 	%r37616, %r37615, %r37614;
	sub.s32 	%r58648, %r11769, %r37589;
	setp.lt.u32 	%p9158, %r11769, %r37589;
	selp.u32 	%r37617, 1, 0, %p9158;
	sub.s32 	%r37618, %r11770, %r37593;
	setp.lt.u32 	%p9159, %r11770, %r37593;
	selp.s32 	%r37619, -1, 0, %p9158;
	add.s32 	%r58649, %r37618, %r37619;
	setp.lt.u32 	%p9160, %r37618, %r37617;
	or.pred  	%p9161, %p9159, %p9160;
	selp.u32 	%r37620, 1, 0, %p9161;
	sub.s32 	%r37621, %r11771, %r37597;
	setp.lt.u32 	%p9162, %r11771, %r37597;
	selp.s32 	%r37622, -1, 0, %p9161;
	add.s32 	%r58650, %r37621, %r37622;
	setp.lt.u32 	%p9163, %r37621, %r37620;
	or.pred  	%p9164, %p9162, %p9163;
	selp.u32 	%r37623, 1, 0, %p9164;
	sub.s32 	%r37624, %r11772, %r37601;
	setp.lt.u32 	%p9165, %r11772, %r37601;
	selp.s32 	%r37625, -1, 0, %p9164;
	add.s32 	%r58651, %r37624, %r37625;
	setp.lt.u32 	%p9166, %r37624, %r37623;
	or.pred  	%p9167, %p9165, %p9166;
	selp.u32 	%r37626, 1, 0, %p9167;
	sub.s32 	%r37627, %r11773, %r37605;
	setp.lt.u32 	%p9168, %r11773, %r37605;
	selp.s32 	%r37628, -1, 0, %p9167;
	add.s32 	%r58652, %r37627, %r37628;
	setp.lt.u32 	%p9169, %r37627, %r37626;
	or.pred  	%p9170, %p9168, %p9169;
	selp.u32 	%r37629, 1, 0, %p9170;
	sub.s32 	%r37630, %r11774, %r37609;
	setp.lt.u32 	%p9171, %r11774, %r37609;
	selp.s32 	%r37631, -1, 0, %p9170;
	add.s32 	%r58653, %r37630, %r37631;
	setp.lt.u32 	%p9172, %r37630, %r37629;
	or.pred  	%p9173, %p9171, %p9172;
	selp.u32 	%r37632, 1, 0, %p9173;
	sub.s32 	%r37633, %r11775, %r37613;
	setp.lt.u32 	%p9174, %r11775, %r37613;
	selp.s32 	%r37634, -1, 0, %p9173;
	add.s32 	%r58654, %r37633, %r37634;
	setp.lt.u32 	%p9175, %r37633, %r37632;
	or.pred  	%p9176, %p9174, %p9175;
	selp.s32 	%r37635, -1, 0, %p9176;
	add.s32 	%r37636, %r37616, %r11776;
	add.s32 	%r58655, %r37636, %r37635;
$L__BB0_2634:
	st.local.u32 	[%rd30], %r58648;
	st.local.u32 	[%rd30+4], %r58649;
	st.local.u32 	[%rd30+8], %r58650;
	st.local.u32 	[%rd30+12], %r58651;
	st.local.u32 	[%rd30+16], %r58652;
	st.local.u32 	[%rd30+20], %r58653;
	st.local.u32 	[%rd30+24], %r58654;
	st.local.u32 	[%rd30+28], %r58655;
	and.b32  	%r6757, %r58648, 65535;
	shr.u32 	%r6758, %r58648, 16;
	and.b32  	%r6759, %r58649, 65535;
	shr.u32 	%r6760, %r58649, 16;
	and.b32  	%r6761, %r58650, 65535;
	shr.u32 	%r6762, %r58650, 16;
	and.b32  	%r6763, %r58651, 65535;
	shr.u32 	%r6764, %r58651, 16;
	and.b32  	%r6765, %r58652, 65535;
	shr.u32 	%r6766, %r58652, 16;
	and.b32  	%r6767, %r58653, 65535;
	shr.u32 	%r6768, %r58653, 16;
	and.b32  	%r6769, %r58654, 65535;
	shr.u32 	%r6770, %r58654, 16;
	and.b32  	%r6771, %r58655, 65535;
	shr.u32 	%r6772, %r58655, 16;
	mov.b32 	%r58672, 0;
	mov.u64 	%rd494, %rd30;
	mov.u32 	%r58671, %r58672;
	mov.u32 	%r58670, %r58672;
	mov.u32 	%r58669, %r58672;
	mov.u32 	%r58668, %r58672;
	mov.u32 	%r58667, %r58672;
	mov.u32 	%r58666, %r58672;
	mov.u32 	%r58663, %r58672;
	mov.u32 	%r58664, %r58672;
$L__BB0_2635:
	ld.param.u32 	%r55679, [_Z17ecm_stage1_kernelj4U256S_S_jPKjjjjjjjjPjS2_S2_S2_S2_S2__param_4];
	ld.local.u32 	%r37638, [%rd494];
	shr.u32 	%r37639, %r37638, 16;
	and.b32  	%r37640, %r37638, 65535;
	mul.lo.s32 	%r37641, %r6757, %r37640;
	mul.lo.s32 	%r37642, %r6757, %r37639;
	mad.lo.s32 	%r37643, %r6758, %r37640, %r37642;
	and.b32  	%r37644, %r37641, 65535;
	shl.b32 	%r37645, %r37643, 16;
	shr.u32 	%r37646, %r37641, 16;
	shr.u32 	%r37647, %r37643, 16;
	add.s32 	%r37648, %r37644, %r58663;
	add.s32 	%r37649, %r37648, %r37645;
	setp.lt.u32 	%p9177, %r37649, %r58663;
	selp.u32 	%r37650, 1, 0, %p9177;
	mad.lo.s32 	%r37651, %r6758, %r37639, %r37646;
	add.s32 	%r37652, %r37651, %r37647;
	add.s32 	%r37653, %r37652, %r37650;
	mul.lo.s32 	%r37654, %r6759, %r37640;
	mul.lo.s32 	%r37655, %r6759, %r37639;
	mad.lo.s32 	%r37656, %r6760, %r37640, %r37655;
	and.b32  	%r37657, %r37654, 65535;
	shl.b32 	%r37658, %r37656, 16;
	shr.u32 	%r37659, %r37654, 16;
	shr.u32 	%r37660, %r37656, 16;
	add.s32 	%r37661, %r37657, %r58666;
	add.s32 	%r37662, %r37661, %r37658;
	setp.lt.u32 	%p9178, %r37662, %r58666;
	selp.u32 	%r37663, 1, 0, %p9178;
	add.s32 	%r37664, %r37662, %r37653;
	setp.lt.u32 	%p9179, %r37664, %r37662;
	selp.u32 	%r37665, 1, 0, %p9179;
	mad.lo.s32 	%r37666, %r6760, %r37639, %r37659;
	add.s32 	%r37667, %r37666, %r37660;
	add.s32 	%r37668, %r37667, %r37663;
	add.s32 	%r37669, %r37668, %r37665;
	mul.lo.s32 	%r37670, %r6761, %r37640;
	mul.lo.s32 	%r37671, %r6761, %r37639;
	mad.lo.s32 	%r37672, %r6762, %r37640, %r37671;
	and.b32  	%r37673, %r37670, 65535;
	shl.b32 	%r37674, %r37672, 16;
	shr.u32 	%r37675, %r37670, 16;
	shr.u32 	%r37676, %r37672, 16;
	add.s32 	%r37677, %r37673, %r58667;
	add.s32 	%r37678, %r37677, %r37674;
	setp.lt.u32 	%p9180, %r37678, %r58667;
	selp.u32 	%r37679, 1, 0, %p9180;
	add.s32 	%r37680, %r37678, %r37669;
	setp.lt.u32 	%p9181, %r37680, %r37678;
	selp.u32 	%r37681, 1, 0, %p9181;
	mad.lo.s32 	%r37682, %r6762, %r37639, %r37675;
	add.s32 	%r37683, %r37682, %r37676;
	add.s32 	%r37684, %r37683, %r37679;
	add.s32 	%r37685, %r37684, %r37681;
	mul.lo.s32 	%r37686, %r6763, %r37640;
	mul.lo.s32 	%r37687, %r6763, %r37639;
	mad.lo.s32 	%r37688, %r6764, %r37640, %r37687;
	and.b32  	%r37689, %r37686, 65535;
	shl.b32 	%r37690, %r37688, 16;
	shr.u32 	%r37691, %r37686, 16;
	shr.u32 	%r37692, %r37688, 16;
	add.s32 	%r37693, %r37689, %r58668;
	add.s32 	%r37694, %r37693, %r37690;
	setp.lt.u32 	%p9182, %r37694, %r58668;
	selp.u32 	%r37695, 1, 0, %p9182;
	add.s32 	%r37696, %r37694, %r37685;
	setp.lt.u32 	%p9183, %r37696, %r37694;
	selp.u32 	%r37697, 1, 0, %p9183;
	mad.lo.s32 	%r37698, %r6764, %r37639, %r37691;
	add.s32 	%r37699, %r37698, %r37692;
	add.s32 	%r37700, %r37699, %r37695;
	add.s32 	%r37701, %r37700, %r37697;
	mul.lo.s32 	%r37702, %r6765, %r37640;
	mul.lo.s32 	%r37703, %r6765, %r37639;
	mad.lo.s32 	%r37704, %r6766, %r37640, %r37703;
	and.b32  	%r37705, %r37702, 65535;
	shl.b32 	%r37706, %r37704, 16;
	shr.u32 	%r37707, %r37702, 16;
	shr.u32 	%r37708, %r37704, 16;
	add.s32 	%r37709, %r37705, %r58669;
	add.s32 	%r37710, %r37709, %r37706;
	setp.lt.u32 	%p9184, %r37710, %r58669;
	selp.u32 	%r37711, 1, 0, %p9184;
	add.s32 	%r37712, %r37710, %r37701;
	setp.lt.u32 	%p9185, %r37712, %r37710;
	selp.u32 	%r37713, 1, 0, %p9185;
	mad.lo.s32 	%r37714, %r6766, %r37639, %r37707;
	add.s32 	%r37715, %r37714, %r37708;
	add.s32 	%r37716, %r37715, %r37711;
	add.s32 	%r37717, %r37716, %r37713;
	mul.lo.s32 	%r37718, %r6767, %r37640;
	mul.lo.s32 	%r37719, %r6767, %r37639;
	mad.lo.s32 	%r37720, %r6768, %r37640, %r37719;
	and.b32  	%r37721, %r37718, 65535;
	shl.b32 	%r37722, %r37720, 16;
	shr.u32 	%r37723, %r37718, 16;
	shr.u32 	%r37724, %r37720, 16;
	add.s32 	%r37725, %r37721, %r58670;
	add.s32 	%r37726, %r37725, %r37722;
	setp.lt.u32 	%p9186, %r37726, %r58670;
	selp.u32 	%r37727, 1, 0, %p9186;
	add.s32 	%r37728, %r37726, %r37717;
	setp.lt.u32 	%p9187, %r37728, %r37726;
	selp.u32 	%r37729, 1, 0, %p9187;
	mad.lo.s32 	%r37730, %r6768, %r37639, %r37723;
	add.s32 	%r37731, %r37730, %r37724;
	add.s32 	%r37732, %r37731, %r37727;
	add.s32 	%r37733, %r37732, %r37729;
	mul.lo.s32 	%r37734, %r6769, %r37640;
	mul.lo.s32 	%r37735, %r6769, %r37639;
	mad.lo.s32 	%r37736, %r6770, %r37640, %r37735;
	and.b32  	%r37737, %r37734, 65535;
	shl.b32 	%r37738, %r37736, 16;
	shr.u32 	%r37739, %r37734, 16;
	shr.u32 	%r37740, %r37736, 16;
	add.s32 	%r37741, %r37737, %r58671;
	add.s32 	%r37742, %r37741, %r37738;
	setp.lt.u32 	%p9188, %r37742, %r58671;
	selp.u32 	%r37743, 1, 0, %p9188;
	add.s32 	%r37744, %r37742, %r37733;
	setp.lt.u32 	%p9189, %r37744, %r37742;
	selp.u32 	%r37745, 1, 0, %p9189;
	mad.lo.s32 	%r37746, %r6770, %r37639, %r37739;
	add.s32 	%r37747, %r37746, %r37740;
	add.s32 	%r37748, %r37747, %r37743;
	add.s32 	%r37749, %r37748, %r37745;
	mul.lo.s32 	%r37750, %r6771, %r37640;
	mul.lo.s32 	%r37751, %r6771, %r37639;
	mad.lo.s32 	%r37752, %r6772, %r37640, %r37751;
	and.b32  	%r37753, %r37750, 65535;
	shl.b32 	%r37754, %r37752, 16;
	shr.u32 	%r37755, %r37750, 16;
	shr.u32 	%r37756, %r37752, 16;
	add.s32 	%r37757, %r37753, %r58672;
	add.s32 	%r37758, %r37757, %r37754;
	setp.lt.u32 	%p9190, %r37758, %r58672;
	selp.u32 	%r37759, 1, 0, %p9190;
	add.s32 	%r37760, %r37758, %r37749;
	setp.lt.u32 	%p9191, %r37760, %r37758;
	selp.u32 	%r37761, 1, 0, %p9191;
	mad.lo.s32 	%r37762, %r6772, %r37639, %r37755;
	add.s32 	%r37763, %r37762, %r37756;
	add.s32 	%r37764, %r37763, %r37759;
	add.s32 	%r37765, %r37764, %r37761;
	mul.lo.s32 	%r37766, %r37649, %r55679;
	shr.u32 	%r37767, %r37766, 16;
	and.b32  	%r37768, %r37766, 65535;
	and.b32  	%r37769, %r11769, 65535;
	mul.lo.s32 	%r37770, %r37769, %r37768;
	shr.u32 	%r37771, %r11769, 16;
	mul.lo.s32 	%r37772, %r37769, %r37767;
	mad.lo.s32 	%r37773, %r37771, %r37768, %r37772;
	and.b32  	%r37774, %r37770, 65535;
	shl.b32 	%r37775, %r37773, 16;
	shr.u32 	%r37776, %r37770, 16;
	shr.u32 	%r37777, %r37773, 16;
	add.s32 	%r37778, %r37774, %r37649;
	add.s32 	%r37779, %r37778, %r37775;
	setp.lt.u32 	%p9192, %r37779, %r37649;
	selp.u32 	%r37780, 1, 0, %p9192;
	mad.lo.s32 	%r37781, %r37771, %r37767, %r37776;
	add.s32 	%r37782, %r37781, %r37777;
	add.s32 	%r37783, %r37782, %r37780;
	and.b32  	%r37784, %r11770, 65535;
	mul.lo.s32 	%r37785, %r37784, %r37768;
	shr.u32 	%r37786, %r11770, 16;
	mul.lo.s32 	%r37787, %r37784, %r37767;
	mad.lo.s32 	%r37788, %r37786, %r37768, %r37787;
	and.b32  	%r37789, %r37785, 65535;
	shl.b32 	%r37790, %r37788, 16;
	shr.u32 	%r37791, %r37785, 16;
	shr.u32 	%r37792, %r37788, 16;
	add.s32 	%r37793, %r37789, %r37664;
	add.s32 	%r37794, %r37793, %r37790;
	setp.lt.u32 	%p9193, %r37794, %r37664;
	selp.u32 	%r37795, 1, 0, %p9193;
	add.s32 	%r58663, %r37794, %r37783;
	setp.lt.u32 	%p9194, %r58663, %r37794;
	selp.u32 	%r37796, 1, 0, %p9194;
	mad.lo.s32 	%r37797, %r37786, %r37767, %r37791;
	add.s32 	%r37798, %r37797, %r37792;
	add.s32 	%r37799, %r37798, %r37795;
	add.s32 	%r37800, %r37799, %r37796;
	and.b32  	%r37801, %r11771, 65535;
	mul.lo.s32 	%r37802, %r37801, %r37768;
	shr.u32 	%r37803, %r11771, 16;
	mul.lo.s32 	%r37804, %r37801, %r37767;
	mad.lo.s32 	%r37805, %r37803, %r37768, %r37804;
	and.b32  	%r37806, %r37802, 65535;
	shl.b32 	%r37807, %r37805, 16;
	shr.u32 	%r37808, %r37802, 16;
	shr.u32 	%r37809, %r37805, 16;
	add.s32 	%r37810, %r37806, %r37680;
	add.s32 	%r37811, %r37810, %r37807;
	setp.lt.u32 	%p9195, %r37811, %r37680;
	selp.u32 	%r37812, 1, 0, %p9195;
	add.s32 	%r58666, %r37811, %r37800;
	setp.lt.u32 	%p9196, %r58666, %r37811;
	selp.u32 	%r37813, 1, 0, %p9196;
	mad.lo.s32 	%r37814, %r37803, %r37767, %r37808;
	add.s32 	%r37815, %r37814, %r37809;
	add.s32 	%r37816, %r37815, %r37812;
	add.s32 	%r37817, %r37816, %r37813;
	and.b32  	%r37818, %r11772, 65535;
	mul.lo.s32 	%r37819, %r37818, %r37768;
	shr.u32 	%r37820, %r11772, 16;
	mul.lo.s32 	%r37821, %r37818, %r37767;
	mad.lo.s32 	%r37822, %r37820, %r37768, %r37821;
	and.b32  	%r37823, %r37819, 65535;
	shl.b32 	%r37824, %r37822, 16;
	shr.u32 	%r37825, %r37819, 16;
	shr.u32 	%r37826, %r37822, 16;
	add.s32 	%r37827, %r37823, %r37696;
	add.s32 	%r37828, %r37827, %r37824;
	setp.lt.u32 	%p9197, %r37828, %r37696;
	selp.u32 	%r37829, 1, 0, %p9197;
	add.s32 	%r58667, %r37828, %r37817;
	setp.lt.u32 	%p9198, %r58667, %r37828;
	selp.u32 	%r37830, 1, 0, %p9198;
	mad.lo.s32 	%r37831, %r37820, %r37767, %r37825;
	add.s32 	%r37832, %r37831, %r37826;
	add.s32 	%r37833, %r37832, %r37829;
	add.s32 	%r37834, %r37833, %r37830;
	and.b32  	%r37835, %r11773, 65535;
	mul.lo.s32 	%r37836, %r37835, %r37768;
	shr.u32 	%r37837, %r11773, 16;
	mul.lo.s32 	%r37838, %r37835, %r37767;
	mad.lo.s32 	%r37839, %r37837, %r37768, %r37838;
	and.b32  	%r37840, %r37836, 65535;
	shl.b32 	%r37841, %r37839, 16;
	shr.u32 	%r37842, %r37836, 16;
	shr.u32 	%r37843, %r37839, 16;
	add.s32 	%r37844, %r37840, %r37712;
	add.s32 	%r37845, %r37844, %r37841;
	setp.lt.u32 	%p9199, %r37845, %r37712;
	selp.u32 	%r37846, 1, 0, %p9199;
	add.s32 	%r58668, %r37845, %r37834;
	setp.lt.u32 	%p9200, %r58668, %r37845;
	selp.u32 	%r37847, 1, 0, %p9200;
	mad.lo.s32 	%r37848, %r37837, %r37767, %r37842;
	add.s32 	%r37849, %r37848, %r37843;
	add.s32 	%r37850, %r37849, %r37846;
	add.s32 	%r37851, %r37850, %r37847;
	and.b32  	%r37852, %r11774, 65535;
	mul.lo.s32 	%r37853, %r37852, %r37768;
	shr.u32 	%r37854, %r11774, 16;
	mul.lo.s32 	%r37855, %r37852, %r37767;
	mad.lo.s32 	%r37856, %r37854, %r37768, %r37855;
	and.b32  	%r37857, %r37853, 65535;
	shl.b32 	%r37858, %r37856, 16;
	shr.u32 	%r37859, %r37853, 16;
	shr.u32 	%r37860, %r37856, 16;
	add.s32 	%r37861, %r37857, %r37728;
	add.s32 	%r37862, %r37861, %r37858;
	setp.lt.u32 	%p9201, %r37862, %r37728;
	selp.u32 	%r37863, 1, 0, %p9201;
	add.s32 	%r58669, %r37862, %r37851;
	setp.lt.u32 	%p9202, %r58669, %r37862;
	selp.u32 	%r37864, 1, 0, %p9202;
	mad.lo.s32 	%r37865, %r37854, %r37767, %r37859;
	add.s32 	%r37866, %r37865, %r37860;
	add.s32 	%r37867, %r37866, %r37863;
	add.s32 	%r37868, %r37867, %r37864;
	and.b32  	%r37869, %r11775, 65535;
	mul.lo.s32 	%r37870, %r37869, %r37768;
	shr.u32 	%r37871, %r11775, 16;
	mul.lo.s32 	%r37872, %r37869, %r37767;
	mad.lo.s32 	%r37873, %r37871, %r37768, %r37872;
	and.b32  	%r37874, %r37870, 65535;
	shl.b32 	%r37875, %r37873, 16;
	shr.u32 	%r37876, %r37870, 16;
	shr.u32 	%r37877, %r37873, 16;
	add.s32 	%r37878, %r37874, %r37744;
	add.s32 	%r37879, %r37878, %r37875;
	setp.lt.u32 	%p9203, %r37879, %r37744;
	selp.u32 	%r37880, 1, 0, %p9203;
	add.s32 	%r58670, %r37879, %r37868;
	setp.lt.u32 	%p9204, %r58670, %r37879;
	selp.u32 	%r37881, 1, 0, %p9204;
	mad.lo.s32 	%r37882, %r37871, %r37767, %r37876;
	add.s32 	%r37883, %r37882, %r37877;
	add.s32 	%r37884, %r37883, %r37880;
	add.s32 	%r37885, %r37884, %r37881;
	and.b32  	%r37886, %r11776, 65535;
	mul.lo.s32 	%r37887, %r37886, %r37768;
	shr.u32 	%r37888, %r11776, 16;
	mul.lo.s32 	%r37889, %r37886, %r37767;
	mad.lo.s32 	%r37890, %r37888, %r37768, %r37889;
	and.b32  	%r37891, %r37887, 65535;
	shl.b32 	%r37892, %r37890, 16;
	shr.u32 	%r37893, %r37887, 16;
	shr.u32 	%r37894, %r37890, 16;
	add.s32 	%r37895, %r37891, %r37760;
	add.s32 	%r37896, %r37895, %r37892;
	setp.lt.u32 	%p9205, %r37896, %r37760;
	selp.u32 	%r37897, 1, 0, %p9205;
	add.s32 	%r58671, %r37896, %r37885;
	setp.lt.u32 	%p9206, %r58671, %r37896;
	selp.u32 	%r37898, 1, 0, %p9206;
	mad.lo.s32 	%r37899, %r37888, %r37767, %r37893;
	add.s32 	%r37900, %r37899, %r37894;
	add.s32 	%r37901, %r37900, %r37897;
	add.s32 	%r37902, %r37901, %r37898;
	add.s32 	%r58672, %r37765, %r37902;
	add.s32 	%r58664, %r58664, 1;
	add.s64 	%rd494, %rd494, 4;
	setp.ne.s32 	%p9207, %r58664, 8;
	@%p9207 bra 	$L__BB0_2635;
	setp.lt.u32 	%p9208, %r58672, %r11776;
	mov.u32 	%r58665, %r58663;
	@%p9208 bra 	$L__BB0_2651;
	setp.gt.u32 	%p9209, %r58672, %r11776;
	@%p9209 bra 	$L__BB0_2650;
	setp.lt.u32 	%p9210, %r58671, %r11775;
	mov.u32 	%r58665, %r58663;
	@%p9210 bra 	$L__BB0_2651;
	setp.gt.u32 	%p9211, %r58671, %r11775;
	@%p9211 bra 	$L__BB0_2650;
	setp.lt.u32 	%p9212, %r58670, %r11774;
	mov.u32 	%r58665, %r58663;
	@%p9212 bra 	$L__BB0_2651;
	setp.gt.u32 	%p9213, %r58670, %r11774;
	@%p9213 bra 	$L__BB0_2650;
	setp.lt.u32 	%p9214, %r58669, %r11773;
	mov.u32 	%r58665, %r58663;
	@%p9214 bra 	$L__BB0_2651;
	setp.gt.u32 	%p9215, %r58669, %r11773;
	@%p9215 bra 	$L__BB0_2650;
	setp.lt.u32 	%p9216, %r58668, %r11772;
	mov.u32 	%r58665, %r58663;
	@%p9216 bra 	$L__BB0_2651;
	setp.gt.u32 	%p9217, %r58668, %r11772;
	@%p9217 bra 	$L__BB0_2650;
	setp.lt.u32 	%p9218, %r58667, %r11771;
	mov.u32 	%r58665, %r58663;
	@%p9218 bra 	$L__BB0_2651;
	setp.gt.u32 	%p9219, %r58667, %r11771;
	@%p9219 bra 	$L__BB0_2650;
	setp.lt.u32 	%p9220, %r58666, %r11770;
	mov.u32 	%r58665, %r58663;
	@%p9220 bra 	$L__BB0_2651;
	setp.le.u32 	%p9221, %r58666, %r11770;
	setp.lt.u32 	%p9222, %r58663, %r11769;
	and.pred  	%p9223, %p9221, %p9222;
	mov.u32 	%r58665, %r58663;
	@%p9223 bra 	$L__BB0_2651;
$L__BB0_2650:
	sub.s32 	%r58665, %r58663, %r11769;
	setp.lt.u32 	%p9224, %r58663, %r11769;
	selp.u32 	%r37903, 1, 0, %p9224;
	sub.s32 	%r37904, %r58666, %r11770;
	setp.lt.u32 	%p9225, %r58666, %r11770;
	selp.s32 	%r37905, -1, 0, %p9224;
	add.s32 	%r58666, %r37904, %r37905;
	setp.lt.u32 	%p9226, %r37904, %r37903;
	or.pred  	%p9227, %p9225, %p9226;
	selp.u32 	%r37906, 1, 0, %p9227;
	sub.s32 	%r37907, %r58667, %r11771;
	setp.lt.u32 	%p9228, %r58667, %r11771;
	selp.s32 	%r37908, -1, 0, %p9227;
	add.s32 	%r58667, %r37907, %r37908;
	setp.lt.u32 	%p9229, %r37907, %r37906;
	or.pred  	%p9230, %p9228, %p9229;
	selp.u32 	%r37909, 1, 0, %p9230;
	sub.s32 	%r37910, %r58668, %r11772;
	setp.lt.u32 	%p9231, %r58668, %r11772;
	selp.s32 	%r37911, -1, 0, %p9230;
	add.s32 	%r58668, %r37910, %r37911;
	setp.lt.u32 	%p9232, %r37910, %r37909;
	or.pred  	%p9233, %p9231, %p9232;
	selp.u32 	%r37912, 1, 0, %p9233;
	sub.s32 	%r37913, %r58669, %r11773;
	setp.lt.u32 	%p9234, %r58669, %r11773;
	selp.s32 	%r37914, -1, 0, %p9233;
	add.s32 	%r58669, %r37913, %r37914;
	setp.lt.u32 	%p9235, %r37913, %r37912;
	or.pred  	%p9236, %p9234, %p9235;
	selp.u32 	%r37915, 1, 0, %p9236;
	sub.s32 	%r37916, %r58670, %r11774;
	setp.lt.u32 	%p9237, %r58670, %r11774;
	selp.s32 	%r37917, -1, 0, %p9236;
	add.s32 	%r58670, %r37916, %r37917;
	setp.lt.u32 	%p9238, %r37916, %r37915;
	or.pred  	%p9239, %p9237, %p9238;
	selp.u32 	%r37918, 1, 0, %p9239;
	sub.s32 	%r37919, %r58671, %r11775;
	setp.lt.u32 	%p9240, %r58671, %r11775;
	selp.s32 	%r37920, -1, 0, %p9239;
	add.s32 	%r58671, %r37919, %r37920;
	setp.lt.u32 	%p9241, %r37919, %r37918;
	or.pred  	%p9242, %p9240, %p9241;
	selp.s32 	%r37921, -1, 0, %p9242;
	sub.s32 	%r37922, %r58672, %r11776;
	add.s32 	%r58672, %r37922, %r37921;
$L__BB0_2651:
	and.b32  	%r6807, %r58665, 65535;
	shr.u32 	%r6808, %r58665, 16;
	and.b32  	%r6809, %r58666, 65535;
	shr.u32 	%r6810, %r58666, 16;
	and.b32  	%r6811, %r58667, 65535;
	shr.u32 	%r6812, %r58667, 16;
	and.b32  	%r6813, %r58668, 65535;
	shr.u32 	%r6814, %r58668, 16;
	and.b32  	%r6815, %r58669, 65535;
	shr.u32 	%r6816, %r58669, 16;
	and.b32  	%r6817, %r58670, 65535;
	shr.u32 	%r6818, %r58670, 16;
	and.b32  	%r6819, %r58671, 65535;
	shr.u32 	%r6820, %r58671, 16;
	and.b32  	%r6821, %r58672, 65535;
	shr.u32 	%r6822, %r58672, 16;
	mov.b32 	%r58689, 0;
	mov.u64 	%rd495, %rd30;
	mov.u32 	%r58688, %r58689;
	mov.u32 	%r58687, %r58689;
	mov.u32 	%r58686, %r58689;
	mov.u32 	%r58685, %r58689;
	mov.u32 	%r58684, %r58689;
	mov.u32 	%r58683, %r58689;
	mov.u32 	%r58680, %r58689;
	mov.u32 	%r58681, %r58689;
$L__BB0_2652:
	ld.param.u32 	%r55680, [_Z17ecm_stage1_kernelj4U256S_S_jPKjjjjjjjjPjS2_S2_S2_S2_S2__param_4];
	ld.local.u32 	%r37924, [%rd495];
	shr.u32 	%r37925, %r37924, 16;
	and.b32  	%r37926, %r37924, 65535;
	mul.lo.s32 	%r37927, %r6807, %r37926;
	mul.lo.s32 	%r37928, %r6807, %r37925;
	mad.lo.s32 	%r37929, %r6808, %r37926, %r37928;
	and.b32  	%r37930, %r37927, 65535;
	shl.b32 	%r37931, %r37929, 16;
	shr.u32 	%r37932, %r37927, 16;
	shr.u32 	%r37933, %r37929, 16;
	add.s32 	%r37934, %r37930, %r58680;
	add.s32 	%r37935, %r37934, %r37931;
	setp.lt.u32 	%p9243, %r37935, %r58680;
	selp.u32 	%r37936, 1, 0, %p9243;
	mad.lo.s32 	%r37937, %r6808, %r37925, %r37932;
	add.s32 	%r37938, %r37937, %r37933;
	add.s32 	%r37939, %r37938, %r37936;
	mul.lo.s32 	%r37940, %r6809, %r37926;
	mul.lo.s32 	%r37941, %r6809, %r37925;
	mad.lo.s32 	%r37942, %r6810, %r37926, %r37941;
	and.b32  	%r37943, %r37940, 65535;
	shl.b32 	%r37944, %r37942, 16;
	shr.u32 	%r37945, %r37940, 16;
	shr.u32 	%r37946, %r37942, 16;
	add.s32 	%r37947, %r37943, %r58683;
	add.s32 	%r37948, %r37947, %r37944;
	setp.lt.u32 	%p9244, %r37948, %r58683;
	selp.u32 	%r37949, 1, 0, %p9244;
	add.s32 	%r37950, %r37948, %r37939;
	setp.lt.u32 	%p9245, %r37950, %r37948;
	selp.u32 	%r37951, 1, 0, %p9245;
	mad.lo.s32 	%r37952, %r6810, %r37925, %r37945;
	add.s32 	%r37953, %r37952, %r37946;
	add.s32 	%r37954, %r37953, %r37949;
	add.s32 	%r37955, %r37954, %r37951;
	mul.lo.s32 	%r37956, %r6811, %r37926;
	mul.lo.s32 	%r37957, %r6811, %r37925;
	mad.lo.s32 	%r37958, %r6812, %r37926, %r37957;
	and.b32  	%r37959, %r37956, 65535;
	shl.b32 	%r37960, %r37958, 16;
	shr.u32 	%r37961, %r37956, 16;
	shr.u32 	%r37962, %r37958, 16;
	add.s32 	%r37963, %r37959, %r58684;
	add.s32 	%r37964, %r37963, %r37960;
	setp.lt.u32 	%p9246, %r37964, %r58684;
	selp.u32 	%r37965, 1, 0, %p9246;
	add.s32 	%r37966, %r37964, %r37955;
	setp.lt.u32 	%p9247, %r37966, %r37964;
	selp.u32 	%r37967, 1, 0, %p9247;
	mad.lo.s32 	%r37968, %r6812, %r37925, %r37961;
	add.s32 	%r37969, %r37968, %r37962;
	add.s32 	%r37970, %r37969, %r37965;
	add.s32 	%r37971, %r37970, %r37967;
	mul.lo.s32 	%r37972, %r6813, %r37926;
	mul.lo.s32 	%r37973, %r6813, %r37925;
	mad.lo.s32 	%r37974, %r6814, %r37926, %r37973;
	and.b32  	%r37975, %r37972, 65535;
	shl.b32 	%r37976, %r37974, 16;
	shr.u32 	%r37977, %r37972, 16;
	shr.u32 	%r37978, %r37974, 16;
	add.s32 	%r37979, %r37975, %r58685;
	add.s32 	%r37980, %r37979, %r37976;
	setp.lt.u32 	%p9248, %r37980, %r58685;
	selp.u32 	%r37981, 1, 0, %p9248;
	add.s32 	%r37982, %r37980, %r37971;
	setp.lt.u32 	%p9249, %r37982, %r37980;
	selp.u32 	%r37983, 1, 0, %p9249;
	mad.lo.s32 	%r37984, %r6814, %r37925, %r37977;
	add.s32 	%r37985, %r37984, %r37978;
	add.s32 	%r37986, %r37985, %r37981;
	add.s32 	%r37987, %r37986, %r37983;
	mul.lo.s32 	%r37988, %r6815, %r37926;
	mul.lo.s32 	%r37989, %r6815, %r37925;
	mad.lo.s32 	%r37990, %r6816, %r37926, %r37989;
	and.b32  	%r37991, %r37988, 65535;
	shl.b32 	%r37992, %r37990, 16;
	shr.u32 	%r37993, %r37988, 16;
	shr.u32 	%r37994, %r37990, 16;
	add.s32 	%r37995, %r37991, %r58686;
	add.s32 	%r37996, %r37995, %r37992;
	setp.lt.u32 	%p9250, %r37996, %r58686;
	selp.u32 	%r37997, 1, 0, %p9250;
	add.s32 	%r37998, %r37996, %r37987;
	setp.lt.u32 	%p9251, %r37998, %r37996;
	selp.u32 	%r37999, 1, 0, %p9251;
	mad.lo.s32 	%r38000, %r6816, %r37925, %r37993;
	add.s32 	%r38001, %r38000, %r37994;
	add.s32 	%r38002, %r38001, %r37997;
	add.s32 	%r38003, %r38002, %r37999;
	mul.lo.s32 	%r38004, %r6817, %r37926;
	mul.lo.s32 	%r38005, %r6817, %r37925;
	mad.lo.s32 	%r38006, %r6818, %r37926, %r38005;
	and.b32  	%r38007, %r38004, 65535;
	shl.b32 	%r38008, %r38006, 16;
	shr.u32 	%r38009, %r38004, 16;
	shr.u32 	%r38010, %r38006, 16;
	add.s32 	%r38011, %r38007, %r58687;
	add.s32 	%r38012, %r38011, %r38008;
	setp.lt.u32 	%p9252, %r38012, %r58687;
	selp.u32 	%r38013, 1, 0, %p9252;
	add.s32 	%r38014, %r38012, %r38003;
	setp.lt.u32 	%p9253, %r38014, %r38012;
	selp.u32 	%r38015, 1, 0, %p9253;
	mad.lo.s32 	%r38016, %r6818, %r37925, %r38009;
	add.s32 	%r38017, %r38016, %r38010;
	add.s32 	%r38018, %r38017, %r38013;
	add.s32 	%r38019, %r38018, %r38015;
	mul.lo.s32 	%r38020, %r6819, %r37926;
	mul.lo.s32 	%r38021, %r6819, %r37925;
	mad.lo.s32 	%r38022, %r6820, %r37926, %r38021;
	and.b32  	%r38023, %r38020, 65535;
	shl.b32 	%r38024, %r38022, 16;
	shr.u32 	%r38025, %r38020, 16;
	shr.u32 	%r38026, %r38022, 16;
	add.s32 	%r38027, %r38023, %r58688;
	add.s32 	%r38028, %r38027, %r38024;
	setp.lt.u32 	%p9254, %r38028, %r58688;
	selp.u32 	%r38029, 1, 0, %p9254;
	add.s32 	%r38030, %r38028, %r38019;
	setp.lt.u32 	%p9255, %r38030, %r38028;
	selp.u32 	%r38031, 1, 0, %p9255;
	mad.lo.s32 	%r38032, %r6820, %r37925, %r38025;
	add.s32 	%r38033, %r38032, %r38026;
	add.s32 	%r38034, %r38033, %r38029;
	add.s32 	%r38035, %r38034, %r38031;
	mul.lo.s32 	%r38036, %r6821, %r37926;
	mul.lo.s32 	%r38037, %r6821, %r37925;
	mad.lo.s32 	%r38038, %r6822, %r37926, %r38037;
	and.b32  	%r38039, %r38036, 65535;
	shl.b32 	%r38040, %r38038, 16;
	shr.u32 	%r38041, %r38036, 16;
	shr.u32 	%r38042, %r38038, 16;
	add.s32 	%r38043, %r38039, %r58689;
	add.s32 	%r38044, %r38043, %r38040;
	setp.lt.u32 	%p9256, %r38044, %r58689;
	selp.u32 	%r38045, 1, 0, %p9256;
	add.s32 	%r38046, %r38044, %r38035;
	setp.lt.u32 	%p9257, %r38046, %r38044;
	selp.u32 	%r38047, 1, 0, %p9257;
	mad.lo.s32 	%r38048, %r6822, %r37925, %r38041;
	add.s32 	%r38049, %r38048, %r38042;
	add.s32 	%r38050, %r38049, %r38045;
	add.s32 	%r38051, %r38050, %r38047;
	mul.lo.s32 	%r38052, %r37935, %r55680;
	shr.u32 	%r38053, %r38052, 16;
	and.b32  	%r38054, %r38052, 65535;
	and.b32  	%r38055, %r11769, 65535;
	mul.lo.s32 	%r38056, %r38055, %r38054;
	shr.u32 	%r38057, %r11769, 16;
	mul.lo.s32 	%r38058, %r38055, %r38053;
	mad.lo.s32 	%r38059, %r38057, %r38054, %r38058;
	and.b32  	%r38060, %r38056, 65535;
	shl.b32 	%r38061, %r38059, 16;
	shr.u32 	%r38062, %r38056, 16;
	shr.u32 	%r38063, %r38059, 16;
	add.s32 	%r38064, %r38060, %r37935;
	add.s32 	%r38065, %r38064, %r38061;
	setp.lt.u32 	%p9258, %r38065, %r37935;
	selp.u32 	%r38066, 1, 0, %p9258;
	mad.lo.s32 	%r38067, %r38057, %r38053, %r38062;
	add.s32 	%r38068, %r38067, %r38063;
	add.s32 	%r38069, %r38068, %r38066;
	and.b32  	%r38070, %r11770, 65535;
	mul.lo.s32 	%r38071, %r38070, %r38054;
	shr.u32 	%r38072, %r11770, 16;
	mul.lo.s32 	%r38073, %r38070, %r38053;
	mad.lo.s32 	%r38074, %r38072, %r38054, %r38073;
	and.b32  	%r38075, %r38071, 65535;
	shl.b32 	%r38076, %r38074, 16;
	shr.u32 	%r38077, %r38071, 16;
	shr.u32 	%r38078, %r38074, 16;
	add.s32 	%r38079, %r38075, %r37950;
	add.s32 	%r38080, %r38079, %r38076;
	setp.lt.u32 	%p9259, %r38080, %r37950;
	selp.u32 	%r38081, 1, 0, %p9259;
	add.s32 	%r58680, %r38080, %r38069;
	setp.lt.u32 	%p9260, %r58680, %r38080;
	selp.u32 	%r38082, 1, 0, %p9260;
	mad.lo.s32 	%r38083, %r38072, %r38053, %r38077;
	add.s32 	%r38084, %r38083, %r38078;
	add.s32 	%r38085, %r38084, %r38081;
	add.s32 	%r38086, %r38085, %r38082;
	and.b32  	%r38087, %r11771, 65535;
	mul.lo.s32 	%r38088, %r38087, %r38054;
	shr.u32 	%r38089, %r11771, 16;
	mul.lo.s32 	%r38090, %r38087, %r38053;
	mad.lo.s32 	%r38091, %r38089, %r38054, %r38090;
	and.b32  	%r38092, %r38088, 65535;
	shl.b32 	%r38093, %r38091, 16;
	shr.u32 	%r38094, %r38088, 16;
	shr.u32 	%r38095, %r38091, 16;
	add.s32 	%r38096, %r38092, %r37966;
	add.s32 	%r38097, %r38096, %r38093;
	setp.lt.u32 	%p9261, %r38097, %r37966;
	selp.u32 	%r38098, 1, 0, %p9261;
	add.s32 	%r58683, %r38097, %r38086;
	setp.lt.u32 	%p9262, %r58683, %r38097;
	selp.u32 	%r38099, 1, 0, %p9262;
	mad.lo.s32 	%r38100, %r38089, %r38053, %r38094;
	add.s32 	%r38101, %r38100, %r38095;
	add.s32 	%r38102, %r38101, %r38098;
	add.s32 	%r38103, %r38102, %r38099;
	and.b32  	%r38104, %r11772, 65535;
	mul.lo.s32 	%r38105, %r38104, %r38054;
	shr.u32 	%r38106, %r11772, 16;
	mul.lo.s32 	%r38107, %r38104, %r38053;
	mad.lo.s32 	%r38108, %r38106, %r38054, %r38107;
	and.b32  	%r38109, %r38105, 65535;
	shl.b32 	%r38110, %r38108, 16;
	shr.u32 	%r38111, %r38105, 16;
	shr.u32 	%r38112, %r38108, 16;
	add.s32 	%r38113, %r38109, %r37982;
	add.s32 	%r38114, %r38113, %r38110;
	setp.lt.u32 	%p9263, %r38114, %r37982;
	selp.u32 	%r38115, 1, 0, %p9263;
	add.s32 	%r58684, %r38114, %r38103;
	setp.lt.u32 	%p9264, %r58684, %r38114;
	selp.u32 	%r38116, 1, 0, %p9264;
	mad.lo.s32 	%r38117, %r38106, %r38053, %r38111;
	add.s32 	%r38118, %r38117, %r38112;
	add.s32 	%r38119, %r38118, %r38115;
	add.s32 	%r38120, %r38119, %r38116;
	and.b32  	%r38121, %r11773, 65535;
	mul.lo.s32 	%r38122, %r38121, %r38054;
	shr.u32 	%r38123, %r11773, 16;
	mul.lo.s32 	%r38124, %r38121, %r38053;
	mad.lo.s32 	%r38125, %r38123, %r38054, %r38124;
	and.b32  	%r38126, %r38122, 65535;
	shl.b32 	%r38127, %r38125, 16;
	shr.u32 	%r38128, %r38122, 16;
	shr.u32 	%r38129, %r38125, 16;
	add.s32 	%r38130, %r38126, %r37998;
	add.s32 	%r38131, %r38130, %r38127;
	setp.lt.u32 	%p9265, %r38131, %r37998;
	selp.u32 	%r38132, 1, 0, %p9265;
	add.s32 	%r58685, %r38131, %r38120;
	setp.lt.u32 	%p9266, %r58685, %r38131;
	selp.u32 	%r38133, 1, 0, %p9266;
	mad.lo.s32 	%r38134, %r38123, %r38053, %r38128;
	add.s32 	%r38135, %r38134, %r38129;
	add.s32 	%r38136, %r38135, %r38132;
	add.s32 	%r38137, %r38136, %r38133;
	and.b32  	%r38138, %r11774, 65535;
	mul.lo.s32 	%r38139, %r38138, %r38054;
	shr.u32 	%r38140, %r11774, 16;
	mul.lo.s32 	%r38141, %r38138, %r38053;
	mad.lo.s32 	%r38142, %r38140, %r38054, %r38141;
	and.b32  	%r38143, %r38139, 65535;
	shl.b32 	%r38144, %r38142, 16;
	shr.u32 	%r38145, %r38139, 16;
	shr.u32 	%r38146, %r38142, 16;
	add.s32 	%r38147, %r38143, %r38014;
	add.s32 	%r38148, %r38147, %r38144;
	setp.lt.u32 	%p9267, %r38148, %r38014;
	selp.u32 	%r38149, 1, 0, %p9267;
	add.s32 	%r58686, %r38148, %r38137;
	setp.lt.u32 	%p9268, %r58686, %r38148;
	selp.u32 	%r38150, 1, 0, %p9268;
	mad.lo.s32 	%r38151, %r38140, %r38053, %r38145;
	add.s32 	%r38152, %r38151, %r38146;
	add.s32 	%r38153, %r38152, %r38149;
	add.s32 	%r38154, %r38153, %r38150;
	and.b32  	%r38155, %r11775, 65535;
	mul.lo.s32 	%r38156, %r38155, %r38054;
	shr.u32 	%r38157, %r11775, 16;
	mul.lo.s32 	%r38158, %r38155, %r38053;
	mad.lo.s32 	%r38159, %r38157, %r38054, %r38158;
	and.b32  	%r38160, %r38156, 65535;
	shl.b32 	%r38161, %r38159, 16;
	shr.u32 	%r38162, %r38156, 16;
	shr.u32 	%r38163, %r38159, 16;
	add.s32 	%r38164, %r38160, %r38030;
	add.s32 	%r38165, %r38164, %r38161;
	setp.lt.u32 	%p9269, %r38165, %r38030;
	selp.u32 	%r38166, 1, 0, %p9269;
	add.s32 	%r58687, %r38165, %r38154;
	setp.lt.u32 	%p9270, %r58687, %r38165;
	selp.u32 	%r38167, 1, 0, %p9270;
	mad.lo.s32 	%r38168, %r38157, %r38053, %r38162;
	add.s32 	%r38169, %r38168, %r38163;
	add.s32 	%r38170, %r38169, %r38166;
	add.s32 	%r38171, %r38170, %r38167;
	and.b32  	%r38172, %r11776, 65535;
	mul.lo.s32 	%r38173, %r38172, %r38054;
	shr.u32 	%r38174, %r11776, 16;
	mul.lo.s32 	%r38175, %r38172, %r38053;
	mad.lo.s32 	%r38176, %r38174, %r38054, %r38175;
	and.b32  	%r38177, %r38173, 65535;
	shl.b32 	%r38178, %r38176, 16;
	shr.u32 	%r38179, %r38173, 16;
	shr.u32 	%r38180, %r38176, 16;
	add.s32 	%r38181, %r38177, %r38046;
	add.s32 	%r38182, %r38181, %r38178;
	setp.lt.u32 	%p9271, %r38182, %r38046;
	selp.u32 	%r38183, 1, 0, %p9271;
	add.s32 	%r58688, %r38182, %r38171;
	setp.lt.u32 	%p9272, %r58688, %r38182;
	selp.u32 	%r38184, 1, 0, %p9272;
	mad.lo.s32 	%r38185, %r38174, %r38053, %r38179;
	add.s32 	%r38186, %r38185, %r38180;
	add.s32 	%r38187, %r38186, %r38183;
	add.s32 	%r38188, %r38187, %r38184;
	add.s32 	%r58689, %r38051, %r38188;
	add.s32 	%r58681, %r58681, 1;
	add.s64 	%rd495, %rd495, 4;
	setp.ne.s32 	%p9273, %r58681, 8;
	@%p9273 bra 	$L__BB0_2652;
	setp.lt.u32 	%p9274, %r58689, %r11776;
	mov.u32 	%r58682, %r58680;
	@%p9274 bra 	$L__BB0_2668;
	setp.gt.u32 	%p9275, %r58689, %r11776;
	@%p9275 bra 	$L__BB0_2667;
	setp.lt.u32 	%p9276, %r58688, %r11775;
	mov.u32 	%r58682, %r58680;
	@%p9276 bra 	$L__BB0_2668;
	setp.gt.u32 	%p9277, %r58688, %r11775;
	@%p9277 bra 	$L__BB0_2667;
	setp.lt.u32 	%p9278, %r58687, %r11774;
	mov.u32 	%r58682, %r58680;
	@%p9278 bra 	$L__BB0_2668;
	setp.gt.u32 	%p9279, %r58687, %r11774;
	@%p9279 bra 	$L__BB0_2667;
	setp.lt.u32 	%p9280, %r58686, %r11773;
	mov.u32 	%r58682, %r58680;
	@%p9280 bra 	$L__BB0_2668;
	setp.gt.u32 	%p9281, %r58686, %r11773;
	@%p9281 bra 	$L__BB0_2667;
	setp.lt.u32 	%p9282, %r58685, %r11772;
	mov.u32 	%r58682, %r58680;
	@%p9282 bra 	$L__BB0_2668;
	setp.gt.u32 	%p9283, %r58685, %r11772;
	@%p9283 bra 	$L__BB0_2667;
	setp.lt.u32 	%p9284, %r58684, %r11771;
	mov.u32 	%r58682, %r58680;
	@%p9284 bra 	$L__BB0_2668;
	setp.gt.u32 	%p9285, %r58684, %r11771;
	@%p9285 bra 	$L__BB0_2667;
	setp.lt.u32 	%p9286, %r58683, %r11770;
	mov.u32 	%r58682, %r58680;
	@%p9286 bra 	$L__BB0_2668;
	setp.le.u32 	%p9287, %r58683, %r11770;
	setp.lt.u32 	%p9288, %r58680, %r11769;
	and.pred  	%p9289, %p9287, %p9288;
	mov.u32 	%r58682, %r58680;
	@%p9289 bra 	$L__BB0_2668;
$L__BB0_2667:
	sub.s32 	%r58682, %r58680, %r11769;
	setp.lt.u32 	%p9290, %r58680, %r11769;
	selp.u32 	%r38189, 1, 0, %p9290;
	sub.s32 	%r38190, %r58683, %r11770;
	setp.lt.u32 	%p9291, %r58683, %r11770;
	selp.s32 	%r38191, -1, 0, %p9290;
	add.s32 	%r58683, %r38190, %r38191;
	setp.lt.u32 	%p9292, %r38190, %r38189;
	or.pred  	%p9293, %p9291, %p9292;
	selp.u32 	%r38192, 1, 0, %p9293;
	sub.s32 	%r38193, %r58684, %r11771;
	setp.lt.u32 	%p9294, %r58684, %r11771;
	selp.s32 	%r38194, -1, 0, %p9293;
	add.s32 	%r58684, %r38193, %r38194;
	setp.lt.u32 	%p9295, %r38193, %r38192;
	or.pred  	%p9296, %p9294, %p9295;
	selp.u32 	%r38195, 1, 0, %p9296;
	sub.s32 	%r38196, %r58685, %r11772;
	setp.lt.u32 	%p9297, %r58685, %r11772;
	selp.s32 	%r38197, -1, 0, %p9296;
	add.s32 	%r58685, %r38196, %r38197;
	setp.lt.u32 	%p9298, %r38196, %r38195;
	or.pred  	%p9299, %p9297, %p9298;
	selp.u32 	%r38198, 1, 0, %p9299;
	sub.s32 	%r38199, %r58686, %r11773;
	setp.lt.u32 	%p9300, %r58686, %r11773;
	selp.s32 	%r38200, -1, 0, %p9299;
	add.s32 	%r58686, %r38199, %r38200;
	setp.lt.u32 	%p9301, %r38199, %r38198;
	or.pred  	%p9302, %p9300, %p9301;
	selp.u32 	%r38201, 1, 0, %p9302;
	sub.s32 	%r38202, %r58687, %r11774;
	setp.lt.u32 	%p9303, %r58687, %r11774;
	selp.s32 	%r38203, -1, 0, %p9302;
	add.s32 	%r58687, %r38202, %r38203;
	setp.lt.u32 	%p9304, %r38202, %r38201;
	or.pred  	%p9305, %p9303, %p9304;
	selp.u32 	%r38204, 1, 0, %p9305;
	sub.s32 	%r38205, %r58688, %r11775;
	setp.lt.u32 	%p9306, %r58688, %r11775;
	selp.s32 	%r38206, -1, 0, %p9305;
	add.s32 	%r58688, %r38205, %r38206;
	setp.lt.u32 	%p9307, %r38205, %r38204;
	or.pred  	%p9308, %p9306, %p9307;
	selp.s32 	%r38207, -1, 0, %p9308;
	sub.s32 	%r38208, %r58689, %r11776;
	add.s32 	%r58689, %r38208, %r38207;
$L__BB0_2668:
	st.local.u32 	[%rd31], %r58682;
	st.local.u32 	[%rd31+4], %r58683;
	st.local.u32 	[%rd31+8], %r58684;
	st.local.u32 	[%rd31+12], %r58685;
	st.local.u32 	[%rd31+16], %r58686;
	st.local.u32 	[%rd31+20], %r58687;
	st.local.u32 	[%rd31+24], %r58688;
	st.local.u32 	[%rd31+28], %r58689;
	and.b32  	%r6857, %r58647, 65535;
	shr.u32 	%r6858, %r58647, 16;
	and.b32  	%r6859, %r58646, 65535;
	shr.u32 	%r6860, %r58646, 16;
	and.b32  	%r6861, %r58645, 65535;
	shr.u32 	%r6862, %r58645, 16;
	and.b32  	%r6863, %r58644, 65535;
	shr.u32 	%r6864, %r58644, 16;
	and.b32  	%r6865, %r58643, 65535;
	shr.u32 	%r6866, %r58643, 16;
	and.b32  	%r6867, %r58642, 65535;
	shr.u32 	%r6868, %r58642, 16;
	and.b32  	%r6869, %r58641, 65535;
	shr.u32 	%r6870, %r58641, 16;
	and.b32  	%r6871, %r6705, 65535;
	shr.u32 	%r6872, %r6705, 16;
	mov.b32 	%r58706, 0;
	mov.u64 	%rd496, %rd22;
	mov.u32 	%r58705, %r58706;
	mov.u32 	%r58704, %r58706;
	mov.u32 	%r58703, %r58706;
	mov.u32 	%r58702, %r58706;
	mov.u32 	%r58701, %r58706;
	mov.u32 	%r58700, %r58706;
	mov.u32 	%r58697, %r58706;
	mov.u32 	%r58698, %r58706;
$L__BB0_2669:
	ld.param.u32 	%r55681, [_Z17ecm_stage1_kernelj4U256S_S_jPKjjjjjjjjPjS2_S2_S2_S2_S2__param_4];
	ld.local.u32 	%r38210, [%rd496];
	shr.u32 	%r38211, %r38210, 16;
	and.b32  	%r38212, %r38210, 65535;
	mul.lo.s32 	%r38213, %r6857, %r38212;
	mul.lo.s32 	%r38214, %r6857, %r38211;
	mad.lo.s32 	%r38215, %r6858, %r38212, %r38214;
	and.b32  	%r38216, %r38213, 65535;
	shl.b32 	%r38217, %r38215, 16;
	shr.u32 	%r38218, %r38213, 16;
	shr.u32 	%r38219, %r38215, 16;
	add.s32 	%r38220, %r38216, %r58697;
	add.s32 	%r38221, %r38220, %r38217;
	setp.lt.u32 	%p9309, %r38221, %r58697;
	selp.u32 	%r38222, 1, 0, %p9309;
	mad.lo.s32 	%r38223, %r6858, %r38211, %r38218;
	add.s32 	%r38224, %r38223, %r38219;
	add.s32 	%r38225, %r38224, %r38222;
	mul.lo.s32 	%r38226, %r6859, %r38212;
	mul.lo.s32 	%r38227, %r6859, %r38211;
	mad.lo.s32 	%r38228, %r6860, %r38212, %r38227;
	and.b32  	%r38229, %r38226, 65535;
	shl.b32 	%r38230, %r38228, 16;
	shr.u32 	%r38231, %r38226, 16;
	shr.u32 	%r38232, %r38228, 16;
	add.s32 	%r38233, %r38229, %r58700;
	add.s32 	%r38234, %r38233, %r38230;
	setp.lt.u32 	%p9310, %r38234, %r58700;
	selp.u32 	%r38235, 1, 0, %p9310;
	add.s32 	%r38236, %r38234, %r38225;
	setp.lt.u32 	%p9311, %r38236, %r38234;
	selp.u32 	%r38237, 1, 0, %p9311;
	mad.lo.s32 	%r38238, %r6860, %r38211, %r38231;
	add.s32 	%r38239, %r38238, %r38232;
	add.s32 	%r38240, %r38239, %r38235;
	add.s32 	%r38241, %r38240, %r38237;
	mul.lo.s32 	%r38242, %r6861, %r38212;
	mul.lo.s32 	%r38243, %r6861, %r38211;
	mad.lo.s32 	%r38244, %r6862, %r38212, %r38243;
	and.b32  	%r38245, %r38242, 65535;
	shl.b32 	%r38246, %r38244, 16;
	shr.u32 	%r38247, %r38242, 16;
	shr.u32 	%r38248, %r38244, 16;
	add.s32 	%r38249, %r38245, %r58701;
	add.s32 	%r38250, %r38249, %r38246;
	setp.lt.u32 	%p9312, %r38250, %r58701;
	selp.u32 	%r38251, 1, 0, %p9312;
	add.s32 	%r38252, %r38250, %r38241;
	setp.lt.u32 	%p9313, %r38252, %r38250;
	selp.u32 	%r38253, 1, 0, %p9313;
	mad.lo.s32 	%r38254, %r6862, %r38211, %r38247;
	add.s32 	%r38255, %r38254, %r38248;
	add.s32 	%r38256, %r38255, %r38251;
	add.s32 	%r38257, %r38256, %r38253;
	mul.lo.s32 	%r38258, %r6863, %r38212;
	mul.lo.s32 	%r38259, %r6863, %r38211;
	mad.lo.s32 	%r38260, %r6864, %r38212, %r38259;
	and.b32  	%r38261, %r38258, 65535;
	shl.b32 	%r38262, %r38260, 16;
	shr.u32 	%r38263, %r38258, 16;
	shr.u32 	%r38264, %r38260, 16;
	add.s32 	%r38265, %r38261, %r58702;
	add.s32 	%r38266, %r38265, %r38262;
	setp.lt.u32 	%p9314, %r38266, %r58702;
	selp.u32 	%r38267, 1, 0, %p9314;
	add.s32 	%r38268, %r38266, %r38257;
	setp.lt.u32 	%p9315, %r38268, %r38266;
	selp.u32 	%r38269, 1, 0, %p9315;
	mad.lo.s32 	%r38270, %r6864, %r38211, %r38263;
	add.s32 	%r38271, %r38270, %r38264;
	add.s32 	%r38272, %r38271, %r38267;
	add.s32 	%r38273, %r38272, %r38269;
	mul.lo.s32 	%r38274, %r6865, %r38212;
	mul.lo.s32 	%r38275, %r6865, %r38211;
	mad.lo.s32 	%r38276, %r6866, %r38212, %r38275;
	and.b32  	%r38277, %r38274, 65535;
	shl.b32 	%r38278, %r38276, 16;
	shr.u32 	%r38279, %r38274, 16;
	shr.u32 	%r38280, %r38276, 16;
	add.s32 	%r38281, %r38277, %r58703;
	add.s32 	%r38282, %r38281, %r38278;
	setp.lt.u32 	%p9316, %r38282, %r58703;
	selp.u32 	%r38283, 1, 0, %p9316;
	add.s32 	%r38284, %r38282, %r38273;
	setp.lt.u32 	%p9317, %r38284, %r38282;
	selp.u32 	%r38285, 1, 0, %p9317;
	mad.lo.s32 	%r38286, %r6866, %r38211, %r38279;
	add.s32 	%r38287, %r38286, %r38280;
	add.s32 	%r38288, %r38287, %r38283;
	add.s32 	%r38289, %r38288, %r38285;
	mul.lo.s32 	%r38290, %r6867, %r38212;
	mul.lo.s32 	%r38291, %r6867, %r38211;
	mad.lo.s32 	%r38292, %r6868, %r38212, %r38291;
	and.b32  	%r38293, %r38290, 65535;
	shl.b32 	%r38294, %r38292, 16;
	shr.u32 	%r38295, %r38290, 16;
	shr.u32 	%r38296, %r38292, 16;
	add.s32 	%r38297, %r38293, %r58704;
	add.s32 	%r38298, %r38297, %r38294;
	setp.lt.u32 	%p9318, %r38298, %r58704;
	selp.u32 	%r38299, 1, 0, %p9318;
	add.s32 	%r38300, %r38298, %r38289;
	setp.lt.u32 	%p9319, %r38300, %r38298;
	selp.u32 	%r38301, 1, 0, %p9319;
	mad.lo.s32 	%r38302, %r6868, %r38211, %r38295;
	add.s32 	%r38303, %r38302, %r38296;
	add.s32 	%r38304, %r38303, %r38299;
	add.s32 	%r38305, %r38304, %r38301;
	mul.lo.s32 	%r38306, %r6869, %r38212;
	mul.lo.s32 	%r38307, %r6869, %r38211;
	mad.lo.s32 	%r38308, %r6870, %r38212, %r38307;
	and.b32  	%r38309, %r38306, 65535;
	shl.b32 	%r38310, %r38308, 16;
	shr.u32 	%r38311, %r38306, 16;
	shr.u32 	%r38312, %r38308, 16;
	add.s32 	%r38313, %r38309, %r58705;
	add.s32 	%r38314, %r38313, %r38310;
	setp.lt.u32 	%p9320, %r38314, %r58705;
	selp.u32 	%r38315, 1, 0, %p9320;
	add.s32 	%r38316, %r38314, %r38305;
	setp.lt.u32 	%p9321, %r38316, %r38314;
	selp.u32 	%r38317, 1, 0, %p9321;
	mad.lo.s32 	%r38318, %r6870, %r38211, %r38311;
	add.s32 	%r38319, %r38318, %r38312;
	add.s32 	%r38320, %r38319, %r38315;
	add.s32 	%r38321, %r38320, %r38317;
	mul.lo.s32 	%r38322, %r6871, %r38212;
	mul.lo.s32 	%r38323, %r6871, %r38211;
	mad.lo.s32 	%r38324, %r6872, %r38212, %r38323;
	and.b32  	%r38325, %r38322, 65535;
	shl.b32 	%r38326, %r38324, 16;
	shr.u32 	%r38327, %r38322, 16;
	shr.u32 	%r38328, %r38324, 16;
	add.s32 	%r38329, %r38325, %r58706;
	add.s32 	%r38330, %r38329, %r38326;
	setp.lt.u32 	%p9322, %r38330, %r58706;
	selp.u32 	%r38331, 1, 0, %p9322;
	add.s32 	%r38332, %r38330, %r38321;
	setp.lt.u32 	%p9323, %r38332, %r38330;
	selp.u32 	%r38333, 1, 0, %p9323;
	mad.lo.s32 	%r38334, %r6872, %r38211, %r38327;
	add.s32 	%r38335, %r38334, %r38328;
	add.s32 	%r38336, %r38335, %r38331;
	add.s32 	%r38337, %r38336, %r38333;
	mul.lo.s32 	%r38338, %r38221, %r55681;
	shr.u32 	%r38339, %r38338, 16;
	and.b32  	%r38340, %r38338, 65535;
	and.b32  	%r38341, %r11769, 65535;
	mul.lo.s32 	%r38342, %r38341, %r38340;
	shr.u32 	%r38343, %r11769, 16;
	mul.lo.s32 	%r38344, %r38341, %r38339;
	mad.lo.s32 	%r38345, %r38343, %r38340, %r38344;
	and.b32  	%r38346, %r38342, 65535;
	shl.b32 	%r38347, %r38345, 16;
	shr.u32 	%r38348, %r38342, 16;
	shr.u32 	%r38349, %r38345, 16;
	add.s32 	%r38350, %r38346, %r38221;
	add.s32 	%r38351, %r38350, %r38347;
	setp.lt.u32 	%p9324, %r38351, %r38221;
	selp.u32 	%r38352, 1, 0, %p9324;
	mad.lo.s32 	%r38353, %r38343, %r38339, %r38348;
	add.s32 	%r38354, %r38353, %r38349;
	add.s32 	%r38355, %r38354, %r38352;
	and.b32  	%r38356, %r11770, 65535;
	mul.lo.s32 	%r38357, %r38356, %r38340;
	shr.u32 	%r38358, %r11770, 16;
	mul.lo.s32 	%r38359, %r38356, %r38339;
	mad.lo.s32 	%r38360, %r38358, %r38340, %r38359;
	and.b32  	%r38361, %r38357, 65535;
	shl.b32 	%r38362, %r38360, 16;
	shr.u32 	%r38363, %r38357, 16;
	shr.u32 	%r38364, %r38360, 16;
	add.s32 	%r38365, %r38361, %r38236;
	add.s32 	%r38366, %r38365, %r38362;
	setp.lt.u32 	%p9325, %r38366, %r38236;
	selp.u32 	%r38367, 1, 0, %p9325;
	add.s32 	%r58697, %r38366, %r38355;
	setp.lt.u32 	%p9326, %r58697, %r38366;
	selp.u32 	%r38368, 1, 0, %p9326;
	mad.lo.s32 	%r38369, %r38358, %r38339, %r38363;
	add.s32 	%r38370, %r38369, %r38364;
	add.s32 	%r38371, %r38370, %r38367;
	add.s32 	%r38372, %r38371, %r38368;
	and.b32  	%r38373, %r11771, 65535;
	mul.lo.s32 	%r38374, %r38373, %r38340;
	shr.u32 	%r38375, %r11771, 16;
	mul.lo.s32 	%r38376, %r38373, %r38339;
	mad.lo.s32 	%r38377, %r38375, %r38340, %r38376;
	and.b32  	%r38378, %r38374, 65535;
	shl.b32 	%r38379, %r38377, 16;
	shr.u32 	%r38380, %r38374, 16;
	shr.u32 	%r38381, %r38377, 16;
	add.s32 	%r38382, %r38378, %r38252;
	add.s32 	%r38383, %r38382, %r38379;
	setp.lt.u32 	%p9327, %r38383, %r38252;
	selp.u32 	%r38384, 1, 0, %p9327;
	add.s32 	%r58700, %r38383, %r38372;
	setp.lt.u32 	%p9328, %r58700, %r38383;
	selp.u32 	%r38385, 1, 0, %p9328;
	mad.lo.s32 	%r38386, %r38375, %r38339, %r38380;
	add.s32 	%r38387, %r38386, %r38381;
	add.s32 	%r38388, %r38387, %r38384;
	add.s32 	%r38389, %r38388, %r38385;
	and.b32  	%r38390, %r11772, 65535;
	mul.lo.s32 	%r38391, %r38390, %r38340;
	shr.u32 	%r38392, %r11772, 16;
	mul.lo.s32 	%r38393, %r38390, %r38339;
	mad.lo.s32 	%r38394, %r38392, %r38340, %r38393;
	and.b32  	%r38395, %r38391, 65535;
	shl.b32 	%r38396, %r38394, 16;
	shr.u32 	%r38397, %r38391, 16;
	shr.u32 	%r38398, %r38394, 16;
	add.s32 	%r38399, %r38395, %r38268;
	add.s32 	%r38400, %r38399, %r38396;
	setp.lt.u32 	%p9329, %r38400, %r38268;
	selp.u32 	%r38401, 1, 0, %p9329;
	add.s32 	%r58701, %r38400, %r38389;
	setp.lt.u32 	%p9330, %r58701, %r38400;
	selp.u32 	%r38402, 1, 0, %p9330;
	mad.lo.s32 	%r38403, %r38392, %r38339, %r38397;
	add.s32 	%r38404, %r38403, %r38398;
	add.s32 	%r38405, %r38404, %r38401;
	add.s32 	%r38406, %r38405, %r38402;
	and.b32  	%r38407, %r11773, 65535;
	mul.lo.s32 	%r38408, %r38407, %r38340;
	shr.u32 	%r38409, %r11773, 16;
	mul.lo.s32 	%r38410, %r38407, %r38339;
	mad.lo.s32 	%r38411, %r38409, %r38340, %r38410;
	and.b32  	%r38412, %r38408, 65535;
	shl.b32 	%r38413, %r38411, 16;
	shr.u32 	%r38414, %r38408, 16;
	shr.u32 	%r38415, %r38411, 16;
	add.s32 	%r38416, %r38412, %r38284;
	add.s32 	%r38417, %r38416, %r38413;
	setp.lt.u32 	%p9331, %r38417, %r38284;
	selp.u32 	%r38418, 1, 0, %p9331;
	add.s32 	%r58702, %r38417, %r38406;
	setp.lt.u32 	%p9332, %r58702, %r38417;
	selp.u32 	%r38419, 1, 0, %p9332;
	mad.lo.s32 	%r38420, %r38409, %r38339, %r38414;
	add.s32 	%r38421, %r38420, %r38415;
	add.s32 	%r38422, %r38421, %r38418;
	add.s32 	%r38423, %r38422, %r38419;
	and.b32  	%r38424, %r11774, 65535;
	mul.lo.s32 	%r38425, %r38424, %r38340;
	shr.u32 	%r38426, %r11774, 16;
	mul.lo.s32 	%r38427, %r38424, %r38339;
	mad.lo.s32 	%r38428, %r38426, %r38340, %r38427;
	and.b32  	%r38429, %r38425, 65535;
	shl.b32 	%r38430, %r38428, 16;
	shr.u32 	%r38431, %r38425, 16;
	shr.u32 	%r38432, %r38428, 16;
	add.s32 	%r38433, %r38429, %r38300;
	add.s32 	%r38434, %r38433, %r38430;
	setp.lt.u32 	%p9333, %r38434, %r38300;
	selp.u32 	%r38435, 1, 0, %p9333;
	add.s32 	%r58703, %r38434, %r38423;
	setp.lt.u32 	%p9334, %r58703, %r38434;
	selp.u32 	%r38436, 1, 0, %p9334;
	mad.lo.s32 	%r38437, %r38426, %r38339, %r38431;
	add.s32 	%r38438, %r38437, %r38432;
	add.s32 	%r38439, %r38438, %r38435;
	add.s32 	%r38440, %r38439, %r38436;
	and.b32  	%r38441, %r11775, 65535;
	mul.lo.s32 	%r38442, %r38441, %r38340;
	shr.u32 	%r38443, %r11775, 16;
	mul.lo.s32 	%r38444, %r38441, %r38339;
	mad.lo.s32 	%r38445, %r38443, %r38340, %r38444;
	and.b32  	%r38446, %r38442, 65535;
	shl.b32 	%r38447, %r38445, 16;
	shr.u32 	%r38448, %r38442, 16;
	shr.u32 	%r38449, %r38445, 16;
	add.s32 	%r38450, %r38446, %r38316;
	add.s32 	%r38451, %r38450, %r38447;
	setp.lt.u32 	%p9335, %r38451, %r38316;
	selp.u32 	%r38452, 1, 0, %p9335;
	add.s32 	%r58704, %r38451, %r38440;
	setp.lt.u32 	%p9336, %r58704, %r38451;
	selp.u32 	%r38453, 1, 0, %p9336;
	mad.lo.s32 	%r38454, %r38443, %r38339, %r38448;
	add.s32 	%r38455, %r38454, %r38449;
	add.s32 	%r38456, %r38455, %r38452;
	add.s32 	%r38457, %r38456, %r38453;
	and.b32  	%r38458, %r11776, 65535;
	mul.lo.s32 	%r38459, %r38458, %r38340;
	shr.u32 	%r38460, %r11776, 16;
	mul.lo.s32 	%r38461, %r38458, %r38339;
	mad.lo.s32 	%r38462, %r38460, %r38340, %r38461;
	and.b32  	%r38463, %r38459, 65535;
	shl.b32 	%r38464, %r38462, 16;
	shr.u32 	%r38465, %r38459, 16;
	shr.u32 	%r38466, %r38462, 16;
	add.s32 	%r38467, %r38463, %r38332;
	add.s32 	%r38468, %r38467, %r38464;
	setp.lt.u32 	%p9337, %r38468, %r38332;
	selp.u32 	%r38469, 1, 0, %p9337;
	add.s32 	%r58705, %r38468, %r38457;
	setp.lt.u32 	%p9338, %r58705, %r38468;
	selp.u32 	%r38470, 1, 0, %p9338;
	mad.lo.s32 	%r38471, %r38460, %r38339, %r38465;
	add.s32 	%r38472, %r38471, %r38466;
	add.s32 	%r38473, %r38472, %r38469;
	add.s32 	%r38474, %r38473, %r38470;
	add.s32 	%r58706, %r38337, %r38474;
	add.s32 	%r58698, %r58698, 1;
	add.s64 	%rd496, %rd496, 4;
	setp.ne.s32 	%p9339, %r58698, 8;
	@%p9339 bra 	$L__BB0_2669;
	setp.lt.u32 	%p9340, %r58706, %r11776;
	mov.u32 	%r58699, %r58697;
	@%p9340 bra 	$L__BB0_2685;
	setp.gt.u32 	%p9341, %r58706, %r11776;
	@%p9341 bra 	$L__BB0_2684;
	setp.lt.u32 	%p9342, %r58705, %r11775;
	mov.u32 	%r58699, %r58697;
	@%p9342 bra 	$L__BB0_2685;
	setp.gt.u32 	%p9343, %r58705, %r11775;
	@%p9343 bra 	$L__BB0_2684;
	setp.lt.u32 	%p9344, %r58704, %r11774;
	mov.u32 	%r58699, %r58697;
	@%p9344 bra 	$L__BB0_2685;
	setp.gt.u32 	%p9345, %r58704, %r11774;
	@%p9345 bra 	$L__BB0_2684;
	setp.lt.u32 	%p9346, %r58703, %r11773;
	mov.u32 	%r58699, %r58697;
	@%p9346 bra 	$L__BB0_2685;
	setp.gt.u32 	%p9347, %r58703, %r11773;
	@%p9347 bra 	$L__BB0_2684;
	setp.lt.u32 	%p9348, %r58702, %r11772;
	mov.u32 	%r58699, %r58697;
	@%p9348 bra 	$L__BB0_2685;
	setp.gt.u32 	%p9349, %r58702, %r11772;
	@%p9349 bra 	$L__BB0_2684;
	setp.lt.u32 	%p9350, %r58701, %r11771;
	mov.u32 	%r58699, %r58697;
	@%p9350 bra 	$L__BB0_2685;
	setp.gt.u32 	%p9351, %r58701, %r11771;
	@%p9351 bra 	$L__BB0_2684;
	setp.lt.u32 	%p9352, %r58700, %r11770;
	mov.u32 	%r58699, %r58697;
	@%p9352 bra 	$L__BB0_2685;
	setp.le.u32 	%p9353, %r58700, %r11770;
	setp.lt.u32 	%p9354, %r58697, %r11769;
	and.pred  	%p9355, %p9353, %p9354;
	mov.u32 	%r58699, %r58697;
	@%p9355 bra 	$L__BB0_2685;
$L__BB0_2684:
	sub.s32 	%r58699, %r58697, %r11769;
	setp.lt.u32 	%p9356, %r58697, %r11769;
	selp.u32 	%r38475, 1, 0, %p9356;
	sub.s32 	%r38476, %r58700, %r11770;
	setp.lt.u32 	%p9357, %r58700, %r11770;
	selp.s32 	%r38477, -1, 0, %p9356;
	add.s32 	%r58700, %r38476, %r38477;
	setp.lt.u32 	%p9358, %r38476, %r38475;
	or.pred  	%p9359, %p9357, %p9358;
	selp.u32 	%r38478, 1, 0, %p9359;
	sub.s32 	%r38479, %r58701, %r11771;
	setp.lt.u32 	%p9360, %r58701, %r11771;
	selp.s32 	%r38480, -1, 0, %p9359;
	add.s32 	%r58701, %r38479, %r38480;
	setp.lt.u32 	%p9361, %r38479, %r38478;
	or.pred  	%p9362, %p9360, %p9361;
	selp.u32 	%r38481, 1, 0, %p9362;
	sub.s32 	%r38482, %r58702, %r11772;
	setp.lt.u32 	%p9363, %r58702, %r11772;
	selp.s32 	%r38483, -1, 0, %p9362;
	add.s32 	%r58702, %r38482, %r38483;
	setp.lt.u32 	%p9364, %r38482, %r38481;
	or.pred  	%p9365, %p9363, %p9364;
	selp.u32 	%r38484, 1, 0, %p9365;
	sub.s32 	%r38485, %r58703, %r11773;
	setp.lt.u32 	%p9366, %r58703, %r11773;
	selp.s32 	%r38486, -1, 0, %p9365;
	add.s32 	%r58703, %r38485, %r38486;
	setp.lt.u32 	%p9367, %r38485, %r38484;
	or.pred  	%p9368, %p9366, %p9367;
	selp.u32 	%r38487, 1, 0, %p9368;
	sub.s32 	%r38488, %r58704, %r11774;
	setp.lt.u32 	%p9369, %r58704, %r11774;
	selp.s32 	%r38489, -1, 0, %p9368;
	add.s32 	%r58704, %r38488, %r38489;
	setp.lt.u32 	%p9370, %r38488, %r38487;
	or.pred  	%p9371, %p9369, %p9370;
	selp.u32 	%r38490, 1, 0, %p9371;
	sub.s32 	%r38491, %r58705, %r11775;
	setp.lt.u32 	%p9372, %r58705, %r11775;
	selp.s32 	%r38492, -1, 0, %p9371;
	add.s32 	%r58705, %r38491, %r38492;
	setp.lt.u32 	%p9373, %r38491, %r38490;
	or.pred  	%p9374, %p9372, %p9373;
	selp.s32 	%r38493, -1, 0, %p9374;
	sub.s32 	%r38494, %r58706, %r11776;
	add.s32 	%r58706, %r38494, %r38493;
$L__BB0_2685:
	add.s32 	%r58707, %r58104, %r58699;
	setp.lt.u32 	%p9375, %r58707, %r58104;
	selp.u32 	%r38495, 1, 0, %p9375;
	add.s32 	%r38496, %r58103, %r58700;
	setp.lt.u32 	%p9376, %r38496, %r58103;
	selp.u32 	%r38497, 1, 0, %p9376;
	add.s32 	%r58708, %r38496, %r38495;
	setp.lt.u32 	%p9377, %r58708, %r38496;
	selp.u32 	%r38498, 1, 0, %p9377;
	add.s32 	%r38499, %r38498, %r38497;
	add.s32 	%r38500, %r58102, %r58701;
	setp.lt.u32 	%p9378, %r38500, %r58102;
	selp.u32 	%r38501, 1, 0, %p9378;
	add.s32 	%r58709, %r38500, %r38499;
	setp.lt.u32 	%p9379, %r58709, %r38500;
	selp.u32 	%r38502, 1, 0, %p9379;
	add.s32 	%r38503, %r38502, %r38501;
	add.s32 	%r38504, %r58101, %r58702;
	setp.lt.u32 	%p9380, %r38504, %r58101;
	selp.u32 	%r38505, 1, 0, %p9380;
	add.s32 	%r58710, %r38504, %r38503;
	setp.lt.u32 	%p9381, %r58710, %r38504;
	selp.u32 	%r38506, 1, 0, %p9381;
	add.s32 	%r38507, %r38506, %r38505;
	add.s32 	%r38508, %r58100, %r58703;
	setp.lt.u32 	%p9382, %r38508, %r58100;
	selp.u32 	%r38509, 1, 0, %p9382;
	add.s32 	%r58711, %r38508, %r38507;
	setp.lt.u32 	%p9383, %r58711, %r38508;
	selp.u32 	%r38510, 1, 0, %p9383;
	add.s32 	%r38511, %r38510, %r38509;
	add.s32 	%r38512, %r58099, %r58704;
	setp.lt.u32 	%p9384, %r38512, %r58099;
	selp.u32 	%r38513, 1, 0, %p9384;
	add.s32 	%r58712, %r38512, %r38511;
	setp.lt.u32 	%p9385, %r58712, %r38512;
	selp.u32 	%r38514, 1, 0, %p9385;
	add.s32 	%r38515, %r38514, %r38513;
	add.s32 	%r38516, %r58098, %r58705;
	setp.lt.u32 	%p9386, %r38516, %r58098;
	selp.u32 	%r38517, 1, 0, %p9386;
	add.s32 	%r58713, %r38516, %r38515;
	setp.lt.u32 	%p9387, %r58713, %r38516;
	selp.u32 	%r38518, 1, 0, %p9387;
	add.s32 	%r38519, %r38518, %r38517;
	add.s32 	%r38520, %r58097, %r58706;
	add.s32 	%r58714, %r38520, %r38519;
	setp.lt.u32 	%p9388, %r58714, %r11776;
	@%p9388 bra 	$L__BB0_2700;
	setp.gt.u32 	%p9389, %r58714, %r11776;
	@%p9389 bra 	$L__BB0_2699;
	setp.lt.u32 	%p9390, %r58713, %r11775;
	@%p9390 bra 	$L__BB0_2700;
	setp.gt.u32 	%p9391, %r58713, %r11775;
	@%p9391 bra 	$L__BB0_2699;
	setp.lt.u32 	%p9392, %r58712, %r11774;
	@%p9392 bra 	$L__BB0_2700;
	setp.gt.u32 	%p9393, %r58712, %r11774;
	@%p9393 bra 	$L__BB0_2699;
	setp.lt.u32 	%p9394, %r58711, %r11773;
	@%p9394 bra 	$L__BB0_2700;
	setp.gt.u32 	%p9395, %r58711, %r11773;
	@%p9395 bra 	$L__BB0_2699;
	setp.lt.u32 	%p9396, %r58710, %r11772;
	@%p9396 bra 	$L__BB0_2700;
	setp.gt.u32 	%p9397, %r58710, %r11772;
	@%p9397 bra 	$L__BB0_2699;
	setp.lt.u32 	%p9398, %r58709, %r11771;
	@%p9398 bra 	$L__BB0_2700;
	setp.gt.u32 	%p9399, %r58709, %r11771;
	@%p9399 bra 	$L__BB0_2699;
	setp.lt.u32 	%p9400, %r58708, %r11770;
	@%p9400 bra 	$L__BB0_2700;
	setp.le.u32 	%p9401, %r58708, %r11770;
	setp.lt.u32 	%p9402, %r58707, %r11769;
	and.pred  	%p9403, %p9401, %p9402;
	@%p9403 bra 	$L__BB0_2700;
$L__BB0_2699:
	sub.s32 	%r6915, %r58707, %r11769;
	setp.lt.u32 	%p9404, %r58707, %r11769;
	selp.u32 	%r38521, 1, 0, %p9404;
	sub.s32 	%r38522, %r58708, %r11770;
	setp.lt.u32 	%p9405, %r58708, %r11770;
	selp.s32 	%r38523, -1, 0, %p9404;
	add.s32 	%r58708, %r38522, %r38523;
	setp.lt.u32 	%p9406, %r38522, %r38521;
	or.pred  	%p9407, %p9405, %p9406;
	selp.u32 	%r38524, 1, 0, %p9407;
	sub.s32 	%r38525, %r58709, %r11771;
	setp.lt.u32 	%p9408, %r58709, %r11771;
	selp.s32 	%r38526, -1, 0, %p9407;
	add.s32 	%r58709, %r38525, %r38526;
	setp.lt.u32 	%p9409, %r38525, %r38524;
	or.pred  	%p9410, %p9408, %p9409;
	selp.u32 	%r38527, 1, 0, %p9410;
	sub.s32 	%r38528, %r58710, %r11772;
	setp.lt.u32 	%p9411, %r58710, %r11772;
	selp.s32 	%r38529, -1, 0, %p9410;
	add.s32 	%r58710, %r38528, %r38529;
	setp.lt.u32 	%p9412, %r38528, %r38527;
	or.pred  	%p9413, %p9411, %p9412;
	selp.u32 	%r38530, 1, 0, %p9413;
	sub.s32 	%r38531, %r58711, %r11773;
	setp.lt.u32 	%p9414, %r58711, %r11773;
	selp.s32 	%r38532, -1, 0, %p9413;
	add.s32 	%r58711, %r38531, %r38532;
	setp.lt.u32 	%p9415, %r38531, %r38530;
	or.pred  	%p9416, %p9414, %p9415;
	selp.u32 	%r38533, 1, 0, %p9416;
	sub.s32 	%r38534, %r58712, %r11774;
	setp.lt.u32 	%p9417, %r58712, %r11774;
	selp.s32 	%r38535, -1, 0, %p9416;
	add.s32 	%r58712, %r38534, %r38535;
	setp.lt.u32 	%p9418, %r38534, %r38533;
	or.pred  	%p9419, %p9417, %p9418;
	selp.u32 	%r38536, 1, 0, %p9419;
	sub.s32 	%r38537, %r58713, %r11775;
	setp.lt.u32 	%p9420, %r58713, %r11775;
	selp.s32 	%r38538, -1, 0, %p9419;
	add.s32 	%r58713, %r38537, %r38538;
	setp.lt.u32 	%p9421, %r38537, %r38536;
	or.pred  	%p9422, %p9420, %p9421;
	selp.s32 	%r38539, -1, 0, %p9422;
	sub.s32 	%r38540, %r58714, %r11776;
	add.s32 	%r58714, %r38540, %r38539;
	mov.u32 	%r58707, %r6915;
$L__BB0_2700:
	and.b32  	%r6931, %r58311, 65535;
	shr.u32 	%r6932, %r58311, 16;
	and.b32  	%r6933, %r58312, 65535;
	shr.u32 	%r6934, %r58312, 16;
	and.b32  	%r6935, %r58313, 65535;
	shr.u32 	%r6936, %r58313, 16;
	and.b32  	%r6937, %r58314, 65535;
	shr.u32 	%r6938, %r58314, 16;
	and.b32  	%r6939, %r58315, 65535;
	shr.u32 	%r6940, %r58315, 16;
	and.b32  	%r6941, %r58316, 65535;
	shr.u32 	%r6942, %r58316, 16;
	and.b32  	%r6943, %r58317, 65535;
	shr.u32 	%r6944, %r58317, 16;
	and.b32  	%r6945, %r58318, 65535;
	shr.u32 	%r6946, %r58318, 16;
	mov.b32 	%r58731, 0;
	mov.u64 	%rd497, %rd23;
	mov.u32 	%r58730, %r58731;
	mov.u32 	%r58729, %r58731;
	mov.u32 	%r58728, %r58731;
	mov.u32 	%r58727, %r58731;
	mov.u32 	%r58726, %r58731;
	mov.u32 	%r58725, %r58731;
	mov.u32 	%r58722, %r58731;
	mov.u32 	%r58723, %r58731;
$L__BB0_2701:
	ld.param.u32 	%r55682, [_Z17ecm_stage1_kernelj4U256S_S_jPKjjjjjjjjPjS2_S2_S2_S2_S2__param_4];
	ld.local.u32 	%r38542, [%rd497];
	shr.u32 	%r38543, %r38542, 16;
	and.b32  	%r38544, %r38542, 65535;
	mul.lo.s32 	%r38545, %r6931, %r38544;
	mul.lo.s32 	%r38546, %r6931, %r38543;
	mad.lo.s32 	%r38547, %r6932, %r38544, %r38546;
	and.b32  	%r38548, %r38545, 65535;
	shl.b32 	%r38549, %r38547, 16;
	shr.u32 	%r38550, %r38545, 16;
	shr.u32 	%r38551, %r38547, 16;
	add.s32 	%r38552, %r38548, %r58722;
	add.s32 	%r38553, %r38552, %r38549;
	setp.lt.u32 	%p9423, %r38553, %r58722;
	selp.u32 	%r38554, 1, 0, %p9423;
	mad.lo.s32 	%r38555, %r6932, %r38543, %r38550;
	add.s32 	%r38556, %r38555, %r38551;
	add.s32 	%r38557, %r38556, %r38554;
	mul.lo.s32 	%r38558, %r6933, %r38544;
	mul.lo.s32 	%r38559, %r6933, %r38543;
	mad.lo.s32 	%r38560, %r6934, %r38544, %r38559;
	and.b32  	%r38561, %r38558, 65535;
	shl.b32 	%r38562, %r38560, 16;
	shr.u32 	%r38563, %r38558, 16;
	shr.u32 	%r38564, %r38560, 16;
	add.s32 	%r38565, %r38561, %r58725;
	add.s32 	%r38566, %r38565, %r38562;
	setp.lt.u32 	%p9424, %r38566, %r58725;
	selp.u32 	%r38567, 1, 0, %p9424;
	add.s32 	%r38568, %r38566, %r38557;
	setp.lt.u32 	%p9425, %r38568, %r38566;
	selp.u32 	%r38569, 1, 0, %p9425;
	mad.lo.s32 	%r38570, %r6934, %r38543, %r38563;
	add.s32 	%r38571, %r38570, %r38564;
	add.s32 	%r38572, %r38571, %r38567;
	add.s32 	%r38573, %r38572, %r38569;
	mul.lo.s32 	%r38574, %r6935, %r38544;
	mul.lo.s32 	%r38575, %r6935, %r38543;
	mad.lo.s32 	%r38576, %r6936, %r38544, %r38575;
	and.b32  	%r38577, %r38574, 65535;
	shl.b32 	%r38578, %r38576, 16;
	shr.u32 	%r38579, %r38574, 16;
	shr.u32 	%r38580, %r38576, 16;
	add.s32 	%r38581, %r38577, %r58726;
	add.s32 	%r38582, %r38581, %r38578;
	setp.lt.u32 	%p9426, %r38582, %r58726;
	selp.u32 	%r38583, 1, 0, %p9426;
	add.s32 	%r38584, %r38582, %r38573;
	setp.lt.u32 	%p9427, %r38584, %r38582;
	selp.u32 	%r38585, 1, 0, %p9427;
	mad.lo.s32 	%r38586, %r6936, %r38543, %r38579;
	add.s32 	%r38587, %r38586, %r38580;
	add.s32 	%r38588, %r38587, %r38583;
	add.s32 	%r38589, %r38588, %r38585;
	mul.lo.s32 	%r38590, %r6937, %r38544;
	mul.lo.s32 	%r38591, %r6937, %r38543;
	mad.lo.s32 	%r38592, %r6938, %r38544, %r38591;
	and.b32  	%r38593, %r38590, 65535;
	shl.b32 	%r38594, %r38592, 16;
	shr.u32 	%r38595, %r38590, 16;
	shr.u32 	%r38596, %r38592, 16;
	add.s32 	%r38597, %r38593, %r58727;
	add.s32 	%r38598, %r38597, %r38594;
	setp.lt.u32 	%p9428, %r38598, %r58727;
	selp.u32 	%r38599, 1, 0, %p9428;
	add.s32 	%r38600, %r38598, %r38589;
	setp.lt.u32 	%p9429, %r38600, %r38598;
	selp.u32 	%r38601, 1, 0, %p9429;
	mad.lo.s32 	%r38602, %r6938, %r38543, %r38595;
	add.s32 	%r38603, %r38602, %r38596;
	add.s32 	%r38604, %r38603, %r38599;
	add.s32 	%r38605, %r38604, %r38601;
	mul.lo.s32 	%r38606, %r6939, %r38544;
	mul.lo.s32 	%r38607, %r6939, %r38543;
	mad.lo.s32 	%r38608, %r6940, %r38544, %r38607;
	and.b32  	%r38609, %r38606, 65535;
	shl.b32 	%r38610, %r38608, 16;
	shr.u32 	%r38611, %r38606, 16;
	shr.u32 	%r38612, %r38608, 16;
	add.s32 	%r38613, %r38609, %r58728;
	add.s32 	%r38614, %r38613, %r38610;
	setp.lt.u32 	%p9430, %r38614, %r58728;
	selp.u32 	%r38615, 1, 0, %p9430;
	add.s32 	%r38616, %r38614, %r38605;
	setp.lt.u32 	%p9431, %r38616, %r38614;
	selp.u32 	%r38617, 1, 0, %p9431;
	mad.lo.s32 	%r38618, %r6940, %r38543, %r38611;
	add.s32 	%r38619, %r38618, %r38612;
	add.s32 	%r38620, %r38619, %r38615;
	add.s32 	%r38621, %r38620, %r38617;
	mul.lo.s32 	%r38622, %r6941, %r38544;
	mul.lo.s32 	%r38623, %r6941, %r38543;
	mad.lo.s32 	%r38624, %r6942, %r38544, %r38623;
	and.b32  	%r38625, %r38622, 65535;
	shl.b32 	%r38626, %r38624, 16;
	shr.u32 	%r38627, %r38622, 16;
	shr.u32 	%r38628, %r38624, 16;
	add.s32 	%r38629, %r38625, %r58729;
	add.s32 	%r38630, %r38629, %r38626;
	setp.lt.u32 	%p9432, %r38630, %r58729;
	selp.u32 	%r38631, 1, 0, %p9432;
	add.s32 	%r38632, %r38630, %r38621;
	setp.lt.u32 	%p9433, %r38632, %r38630;
	selp.u32 	%r38633, 1, 0, %p9433;
	mad.lo.s32 	%r38634, %r6942, %r38543, %r38627;
	add.s32 	%r38635, %r38634, %r38628;
	add.s32 	%r38636, %r38635, %r38631;
	add.s32 	%r38637, %r38636, %r38633;
	mul.lo.s32 	%r38638, %r6943, %r38544;
	mul.lo.s32 	%r38639, %r6943, %r38543;
	mad.lo.s32 	%r38640, %r6944, %r38544, %r38639;
	and.b32  	%r38641, %r38638, 65535;
	shl.b32 	%r38642, %r38640, 16;
	shr.u32 	%r38643, %r38638, 16;
	shr.u32 	%r38644, %r38640, 16;
	add.s32 	%r38645, %r38641, %r58730;
	add.s32 	%r38646, %r38645, %r38642;
	setp.lt.u32 	%p9434, %r38646, %r58730;
	selp.u32 	%r38647, 1, 0, %p9434;
	add.s32 	%r38648, %r38646, %r38637;
	setp.lt.u32 	%p9435, %r38648, %r38646;
	selp.u32 	%r38649, 1, 0, %p9435;
	mad.lo.s32 	%r38650, %r6944, %r38543, %r38643;
	add.s32 	%r38651, %r38650, %r38644;
	add.s32 	%r38652, %r38651, %r38647;
	add.s32 	%r38653, %r38652, %r38649;
	mul.lo.s32 	%r38654, %r6945, %r38544;
	mul.lo.s32 	%r38655, %r6945, %r38543;
	mad.lo.s32 	%r38656, %r6946, %r38544, %r38655;
	and.b32  	%r38657, %r38654, 65535;
	shl.b32 	%r38658, %r38656, 16;
	shr.u32 	%r38659, %r38654, 16;
	shr.u32 	%r38660, %r38656, 16;
	add.s32 	%r38661, %r38657, %r58731;
	add.s32 	%r38662, %r38661, %r38658;
	setp.lt.u32 	%p9436, %r38662, %r58731;
	selp.u32 	%r38663, 1, 0, %p9436;
	add.s32 	%r38664, %r38662, %r38653;
	setp.lt.u32 	%p9437, %r38664, %r38662;
	selp.u32 	%r38665, 1, 0, %p9437;
	mad.lo.s32 	%r38666, %r6946, %r38543, %r38659;
	add.s32 	%r38667, %r38666, %r38660;
	add.s32 	%r38668, %r38667, %r38663;
	add.s32 	%r38669, %r38668, %r38665;
	mul.lo.s32 	%r38670, %r38553, %r55682;
	shr.u32 	%r38671, %r38670, 16;
	and.b32  	%r38672, %r38670, 65535;
	and.b32  	%r38673, %r11769, 65535;
	mul.lo.s32 	%r38674, %r38673, %r38672;
	shr.u32 	%r38675, %r11769, 16;
	mul.lo.s32 	%r38676, %r38673, %r38671;
	mad.lo.s32 	%r38677, %r38675, %r38672, %r38676;
	and.b32  	%r38678, %r38674, 65535;
	shl.b32 	%r38679, %r38677, 16;
	shr.u32 	%r38680, %r38674, 16;
	shr.u32 	%r38681, %r38677, 16;
	add.s32 	%r38682, %r38678, %r38553;
	add.s32 	%r38683, %r38682, %r38679;
	setp.lt.u32 	%p9438, %r38683, %r38553;
	selp.u32 	%r38684, 1, 0, %p9438;
	mad.lo.s32 	%r38685, %r38675, %r38671, %r38680;
	add.s32 	%r38686, %r38685, %r38681;
	add.s32 	%r38687, %r38686, %r38684;
	and.b32  	%r38688, %r11770, 65535;
	mul.lo.s32 	%r38689, %r38688, %r38672;
	shr.u32 	%r38690, %r11770, 16;
	mul.lo.s32 	%r38691, %r38688, %r38671;
	mad.lo.s32 	%r38692, %r38690, %r38672, %r38691;
	and.b32  	%r38693, %r38689, 65535;
	shl.b32 	%r38694, %r38692, 16;
	shr.u32 	%r38695, %r38689, 16;
	shr.u32 	%r38696, %r38692, 16;
	add.s32 	%r38697, %r38693, %r38568;
	add.s32 	%r38698, %r38697, %r38694;
	setp.lt.u32 	%p9439, %r38698, %r38568;
	selp.u32 	%r38699, 1, 0, %p9439;
	add.s32 	%r58722, %r38698, %r38687;
	setp.lt.u32 	%p9440, %r58722, %r38698;
	selp.u32 	%r38700, 1, 0, %p9440;
	mad.lo.s32 	%r38701, %r38690, %r38671, %r38695;
	add.s32 	%r38702, %r38701, %r38696;
	add.s32 	%r38703, %r38702, %r38699;
	add.s32 	%r38704, %r38703, %r38700;
	and.b32  	%r38705, %r11771, 65535;
	mul.lo.s32 	%r38706, %r38705, %r38672;
	shr.u32 	%r38707, %r11771, 16;
	mul.lo.s32 	%r38708, %r38705, %r38671;
	mad.lo.s32 	%r38709, %r38707, %r38672, %r38708;
	and.b32  	%r38710, %r38706, 65535;
	shl.b32 	%r38711, %r38709, 16;
	shr.u32 	%r38712, %r38706, 16;
	shr.u32 	%r38713, %r38709, 16;
	add.s32 	%r38714, %r38710, %r38584;
	add.s32 	%r38715, %r38714, %r38711;
	setp.lt.u32 	%p9441, %r38715, %r38584;
	selp.u32 	%r38716, 1, 0, %p9441;
	add.s32 	%r58725, %r38715, %r38704;
	setp.lt.u32 	%p9442, %r58725, %r38715;
	selp.u32 	%r38717, 1, 0, %p9442;
	mad.lo.s32 	%r38718, %r38707, %r38671, %r38712;
	add.s32 	%r38719, %r38718, %r38713;
	add.s32 	%r38720, %r38719, %r38716;
	add.s32 	%r38721, %r38720, %r38717;
	and.b32  	%r38722, %r11772, 65535;
	mul.lo.s32 	%r38723, %r38722, %r38672;
	shr.u32 	%r38724, %r11772, 16;
	mul.lo.s32 	%r38725, %r38722, %r38671;
	mad.lo.s32 	%r38726, %r38724, %r38672, %r38725;
	and.b32  	%r38727, %r38723, 65535;
	shl.b32 	%r38728, %r38726, 16;
	shr.u32 	%r38729, %r38723, 16;
	shr.u32 	%r38730, %r38726, 16;
	add.s32 	%r38731, %r38727, %r38600;
	add.s32 	%r38732, %r38731, %r38728;
	setp.lt.u32 	%p9443, %r38732, %r38600;
	selp.u32 	%r38733, 1, 0, %p9443;
	add.s32 	%r58726, %r38732, %r38721;
	setp.lt.u32 	%p9444, %r58726, %r38732;
	selp.u32 	%r38734, 1, 0, %p9444;
	mad.lo.s32 	%r38735, %r38724, %r38671, %r38729;
	add.s32 	%r38736, %r38735, %r38730;
	add.s32 	%r38737, %r38736, %r38733;
	add.s32 	%r38738, %r38737, %r38734;
	and.b32  	%r38739, %r11773, 65535;
	mul.lo.s32 	%r38740, %r38739, %r38672;
	shr.u32 	%r38741, %r11773, 16;
	mul.lo.s32 	%r38742, %r38739, %r38671;
	mad.lo.s32 	%r38743, %r38741, %r38672, %r38742;
	and.b32  	%r38744, %r38740, 65535;
	shl.b32 	%r38745, %r38743, 16;
	shr.u32 	%r38746, %r38740, 16;
	shr.u32 	%r38747, %r38743, 16;
	add.s32 	%r38748, %r38744, %r38616;
	add.s32 	%r38749, %r38748, %r38745;
	setp.lt.u32 	%p9445, %r38749, %r38616;
	selp.u32 	%r38750, 1, 0, %p9445;
	add.s32 	%r58727, %r38749, %r38738;
	setp.lt.u32 	%p9446, %r58727, %r38749;
	selp.u32 	%r38751, 1, 0, %p9446;
	mad.lo.s32 	%r38752, %r38741, %r38671, %r38746;
	add.s32 	%r38753, %r38752, %r38747;
	add.s32 	%r38754, %r38753, %r38750;
	add.s32 	%r38755, %r38754, %r38751;
	and.b32  	%r38756, %r11774, 65535;
	mul.lo.s32 	%r38757, %r38756, %r38672;
	shr.u32 	%r38758, %r11774, 16;
	mul.lo.s32 	%r38759, %r38756, %r38671;
	mad.lo.s32 	%r38760, %r38758, %r38672, %r38759;
	and.b32  	%r38761, %r38757, 65535;
	shl.b32 	%r38762, %r38760, 16;
	shr.u32 	%r38763, %r38757, 16;
	shr.u32 	%r38764, %r38760, 16;
	add.s32 	%r38765, %r38761, %r38632;
	add.s32 	%r38766, %r38765, %r38762;
	setp.lt.u32 	%p9447, %r38766, %r38632;
	selp.u32 	%r38767, 1, 0, %p9447;
	add.s32 	%r58728, %r38766, %r38755;
	setp.lt.u32 	%p9448, %r58728, %r38766;
	selp.u32 	%r38768, 1, 0, %p9448;
	mad.lo.s32 	%r38769, %r38758, %r38671, %r38763;
	add.s32 	%r38770, %r38769, %r38764;
	add.s32 	%r38771, %r38770, %r38767;
	add.s32 	%r38772, %r38771, %r38768;
	and.b32  	%r38773, %r11775, 65535;
	mul.lo.s32 	%r38774, %r38773, %r38672;
	shr.u32 	%r38775, %r11775, 16;
	mul.lo.s32 	%r38776, %r38773, %r38671;
	mad.lo.s32 	%r38777, %r38775, %r38672, %r38776;
	and.b32  	%r38778, %r38774, 65535;
	shl.b32 	%r38779, %r38777, 16;
	shr.u32 	%r38780, %r38774, 16;
	shr.u32 	%r38781, %r38777, 16;
	add.s32 	%r38782, %r38778, %r38648;
	add.s32 	%r38783, %r38782, %r38779;
	setp.lt.u32 	%p9449, %r38783, %r38648;
	selp.u32 	%r38784, 1, 0, %p9449;
	add.s32 	%r58729, %r38783, %r38772;
	setp.lt.u32 	%p9450, %r58729, %r38783;
	selp.u32 	%r38785, 1, 0, %p9450;
	mad.lo.s32 	%r38786, %r38775, %r38671, %r38780;
	add.s32 	%r38787, %r38786, %r38781;
	add.s32 	%r38788, %r38787, %r38784;
	add.s32 	%r38789, %r38788, %r38785;
	and.b32  	%r38790, %r11776, 65535;
	mul.lo.s32 	%r38791, %r38790, %r38672;
	shr.u32 	%r38792, %r11776, 16;
	mul.lo.s32 	%r38793, %r38790, %r38671;
	mad.lo.s32 	%r38794, %r38792, %r38672, %r38793;
	and.b32  	%r38795, %r38791, 65535;
	shl.b32 	%r38796, %r38794, 16;
	shr.u32 	%r38797, %r38791, 16;
	shr.u32 	%r38798, %r38794, 16;
	add.s32 	%r38799, %r38795, %r38664;
	add.s32 	%r38800, %r38799, %r38796;
	setp.lt.u32 	%p9451, %r38800, %r38664;
	selp.u32 	%r38801, 1, 0, %p9451;
	add.s32 	%r58730, %r38800, %r38789;
	setp.lt.u32 	%p9452, %r58730, %r38800;
	selp.u32 	%r38802, 1, 0, %p9452;
	mad.lo.s32 	%r38803, %r38792, %r38671, %r38797;
	add.s32 	%r38804, %r38803, %r38798;
	add.s32 	%r38805, %r38804, %r38801;
	add.s32 	%r38806, %r38805, %r38802;
	add.s32 	%r58731, %r38669, %r38806;
	add.s32 	%r58723, %r58723, 1;
	add.s64 	%rd497, %rd497, 4;
	setp.ne.s32 	%p9453, %r58723, 8;
	@%p9453 bra 	$L__BB0_2701;
	setp.lt.u32 	%p9454, %r58731, %r11776;
	mov.u32 	%r58724, %r58722;
	@%p9454 bra 	$L__BB0_2717;
	setp.gt.u32 	%p9455, %r58731, %r11776;
	@%p9455 bra 	$L__BB0_2716;
	setp.lt.u32 	%p9456, %r58730, %r11775;
	mov.u32 	%r58724, %r58722;
	@%p9456 bra 	$L__BB0_2717;
	setp.gt.u32 	%p9457, %r58730, %r11775;
	@%p9457 bra 	$L__BB0_2716;
	setp.lt.u32 	%p9458, %r58729, %r11774;
	mov.u32 	%r58724, %r58722;
	@%p9458 bra 	$L__BB0_2717;
	setp.gt.u32 	%p9459, %r58729, %r11774;
	@%p9459 bra 	$L__BB0_2716;
	setp.lt.u32 	%p9460, %r58728, %r11773;
	mov.u32 	%r58724, %r58722;
	@%p9460 bra 	$L__BB0_2717;
	setp.gt.u32 	%p9461, %r58728, %r11773;
	@%p9461 bra 	$L__BB0_2716;
	setp.lt.u32 	%p9462, %r58727, %r11772;
	mov.u32 	%r58724, %r58722;
	@%p9462 bra 	$L__BB0_2717;
	setp.gt.u32 	%p9463, %r58727, %r11772;
	@%p9463 bra 	$L__BB0_2716;
	setp.lt.u32 	%p9464, %r58726, %r11771;
	mov.u32 	%r58724, %r58722;
	@%p9464 bra 	$L__BB0_2717;
	setp.gt.u32 	%p9465, %r58726, %r11771;
	@%p9465 bra 	$L__BB0_2716;
	setp.lt.u32 	%p9466, %r58725, %r11770;
	mov.u32 	%r58724, %r58722;
	@%p9466 bra 	$L__BB0_2717;
	setp.le.u32 	%p9467, %r58725, %r11770;
	setp.lt.u32 	%p9468, %r58722, %r11769;
	and.pred  	%p9469, %p9467, %p9468;
	mov.u32 	%r58724, %r58722;
	@%p9469 bra 	$L__BB0_2717;
$L__BB0_2716:
	sub.s32 	%r58724, %r58722, %r11769;
	setp.lt.u32 	%p9470, %r58722, %r11769;
	selp.u32 	%r38807, 1, 0, %p9470;
	sub.s32 	%r38808, %r58725, %r11770;
	setp.lt.u32 	%p9471, %r58725, %r11770;
	selp.s32 	%r38809, -1, 0, %p9470;
	add.s32 	%r58725, %r38808, %r38809;
	setp.lt.u32 	%p9472, %r38808, %r38807;
	or.pred  	%p9473, %p9471, %p9472;
	selp.u32 	%r38810, 1, 0, %p9473;
	sub.s32 	%r38811, %r58726, %r11771;
	setp.lt.u32 	%p9474, %r58726, %r11771;
	selp.s32 	%r38812, -1, 0, %p9473;
	add.s32 	%r58726, %r38811, %r38812;
	setp.lt.u32 	%p9475, %r38811, %r38810;
	or.pred  	%p9476, %p9474, %p9475;
	selp.u32 	%r38813, 1, 0, %p9476;
	sub.s32 	%r38814, %r58727, %r11772;
	setp.lt.u32 	%p9477, %r58727, %r11772;
	selp.s32 	%r38815, -1, 0, %p9476;
	add.s32 	%r58727, %r38814, %r38815;
	setp.lt.u32 	%p9478, %r38814, %r38813;
	or.pred  	%p9479, %p9477, %p9478;
	selp.u32 	%r38816, 1, 0, %p9479;
	sub.s32 	%r38817, %r58728, %r11773;
	setp.lt.u32 	%p9480, %r58728, %r11773;
	selp.s32 	%r38818, -1, 0, %p9479;
	add.s32 	%r58728, %r38817, %r38818;
	setp.lt.u32 	%p9481, %r38817, %r38816;
	or.pred  	%p9482, %p9480, %p9481;
	selp.u32 	%r38819, 1, 0, %p9482;
	sub.s32 	%r38820, %r58729, %r11774;
	setp.lt.u32 	%p9483, %r58729, %r11774;
	selp.s32 	%r38821, -1, 0, %p9482;
	add.s32 	%r58729, %r38820, %r38821;
	setp.lt.u32 	%p9484, %r38820, %r38819;
	or.pred  	%p9485, %p9483, %p9484;
	selp.u32 	%r38822, 1, 0, %p9485;
	sub.s32 	%r38823, %r58730, %r11775;
	setp.lt.u32 	%p9486, %r58730, %r11775;
	selp.s32 	%r38824, -1, 0, %p9485;
	add.s32 	%r58730, %r38823, %r38824;
	setp.lt.u32 	%p9487, %r38823, %r38822;
	or.pred  	%p9488, %p9486, %p9487;
	selp.s32 	%r38825, -1, 0, %p9488;
	sub.s32 	%r38826, %r58731, %r11776;
	add.s32 	%r58731, %r38826, %r38825;
$L__BB0_2717:
	st.local.u32 	[%rd32], %r58724;
	st.local.u32 	[%rd32+4], %r58725;
	st.local.u32 	[%rd32+8], %r58726;
	st.local.u32 	[%rd32+12], %r58727;
	st.local.u32 	[%rd32+16], %r58728;
	st.local.u32 	[%rd32+20], %r58729;
	st.local.u32 	[%rd32+24], %r58730;
	st.local.u32 	[%rd32+28], %r58731;
	mov.b32 	%r58748, 0;
	ld.param.u32 	%r55683, [_Z17ecm_stage1_kernelj4U256S_S_jPKjjjjjjjjPjS2_S2_S2_S2_S2__param_4];
	and.b32  	%r38959, %r11769, 65535;
	shr.u32 	%r38961, %r11769, 16;
	and.b32  	%r38974, %r11770, 65535;
	shr.u32 	%r38976, %r11770, 16;
	mov.u64 	%rd498, %rd32;
	mov.u32 	%r58747, %r58748;
	mov.u32 	%r58746, %r58748;
	mov.u32 	%r58745, %r58748;
	mov.u32 	%r58744, %r58748;
	mov.u32 	%r58743, %r58748;
	mov.u32 	%r58742, %r58748;
	mov.u32 	%r58739, %r58748;
	mov.u32 	%r58740, %r58748;
$L__BB0_2718:
	ld.local.u32 	%r38828, [%rd498];
	shr.u32 	%r38829, %r38828, 16;
	and.b32  	%r38830, %r38828, 65535;
	mul.lo.s32 	%r38831, %r5997, %r38830;
	mul.lo.s32 	%r38832, %r5997, %r38829;
	mad.lo.s32 	%r38833, %r5998, %r38830, %r38832;
	and.b32  	%r38834, %r38831, 65535;
	shl.b32 	%r38835, %r38833, 16;
	shr.u32 	%r38836, %r38831, 16;
	shr.u32 	%r38837, %r38833, 16;
	add.s32 	%r38838, %r38834, %r58739;
	add.s32 	%r38839, %r38838, %r38835;
	setp.lt.u32 	%p9489, %r38839, %r58739;
	selp.u32 	%r38840, 1, 0, %p9489;
	mad.lo.s32 	%r38841, %r5998, %r38829, %r38836;
	add.s32 	%r38842, %r38841, %r38837;
	add.s32 	%r38843, %r38842, %r38840;
	mul.lo.s32 	%r38844, %r5999, %r38830;
	mul.lo.s32 	%r38845, %r5999, %r38829;
	mad.lo.s32 	%r38846, %r6000, %r38830, %r38845;
	and.b32  	%r38847, %r38844, 65535;
	shl.b32 	%r38848, %r38846, 16;
	shr.u32 	%r38849, %r38844, 16;
	shr.u32 	%r38850, %r38846, 16;
	add.s32 	%r38851, %r38847, %r58742;
	add.s32 	%r38852, %r38851, %r38848;
	setp.lt.u32 	%p9490, %r38852, %r58742;
	selp.u32 	%r38853, 1, 0, %p9490;
	add.s32 	%r38854, %r38852, %r38843;
	setp.lt.u32 	%p9491, %r38854, %r38852;
	selp.u32 	%r38855, 1, 0, %p9491;
	mad.lo.s32 	%r38856, %r6000, %r38829, %r38849;
	add.s32 	%r38857, %r38856, %r38850;
	add.s32 	%r38858, %r38857, %r38853;
	add.s32 	%r38859, %r38858, %r38855;
	mul.lo.s32 	%r38860, %r6001, %r38830;
	mul.lo.s32 	%r38861, %r6001, %r38829;
	mad.lo.s32 	%r38862, %r6002, %r38830, %r38861;
	and.b32  	%r38863, %r38860, 65535;
	shl.b32 	%r38864, %r38862, 16;
	shr.u32 	%r38865, %r38860, 16;
	shr.u32 	%r38866, %r38862, 16;
	add.s32 	%r38867, %r38863, %r58743;
	add.s32 	%r38868, %r38867, %r38864;
	setp.lt.u32 	%p9492, %r38868, %r58743;
	selp.u32 	%r38869, 1, 0, %p9492;
	add.s32 	%r38870, %r38868, %r38859;
	setp.lt.u32 	%p9493, %r38870, %r38868;
	selp.u32 	%r38871, 1, 0, %p9493;
	mad.lo.s32 	%r38872, %r6002, %r38829, %r38865;
	add.s32 	%r38873, %r38872, %r38866;
	add.s32 	%r38874, %r38873, %r38869;
	add.s32 	%r38875, %r38874, %r38871;
	mul.lo.s32 	%r38876, %r6003, %r38830;
	mul.lo.s32 	%r38877, %r6003, %r38829;
	mad.lo.s32 	%r38878, %r6004, %r38830, %r38877;
	and.b32  	%r38879, %r38876, 65535;
	shl.b32 	%r38880, %r38878, 16;
	shr.u32 	%r38881, %r38876, 16;
	shr.u32 	%r38882, %r38878, 16;
	add.s32 	%r38883, %r38879, %r58744;
	add.s32 	%r38884, %r38883, %r38880;
	setp.lt.u32 	%p9494, %r38884, %r58744;
	selp.u32 	%r38885, 1, 0, %p9494;
	add.s32 	%r38886, %r38884, %r38875;
	setp.lt.u32 	%p9495, %r38886, %r38884;
	selp.u32 	%r38887, 1, 0, %p9495;
	mad.lo.s32 	%r38888, %r6004, %r38829, %r38881;
	add.s32 	%r38889, %r38888, %r38882;
	add.s32 	%r38890, %r38889, %r38885;
	add.s32 	%r38891, %r38890, %r38887;
	mul.lo.s32 	%r38892, %r6005, %r38830;
	mul.lo.s32 	%r38893, %r6005, %r38829;
	mad.lo.s32 	%r38894, %r6006, %r38830, %r38893;
	and.b32  	%r38895, %r38892, 65535;
	shl.b32 	%r38896, %r38894, 16;
	shr.u32 	%r38897, %r38892, 16;
	shr.u32 	%r38898, %r38894, 16;
	add.s32 	%r38899, %r38895, %r58745;
	add.s32 	%r38900, %r38899, %r38896;
	setp.lt.u32 	%p9496, %r38900, %r58745;
	selp.u32 	%r38901, 1, 0, %p9496;
	add.s32 	%r38902, %r38900, %r38891;
	setp.lt.u32 	%p9497, %r38902, %r38900;
	selp.u32 	%r38903, 1, 0, %p9497;
	mad.lo.s32 	%r38904, %r6006, %r38829, %r38897;
	add.s32 	%r38905, %r38904, %r38898;
	add.s32 	%r38906, %r38905, %r38901;
	add.s32 	%r38907, %r38906, %r38903;
	mul.lo.s32 	%r38908, %r6007, %r38830;
	mul.lo.s32 	%r38909, %r6007, %r38829;
	mad.lo.s32 	%r38910, %r6008, %r38830, %r38909;
	and.b32  	%r38911, %r38908, 65535;
	shl.b32 	%r38912, %r38910, 16;
	shr.u32 	%r38913, %r38908, 16;
	shr.u32 	%r38914, %r38910, 16;
	add.s32 	%r38915, %r38911, %r58746;
	add.s32 	%r38916, %r38915, %r38912;
	setp.lt.u32 	%p9498, %r38916, %r58746;
	selp.u32 	%r38917, 1, 0, %p9498;
	add.s32 	%r38918, %r38916, %r38907;
	setp.lt.u32 	%p9499, %r38918, %r38916;
	selp.u32 	%r38919, 1, 0, %p9499;
	mad.lo.s32 	%r38920, %r6008, %r38829, %r38913;
	add.s32 	%r38921, %r38920, %r38914;
	add.s32 	%r38922, %r38921, %r38917;
	add.s32 	%r38923, %r38922, %r38919;
	mul.lo.s32 	%r38924, %r6009, %r38830;
	mul.lo.s32 	%r38925, %r6009, %r38829;
	mad.lo.s32 	%r38926, %r6010, %r38830, %r38925;
	and.b32  	%r38927, %r38924, 65535;
	shl.b32 	%r38928, %r38926, 16;
	shr.u32 	%r38929, %r38924, 16;
	shr.u32 	%r38930, %r38926, 16;
	add.s32 	%r38931, %r38927, %r58747;
	add.s32 	%r38932, %r38931, %r38928;
	setp.lt.u32 	%p9500, %r38932, %r58747;
	selp.u32 	%r38933, 1, 0, %p9500;
	add.s32 	%r38934, %r38932, %r38923;
	setp.lt.u32 	%p9501, %r38934, %r38932;
	selp.u32 	%r38935, 1, 0, %p9501;
	mad.lo.s32 	%r38936, %r6010, %r38829, %r38929;
	add.s32 	%r38937, %r38936, %r38930;
	add.s32 	%r38938, %r38937, %r38933;
	add.s32 	%r38939, %r38938, %r38935;
	mul.lo.s32 	%r38940, %r6011, %r38830;
	mul.lo.s32 	%r38941, %r6011, %r38829;
	mad.lo.s32 	%r38942, %r6012, %r38830, %r38941;
	and.b32  	%r38943, %r38940, 65535;
	shl.b32 	%r38944, %r38942, 16;
	shr.u32 	%r38945, %r38940, 16;
	shr.u32 	%r38946, %r38942, 16;
	add.s32 	%r38947, %r38943, %r58748;
	add.s32 	%r38948, %r38947, %r38944;
	setp.lt.u32 	%p9502, %r38948, %r58748;
	selp.u32 	%r38949, 1, 0, %p9502;
	add.s32 	%r38950, %r38948, %r38939;
	setp.lt.u32 	%p9503, %r38950, %r38948;
	selp.u32 	%r38951, 1, 0, %p9503;
	mad.lo.s32 	%r38952, %r6012, %r38829, %r38945;
	add.s32 	%r38953, %r38952, %r38946;
	add.s32 	%r38954, %r38953, %r38949;
	add.s32 	%r38955, %r38954, %r38951;
	mul.lo.s32 	%r38956, %r38839, %r55683;
	shr.u32 	%r38957, %r38956, 16;
	and.b32  	%r38958, %r38956, 65535;
	mul.lo.s32 	%r38960, %r38959, %r38958;
	mul.lo.s32 	%r38962, %r38959, %r38957;
	mad.lo.s32 	%r38963, %r38961, %r38958, %r38962;
	and.b32  	%r38964, %r38960, 65535;
	shl.b32 	%r38965, %r38963, 16;
	shr.u32 	%r38966, %r38960, 16;
	shr.u32 	%r38967, %r38963, 16;
	add.s32 	%r38968, %r38964, %r38839;
	add.s32 	%r38969, %r38968, %r38965;
	setp.lt.u32 	%p9504, %r38969, %r38839;
	selp.u32 	%r38970, 1, 0, %p9504;
	mad.lo.s32 	%r38971, %r38961, %r38957, %r38966;
	add.s32 	%r38972, %r38971, %r38967;
	add.s32 	%r38973, %r38972, %r38970;
	mul.lo.s32 	%r38975, %r38974, %r38958;
	mul.lo.s32 	%r38977, %r38974, %r38957;
	mad.lo.s32 	%r38978, %r38976, %r38958, %r38977;
	and.b32  	%r38979, %r38975, 65535;
	shl.b32 	%r38980, %r38978, 16;
	shr.u32 	%r38981, %r38975, 16;
	shr.u32 	%r38982, %r38978, 16;
	add.s32 	%r38983, %r38979, %r38854;
	add.s32 	%r38984, %r38983, %r38980;
	setp.lt.u32 	%p9505, %r38984, %r38854;
	selp.u32 	%r38985, 1, 0, %p9505;
	add.s32 	%r58739, %r38984, %r38973;
	setp.lt.u32 	%p9506, %r58739, %r38984;
	selp.u32 	%r38986, 1, 0, %p9506;
	mad.lo.s32 	%r38987, %r38976, %r38957, %r38981;
	add.s32 	%r38988, %r38987, %r38982;
	add.s32 	%r38989, %r38988, %r38985;
	add.s32 	%r38990, %r38989, %r38986;
	and.b32  	%r38991, %r11771, 65535;
	mul.lo.s32 	%r38992, %r38991, %r38958;
	shr.u32 	%r38993, %r11771, 16;
	mul.lo.s32 	%r38994, %r38991, %r38957;
	mad.lo.s32 	%r38995, %r38993, %r38958, %r38994;
	and.b32  	%r38996, %r38992, 65535;
	shl.b32 	%r38997, %r38995, 16;
	shr.u32 	%r38998, %r38992, 16;
	shr.u32 	%r38999, %r38995, 16;
	add.s32 	%r39000, %r38996, %r38870;
	add.s32 	%r39001, %r39000, %r38997;
	setp.lt.u32 	%p9507, %r39001, %r38870;
	selp.u32 	%r39002, 1, 0, %p9507;
	add.s32 	%r58742, %r39001, %r38990;
	setp.lt.u32 	%p9508, %r58742, %r39001;
	selp.u32 	%r39003, 1, 0, %p9508;
	mad.lo.s32 	%r39004, %r38993, %r38957, %r38998;
	add.s32 	%r39005, %r39004, %r38999;
	add.s32 	%r39006, %r39005, %r39002;
	add.s32 	%r39007, %r39006, %r39003;
	and.b32  	%r39008, %r11772, 65535;
	mul.lo.s32 	%r39009, %r39008, %r38958;
	shr.u32 	%r39010, %r11772, 16;
	mul.lo.s32 	%r39011, %r39008, %r38957;
	mad.lo.s32 	%r39012, %r39010, %r38958, %r39011;
	and.b32  	%r39013, %r39009, 65535;
	shl.b32 	%r39014, %r39012, 16;
	shr.u32 	%r39015, %r39009, 16;
	shr.u32 	%r39016, %r39012, 16;
	add.s32 	%r39017, %r39013, %r38886;
	add.s32 	%r39018, %r39017, %r39014;
	setp.lt.u32 	%p9509, %r39018, %r38886;
	selp.u32 	%r39019, 1, 0, %p9509;
	add.s32 	%r58743, %r39018, %r39007;
	setp.lt.u32 	%p9510, %r58743, %r39018;
	selp.u32 	%r39020, 1, 0, %p9510;
	mad.lo.s32 	%r39021, %r39010, %r38957, %r39015;
	add.s32 	%r39022, %r39021, %r39016;
	add.s32 	%r39023, %r39022, %r39019;
	add.s32 	%r39024, %r39023, %r39020;
	and.b32  	%r39025, %r11773, 65535;
	mul.lo.s32 	%r39026, %r39025, %r38958;
	shr.u32 	%r39027, %r11773, 16;
	mul.lo.s32 	%r39028, %r39025, %r38957;
	mad.lo.s32 	%r39029, %r39027, %r38958, %r39028;
	and.b32  	%r39030, %r39026, 65535;
	shl.b32 	%r39031, %r39029, 16;
	shr.u32 	%r39032, %r39026, 16;
	shr.u32 	%r39033, %r39029, 16;
	add.s32 	%r39034, %r39030, %r38902;
	add.s32 	%r39035, %r39034, %r39031;
	setp.lt.u32 	%p9511, %r39035, %r38902;
	selp.u32 	%r39036, 1, 0, %p9511;
	add.s32 	%r58744, %r39035, %r39024;
	setp.lt.u32 	%p9512, %r58744, %r39035;
	selp.u32 	%r39037, 1, 0, %p9512;
	mad.lo.s32 	%r39038, %r39027, %r38957, %r39032;
	add.s32 	%r39039, %r39038, %r39033;
	add.s32 	%r39040, %r39039, %r39036;
	add.s32 	%r39041, %r39040, %r39037;
	and.b32  	%r39042, %r11774, 65535;
	mul.lo.s32 	%r39043, %r39042, %r38958;
	shr.u32 	%r39044, %r11774, 16;
	mul.lo.s32 	%r39045, %r39042, %r38957;
	mad.lo.s32 	%r39046, %r39044, %r38958, %r39045;
	and.b32  	%r39047, %r39043, 65535;
	shl.b32 	%r39048, %r39046, 16;
	shr.u32 	%r39049, %r39043, 16;
	shr.u32 	%r39050, %r39046, 16;
	add.s32 	%r39051, %r39047, %r38918;
	add.s32 	%r39052, %r39051, %r39048;
	setp.lt.u32 	%p9513, %r39052, %r38918;
	selp.u32 	%r39053, 1, 0, %p9513;
	add.s32 	%r58745, %r39052, %r39041;
	setp.lt.u32 	%p9514, %r58745, %r39052;
	selp.u32 	%r39054, 1, 0, %p9514;
	mad.lo.s32 	%r39055, %r39044, %r38957, %r39049;
	add.s32 	%r39056, %r39055, %r39050;
	add.s32 	%r39057, %r39056, %r39053;
	add.s32 	%r39058, %r39057, %r39054;
	and.b32  	%r39059, %r11775, 65535;
	mul.lo.s32 	%r39060, %r39059, %r38958;
	shr.u32 	%r39061, %r11775, 16;
	mul.lo.s32 	%r39062, %r39059, %r38957;
	mad.lo.s32 	%r39063, %r39061, %r38958, %r39062;
	and.b32  	%r39064, %r39060, 65535;
	shl.b32 	%r39065, %r39063, 16;
	shr.u32 	%r39066, %r39060, 16;
	shr.u32 	%r39067, %r39063, 16;
	add.s32 	%r39068, %r39064, %r38934;
	add.s32 	%r39069, %r39068, %r39065;
	setp.lt.u32 	%p9515, %r39069, %r38934;
	selp.u32 	%r39070, 1, 0, %p9515;
	add.s32 	%r58746, %r39069, %r39058;
	setp.lt.u32 	%p9516, %r58746, %r39069;
	selp.u32 	%r39071, 1, 0, %p9516;
	mad.lo.s32 	%r39072, %r39061, %r38957, %r39066;
	add.s32 	%r39073, %r39072, %r39067;
	add.s32 	%r39074, %r39073, %r39070;
	add.s32 	%r39075, %r39074, %r39071;
	and.b32  	%r39076, %r11776, 65535;
	mul.lo.s32 	%r39077, %r39076, %r38958;
	shr.u32 	%r39078, %r11776, 16;
	mul.lo.s32 	%r39079, %r39076, %r38957;
	mad.lo.s32 	%r39080, %r39078, %r38958, %r39079;
	and.b32  	%r39081, %r39077, 65535;
	shl.b32 	%r39082, %r39080, 16;
	shr.u32 	%r39083, %r39077, 16;
	shr.u32 	%r39084, %r39080, 16;
	add.s32 	%r39085, %r39081, %r38950;
	add.s32 	%r39086, %r39085, %r39082;
	setp.lt.u32 	%p9517, %r39086, %r38950;
	selp.u32 	%r39087, 1, 0, %p9517;
	add.s32 	%r58747, %r39086, %r39075;
	setp.lt.u32 	%p9518, %r58747, %r39086;
	selp.u32 	%r39088, 1, 0, %p9518;
	mad.lo.s32 	%r39089, %r39078, %r38957, %r39083;
	add.s32 	%r39090, %r39089, %r39084;
	add.s32 	%r39091, %r39090, %r39087;
	add.s32 	%r39092, %r39091, %r39088;
	add.s32 	%r58748, %r38955, %r39092;
	add.s32 	%r58740, %r58740, 1;
	add.s64 	%rd498, %rd498, 4;
	setp.ne.s32 	%p9519, %r58740, 8;
	@%p9519 bra 	$L__BB0_2718;
	setp.lt.u32 	%p9520, %r58748, %r11776;
	mov.u32 	%r58741, %r58739;
	@%p9520 bra 	$L__BB0_2734;
	setp.gt.u32 	%p9521, %r58748, %r11776;
	@%p9521 bra 	$L__BB0_2733;
	setp.lt.u32 	%p9522, %r58747, %r11775;
	mov.u32 	%r58741, %r58739;
	@%p9522 bra 	$L__BB0_2734;
	setp.gt.u32 	%p9523, %r58747, %r11775;
	@%p9523 bra 	$L__BB0_2733;
	setp.lt.u32 	%p9524, %r58746, %r11774;
	mov.u32 	%r58741, %r58739;
	@%p9524 bra 	$L__BB0_2734;
	setp.gt.u32 	%p9525, %r58746, %r11774;
	@%p9525 bra 	$L__BB0_2733;
	setp.lt.u32 	%p9526, %r58745, %r11773;
	mov.u32 	%r58741, %r58739;
	@%p9526 bra 	$L__BB0_2734;
	setp.gt.u32 	%p9527, %r58745, %r11773;
	@%p9527 bra 	$L__BB0_2733;
	setp.lt.u32 	%p9528, %r58744, %r11772;
	mov.u32 	%r58741, %r58739;
	@%p9528 bra 	$L__BB0_2734;
	setp.gt.u32 	%p9529, %r58744, %r11772;
	@%p9529 bra 	$L__BB0_2733;
	setp.lt.u32 	%p9530, %r58743, %r11771;
	mov.u32 	%r58741, %r58739;
	@%p9530 bra 	$L__BB0_2734;
	setp.gt.u32 	%p9531, %r58743, %r11771;
	@%p9531 bra 	$L__BB0_2733;
	setp.lt.u32 	%p9532, %r58742, %r11770;
	mov.u32 	%r58741, %r58739;
	@%p9532 bra 	$L__BB0_2734;
	setp.le.u32 	%p9533, %r58742, %r11770;
	setp.lt.u32 	%p9534, %r58739, %r11769;
	and.pred  	%p9535, %p9533, %p9534;
	mov.u32 	%r58741, %r58739;
	@%p9535 bra 	$L__BB0_2734;
$L__BB0_2733:
	sub.s32 	%r58741, %r58739, %r11769;
	setp.lt.u32 	%p9536, %r58739, %r11769;
	selp.u32 	%r39093, 1, 0, %p9536;
	sub.s32 	%r39094, %r58742, %r11770;
	setp.lt.u32 	%p9537, %r58742, %r11770;
	selp.s32 	%r39095, -1, 0, %p9536;
	add.s32 	%r58742, %r39094, %r39095;
	setp.lt.u32 	%p9538, %r39094, %r39093;
	or.pred  	%p9539, %p9537, %p9538;
	selp.u32 	%r39096, 1, 0, %p9539;
	sub.s32 	%r39097, %r58743, %r11771;
	setp.lt.u32 	%p9540, %r58743, %r11771;
	selp.s32 	%r39098, -1, 0, %p9539;
	add.s32 	%r58743, %r39097, %r39098;
	setp.lt.u32 	%p9541, %r39097, %r39096;
	or.pred  	%p9542, %p9540, %p9541;
	selp.u32 	%r39099, 1, 0, %p9542;
	sub.s32 	%r39100, %r58744, %r11772;
	setp.lt.u32 	%p9543, %r58744, %r11772;
	selp.s32 	%r39101, -1, 0, %p9542;
	add.s32 	%r58744, %r39100, %r39101;
	setp.lt.u32 	%p9544, %r39100, %r39099;
	or.pred  	%p9545, %p9543, %p9544;
	selp.u32 	%r39102, 1, 0, %p9545;
	sub.s32 	%r39103, %r58745, %r11773;
	setp.lt.u32 	%p9546, %r58745, %r11773;
	selp.s32 	%r39104, -1, 0, %p9545;
	add.s32 	%r58745, %r39103, %r39104;
	setp.lt.u32 	%p9547, %r39103, %r39102;
	or.pred  	%p9548, %p9546, %p9547;
	selp.u32 	%r39105, 1, 0, %p9548;
	sub.s32 	%r39106, %r58746, %r11774;
	setp.lt.u32 	%p9549, %r58746, %r11774;
	selp.s32 	%r39107, -1, 0, %p9548;
	add.s32 	%r58746, %r39106, %r39107;
	setp.lt.u32 	%p9550, %r39106, %r39105;
	or.pred  	%p9551, %p9549, %p9550;
	selp.u32 	%r39108, 1, 0, %p9551;
	sub.s32 	%r39109, %r58747, %r11775;
	setp.lt.u32 	%p9552, %r58747, %r11775;
	selp.s32 	%r39110, -1, 0, %p9551;
	add.s32 	%r58747, %r39109, %r39110;
	setp.lt.u32 	%p9553, %r39109, %r39108;
	or.pred  	%p9554, %p9552, %p9553;
	selp.s32 	%r39111, -1, 0, %p9554;
	sub.s32 	%r39112, %r58748, %r11776;
	add.s32 	%r58748, %r39112, %r39111;
$L__BB0_2734:
	and.b32  	%r7023, %r58741, 65535;
	shr.u32 	%r7024, %r58741, 16;
	and.b32  	%r7025, %r58742, 65535;
	shr.u32 	%r7026, %r58742, 16;
	and.b32  	%r7027, %r58743, 65535;
	shr.u32 	%r7028, %r58743, 16;
	and.b32  	%r7029, %r58744, 65535;
	shr.u32 	%r7030, %r58744, 16;
	and.b32  	%r7031, %r58745, 65535;
	shr.u32 	%r7032, %r58745, 16;
	and.b32  	%r7033, %r58746, 65535;
	shr.u32 	%r7034, %r58746, 16;
	and.b32  	%r7035, %r58747, 65535;
	shr.u32 	%r7036, %r58747, 16;
	and.b32  	%r7037, %r58748, 65535;
	shr.u32 	%r7038, %r58748, 16;
	mov.b32 	%r58765, 0;
	mov.u64 	%rd499, %rd21;
	mov.u32 	%r58764, %r58765;
	mov.u32 	%r58763, %r58765;
	mov.u32 	%r58762, %r58765;
	mov.u32 	%r58761, %r58765;
	mov.u32 	%r58760, %r58765;
	mov.u32 	%r58759, %r58765;
	mov.u32 	%r58756, %r58765;
	mov.u32 	%r58757, %r58765;
$L__BB0_2735:
	ld.param.u32 	%r55684, [_Z17ecm_stage1_kernelj4U256S_S_jPKjjjjjjjjPjS2_S2_S2_S2_S2__param_4];
	ld.local.u32 	%r39114, [%rd499];
	shr.u32 	%r39115, %r39114, 16;
	and.b32  	%r39116, %r39114, 65535;
	mul.lo.s32 	%r39117, %r7023, %r39116;
	mul.lo.s32 	%r39118, %r7023, %r39115;
	mad.lo.s32 	%r39119, %r7024, %r39116, %r39118;
	and.b32  	%r39120, %r39117, 65535;
	shl.b32 	%r39121, %r39119, 16;
	shr.u32 	%r39122, %r39117, 16;
	shr.u32 	%r39123, %r39119, 16;
	add.s32 	%r39124, %r39120, %r58756;
	add.s32 	%r39125, %r39124, %r39121;
	setp.lt.u32 	%p9555, %r39125, %r58756;
	selp.u32 	%r39126, 1, 0, %p9555;
	mad.lo.s32 	%r39127, %r7024, %r39115, %r39122;
	add.s32 	%r39128, %r39127, %r39123;
	add.s32 	%r39129, %r39128, %r39126;
	mul.lo.s32 	%r39130, %r7025, %r39116;
	mul.lo.s32 	%r39131, %r7025, %r39115;
	mad.lo.s32 	%r39132, %r7026, %r39116, %r39131;
	and.b32  	%r39133, %r39130, 65535;
	shl.b32 	%r39134, %r39132, 16;
	shr.u32 	%r39135, %r39130, 16;
	shr.u32 	%r39136, %r39132, 16;
	add.s32 	%r39137, %r39133, %r58759;
	add.s32 	%r39138, %r39137, %r39134;
	setp.lt.u32 	%p9556, %r39138, %r58759;
	selp.u32 	%r39139, 1, 0, %p9556;
	add.s32 	%r39140, %r39138, %r39129;
	setp.lt.u32 	%p9557, %r39140, %r39138;
	selp.u32 	%r39141, 1, 0, %p9557;
	mad.lo.s32 	%r39142, %r7026, %r39115, %r39135;
	add.s32 	%r39143, %r39142, %r39136;
	add.s32 	%r39144, %r39143, %r39139;
	add.s32 	%r39145, %r39144, %r39141;
	mul.lo.s32 	%r39146, %r7027, %r39116;
	mul.lo.s32 	%r39147, %r7027, %r39115;
	mad.lo.s32 	%r39148, %r7028, %r39116, %r39147;
	and.b32  	%r39149, %r39146, 65535;
	shl.b32 	%r39150, %r39148, 16;
	shr.u32 	%r39151, %r39146, 16;
	shr.u32 	%r39152, %r39148, 16;
	add.s32 	%r39153, %r39149, %r58760;
	add.s32 	%r39154, %r39153, %r39150;
	setp.lt.u32 	%p9558, %r39154, %r58760;
	selp.u32 	%r39155, 1, 0, %p9558;
	add.s32 	%r39156, %r39154, %r39145;
	setp.lt.u32 	%p9559, %r39156, %r39154;
	selp.u32 	%r39157, 1, 0, %p9559;
	mad.lo.s32 	%r39158, %r7028, %r39115, %r39151;
	add.s32 	%r39159, %r39158, %r39152;
	add.s32 	%r39160, %r39159, %r39155;
	add.s32 	%r39161, %r39160, %r39157;
	mul.lo.s32 	%r39162, %r7029, %r39116;
	mul.lo.s32 	%r39163, %r7029, %r39115;
	mad.lo.s32 	%r39164, %r7030, %r39116, %r39163;
	and.b32  	%r39165, %r39162, 65535;
	shl.b32 	%r39166, %r39164, 16;
	shr.u32 	%r39167, %r39162, 16;
	shr.u32 	%r39168, %r39164, 16;
	add.s32 	%r39169, %r39165, %r58761;
	add.s32 	%r39170, %r39169, %r39166;
	setp.lt.u32 	%p9560, %r39170, %r58761;
	selp.u32 	%r39171, 1, 0, %p9560;
	add.s32 	%r39172, %r39170, %r39161;
	setp.lt.u32 	%p9561, %r39172, %r39170;
	selp.u32 	%r39173, 1, 0, %p9561;
	mad.lo.s32 	%r39174, %r7030, %r39115, %r39167;
	add.s32 	%r39175, %r39174, %r39168;
	add.s32 	%r39176, %r39175, %r39171;
	add.s32 	%r39177, %r39176, %r39173;
	mul.lo.s32 	%r39178, %r7031, %r39116;
	mul.lo.s32 	%r39179, %r7031, %r39115;
	mad.lo.s32 	%r39180, %r7032, %r39116, %r39179;
	and.b32  	%r39181, %r39178, 65535;
	shl.b32 	%r39182, %r39180, 16;
	shr.u32 	%r39183, %r39178, 16;
	shr.u32 	%r39184, %r39180, 16;
	add.s32 	%r39185, %r39181, %r58762;
	add.s32 	%r39186, %r39185, %r39182;
	setp.lt.u32 	%p9562, %r39186, %r58762;
	selp.u32 	%r39187, 1, 0, %p9562;
	add.s32 	%r39188, %r39186, %r39177;
	setp.lt.u32 	%p9563, %r39188, %r39186;
	selp.u32 	%r39189, 1, 0, %p9563;
	mad.lo.s32 	%r39190, %r7032, %r39115, %r39183;
	add.s32 	%r39191, %r39190, %r39184;
	add.s32 	%r39192, %r39191, %r39187;
	add.s32 	%r39193, %r39192, %r39189;
	mul.lo.s32 	%r39194, %r7033, %r39116;
	mul.lo.s32 	%r39195, %r7033, %r39115;
	mad.lo.s32 	%r39196, %r7034, %r39116, %r39195;
	and.b32  	%r39197, %r39194, 65535;
	shl.b32 	%r39198, %r39196, 16;
	shr.u32 	%r39199, %r39194, 16;
	shr.u32 	%r39200, %r39196, 16;
	add.s32 	%r39201, %r39197, %r58763;
	add.s32 	%r39202, %r39201, %r39198;
	setp.lt.u32 	%p9564, %r39202, %r58763;
	selp.u32 	%r39203, 1, 0, %p9564;
	add.s32 	%r39204, %r39202, %r39193;
	setp.lt.u32 	%p9565, %r39204, %r39202;
	selp.u32 	%r39205, 1, 0, %p9565;
	mad.lo.s32 	%r39206, %r7034, %r39115, %r39199;
	add.s32 	%r39207, %r39206, %r39200;
	add.s32 	%r39208, %r39207, %r39203;
	add.s32 	%r39209, %r39208, %r39205;
	mul.lo.s32 	%r39210, %r7035, %r39116;
	mul.lo.s32 	%r39211, %r7035, %r39115;
	mad.lo.s32 	%r39212, %r7036, %r39116, %r39211;
	and.b32  	%r39213, %r39210, 65535;
	shl.b32 	%r39214, %r39212, 16;
	shr.u32 	%r39215, %r39210, 16;
	shr.u32 	%r39216, %r39212, 16;
	add.s32 	%r39217, %r39213, %r58764;
	add.s32 	%r39218, %r39217, %r39214;
	setp.lt.u32 	%p9566, %r39218, %r58764;
	selp.u32 	%r39219, 1, 0, %p9566;
	add.s32 	%r39220, %r39218, %r39209;
	setp.lt.u32 	%p9567, %r39220, %r39218;
	selp.u32 	%r39221, 1, 0, %p9567;
	mad.lo.s32 	%r39222, %r7036, %r39115, %r39215;
	add.s32 	%r39223, %r39222, %r39216;
	add.s32 	%r39224, %r39223, %r39219;
	add.s32 	%r39225, %r39224, %r39221;
	mul.lo.s32 	%r39226, %r7037, %r39116;
	mul.lo.s32 	%r39227, %r7037, %r39115;
	mad.lo.s32 	%r39228, %r7038, %r39116, %r39227;
	and.b32  	%r39229, %r39226, 65535;
	shl.b32 	%r39230, %r39228, 16;
	shr.u32 	%r39231, %r39226, 16;
	shr.u32 	%r39232, %r39228, 16;
	add.s32 	%r39233, %r39229, %r58765;
	add.s32 	%r39234, %r39233, %r39230;
	setp.lt.u32 	%p9568, %r39234, %r58765;
	selp.u32 	%r39235, 1, 0, %p9568;
	add.s32 	%r39236, %r39234, %r39225;
	setp.lt.u32 	%p9569, %r39236, %r39234;
	selp.u32 	%r39237, 1, 0, %p9569;
	mad.lo.s32 	%r39238, %r7038, %r39115, %r39231;
	add.s32 	%r39239, %r39238, %r39232;
	add.s32 	%r39240, %r39239, %r39235;
	add.s32 	%r39241, %r39240, %r39237;
	mul.lo.s32 	%r39242, %r39125, %r55684;
	shr.u32 	%r39243, %r39242, 16;
	and.b32  	%r39244, %r39242, 65535;
	and.b32  	%r39245, %r11769, 65535;
	mul.lo.s32 	%r39246, %r39245, %r39244;
	shr.u32 	%r39247, %r11769, 16;
	mul.lo.s32 	%r39248, %r39245, %r39243;
	mad.lo.s32 	%r39249, %r39247, %r39244, %r39248;
	and.b32  	%r39250, %r39246, 65535;
	shl.b32 	%r39251, %r39249, 16;
	shr.u32 	%r39252, %r39246, 16;
	shr.u32 	%r39253, %r39249, 16;
	add.s32 	%r39254, %r39250, %r39125;
	add.s32 	%r39255, %r39254, %r39251;
	setp.lt.u32 	%p9570, %r39255, %r39125;
	selp.u32 	%r39256, 1, 0, %p9570;
	mad.lo.s32 	%r39257, %r39247, %r39243, %r39252;
	add.s32 	%r39258, %r39257, %r39253;
	add.s32 	%r39259, %r39258, %r39256;
	and.b32  	%r39260, %r11770, 65535;
	mul.lo.s32 	%r39261, %r39260, %r39244;
	shr.u32 	%r39262, %r11770, 16;
	mul.lo.s32 	%r39263, %r39260, %r39243;
	mad.lo.s32 	%r39264, %r39262, %r39244, %r39263;
	and.b32  	%r39265, %r39261, 65535;
	shl.b32 	%r39266, %r39264, 16;
	shr.u32 	%r39267, %r39261, 16;
	shr.u32 	%r39268, %r39264, 16;
	add.s32 	%r39269, %r39265, %r39140;
	add.s32 	%r39270, %r39269, %r39266;
	setp.lt.u32 	%p9571, %r39270, %r39140;
	selp.u32 	%r39271, 1, 0, %p9571;
	add.s32 	%r58756, %r39270, %r39259;
	setp.lt.u32 	%p9572, %r58756, %r39270;
	selp.u32 	%r39272, 1, 0, %p9572;
	mad.lo.s32 	%r39273, %r39262, %r39243, %r39267;
	add.s32 	%r39274, %r39273, %r39268;
	add.s32 	%r39275, %r39274, %r39271;
	add.s32 	%r39276, %r39275, %r39272;
	and.b32  	%r39277, %r11771, 65535;
	mul.lo.s32 	%r39278, %r39277, %r39244;
	shr.u32 	%r39279, %r11771, 16;
	mul.lo.s32 	%r39280, %r39277, %r39243;
	mad.lo.s32 	%r39281, %r39279, %r39244, %r39280;
	and.b32  	%r39282, %r39278, 65535;
	shl.b32 	%r39283, %r39281, 16;
	shr.u32 	%r39284, %r39278, 16;
	shr.u32 	%r39285, %r39281, 16;
	add.s32 	%r39286, %r39282, %r39156;
	add.s32 	%r39287, %r39286, %r39283;
	setp.lt.u32 	%p9573, %r39287, %r39156;
	selp.u32 	%r39288, 1, 0, %p9573;
	add.s32 	%r58759, %r39287, %r39276;
	setp.lt.u32 	%p9574, %r58759, %r39287;
	selp.u32 	%r39289, 1, 0, %p9574;
	mad.lo.s32 	%r39290, %r39279, %r39243, %r39284;
	add.s32 	%r39291, %r39290, %r39285;
	add.s32 	%r39292, %r39291, %r39288;
	add.s32 	%r39293, %r39292, %r39289;
	and.b32  	%r39294, %r11772, 65535;
	mul.lo.s32 	%r39295, %r39294, %r39244;
	shr.u32 	%r39296, %r11772, 16;
	mul.lo.s32 	%r39297, %r39294, %r39243;
	mad.lo.s32 	%r39298, %r39296, %r39244, %r39297;
	and.b32  	%r39299, %r39295, 65535;
	shl.b32 	%r39300, %r39298, 16;
	shr.u32 	%r39301, %r39295, 16;
	shr.u32 	%r39302, %r39298, 16;
	add.s32 	%r39303, %r39299, %r39172;
	add.s32 	%r39304, %r39303, %r39300;
	setp.lt.u32 	%p9575, %r39304, %r39172;
	selp.u32 	%r39305, 1, 0, %p9575;
	add.s32 	%r58760, %r39304, %r39293;
	setp.lt.u32 	%p9576, %r58760, %r39304;
	selp.u32 	%r39306, 1, 0, %p9576;
	mad.lo.s32 	%r39307, %r39296, %r39243, %r39301;
	add.s32 	%r39308, %r39307, %r39302;
	add.s32 	%r39309, %r39308, %r39305;
	add.s32 	%r39310, %r39309, %r39306;
	and.b32  	%r39311, %r11773, 65535;
	mul.lo.s32 	%r39312, %r39311, %r39244;
	shr.u32 	%r39313, %r11773, 16;
	mul.lo.s32 	%r39314, %r39311, %r39243;
	mad.lo.s32 	%r39315, %r39313, %r39244, %r39314;
	and.b32  	%r39316, %r39312, 65535;
	shl.b32 	%r39317, %r39315, 16;
	shr.u32 	%r39318, %r39312, 16;
	shr.u32 	%r39319, %r39315, 16;
	add.s32 	%r39320, %r39316, %r39188;
	add.s32 	%r39321, %r39320, %r39317;
	setp.lt.u32 	%p9577, %r39321, %r39188;
	selp.u32 	%r39322, 1, 0, %p9577;
	add.s32 	%r58761, %r39321, %r39310;
	setp.lt.u32 	%p9578, %r58761, %r39321;
	selp.u32 	%r39323, 1, 0, %p9578;
	mad.lo.s32 	%r39324, %r39313, %r39243, %r39318;
	add.s32 	%r39325, %r39324, %r39319;
	add.s32 	%r39326, %r39325, %r39322;
	add.s32 	%r39327, %r39326, %r39323;
	and.b32  	%r39328, %r11774, 65535;
	mul.lo.s32 	%r39329, %r39328, %r39244;
	shr.u32 	%r39330, %r11774, 16;
	mul.lo.s32 	%r39331, %r39328, %r39243;
	mad.lo.s32 	%r39332, %r39330, %r39244, %r39331;
	and.b32  	%r39333, %r39329, 65535;
	shl.b32 	%r39334, %r39332, 16;
	shr.u32 	%r39335, %r39329, 16;
	shr.u32 	%r39336, %r39332, 16;
	add.s32 	%r39337, %r39333, %r39204;
	add.s32 	%r39338, %r39337, %r39334;
	setp.lt.u32 	%p9579, %r39338, %r39204;
	selp.u32 	%r39339, 1, 0, %p9579;
	add.s32 	%r58762, %r39338, %r39327;
	setp.lt.u32 	%p9580, %r58762, %r39338;
	selp.u32 	%r39340, 1, 0, %p9580;
	mad.lo.s32 	%r39341, %r39330, %r39243, %r39335;
	add.s32 	%r39342, %r39341, %r39336;
	add.s32 	%r39343, %r39342, %r39339;
	add.s32 	%r39344, %r39343, %r39340;
	and.b32  	%r39345, %r11775, 65535;
	mul.lo.s32 	%r39346, %r39345, %r39244;
	shr.u32 	%r39347, %r11775, 16;
	mul.lo.s32 	%r39348, %r39345, %r39243;
	mad.lo.s32 	%r39349, %r39347, %r39244, %r39348;
	and.b32  	%r39350, %r39346, 65535;
	shl.b32 	%r39351, %r39349, 16;
	shr.u32 	%r39352, %r39346, 16;
	shr.u32 	%r39353, %r39349, 16;
	add.s32 	%r39354, %r39350, %r39220;
	add.s32 	%r39355, %r39354, %r39351;
	setp.lt.u32 	%p9581, %r39355, %r39220;
	selp.u32 	%r39356, 1, 0, %p9581;
	add.s32 	%r58763, %r39355, %r39344;
	setp.lt.u32 	%p9582, %r58763, %r39355;
	selp.u32 	%r39357, 1, 0, %p9582;
	mad.lo.s32 	%r39358, %r39347, %r39243, %r39352;
	add.s32 	%r39359, %r39358, %r39353;
	add.s32 	%r39360, %r39359, %r39356;
	add.s32 	%r39361, %r39360, %r39357;
	and.b32  	%r39362, %r11776, 65535;
	mul.lo.s32 	%r39363, %r39362, %r39244;
	shr.u32 	%r39364, %r11776, 16;
	mul.lo.s32 	%r39365, %r39362, %r39243;
	mad.lo.s32 	%r39366, %r39364, %r39244, %r39365;
	and.b32  	%r39367, %r39363, 65535;
	shl.b32 	%r39368, %r39366, 16;
	shr.u32 	%r39369, %r39363, 16;
	shr.u32 	%r39370, %r39366, 16;
	add.s32 	%r39371, %r39367, %r39236;
	add.s32 	%r39372, %r39371, %r39368;
	setp.lt.u32 	%p9583, %r39372, %r39236;
	selp.u32 	%r39373, 1, 0, %p9583;
	add.s32 	%r58764, %r39372, %r39361;
	setp.lt.u32 	%p9584, %r58764, %r39372;
	selp.u32 	%r39374, 1, 0, %p9584;
	mad.lo.s32 	%r39375, %r39364, %r39243, %r39369;
	add.s32 	%r39376, %r39375, %r39370;
	add.s32 	%r39377, %r39376, %r39373;
	add.s32 	%r39378, %r39377, %r39374;
	add.s32 	%r58765, %r39241, %r39378;
	add.s32 	%r58757, %r58757, 1;
	add.s64 	%rd499, %rd499, 4;
	setp.ne.s32 	%p9585, %r58757, 8;
	@%p9585 bra 	$L__BB0_2735;
	setp.lt.u32 	%p9586, %r58765, %r11776;
	mov.u32 	%r58758, %r58756;
	@%p9586 bra 	$L__BB0_2751;
	setp.gt.u32 	%p9587, %r58765, %r11776;
	@%p9587 bra 	$L__BB0_2750;
	setp.lt.u32 	%p9588, %r58764, %r11775;
	mov.u32 	%r58758, %r58756;
	@%p9588 bra 	$L__BB0_2751;
	setp.gt.u32 	%p9589, %r58764, %r11775;
	@%p9589 bra 	$L__BB0_2750;
	setp.lt.u32 	%p9590, %r58763, %r11774;
	mov.u32 	%r58758, %r58756;
	@%p9590 bra 	$L__BB0_2751;
	setp.gt.u32 	%p9591, %r58763, %r11774;
	@%p9591 bra 	$L__BB0_2750;
	setp.lt.u32 	%p9592, %r58762, %r11773;
	mov.u32 	%r58758, %r58756;
	@%p9592 bra 	$L__BB0_2751;
	setp.gt.u32 	%p9593, %r58762, %r11773;
	@%p9593 bra 	$L__BB0_2750;
	setp.lt.u32 	%p9594, %r58761, %r11772;
	mov.u32 	%r58758, %r58756;
	@%p9594 bra 	$L__BB0_2751;
	setp.gt.u32 	%p9595, %r58761, %r11772;
	@%p9595 bra 	$L__BB0_2750;
	setp.lt.u32 	%p9596, %r58760, %r11771;
	mov.u32 	%r58758, %r58756;
	@%p9596 bra 	$L__BB0_2751;
	setp.gt.u32 	%p9597, %r58760, %r11771;
	@%p9597 bra 	$L__BB0_2750;
	setp.lt.u32 	%p9598, %r58759, %r11770;
	mov.u32 	%r58758, %r58756;
	@%p9598 bra 	$L__BB0_2751;
	setp.le.u32 	%p9599, %r58759, %r11770;
	setp.lt.u32 	%p9600, %r58756, %r11769;
	and.pred  	%p9601, %p9599, %p9600;
	mov.u32 	%r58758, %r58756;
	@%p9601 bra 	$L__BB0_2751;
$L__BB0_2750:
	sub.s32 	%r58758, %r58756, %r11769;
	setp.lt.u32 	%p9602, %r58756, %r11769;
	selp.u32 	%r39379, 1, 0, %p9602;
	sub.s32 	%r39380, %r58759, %r11770;
	setp.lt.u32 	%p9603, %r58759, %r11770;
	selp.s32 	%r39381, -1, 0, %p9602;
	add.s32 	%r58759, %r39380, %r39381;
	setp.lt.u32 	%p9604, %r39380, %r39379;
	or.pred  	%p9605, %p9603, %p9604;
	selp.u32 	%r39382, 1, 0, %p9605;
	sub.s32 	%r39383, %r58760, %r11771;
	setp.lt.u32 	%p9606, %r58760, %r11771;
	selp.s32 	%r39384, -1, 0, %p9605;
	add.s32 	%r58760, %r39383, %r39384;
	setp.lt.u32 	%p9607, %r39383, %r39382;
	or.pred  	%p9608, %p9606, %p9607;
	selp.u32 	%r39385, 1, 0, %p9608;
	sub.s32 	%r39386, %r58761, %r11772;
	setp.lt.u32 	%p9609, %r58761, %r11772;
	selp.s32 	%r39387, -1, 0, %p9608;
	add.s32 	%r58761, %r39386, %r39387;
	setp.lt.u32 	%p9610, %r39386, %r39385;
	or.pred  	%p9611, %p9609, %p9610;
	selp.u32 	%r39388, 1, 0, %p9611;
	sub.s32 	%r39389, %r58762, %r11773;
	setp.lt.u32 	%p9612, %r58762, %r11773;
	selp.s32 	%r39390, -1, 0, %p9611;
	add.s32 	%r58762, %r39389, %r39390;
	setp.lt.u32 	%p9613, %r39389, %r39388;
	or.pred  	%p9614, %p9612, %p9613;
	selp.u32 	%r39391, 1, 0, %p9614;
	sub.s32 	%r39392, %r58763, %r11774;
	setp.lt.u32 	%p9615, %r58763, %r11774;
	selp.s32 	%r39393, -1, 0, %p9614;
	add.s32 	%r58763, %r39392, %r39393;
	setp.lt.u32 	%p9616, %r39392, %r39391;
	or.pred  	%p9617, %p9615, %p9616;
	selp.u32 	%r39394, 1, 0, %p9617;
	sub.s32 	%r39395, %r58764, %r11775;
	setp.lt.u32 	%p9618, %r58764, %r11775;
	selp.s32 	%r39396, -1, 0, %p9617;
	add.s32 	%r58764, %r39395, %r39396;
	setp.lt.u32 	%p9619, %r39395, %r39394;
	or.pred  	%p9620, %p9618, %p9619;
	selp.s32 	%r39397, -1, 0, %p9620;
	sub.s32 	%r39398, %r58765, %r11776;
	add.s32 	%r58765, %r39398, %r39397;
$L__BB0_2751:
	st.local.u32 	[%rd33], %r58758;
	st.local.u32 	[%rd33+4], %r58759;
	st.local.u32 	[%rd33+8], %r58760;
	st.local.u32 	[%rd33+12], %r58761;
	st.local.u32 	[%rd33+16], %r58762;
	st.local.u32 	[%rd33+20], %r58763;
	st.local.u32 	[%rd33+24], %r58764;
	st.local.u32 	[%rd33+28], %r58765;
	mov.b32 	%r58783, 0;
	ld.param.u32 	%r55685, [_Z17ecm_stage1_kernelj4U256S_S_jPKjjjjjjjjPjS2_S2_S2_S2_S2__param_4];
	and.b32  	%r39423, %r11769, 65535;
	shr.u32 	%r39425, %r11769, 16;
	and.b32  	%r39438, %r11770, 65535;
	shr.u32 	%r39440, %r11770, 16;
	mov.u64 	%rd500, %rd33;
	mov.u32 	%r58784, %r58783;
	mov.u32 	%r58785, %r58783;
	mov.u32 	%r58786, %r58783;
	mov.u32 	%r58787, %r58783;
	mov.u32 	%r58788, %r58783;
	mov.u32 	%r58789, %r58783;
	mov.u32 	%r58773, %r58783;
	mov.u32 	%r58774, %r58783;
$L__BB0_2752:
	ld.local.u32 	%r39400, [%rd500];
	and.b32  	%r39401, %r39400, 65535;
	and.b32  	%r39402, %r39400, -65536;
	add.s32 	%r39403, %r39401, %r58773;
	add.s32 	%r39404, %r39403, %r39402;
	setp.lt.u32 	%p9621, %r39404, %r58773;
	selp.u32 	%r39405, 1, 0, %p9621;
	add.s32 	%r39406, %r58789, %r39405;
	setp.lt.u32 	%p9622, %r39406, %r58789;
	selp.u32 	%r39407, 1, 0, %p9622;
	add.s32 	%r39408, %r58788, %r39407;
	setp.lt.u32 	%p9623, %r39408, %r58788;
	selp.u32 	%r39409, 1, 0, %p9623;
	add.s32 	%r39410, %r58787, %r39409;
	setp.lt.u32 	%p9624, %r39410, %r58787;
	selp.u32 	%r39411, 1, 0, %p9624;
	add.s32 	%r39412, %r58786, %r39411;
	setp.lt.u32 	%p9625, %r39412, %r58786;
	selp.u32 	%r39413, 1, 0, %p9625;
	add.s32 	%r39414, %r58785, %r39413;
	setp.lt.u32 	%p9626, %r39414, %r58785;
	selp.u32 	%r39415, 1, 0, %p9626;
	add.s32 	%r39416, %r58784, %r39415;
	setp.lt.u32 	%p9627, %r39416, %r58784;
	selp.u32 	%r39417, 1, 0, %p9627;
	add.s32 	%r39418, %r58783, %r39417;
	setp.lt.u32 	%p9628, %r39418, %r58783;
	selp.u32 	%r39419, 1, 0, %p9628;
	mul.lo.s32 	%r39420, %r39404, %r55685;
	shr.u32 	%r39421, %r39420, 16;
	and.b32  	%r39422, %r39420, 65535;
	mul.lo.s32 	%r39424, %r39423, %r39422;
	mul.lo.s32 	%r39426, %r39423, %r39421;
	mad.lo.s32 	%r39427, %r39425, %r39422, %r39426;
	and.b32  	%r39428, %r39424, 65535;
	shl.b32 	%r39429, %r39427, 16;
	shr.u32 	%r39430, %r39424, 16;
	shr.u32 	%r39431, %r39427, 16;
	add.s32 	%r39432, %r39428, %r39404;
	add.s32 	%r39433, %r39432, %r39429;
	setp.lt.u32 	%p9629, %r39433, %r39404;
	selp.u32 	%r39434, 1, 0, %p9629;
	mad.lo.s32 	%r39435, %r39425, %r39421, %r39430;
	add.s32 	%r39436, %r39435, %r39431;
	add.s32 	%r39437, %r39436, %r39434;
	mul.lo.s32 	%r39439, %r39438, %r39422;
	mul.lo.s32 	%r39441, %r39438, %r39421;
	mad.lo.s32 	%r39442, %r39440, %r39422, %r39441;
	and.b32  	%r39443, %r39439, 65535;
	shl.b32 	%r39444, %r39442, 16;
	shr.u32 	%r39445, %r39439, 16;
	shr.u32 	%r39446, %r39442, 16;
	add.s32 	%r39447, %r39443, %r39406;
	add.s32 	%r39448, %r39447, %r39444;
	setp.lt.u32 	%p9630, %r39448, %r39406;
	selp.u32 	%r39449, 1, 0, %p9630;
	add.s32 	%r58773, %r39448, %r39437;
	setp.lt.u32 	%p9631, %r58773, %r39448;
	selp.u32 	%r39450, 1, 0, %p9631;
	mad.lo.s32 	%r39451, %r39440, %r39421, %r39445;
	add.s32 	%r39452, %r39451, %r39446;
	add.s32 	%r39453, %r39452, %r39449;
	add.s32 	%r39454, %r39453, %r39450;
	and.b32  	%r39455, %r11771, 65535;
	mul.lo.s32 	%r39456, %r39455, %r39422;
	shr.u32 	%r39457, %r11771, 16;
	mul.lo.s32 	%r39458, %r39455, %r39421;
	mad.lo.s32 	%r39459, %r39457, %r39422, %r39458;
	and.b32  	%r39460, %r39456, 65535;
	shl.b32 	%r39461, %r39459, 16;
	shr.u32 	%r39462, %r39456, 16;
	shr.u32 	%r39463, %r39459, 16;
	add.s32 	%r39464, %r39460, %r39408;
	add.s32 	%r39465, %r39464, %r39461;
	setp.lt.u32 	%p9632, %r39465, %r39408;
	selp.u32 	%r39466, 1, 0, %p9632;
	add.s32 	%r58789, %r39465, %r39454;
	setp.lt.u32 	%p9633, %r58789, %r39465;
	selp.u32 	%r39467, 1, 0, %p9633;
	mad.lo.s32 	%r39468, %r39457, %r39421, %r39462;
	add.s32 	%r39469, %r39468, %r39463;
	add.s32 	%r39470, %r39469, %r39466;
	add.s32 	%r39471, %r39470, %r39467;
	and.b32  	%r39472, %r11772, 65535;
	mul.lo.s32 	%r39473, %r39472, %r39422;
	shr.u32 	%r39474, %r11772, 16;
	mul.lo.s32 	%r39475, %r39472, %r39421;
	mad.lo.s32 	%r39476, %r39474, %r39422, %r39475;
	and.b32  	%r39477, %r39473, 65535;
	shl.b32 	%r39478, %r39476, 16;
	shr.u32 	%r39479, %r39473, 16;
	shr.u32 	%r39480, %r39476, 16;
	add.s32 	%r39481, %r39477, %r39410;
	add.s32 	%r39482, %r39481, %r39478;
	setp.lt.u32 	%p9634, %r39482, %r39410;
	selp.u32 	%r39483, 1, 0, %p9634;
	add.s32 	%r58788, %r39482, %r39471;
	setp.lt.u32 	%p9635, %r58788, %r39482;
	selp.u32 	%r39484, 1, 0, %p9635;
	mad.lo.s32 	%r39485, %r39474, %r39421, %r39479;
	add.s32 	%r39486, %r39485, %r39480;
	add.s32 	%r39487, %r39486, %r39483;
	add.s32 	%r39488, %r39487, %r39484;
	and.b32  	%r39489, %r11773, 65535;
	mul.lo.s32 	%r39490, %r39489, %r39422;
	shr.u32 	%r39491, %r11773, 16;
	mul.lo.s32 	%r39492, %r39489, %r39421;
	mad.lo.s32 	%r39493, %r39491, %r39422, %r39492;
	and.b32  	%r39494, %r39490, 65535;
	shl.b32 	%r39495, %r39493, 16;
	shr.u32 	%r39496, %r39490, 16;
	shr.u32 	%r39497, %r39493, 16;
	add.s32 	%r39498, %r39494, %r39412;
	add.s32 	%r39499, %r39498, %r39495;
	setp.lt.u32 	%p9636, %r39499, %r39412;
	selp.u32 	%r39500, 1, 0, %p9636;
	add.s32 	%r58787, %r39499, %r39488;
	setp.lt.u32 	%p9637, %r58787, %r39499;
	selp.u32 	%r39501, 1, 0, %p9637;
	mad.lo.s32 	%r39502, %r39491, %r39421, %r39496;
	add.s32 	%r39503, %r39502, %r39497;
	add.s32 	%r39504, %r39503, %r39500;
	add.s32 	%r39505, %r39504, %r39501;
	and.b32  	%r39506, %r11774, 65535;
	mul.lo.s32 	%r39507, %r39506, %r39422;
	shr.u32 	%r39508, %r11774, 16;
	mul.lo.s32 	%r39509, %r39506, %r39421;
	mad.lo.s32 	%r39510, %r39508, %r39422, %r39509;
	and.b32  	%r39511, %r39507, 65535;
	shl.b32 	%r39512, %r39510, 16;
	shr.u32 	%r39513, %r39507, 16;
	shr.u32 	%r39514, %r39510, 16;
	add.s32 	%r39515, %r39511, %r39414;
	add.s32 	%r39516, %r39515, %r39512;
	setp.lt.u32 	%p9638, %r39516, %r39414;
	selp.u32 	%r39517, 1, 0, %p9638;
	add.s32 	%r58786, %r39516, %r39505;
	setp.lt.u32 	%p9639, %r58786, %r39516;
	selp.u32 	%r39518, 1, 0, %p9639;
	mad.lo.s32 	%r39519, %r39508, %r39421, %r39513;
	add.s32 	%r39520, %r39519, %r39514;
	add.s32 	%r39521, %r39520, %r39517;
	add.s32 	%r39522, %r39521, %r39518;
	and.b32  	%r39523, %r11775, 65535;
	mul.lo.s32 	%r39524, %r39523, %r39422;
	shr.u32 	%r39525, %r11775, 16;
	mul.lo.s32 	%r39526, %r39523, %r39421;
	mad.lo.s32 	%r39527, %r39525, %r39422, %r39526;
	and.b32  	%r39528, %r39524, 65535;
	shl.b32 	%r39529, %r39527, 16;
	shr.u32 	%r39530, %r39524, 16;
	shr.u32 	%r39531, %r39527, 16;
	add.s32 	%r39532, %r39528, %r39416;
	add.s32 	%r39533, %r39532, %r39529;
	setp.lt.u32 	%p9640, %r39533, %r39416;
	selp.u32 	%r39534, 1, 0, %p9640;
	add.s32 	%r58785, %r39533, %r39522;
	setp.lt.u32 	%p9641, %r58785, %r39533;
	selp.u32 	%r39535, 1, 0, %p9641;
	mad.lo.s32 	%r39536, %r39525, %r39421, %r39530;
	add.s32 	%r39537, %r39536, %r39531;
	add.s32 	%r39538, %r39537, %r39534;
	add.s32 	%r39539, %r39538, %r39535;
	and.b32  	%r39540, %r11776, 65535;
	mul.lo.s32 	%r39541, %r39540, %r39422;
	shr.u32 	%r39542, %r11776, 16;
	mul.lo.s32 	%r39543, %r39540, %r39421;
	mad.lo.s32 	%r39544, %r39542, %r39422, %r39543;
	and.b32  	%r39545, %r39541, 65535;
	shl.b32 	%r39546, %r39544, 16;
	shr.u32 	%r39547, %r39541, 16;
	shr.u32 	%r39548, %r39544, 16;
	add.s32 	%r39549, %r39545, %r39418;
	add.s32 	%r39550, %r39549, %r39546;
	setp.lt.u32 	%p9642, %r39550, %r39418;
	selp.u32 	%r39551, 1, 0, %p9642;
	add.s32 	%r58784, %r39550, %r39539;
	setp.lt.u32 	%p9643, %r58784, %r39550;
	selp.u32 	%r39552, 1, 0, %p9643;
	mad.lo.s32 	%r39553, %r39542, %r39421, %r39547;
	add.s32 	%r39554, %r39553, %r39548;
	add.s32 	%r39555, %r39554, %r39551;
	add.s32 	%r39556, %r39555, %r39552;
	add.s32 	%r58783, %r39556, %r39419;
	add.s32 	%r58774, %r58774, 1;
	add.s64 	%rd500, %rd500, 4;
	setp.ne.s32 	%p9644, %r58774, 8;
	@%p9644 bra 	$L__BB0_2752;
	setp.lt.u32 	%p9645, %r58783, %r11776;
	mov.u32 	%r58775, %r58773;
	@%p9645 bra 	$L__BB0_2768;
	setp.gt.u32 	%p9646, %r58783, %r11776;
	@%p9646 bra 	$L__BB0_2767;
	setp.lt.u32 	%p9647, %r58784, %r11775;
	mov.u32 	%r58775, %r58773;
	@%p9647 bra 	$L__BB0_2768;
	setp.gt.u32 	%p9648, %r58784, %r11775;
	@%p9648 bra 	$L__BB0_2767;
	setp.lt.u32 	%p9649, %r58785, %r11774;
	mov.u32 	%r58775, %r58773;
	@%p9649 bra 	$L__BB0_2768;
	setp.gt.u32 	%p9650, %r58785, %r11774;
	@%p9650 bra 	$L__BB0_2767;
	setp.lt.u32 	%p9651, %r58786, %r11773;
	mov.u32 	%r58775, %r58773;
	@%p9651 bra 	$L__BB0_2768;
	setp.gt.u32 	%p9652, %r58786, %r11773;
	@%p9652 bra 	$L__BB0_2767;
	setp.lt.u32 	%p9653, %r58787, %r11772;
	mov.u32 	%r58775, %r58773;
	@%p9653 bra 	$L__BB0_2768;
	setp.gt.u32 	%p9654, %r58787, %r11772;
	@%p9654 bra 	$L__BB0_2767;
	setp.lt.u32 	%p9655, %r58788, %r11771;
	mov.u32 	%r58775, %r58773;
	@%p9655 bra 	$L__BB0_2768;
	setp.gt.u32 	%p9656, %r58788, %r11771;
	@%p9656 bra 	$L__BB0_2767;
	setp.lt.u32 	%p9657, %r58789, %r11770;
	mov.u32 	%r58775, %r58773;
	@%p9657 bra 	$L__BB0_2768;
	setp.le.u32 	%p9658, %r58789, %r11770;
	setp.lt.u32 	%p9659, %r58773, %r11769;
	and.pred  	%p9660, %p9658, %p9659;
	mov.u32 	%r58775, %r58773;
	@%p9660 bra 	$L__BB0_2768;
$L__BB0_2767:
	sub.s32 	%r58775, %r58773, %r11769;
	setp.lt.u32 	%p9661, %r58773, %r11769;
	selp.u32 	%r39557, 1, 0, %p9661;
	sub.s32 	%r39558, %r58789, %r11770;
	setp.lt.u32 	%p9662, %r58789, %r11770;
	selp.s32 	%r39559, -1, 0, %p9661;
	add.s32 	%r58789, %r39558, %r39559;
	setp.lt.u32 	%p9663, %r39558, %r39557;
	or.pred  	%p9664, %p9662, %p9663;
	selp.u32 	%r39560, 1, 0, %p9664;
	sub.s32 	%r39561, %r58788, %r11771;
	setp.lt.u32 	%p9665, %r58788, %r11771;
	selp.s32 	%r39562, -1, 0, %p9664;
	add.s32 	%r58788, %r39561, %r39562;
	setp.lt.u32 	%p9666, %r39561, %r39560;
	or.pred  	%p9667, %p9665, %p9666;
	selp.u32 	%r39563, 1, 0, %p9667;
	sub.s32 	%r39564, %r58787, %r11772;
	setp.lt.u32 	%p9668, %r58787, %r11772;
	selp.s32 	%r39565, -1, 0, %p9667;
	add.s32 	%r58787, %r39564, %r39565;
	setp.lt.u32 	%p9669, %r39564, %r39563;
	or.pred  	%p9670, %p9668, %p9669;
	selp.u32 	%r39566, 1, 0, %p9670;
	sub.s32 	%r39567, %r58786, %r11773;
	setp.lt.u32 	%p9671, %r58786, %r11773;
	selp.s32 	%r39568, -1, 0, %p9670;
	add.s32 	%r58786, %r39567, %r39568;
	setp.lt.u32 	%p9672, %r39567, %r39566;
	or.pred  	%p9673, %p9671, %p9672;
	selp.u32 	%r39569, 1, 0, %p9673;
	sub.s32 	%r39570, %r58785, %r11774;
	setp.lt.u32 	%p9674, %r58785, %r11774;
	selp.s32 	%r39571, -1, 0, %p9673;
	add.s32 	%r58785, %r39570, %r39571;
	setp.lt.u32 	%p9675, %r39570, %r39569;
	or.pred  	%p9676, %p9674, %p9675;
	selp.u32 	%r39572, 1, 0, %p9676;
	sub.s32 	%r39573, %r58784, %r11775;
	setp.lt.u32 	%p9677, %r58784, %r11775;
	selp.s32 	%r39574, -1, 0, %p9676;
	add.s32 	%r58784, %r39573, %r39574;
	setp.lt.u32 	%p9678, %r39573, %r39572;
	or.pred  	%p9679, %p9677, %p9678;
	selp.s32 	%r39575, -1, 0, %p9679;
	sub.s32 	%r39576, %r58783, %r11776;
	add.s32 	%r58783, %r39576, %r39575;
$L__BB0_2768:
	or.b32  	%r39578, %r58789, %r58775;
	or.b32  	%r39579, %r58788, %r39578;
	or.b32  	%r39580, %r58787, %r39579;
	or.b32  	%r39581, %r58786, %r39580;
	or.b32  	%r39582, %r58785, %r39581;
	or.b32  	%r39583, %r58784, %r39582;
	or.b32  	%r39584, %r58783, %r39583;
	setp.eq.s32 	%p9681, %r39584, 0;
	mov.b32 	%r58936, 0;
	mov.b16 	%rs62, 0;
	mov.pred 	%p9680, -1;
	mov.pred 	%p15640, %p9680;
	mov.u16 	%rs106, %rs62;
	mov.u32 	%r58937, %r58936;
	mov.u32 	%r58938, %r58936;
	mov.u32 	%r58939, %r58936;
	mov.u32 	%r58940, %r58936;
	mov.u32 	%r58941, %r58936;
	mov.u32 	%r58942, %r58936;
	mov.u32 	%r58943, %r58936;
	@%p9681 bra 	$L__BB0_2863;
	setp.lt.u32 	%p9682, %r58783, %r11776;
	mov.u32 	%r58790, %r58775;
	@%p9682 bra 	$L__BB0_2798;
	setp.gt.u32 	%p9683, %r58783, %r11776;
	@%p9683 bra 	$L__BB0_2783;
	setp.lt.u32 	%p9684, %r58784, %r11775;
	mov.u32 	%r58790, %r58775;
	@%p9684 bra 	$L__BB0_2798;
	setp.gt.u32 	%p9685, %r58784, %r11775;
	@%p9685 bra 	$L__BB0_2783;
	setp.lt.u32 	%p9686, %r58785, %r11774;
	mov.u32 	%r58790, %r58775;
	@%p9686 bra 	$L__BB0_2798;
	setp.gt.u32 	%p9687, %r58785, %r11774;
	@%p9687 bra 	$L__BB0_2783;
	setp.lt.u32 	%p9688, %r58786, %r11773;
	mov.u32 	%r58790, %r58775;
	@%p9688 bra 	$L__BB0_2798;
	setp.gt.u32 	%p9689, %r58786, %r11773;
	@%p9689 bra 	$L__BB0_2783;
	setp.lt.u32 	%p9690, %r58787, %r11772;
	mov.u32 	%r58790, %r58775;
	@%p9690 bra 	$L__BB0_2798;
	setp.gt.u32 	%p9691, %r58787, %r11772;
	@%p9691 bra 	$L__BB0_2783;
	setp.lt.u32 	%p9692, %r58788, %r11771;
	mov.u32 	%r58790, %r58775;
	@%p9692 bra 	$L__BB0_2798;
	setp.gt.u32 	%p9693, %r58788, %r11771;
	@%p9693 bra 	$L__BB0_2783;
	setp.lt.u32 	%p9694, %r58789, %r11770;
	mov.u32 	%r58790, %r58775;
	@%p9694 bra 	$L__BB0_2798;
	setp.le.u32 	%p9695, %r58789, %r11770;
	setp.lt.u32 	%p9696, %r58775, %r11769;
	and.pred  	%p9697, %p9695, %p9696;
	mov.u32 	%r58790, %r58775;
	@%p9697 bra 	$L__BB0_2798;
$L__BB0_2783:
	sub.s32 	%r58790, %r58775, %r11769;
	setp.lt.u32 	%p9698, %r58775, %r11769;
	selp.u32 	%r39585, 1, 0, %p9698;
	sub.s32 	%r39586, %r58789, %r11770;
	setp.lt.u32 	%p9699, %r58789, %r11770;
	selp.s32 	%r39587, -1, 0, %p9698;
	add.s32 	%r58789, %r39586, %r39587;
	setp.lt.u32 	%p9700, %r39586, %r39585;
	or.pred  	%p9701, %p9699, %p9700;
	selp.u32 	%r39588, 1, 0, %p9701;
	sub.s32 	%r39589, %r58788, %r11771;
	setp.lt.u32 	%p9702, %r58788, %r11771;
	selp.s32 	%r39590, -1, 0, %p9701;
	add.s32 	%r58788, %r39589, %r39590;
	setp.lt.u32 	%p9703, %r39589, %r39588;
	or.pred  	%p9704, %p9702, %p9703;
	selp.u32 	%r39591, 1, 0, %p9704;
	sub.s32 	%r39592, %r58787, %r11772;
	setp.lt.u32 	%p9705, %r58787, %r11772;
	selp.s32 	%r39593, -1, 0, %p9704;
	add.s32 	%r58787, %r39592, %r39593;
	setp.lt.u32 	%p9706, %r39592, %r39591;
	or.pred  	%p9707, %p9705, %p9706;
	selp.u32 	%r39594, 1, 0, %p9707;
	sub.s32 	%r39595, %r58786, %r11773;
	setp.lt.u32 	%p9708, %r58786, %r11773;
	selp.s32 	%r39596, -1, 0, %p9707;
	add.s32 	%r58786, %r39595, %r39596;
	setp.lt.u32 	%p9709, %r39595, %r39594;
	or.pred  	%p9710, %p9708, %p9709;
	selp.u32 	%r39597, 1, 0, %p9710;
	sub.s32 	%r39598, %r58785, %r11774;
	setp.lt.u32 	%p9711, %r58785, %r11774;
	selp.s32 	%r39599, -1, 0, %p9710;
	add.s32 	%r58785, %r39598, %r39599;
	setp.lt.u32 	%p9712, %r39598, %r39597;
	or.pred  	%p9713, %p9711, %p9712;
	selp.u32 	%r39600, 1, 0, %p9713;
	sub.s32 	%r39601, %r58784, %r11775;
	setp.lt.u32 	%p9714, %r58784, %r11775;
	selp.s32 	%r39602, -1, 0, %p9713;
	add.s32 	%r58784, %r39601, %r39602;
	setp.lt.u32 	%p9715, %r39601, %r39600;
	or.pred  	%p9716, %p9714, %p9715;
	selp.s32 	%r39603, -1, 0, %p9716;
	sub.s32 	%r39604, %r58783, %r11776;
	add.s32 	%r58783, %r39604, %r39603;
	setp.lt.u32 	%p9717, %r58783, %r11776;
	@%p9717 bra 	$L__BB0_2798;
	setp.gt.u32 	%p9718, %r58783, %r11776;
	@%p9718 bra 	$L__BB0_2797;
	setp.lt.u32 	%p9719, %r58784, %r11775;
	@%p9719 bra 	$L__BB0_2798;
	setp.gt.u32 	%p9720, %r58784, %r11775;
	@%p9720 bra 	$L__BB0_2797;
	setp.lt.u32 	%p9721, %r58785, %r11774;
	@%p9721 bra 	$L__BB0_2798;
	setp.gt.u32 	%p9722, %r58785, %r11774;
	@%p9722 bra 	$L__BB0_2797;
	setp.lt.u32 	%p9723, %r58786, %r11773;
	@%p9723 bra 	$L__BB0_2798;
	setp.gt.u32 	%p9724, %r58786, %r11773;
	@%p9724 bra 	$L__BB0_2797;
	setp.lt.u32 	%p9725, %r58787, %r11772;
	@%p9725 bra 	$L__BB0_2798;
	setp.gt.u32 	%p9726, %r58787, %r11772;
	@%p9726 bra 	$L__BB0_2797;
	setp.lt.u32 	%p9727, %r58788, %r11771;
	@%p9727 bra 	$L__BB0_2798;
	setp.gt.u32 	%p9728, %r58788, %r11771;
	@%p9728 bra 	$L__BB0_2797;
	setp.lt.u32 	%p9729, %r58789, %r11770;
	@%p9729 bra 	$L__BB0_2798;
	setp.le.u32 	%p9730, %r58789, %r11770;
	setp.lt.u32 	%p9731, %r58790, %r11769;
	and.pred  	%p9732, %p9730, %p9731;
	@%p9732 bra 	$L__BB0_2798;
$L__BB0_2797:
	sub.s32 	%r7130, %r58790, %r11769;
	setp.lt.u32 	%p9733, %r58790, %r11769;
	selp.u32 	%r39605, 1, 0, %p9733;
	sub.s32 	%r39606, %r58789, %r11770;
	setp.lt.u32 	%p9734, %r58789, %r11770;
	selp.s32 	%r39607, -1, 0, %p9733;
	add.s32 	%r58789, %r39606, %r39607;
	setp.lt.u32 	%p9735, %r39606, %r39605;
	or.pred  	%p9736, %p9734, %p9735;
	selp.u32 	%r39608, 1, 0, %p9736;
	sub.s32 	%r39609, %r58788, %r11771;
	setp.lt.u32 	%p9737, %r58788, %r11771;
	selp.s32 	%r39610, -1, 0, %p9736;
	add.s32 	%r58788, %r39609, %r39610;
	setp.lt.u32 	%p9738, %r39609, %r39608;
	or.pred  	%p9739, %p9737, %p9738;
	selp.u32 	%r39611, 1, 0, %p9739;
	sub.s32 	%r39612, %r58787, %r11772;
	setp.lt.u32 	%p9740, %r58787, %r11772;
	selp.s32 	%r39613, -1, 0, %p9739;
	add.s32 	%r58787, %r39612, %r39613;
	setp.lt.u32 	%p9741, %r39612, %r39611;
	or.pred  	%p9742, %p9740, %p9741;
	selp.u32 	%r39614, 1, 0, %p9742;
	sub.s32 	%r39615, %r58786, %r11773;
	setp.lt.u32 	%p9743, %r58786, %r11773;
	selp.s32 	%r39616, -1, 0, %p9742;
	add.s32 	%r58786, %r39615, %r39616;
	setp.lt.u32 	%p9744, %r39615, %r39614;
	or.pred  	%p9745, %p9743, %p9744;
	selp.u32 	%r39617, 1, 0, %p9745;
	sub.s32 	%r39618, %r58785, %r11774;
	setp.lt.u32 	%p9746, %r58785, %r11774;
	selp.s32 	%r39619, -1, 0, %p9745;
	add.s32 	%r58785, %r39618, %r39619;
	setp.lt.u32 	%p9747, %r39618, %r39617;
	or.pred  	%p9748, %p9746, %p9747;
	selp.u32 	%r39620, 1, 0, %p9748;
	sub.s32 	%r39621, %r58784, %r11775;
	setp.lt.u32 	%p9749, %r58784, %r11775;
	selp.s32 	%r39622, -1, 0, %p9748;
	add.s32 	%r58784, %r39621, %r39622;
	setp.lt.u32 	%p9750, %r39621, %r39620;
	or.pred  	%p9751, %p9749, %p9750;
	selp.s32 	%r39623, -1, 0, %p9751;
	sub.s32 	%r39624, %r58783, %r11776;
	add.s32 	%r58783, %r39624, %r39623;
	mov.u32 	%r58790, %r7130;
$L__BB0_2798:
	or.b32  	%r39626, %r58789, %r58790;
	or.b32  	%r39627, %r58788, %r39626;
	or.b32  	%r39628, %r58787, %r39627;
	or.b32  	%r39629, %r58786, %r39628;
	or.b32  	%r39630, %r58785, %r39629;
	or.b32  	%r39631, %r58784, %r39630;
	or.b32  	%r39632, %r58783, %r39631;
	setp.eq.s32 	%p9753, %r39632, 0;
	mov.pred 	%p15640, %p9680;
	mov.u16 	%rs106, %rs62;
	mov.u32 	%r58937, %r58936;
	mov.u32 	%r58938, %r58936;
	mov.u32 	%r58939, %r58936;
	mov.u32 	%r58940, %r58936;
	mov.u32 	%r58941, %r58936;
	mov.u32 	%r58942, %r58936;
	mov.u32 	%r58943, %r58936;
	@%p9753 bra 	$L__BB0_2863;
	mov.b32 	%r58927, 1;
	mov.b32 	%r58920, 0;
	mov.u32 	%r58799, %r11776;
	mov.u32 	%r58800, %r11775;
	mov.u32 	%r58801, %r11774;
	mov.u32 	%r58802, %r11773;
	mov.u32 	%r58803, %r11772;
	mov.u32 	%r58804, %r11771;
	mov.u32 	%r58805, %r11770;
	mov.u32 	%r58919, %r11769;
	mov.u32 	%r58921, %r58920;
	mov.u32 	%r58922, %r58920;
	mov.u32 	%r58923, %r58920;
	mov.u32 	%r58924, %r58920;
	mov.u32 	%r58925, %r58920;
	mov.u32 	%r58926, %r58920;
	mov.u32 	%r58872, %r58920;
	mov.u32 	%r58873, %r58920;
	mov.u32 	%r58874, %r58920;
	mov.u32 	%r58875, %r58920;
	mov.u32 	%r58876, %r58920;
	mov.u32 	%r58877, %r58920;
	mov.u32 	%r58878, %r58920;
	mov.u32 	%r58879, %r58920;
	mov.u32 	%r58823, %r58920;
$L__BB0_2800:
	or.b32  	%r39635, %r58783, %r58784;
	or.b32  	%r39636, %r39635, %r58785;
	or.b32  	%r39637, %r39636, %r58786;
	or.b32  	%r39638, %r39637, %r58787;
	or.b32  	%r39639, %r39638, %r58788;
	or.b32  	%r39640, %r39639, %r58789;
	setp.eq.s32 	%p9755, %r39640, 0;
	setp.eq.s32 	%p9756, %r58790, 1;
	and.pred  	%p9757, %p9755, %p9756;
	mov.b16 	%rs106, 1;
	mov.pred 	%p15640, 0;
	mov.u32 	%r58936, %r58927;
	mov.u32 	%r58937, %r58926;
	mov.u32 	%r58938, %r58925;
	mov.u32 	%r58939, %r58924;
	mov.u32 	%r58940, %r58923;
	mov.u32 	%r58941, %r58922;
	mov.u32 	%r58942, %r58921;
	mov.u32 	%r58943, %r58920;
	@%p9757 bra 	$L__BB0_2863;
	or.b32  	%r39641, %r58799, %r58800;
	or.b32  	%r39642, %r39641, %r58801;
	or.b32  	%r39643, %r39642, %r58802;
	or.b32  	%r39644, %r39643, %r58803;
	or.b32  	%r39645, %r39644, %r58804;
	or.b32  	%r39646, %r39645, %r58805;
	setp.eq.s32 	%p9759, %r39646, 0;
	setp.eq.s32 	%p9760, %r58919, 1;
	and.pred  	%p9761, %p9759, %p9760;
	mov.u32 	%r58936, %r58879;
	mov.u32 	%r58937, %r58878;
	mov.u32 	%r58938, %r58877;
	mov.u32 	%r58939, %r58876;
	mov.u32 	%r58940, %r58875;
	mov.u32 	%r58941, %r58874;
	mov.u32 	%r58942, %r58873;
	mov.u32 	%r58943, %r58872;
	@%p9761 bra 	$L__BB0_2863;
	or.b32  	%r39648, %r58789, %r58790;
	or.b32  	%r39649, %r58788, %r39648;
	or.b32  	%r39650, %r58787, %r39649;
	or.b32  	%r39651, %r58786, %r39650;
	or.b32  	%r39652, %r58785, %r39651;
	or.b32  	%r39653, %r58784, %r39652;
	or.b32  	%r39654, %r58783, %r39653;
	setp.eq.s32 	%p9763, %r39654, 0;
	mov.b32 	%r58936, 0;
	mov.pred 	%p15640, %p9680;
	mov.u16 	%rs106, %rs62;
	mov.u32 	%r58937, %r58936;
	mov.u32 	%r58938, %r58936;
	mov.u32 	%r58939, %r58936;
	mov.u32 	%r58940, %r58936;
	mov.u32 	%r58941, %r58936;
	mov.u32 	%r58942, %r58936;
	mov.u32 	%r58943, %r58936;
	@%p9763 bra 	$L__BB0_2863;
	or.b32  	%r39656, %r58805, %r58919;
	or.b32  	%r39657, %r58804, %r39656;
	or.b32  	%r39658, %r58803, %r39657;
	or.b32  	%r39659, %r58802, %r39658;
	or.b32  	%r39660, %r58801, %r39659;
	or.b32  	%r39661, %r58800, %r39660;
	or.b32  	%r39662, %r58799, %r39661;
	setp.eq.s32 	%p9765, %r39662, 0;
	mov.pred 	%p15640, %p9680;
	mov.u16 	%rs106, %rs62;
	@%p9765 bra 	$L__BB0_2863;
	and.b32  	%r39663, %r58790, 1;
	setp.eq.b32 	%p9766, %r39663, 1;
	mov.u32 	%r58855, %r58790;
	@%p9766 bra 	$L__BB0_2810;
	mov.u32 	%r58824, %r58783;
	mov.u32 	%r58825, %r58784;
	mov.u32 	%r58826, %r58785;
	mov.u32 	%r58827, %r58786;
	mov.u32 	%r58828, %r58787;
	mov.u32 	%r58829, %r58788;
	mov.u32 	%r58830, %r58789;
	mov.u32 	%r58855, %r58790;
$L__BB0_2806:
	shr.u32 	%r58783, %r58824, 1;
	shf.l.wrap.b32 	%r58784, %r58825, %r58824, 31;
	shf.l.wrap.b32 	%r58785, %r58826, %r58825, 31;
	shf.l.wrap.b32 	%r58786, %r58827, %r58826, 31;
	shf.l.wrap.b32 	%r58787, %r58828, %r58827, 31;
	shf.l.wrap.b32 	%r58788, %r58829, %r58828, 31;
	shf.l.wrap.b32 	%r58789, %r58830, %r58829, 31;
	shf.l.wrap.b32 	%r58855, %r58855, %r58830, 31;
	and.b32  	%r39664, %r58927, 1;
	setp.eq.b32 	%p9767, %r39664, 1;
	not.pred 	%p9768, %p9767;
	@%p9768 bra 	$L__BB0_2808;
	add.s32 	%r39665, %r11769, %r58927;
	setp.lt.u32 	%p9769, %r39665, %r11769;
	selp.u32 	%r39666, 1, 0, %p9769;
	add.s32 	%r39667, %r11770, %r58926;
	setp.lt.u32 	%p9770, %r39667, %r11770;
	selp.u32 	%r39668, 1, 0, %p9770;
	add.s32 	%r39669, %r39667, %r39666;
	setp.lt.u32 	%p9771, %r39669, %r39667;
	selp.u32 	%r39670, 1, 0, %p9771;
	add.s32 	%r39671, %r39670, %r39668;
	add.s32 	%r39672, %r11771, %r58925;
	setp.lt.u32 	%p9772, %r39672, %r11771;
	selp.u32 	%r39673, 1, 0, %p9772;
	add.s32 	%r39674, %r39672, %r39671;
	setp.lt.u32 	%p9773, %r39674, %r39672;
	selp.u32 	%r39675, 1, 0, %p9773;
	add.s32 	%r39676, %r39675, %r39673;
	add.s32 	%r39677, %r11772, %r58924;
	setp.lt.u32 	%p9774, %r39677, %r11772;
	selp.u32 	%r39678, 1, 0, %p9774;
	add.s32 	%r39679, %r39677, %r39676;
	setp.lt.u32 	%p9775, %r39679, %r39677;
	selp.u32 	%r39680, 1, 0, %p9775;
	add.s32 	%r39681, %r39680, %r39678;
	add.s32 	%r39682, %r11773, %r58923;
	setp.lt.u32 	%p9776, %r39682, %r11773;
	selp.u32 	%r39683, 1, 0, %p9776;
	add.s32 	%r39684, %r39682, %r39681;
	setp.lt.u32 	%p9777, %r39684, %r39682;
	selp.u32 	%r39685, 1, 0, %p9777;
	add.s32 	%r39686, %r39685, %r39683;
	add.s32 	%r39687, %r11774, %r58922;
	setp.lt.u32 	%p9778, %r39687, %r11774;
	selp.u32 	%r39688, 1, 0, %p9778;
	add.s32 	%r39689, %r39687, %r39686;
	setp.lt.u32 	%p9779, %r39689, %r39687;
	selp.u32 	%r39690, 1, 0, %p9779;
	add.s32 	%r39691, %r39690, %r39688;
	add.s32 	%r39692, %r11775, %r58921;
	setp.lt.u32 	%p9780, %r39692, %r11775;
	selp.u32 	%r39693, 1, 0, %p9780;
	add.s32 	%r39694, %r39692, %r39691;
	setp.lt.u32 	%p9781, %r39694, %r39692;
	selp.u32 	%r39695, 1, 0, %p9781;
	add.s32 	%r39696, %r39695, %r39693;
	add.s32 	%r39697, %r11776, %r58920;
	add.s32 	%r58920, %r39697, %r39696;
	shf.l.wrap.b32 	%r58921, %r39694, %r58920, 31;
	shf.l.wrap.b32 	%r58922, %r39689, %r39694, 31;
	shf.l.wrap.b32 	%r58923, %r39684, %r39689, 31;
	shf.l.wrap.b32 	%r58924, %r39679, %r39684, 31;
	shf.l.wrap.b32 	%r58925, %r39674, %r39679, 31;
	shf.l.wrap.b32 	%r58926, %r39669, %r39674, 31;
	shf.l.wrap.b32 	%r58927, %r39665, %r39669, 31;
	bra.uni 	$L__BB0_2809;
$L__BB0_2808:
	shf.l.wrap.b32 	%r7211, %r58921, %r58920, 31;
	shf.l.wrap.b32 	%r7212, %r58922, %r58921, 31;
	shf.l.wrap.b32 	%r7213, %r58923, %r58922, 31;
	shf.l.wrap.b32 	%r7214, %r58924, %r58923, 31;
	shf.l.wrap.b32 	%r7215, %r58925, %r58924, 31;
	shf.l.wrap.b32 	%r7216, %r58926, %r58925, 31;
	shf.l.wrap.b32 	%r58927, %r58927, %r58926, 31;
	mov.u32 	%r58926, %r7216;
	mov.u32 	%r58925, %r7215;
	mov.u32 	%r58924, %r7214;
	mov.u32 	%r58923, %r7213;
	mov.u32 	%r58922, %r7212;
	mov.u32 	%r58921, %r7211;
$L__BB0_2809:
	shr.u32 	%r58920, %r58920, 1;
	and.b32  	%r39698, %r58855, 1;
	setp.eq.b32 	%p9782, %r39698, 1;
	not.pred 	%p9783, %p9782;
	mov.u32 	%r58824, %r58783;
	mov.u32 	%r58825, %r58784;
	mov.u32 	%r58826, %r58785;
	mov.u32 	%r58827, %r58786;
	mov.u32 	%r58828, %r58787;
	mov.u32 	%r58829, %r58788;
	mov.u32 	%r58830, %r58789;
	@%p9783 bra 	$L__BB0_2806;
$L__BB0_2810:
	and.b32  	%r39699, %r58919, 1;
	setp.eq.b32 	%p9784, %r39699, 1;
	@%p9784 bra 	$L__BB0_2816;
	mov.u32 	%r58864, %r58799;
	mov.u32 	%r58865, %r58800;
	mov.u32 	%r58866, %r58801;
	mov.u32 	%r58867, %r58802;
	mov.u32 	%r58868, %r58803;
	mov.u32 	%r58869, %r58804;
	mov.u32 	%r58870, %r58805;
$L__BB0_2812:
	shr.u32 	%r58799, %r58864, 1;
	shf.l.wrap.b32 	%r58800, %r58865, %r58864, 31;
	shf.l.wrap.b32 	%r58801, %r58866, %r58865, 31;
	shf.l.wrap.b32 	%r58802, %r58867, %r58866, 31;
	shf.l.wrap.b32 	%r58803, %r58868, %r58867, 31;
	shf.l.wrap.b32 	%r58804, %r58869, %r58868, 31;
	shf.l.wrap.b32 	%r58805, %r58870, %r58869, 31;
	shf.l.wrap.b32 	%r58919, %r58919, %r58870, 31;
	and.b32  	%r39700, %r58879, 1;
	setp.eq.b32 	%p9785, %r39700, 1;
	not.pred 	%p9786, %p9785;
	@%p9786 bra 	$L__BB0_2814;
	add.s32 	%r39701, %r11769, %r58879;
	setp.lt.u32 	%p9787, %r39701, %r11769;
	selp.u32 	%r39702, 1, 0, %p9787;
	add.s32 	%r39703, %r11770, %r58878;
	setp.lt.u32 	%p9788, %r39703, %r11770;
	selp.u32 	%r39704, 1, 0, %p9788;
	add.s32 	%r39705, %r39703, %r39702;
	setp.lt.u32 	%p9789, %r39705, %r39703;
	selp.u32 	%r39706, 1, 0, %p9789;
	add.s32 	%r39707, %r39706, %r39704;
	add.s32 	%r39708, %r11771, %r58877;
	setp.lt.u32 	%p9790, %r39708, %r11771;
	selp.u32 	%r39709, 1, 0, %p9790;
	add.s32 	%r39710, %r39708, %r39707;
	setp.lt.u32 	%p9791, %r39710, %r39708;
	selp.u32 	%r39711, 1, 0, %p9791;
	add.s32 	%r39712, %r39711, %r39709;
	add.s32 	%r39713, %r11772, %r58876;
	setp.lt.u32 	%p9792, %r39713, %r11772;
	selp.u32 	%r39714, 1, 0, %p9792;
	add.s32 	%r39715, %r39713, %r39712;
	setp.lt.u32 	%p9793, %r39715, %r39713;
	selp.u32 	%r39716, 1, 0, %p9793;
	add.s32 	%r39717, %r39716, %r39714;
	add.s32 	%r39718, %r11773, %r58875;
	setp.lt.u32 	%p9794, %r39718, %r11773;
	selp.u32 	%r39719, 1, 0, %p9794;
	add.s32 	%r39720, %r39718, %r39717;
	setp.lt.u32 	%p9795, %r39720, %r39718;
	selp.u32 	%r39721, 1, 0, %p9795;
	add.s32 	%r39722, %r39721, %r39719;
	add.s32 	%r39723, %r11774, %r58874;
	setp.lt.u32 	%p9796, %r39723, %r11774;
	selp.u32 	%r39724, 1, 0, %p9796;
	add.s32 	%r39725, %r39723, %r39722;
	setp.lt.u32 	%p9797, %r39725, %r39723;
	selp.u32 	%r39726, 1, 0, %p9797;
	add.s32 	%r39727, %r39726, %r39724;
	add.s32 	%r39728, %r11775, %r58873;
	setp.lt.u32 	%p9798, %r39728, %r11775;
	selp.u32 	%r39729, 1, 0, %p9798;
	add.s32 	%r39730, %r39728, %r39727;
	setp.lt.u32 	%p9799, %r39730, %r39728;
	selp.u32 	%r39731, 1, 0, %p9799;
	add.s32 	%r39732, %r39731, %r39729;
	add.s32 	%r39733, %r11776, %r58872;
	add.s32 	%r58872, %r39733, %r39732;
	shf.l.wrap.b32 	%r58873, %r39730, %r58872, 31;
	shf.l.wrap.b32 	%r58874, %r39725, %r39730, 31;
	shf.l.wrap.b32 	%r58875, %r39720, %r39725, 31;
	shf.l.wrap.b32 	%r58876, %r39715, %r39720, 31;
	shf.l.wrap.b32 	%r58877, %r39710, %r39715, 31;
	shf.l.wrap.b32 	%r58878, %r39705, %r39710, 31;
	shf.l.wrap.b32 	%r58879, %r39701, %r39705, 31;
	bra.uni 	$L__BB0_2815;
$L__BB0_2814:
	shf.l.wrap.b32 	%r7275, %r58873, %r58872, 31;
	shf.l.wrap.b32 	%r7276, %r58874, %r58873, 31;
	shf.l.wrap.b32 	%r7277, %r58875, %r58874, 31;
	shf.l.wrap.b32 	%r7278, %r58876, %r58875, 31;
	shf.l.wrap.b32 	%r7279, %r58877, %r58876, 31;
	shf.l.wrap.b32 	%r7280, %r58878, %r58877, 31;
	shf.l.wrap.b32 	%r58879, %r58879, %r58878, 31;
	mov.u32 	%r58878, %r7280;
	mov.u32 	%r58877, %r7279;
	mov.u32 	%r58876, %r7278;
	mov.u32 	%r58875, %r7277;
	mov.u32 	%r58874, %r7276;
	mov.u32 	%r58873, %r7275;
$L__BB0_2815:
	shr.u32 	%r58872, %r58872, 1;
	and.b32  	%r39734, %r58919, 1;
	setp.eq.b32 	%p9800, %r39734, 1;
	not.pred 	%p9801, %p9800;
	mov.u32 	%r58864, %r58799;
	mov.u32 	%r58865, %r58800;
	mov.u32 	%r58866, %r58801;
	mov.u32 	%r58867, %r58802;
	mov.u32 	%r58868, %r58803;
	mov.u32 	%r58869, %r58804;
	mov.u32 	%r58870, %r58805;
	@%p9801 bra 	$L__BB0_2812;
$L__BB0_2816:
	setp.lt.u32 	%p9802, %r58783, %r58799;
	@%p9802 bra 	$L__BB0_2846;
	setp.gt.u32 	%p9803, %r58783, %r58799;
	@%p9803 bra 	$L__BB0_2830;
	setp.lt.u32 	%p9804, %r58784, %r58800;
	@%p9804 bra 	$L__BB0_2846;
	setp.gt.u32 	%p9805, %r58784, %r58800;
	@%p9805 bra 	$L__BB0_2830;
	setp.lt.u32 	%p9806, %r58785, %r58801;
	@%p9806 bra 	$L__BB0_2846;
	setp.gt.u32 	%p9807, %r58785, %r58801;
	@%p9807 bra 	$L__BB0_2830;
	setp.lt.u32 	%p9808, %r58786, %r58802;
	@%p9808 bra 	$L__BB0_2846;
	setp.gt.u32 	%p9809, %r58786, %r58802;
	@%p9809 bra 	$L__BB0_2830;
	setp.lt.u32 	%p9810, %r58787, %r58803;
	@%p9810 bra 	$L__BB0_2846;
	setp.gt.u32 	%p9811, %r58787, %r58803;
	@%p9811 bra 	$L__BB0_2830;
	setp.lt.u32 	%p9812, %r58788, %r58804;
	@%p9812 bra 	$L__BB0_2846;
	setp.gt.u32 	%p9813, %r58788, %r58804;
	@%p9813 bra 	$L__BB0_2830;
	setp.lt.u32 	%p9814, %r58789, %r58805;
	@%p9814 bra 	$L__BB0_2846;
	setp.le.u32 	%p9815, %r58789, %r58805;
	setp.lt.u32 	%p9816, %r58855, %r58919;
	and.pred  	%p9817, %p9815, %p9816;
	@%p9817 bra 	$L__BB0_2846;
$L__BB0_2830:
	sub.s32 	%r58790, %r58855, %r58919;
	setp.lt.u32 	%p9818, %r58855, %r58919;
	selp.u32 	%r39735, 1, 0, %p9818;
	sub.s32 	%r39736, %r58789, %r58805;
	setp.lt.u32 	%p9819, %r58789, %r58805;
	selp.s32 	%r39737, -1, 0, %p9818;
	add.s32 	%r58789, %r39736, %r39737;
	setp.lt.u32 	%p9820, %r39736, %r39735;
	or.pred  	%p9821, %p9819, %p9820;
	selp.u32 	%r39738, 1, 0, %p9821;
	sub.s32 	%r39739, %r58788, %r58804;
	setp.lt.u32 	%p9822, %r58788, %r58804;
	selp.s32 	%r39740, -1, 0, %p9821;
	add.s32 	%r58788, %r39739, %r39740;
	setp.lt.u32 	%p9823, %r39739, %r39738;
	or.pred  	%p9824, %p9822, %p9823;
	selp.u32 	%r39741, 1, 0, %p9824;
	sub.s32 	%r39742, %r58787, %r58803;
	setp.lt.u32 	%p9825, %r58787, %r58803;
	selp.s32 	%r39743, -1, 0, %p9824;
	add.s32 	%r58787, %r39742, %r39743;
	setp.lt.u32 	%p9826, %r39742, %r39741;
	or.pred  	%p9827, %p9825, %p9826;
	selp.u32 	%r39744, 1, 0, %p9827;
	sub.s32 	%r39745, %r58786, %r58802;
	setp.lt.u32 	%p9828, %r58786, %r58802;
	selp.s32 	%r39746, -1, 0, %p9827;
	add.s32 	%r58786, %r39745, %r39746;
	setp.lt.u32 	%p9829, %r39745, %r39744;
	or.pred  	%p9830, %p9828, %p9829;
	selp.u32 	%r39747, 1, 0, %p9830;
	sub.s32 	%r39748, %r58785, %r58801;
	setp.lt.u32 	%p9831, %r58785, %r58801;
	selp.s32 	%r39749, -1, 0, %p9830;
	add.s32 	%r58785, %r39748, %r39749;
	setp.lt.u32 	%p9832, %r39748, %r39747;
	or.pred  	%p9833, %p9831, %p9832;
	selp.u32 	%r39750, 1, 0, %p9833;
	sub.s32 	%r39751, %r58784, %r58800;
	setp.lt.u32 	%p9834, %r58784, %r58800;
	selp.s32 	%r39752, -1, 0, %p9833;
	add.s32 	%r58784, %r39751, %r39752;
	setp.lt.u32 	%p9835, %r39751, %r39750;
	or.pred  	%p9836, %p9834, %p9835;
	selp.s32 	%r39753, -1, 0, %p9836;
	sub.s32 	%r39754, %r58783, %r58799;
	add.s32 	%r58783, %r39754, %r39753;
	setp.lt.u32 	%p9837, %r58920, %r58872;
	@%p9837 bra 	$L__BB0_2845;
	setp.gt.u32 	%p9838, %r58920, %r58872;
	@%p9838 bra 	$L__BB0_2844;
	setp.lt.u32 	%p9839, %r58921, %r58873;
	@%p9839 bra 	$L__BB0_2845;
	setp.gt.u32 	%p9840, %r58921, %r58873;
	@%p9840 bra 	$L__BB0_2844;
	setp.lt.u32 	%p9841, %r58922, %r58874;
	@%p9841 bra 	$L__BB0_2845;
	setp.gt.u32 	%p9842, %r58922, %r58874;
	@%p9842 bra 	$L__BB0_2844;
	setp.lt.u32 	%p9843, %r58923, %r58875;
	@%p9843 bra 	$L__BB0_2845;
	setp.gt.u32 	%p9844, %r58923, %r58875;
	@%p9844 bra 	$L__BB0_2844;
	setp.lt.u32 	%p9845, %r58924, %r58876;
	@%p9845 bra 	$L__BB0_2845;
	setp.gt.u32 	%p9846, %r58924, %r58876;
	@%p9846 bra 	$L__BB0_2844;
	setp.lt.u32 	%p9847, %r58925, %r58877;
	@%p9847 bra 	$L__BB0_2845;
	setp.gt.u32 	%p9848, %r58925, %r58877;
	@%p9848 bra 	$L__BB0_2844;
	setp.lt.u32 	%p9849, %r58926, %r58878;
	@%p9849 bra 	$L__BB0_2845;
	setp.le.u32 	%p9850, %r58926, %r58878;
	setp.lt.u32 	%p9851, %r58927, %r58879;
	and.pred  	%p9852, %p9850, %p9851;
	@%p9852 bra 	$L__BB0_2845;
$L__BB0_2844:
	sub.s32 	%r7315, %r58927, %r58879;
	setp.lt.u32 	%p9853, %r58927, %r58879;
	selp.u32 	%r39755, 1, 0, %p9853;
	sub.s32 	%r39756, %r58926, %r58878;
	setp.lt.u32 	%p9854, %r58926, %r58878;
	selp.s32 	%r39757, -1, 0, %p9853;
	add.s32 	%r58926, %r39756, %r39757;
	setp.lt.u32 	%p9855, %r39756, %r39755;
	or.pred  	%p9856, %p9854, %p9855;
	selp.u32 	%r39758, 1, 0, %p9856;
	sub.s32 	%r39759, %r58925, %r58877;
	setp.lt.u32 	%p9857, %r58925, %r58877;
	selp.s32 	%r39760, -1, 0, %p9856;
	add.s32 	%r58925, %r39759, %r39760;
	setp.lt.u32 	%p9858, %r39759, %r39758;
	or.pred  	%p9859, %p9857, %p9858;
	selp.u32 	%r39761, 1, 0, %p9859;
	sub.s32 	%r39762, %r58924, %r58876;
	setp.lt.u32 	%p9860, %r58924, %r58876;
	selp.s32 	%r39763, -1, 0, %p9859;
	add.s32 	%r58924, %r39762, %r39763;
	setp.lt.u32 	%p9861, %r39762, %r39761;
	or.pred  	%p9862, %p9860, %p9861;
	selp.u32 	%r39764, 1, 0, %p9862;
	sub.s32 	%r39765, %r58923, %r58875;
	setp.lt.u32 	%p9863, %r58923, %r58875;
	selp.s32 	%r39766, -1, 0, %p9862;
	add.s32 	%r58923, %r39765, %r39766;
	setp.lt.u32 	%p9864, %r39765, %r39764;
	or.pred  	%p9865, %p9863, %p9864;
	selp.u32 	%r39767, 1, 0, %p9865;
	sub.s32 	%r39768, %r58922, %r58874;
	setp.lt.u32 	%p9866, %r58922, %r58874;
	selp.s32 	%r39769, -1, 0, %p9865;
	add.s32 	%r58922, %r39768, %r39769;
	setp.lt.u32 	%p9867, %r39768, %r39767;
	or.pred  	%p9868, %p9866, %p9867;
	selp.u32 	%r39770, 1, 0, %p9868;
	sub.s32 	%r39771, %r58921, %r58873;
	setp.lt.u32 	%p9869, %r58921, %r58873;
	selp.s32 	%r39772, -1, 0, %p9868;
	add.s32 	%r58921, %r39771, %r39772;
	setp.lt.u32 	%p9870, %r39771, %r39770;
	or.pred  	%p9871, %p9869, %p9870;
	selp.s32 	%r39773, -1, 0, %p9871;
	sub.s32 	%r39774, %r58920, %r58872;
	add.s32 	%r58920, %r39774, %r39773;
	mov.u32 	%r58927, %r7315;
	bra.uni 	$L__BB0_2862;
$L__BB0_2845:
	sub.s32 	%r39775, %r58879, %r58927;
	setp.lt.u32 	%p9872, %r58879, %r58927;
	selp.u32 	%r39776, 1, 0, %p9872;
	sub.s32 	%r39777, %r58878, %r58926;
	setp.lt.u32 	%p9873, %r58878, %r58926;
	selp.s32 	%r39778, -1, 0, %p9872;
	add.s32 	%r39779, %r39777, %r39778;
	setp.lt.u32 	%p9874, %r39777, %r39776;
	or.pred  	%p9875, %p9873, %p9874;
	selp.u32 	%r39780, 1, 0, %p9875;
	sub.s32 	%r39781, %r58877, %r58925;
	setp.lt.u32 	%p9876, %r58877, %r58925;
	selp.s32 	%r39782, -1, 0, %p9875;
	add.s32 	%r39783, %r39781, %r39782;
	setp.lt.u32 	%p9877, %r39781, %r39780;
	or.pred  	%p9878, %p9876, %p9877;
	selp.u32 	%r39784, 1, 0, %p9878;
	sub.s32 	%r39785, %r58876, %r58924;
	setp.lt.u32 	%p9879, %r58876, %r58924;
	selp.s32 	%r39786, -1, 0, %p9878;
	add.s32 	%r39787, %r39785, %r39786;
	setp.lt.u32 	%p9880, %r39785, %r39784;
	or.pred  	%p9881, %p9879, %p9880;
	selp.u32 	%r39788, 1, 0, %p9881;
	sub.s32 	%r39789, %r58875, %r58923;
	setp.lt.u32 	%p9882, %r58875, %r58923;
	selp.s32 	%r39790, -1, 0, %p9881;
	add.s32 	%r39791, %r39789, %r39790;
	setp.lt.u32 	%p9883, %r39789, %r39788;
	or.pred  	%p9884, %p9882, %p9883;
	selp.u32 	%r39792, 1, 0, %p9884;
	sub.s32 	%r39793, %r58874, %r58922;
	setp.lt.u32 	%p9885, %r58874, %r58922;
	selp.s32 	%r39794, -1, 0, %p9884;
	add.s32 	%r39795, %r39793, %r39794;
	setp.lt.u32 	%p9886, %r39793, %r39792;
	or.pred  	%p9887, %p9885, %p9886;
	selp.u32 	%r39796, 1, 0, %p9887;
	sub.s32 	%r39797, %r58873, %r58921;
	setp.lt.u32 	%p9888, %r58873, %r58921;
	selp.s32 	%r39798, -1, 0, %p9887;
	add.s32 	%r39799, %r39797, %r39798;
	setp.lt.u32 	%p9889, %r39797, %r39796;
	or.pred  	%p9890, %p9888, %p9889;
	selp.u32 	%r39800, 1, 0, %p9890;
	sub.s32 	%r39801, %r58920, %r58872;
	add.s32 	%r39802, %r39801, %r39800;
	sub.s32 	%r58927, %r11769, %r39775;
	setp.lt.u32 	%p9891, %r11769, %r39775;
	selp.u32 	%r39803, 1, 0, %p9891;
	sub.s32 	%r39804, %r11770, %r39779;
	setp.lt.u32 	%p9892, %r11770, %r39779;
	selp.s32 	%r39805, -1, 0, %p9891;
	add.s32 	%r58926, %r39804, %r39805;
	setp.lt.u32 	%p9893, %r39804, %r39803;
	or.pred  	%p9894, %p9892, %p9893;
	selp.u32 	%r39806, 1, 0, %p9894;
	sub.s32 	%r39807, %r11771, %r39783;
	setp.lt.u32 	%p9895, %r11771, %r39783;
	selp.s32 	%r39808, -1, 0, %p9894;
	add.s32 	%r58925, %r39807, %r39808;
	setp.lt.u32 	%p9896, %r39807, %r39806;
	or.pred  	%p9897, %p9895, %p9896;
	selp.u32 	%r39809, 1, 0, %p9897;
	sub.s32 	%r39810, %r11772, %r39787;
	setp.lt.u32 	%p9898, %r11772, %r39787;
	selp.s32 	%r39811, -1, 0, %p9897;
	add.s32 	%r58924, %r39810, %r39811;
	setp.lt.u32 	%p9899, %r39810, %r39809;
	or.pred  	%p9900, %p9898, %p9899;
	selp.u32 	%r39812, 1, 0, %p9900;
	sub.s32 	%r39813, %r11773, %r39791;
	setp.lt.u32 	%p9901, %r11773, %r39791;
	selp.s32 	%r39814, -1, 0, %p9900;
	add.s32 	%r58923, %r39813, %r39814;
	setp.lt.u32 	%p9902, %r39813, %r39812;
	or.pred  	%p9903, %p9901, %p9902;
	selp.u32 	%r39815, 1, 0, %p9903;
	sub.s32 	%r39816, %r11774, %r39795;
	setp.lt.u32 	%p9904, %r11774, %r39795;
	selp.s32 	%r39817, -1, 0, %p9903;
	add.s32 	%r58922, %r39816, %r39817;
	setp.lt.u32 	%p9905, %r39816, %r39815;
	or.pred  	%p9906, %p9904, %p9905;
	selp.u32 	%r39818, 1, 0, %p9906;
	sub.s32 	%r39819, %r11775, %r39799;
	setp.lt.u32 	%p9907, %r11775, %r39799;
	selp.s32 	%r39820, -1, 0, %p9906;
	add.s32 	%r58921, %r39819, %r39820;
	setp.lt.u32 	%p9908, %r39819, %r39818;
	or.pred  	%p9909, %p9907, %p9908;
	selp.s32 	%r39821, -1, 0, %p9909;
	add.s32 	%r39822, %r39802, %r11776;
	add.s32 	%r58920, %r39822, %r39821;
	bra.uni 	$L__BB0_2862;
$L__BB0_2846:
	sub.s32 	%r7331, %r58919, %r58855;
	setp.lt.u32 	%p9910, %r58919, %r58855;
	selp.u32 	%r39823, 1, 0, %p9910;
	sub.s32 	%r39824, %r58805, %r58789;
	setp.lt.u32 	%p9911, %r58805, %r58789;
	selp.s32 	%r39825, -1, 0, %p9910;
	add.s32 	%r58805, %r39824, %r39825;
	setp.lt.u32 	%p9912, %r39824, %r39823;
	or.pred  	%p9913, %p9911, %p9912;
	selp.u32 	%r39826, 1, 0, %p9913;
	sub.s32 	%r39827, %r58804, %r58788;
	setp.lt.u32 	%p9914, %r58804, %r58788;
	selp.s32 	%r39828, -1, 0, %p9913;
	add.s32 	%r58804, %r39827, %r39828;
	setp.lt.u32 	%p9915, %r39827, %r39826;
	or.pred  	%p9916, %p9914, %p9915;
	selp.u32 	%r39829, 1, 0, %p9916;
	sub.s32 	%r39830, %r58803, %r58787;
	setp.lt.u32 	%p9917, %r58803, %r58787;
	selp.s32 	%r39831, -1, 0, %p9916;
	add.s32 	%r58803, %r39830, %r39831;
	setp.lt.u32 	%p9918, %r39830, %r39829;
	or.pred  	%p9919, %p9917, %p9918;
	selp.u32 	%r39832, 1, 0, %p9919;
	sub.s32 	%r39833, %r58802, %r58786;
	setp.lt.u32 	%p9920, %r58802, %r58786;
	selp.s32 	%r39834, -1, 0, %p9919;
	add.s32 	%r58802, %r39833, %r39834;
	setp.lt.u32 	%p9921, %r39833, %r39832;
	or.pred  	%p9922, %p9920, %p9921;
	selp.u32 	%r39835, 1, 0, %p9922;
	sub.s32 	%r39836, %r58801, %r58785;
	setp.lt.u32 	%p9923, %r58801, %r58785;
	selp.s32 	%r39837, -1, 0, %p9922;
	add.s32 	%r58801, %r39836, %r39837;
	setp.lt.u32 	%p9924, %r39836, %r39835;
	or.pred  	%p9925, %p9923, %p9924;
	selp.u32 	%r39838, 1, 0, %p9925;
	sub.s32 	%r39839, %r58800, %r58784;
	setp.lt.u32 	%p9926, %r58800, %r58784;
	selp.s32 	%r39840, -1, 0, %p9925;
	add.s32 	%r58800, %r39839, %r39840;
	setp.lt.u32 	%p9927, %r39839, %r39838;
	or.pred  	%p9928, %p9926, %p9927;
	selp.s32 	%r39841, -1, 0, %p9928;
	sub.s32 	%r39842, %r58799, %r58783;
	add.s32 	%r58799, %r39842, %r39841;
	setp.lt.u32 	%p9929, %r58872, %r58920;
	@%p9929 bra 	$L__BB0_2861;
	setp.gt.u32 	%p9930, %r58872, %r58920;
	@%p9930 bra 	$L__BB0_2860;
	setp.lt.u32 	%p9931, %r58873, %r58921;
	@%p9931 bra 	$L__BB0_2861;
	setp.gt.u32 	%p9932, %r58873, %r58921;
	@%p9932 bra 	$L__BB0_2860;
	setp.lt.u32 	%p9933, %r58874, %r58922;
	@%p9933 bra 	$L__BB0_2861;
	setp.gt.u32 	%p9934, %r58874, %r58922;
	@%p9934 bra 	$L__BB0_2860;
	setp.lt.u32 	%p9935, %r58875, %r58923;
	@%p9935 bra 	$L__BB0_2861;
	setp.gt.u32 	%p9936, %r58875, %r58923;
	@%p9936 bra 	$L__BB0_2860;
	setp.lt.u32 	%p9937, %r58876, %r58924;
	@%p9937 bra 	$L__BB0_2861;
	setp.gt.u32 	%p9938, %r58876, %r58924;
	@%p9938 bra 	$L__BB0_2860;
	setp.lt.u32 	%p9939, %r58877, %r58925;
	@%p9939 bra 	$L__BB0_2861;
	setp.gt.u32 	%p9940, %r58877, %r58925;
	@%p9940 bra 	$L__BB0_2860;
	setp.lt.u32 	%p9941, %r58878, %r58926;
	@%p9941 bra 	$L__BB0_2861;
	setp.le.u32 	%p9942, %r58878, %r58926;
	setp.lt.u32 	%p9943, %r58879, %r58927;
	and.pred  	%p9944, %p9942, %p9943;
	@%p9944 bra 	$L__BB0_2861;
$L__BB0_2860:
	sub.s32 	%r7339, %r58879, %r58927;
	setp.lt.u32 	%p9945, %r58879, %r58927;
	selp.u32 	%r39843, 1, 0, %p9945;
	sub.s32 	%r39844, %r58878, %r58926;
	setp.lt.u32 	%p9946, %r58878, %r58926;
	selp.s32 	%r39845, -1, 0, %p9945;
	add.s32 	%r58878, %r39844, %r39845;
	setp.lt.u32 	%p9947, %r39844, %r39843;
	or.pred  	%p9948, %p9946, %p9947;
	selp.u32 	%r39846, 1, 0, %p9948;
	sub.s32 	%r39847, %r58877, %r58925;
	setp.lt.u32 	%p9949, %r58877, %r58925;
	selp.s32 	%r39848, -1, 0, %p9948;
	add.s32 	%r58877, %r39847, %r39848;
	setp.lt.u32 	%p9950, %r39847, %r39846;
	or.pred  	%p9951, %p9949, %p9950;
	selp.u32 	%r39849, 1, 0, %p9951;
	sub.s32 	%r39850, %r58876, %r58924;
	setp.lt.u32 	%p9952, %r58876, %r58924;
	selp.s32 	%r39851, -1, 0, %p9951;
	add.s32 	%r58876, %r39850, %r39851;
	setp.lt.u32 	%p9953, %r39850, %r39849;
	or.pred  	%p9954, %p9952, %p9953;
	selp.u32 	%r39852, 1, 0, %p9954;
	sub.s32 	%r39853, %r58875, %r58923;
	setp.lt.u32 	%p9955, %r58875, %r58923;
	selp.s32 	%r39854, -1, 0, %p9954;
	add.s32 	%r58875, %r39853, %r39854;
	setp.lt.u32 	%p9956, %r39853, %r39852;
	or.pred  	%p9957, %p9955, %p9956;
	selp.u32 	%r39855, 1, 0, %p9957;
	sub.s32 	%r39856, %r58874, %r58922;
	setp.lt.u32 	%p9958, %r58874, %r58922;
	selp.s32 	%r39857, -1, 0, %p9957;
	add.s32 	%r58874, %r39856, %r39857;
	setp.lt.u32 	%p9959, %r39856, %r39855;
	or.pred  	%p9960, %p9958, %p9959;
	selp.u32 	%r39858, 1, 0, %p9960;
	sub.s32 	%r39859, %r58873, %r58921;
	setp.lt.u32 	%p9961, %r58873, %r58921;
	selp.s32 	%r39860, -1, 0, %p9960;
	add.s32 	%r58873, %r39859, %r39860;
	setp.lt.u32 	%p9962, %r39859, %r39858;
	or.pred  	%p9963, %p9961, %p9962;
	selp.s32 	%r39861, -1, 0, %p9963;
	sub.s32 	%r39862, %r58872, %r58920;
	add.s32 	%r58872, %r39862, %r39861;
	mov.u32 	%r58790, %r58855;
	mov.u32 	%r58919, %r7331;
	mov.u32 	%r58879, %r7339;
	bra.uni 	$L__BB0_2862;
$L__BB0_2861:
	sub.s32 	%r39863, %r58927, %r58879;
	setp.lt.u32 	%p9964, %r58927, %r58879;
	selp.u32 	%r39864, 1, 0, %p9964;
	sub.s32 	%r39865, %r58926, %r58878;
	setp.lt.u32 	%p9965, %r58926, %r58878;
	selp.s32 	%r39866, -1, 0, %p9964;
	add.s32 	%r39867, %r39865, %r39866;
	setp.lt.u32 	%p9966, %r39865, %r39864;
	or.pred  	%p9967, %p9965, %p9966;
	selp.u32 	%r39868, 1, 0, %p9967;
	sub.s32 	%r39869, %r58925, %r58877;
	setp.lt.u32 	%p9968, %r58925, %r58877;
	selp.s32 	%r39870, -1, 0, %p9967;
	add.s32 	%r39871, %r39869, %r39870;
	setp.lt.u32 	%p9969, %r39869, %r39868;
	or.pred  	%p9970, %p9968, %p9969;
	selp.u32 	%r39872, 1, 0, %p9970;
	sub.s32 	%r39873, %r58924, %r58876;
	setp.lt.u32 	%p9971, %r58924, %r58876;
	selp.s32 	%r39874, -1, 0, %p9970;
	add.s32 	%r39875, %r39873, %r39874;
	setp.lt.u32 	%p9972, %r39873, %r39872;
	or.pred  	%p9973, %p9971, %p9972;
	selp.u32 	%r39876, 1, 0, %p9973;
	sub.s32 	%r39877, %r58923, %r58875;
	setp.lt.u32 	%p9974, %r58923, %r58875;
	selp.s32 	%r39878, -1, 0, %p9973;
	add.s32 	%r39879, %r39877, %r39878;
	setp.lt.u32 	%p9975, %r39877, %r39876;
	or.pred  	%p9976, %p9974, %p9975;
	selp.u32 	%r39880, 1, 0, %p9976;
	sub.s32 	%r39881, %r58922, %r58874;
	setp.lt.u32 	%p9977, %r58922, %r58874;
	selp.s32 	%r39882, -1, 0, %p9976;
	add.s32 	%r39883, %r39881, %r39882;
	setp.lt.u32 	%p9978, %r39881, %r39880;
	or.pred  	%p9979, %p9977, %p9978;
	selp.u32 	%r39884, 1, 0, %p9979;
	sub.s32 	%r39885, %r58921, %r58873;
	setp.lt.u32 	%p9980, %r58921, %r58873;
	selp.s32 	%r39886, -1, 0, %p9979;
	add.s32 	%r39887, %r39885, %r39886;
	setp.lt.u32 	%p9981, %r39885, %r39884;
	or.pred  	%p9982, %p9980, %p9981;
	selp.u32 	%r39888, 1, 0, %p9982;
	sub.s32 	%r39889, %r58872, %r58920;
	add.s32 	%r39890, %r39889, %r39888;
	sub.s32 	%r58879, %r11769, %r39863;
	setp.lt.u32 	%p9983, %r11769, %r39863;
	selp.u32 	%r39891, 1, 0, %p9983;
	sub.s32 	%r39892, %r11770, %r39867;
	setp.lt.u32 	%p9984, %r11770, %r39867;
	selp.s32 	%r39893, -1, 0, %p9983;
	add.s32 	%r58878, %r39892, %r39893;
	setp.lt.u32 	%p9985, %r39892, %r39891;
	or.pred  	%p9986, %p9984, %p9985;
	selp.u32 	%r39894, 1, 0, %p9986;
	sub.s32 	%r39895, %r11771, %r39871;
	setp.lt.u32 	%p9987, %r11771, %r39871;
	selp.s32 	%r39896, -1, 0, %p9986;
	add.s32 	%r58877, %r39895, %r39896;
	setp.lt.u32 	%p9988, %r39895, %r39894;
	or.pred  	%p9989, %p9987, %p9988;
	selp.u32 	%r39897, 1, 0, %p9989;
	sub.s32 	%r39898, %r11772, %r39875;
	setp.lt.u32 	%p9990, %r11772, %r39875;
	selp.s32 	%r39899, -1, 0, %p9989;
	add.s32 	%r58876, %r39898, %r39899;
	setp.lt.u32 	%p9991, %r39898, %r39897;
	or.pred  	%p9992, %p9990, %p9991;
	selp.u32 	%r39900, 1, 0, %p9992;
	sub.s32 	%r39901, %r11773, %r39879;
	setp.lt.u32 	%p9993, %r11773, %r39879;
	selp.s32 	%r39902, -1, 0, %p9992;
	add.s32 	%r58875, %r39901, %r39902;
	setp.lt.u32 	%p9994, %r39901, %r39900;
	or.pred  	%p9995, %p9993, %p9994;
	selp.u32 	%r39903, 1, 0, %p9995;
	sub.s32 	%r39904, %r11774, %r39883;
	setp.lt.u32 	%p9996, %r11774, %r39883;
	selp.s32 	%r39905, -1, 0, %p9995;
	add.s32 	%r58874, %r39904, %r39905;
	setp.lt.u32 	%p9997, %r39904, %r39903;
	or.pred  	%p9998, %p9996, %p9997;
	selp.u32 	%r39906, 1, 0, %p9998;
	sub.s32 	%r39907, %r11775, %r39887;
	setp.lt.u32 	%p9999, %r11775, %r39887;
	selp.s32 	%r39908, -1, 0, %p9998;
	add.s32 	%r58873, %r39907, %r39908;
	setp.lt.u32 	%p10000, %r39907, %r39906;
	or.pred  	%p10001, %p9999, %p10000;
	selp.s32 	%r39909, -1, 0, %p10001;
	add.s32 	%r39910, %r39890, %r11776;
	add.s32 	%r58872, %r39910, %r39909;
	mov.u32 	%r58790, %r58855;
	mov.u32 	%r58919, %r7331;
$L__BB0_2862:
	add.s32 	%r58823, %r58823, 1;
	setp.ne.s32 	%p10003, %r58823, 20000;
	mov.pred 	%p15640, %p9680;
	mov.u16 	%rs106, %rs62;
	mov.u32 	%r58937, %r58936;
	mov.u32 	%r58938, %r58936;
	mov.u32 	%r58939, %r58936;
	mov.u32 	%r58940, %r58936;
	mov.u32 	%r58941, %r58936;
	mov.u32 	%r58942, %r58936;
	mov.u32 	%r58943, %r58936;
	@%p10003 bra 	$L__BB0_2800;
$L__BB0_2863:
	st.local.u8 	[%rd34], %rs106;
	st.local.u32 	[%rd34+4], %r58936;
	st.local.u32 	[%rd34+8], %r58937;
	st.local.u32 	[%rd34+12], %r58938;
	st.local.u32 	[%rd34+16], %r58939;
	st.local.u32 	[%rd34+20], %r58940;
	st.local.u32 	[%rd34+24], %r58941;
	st.local.u32 	[%rd34+28], %r58942;
	st.local.u32 	[%rd34+32], %r58943;
	@%p15640 bra 	$L__BB0_2235;
	mov.b32 	%r58960, 0;
	ld.param.u32 	%r55686, [_Z17ecm_stage1_kernelj4U256S_S_jPKjjjjjjjjPjS2_S2_S2_S2_S2__param_4];
	and.b32  	%r39916, %r11777, 65535;
	shr.u32 	%r39918, %r11777, 16;
	and.b32  	%r39931, %r11778, 65535;
	shr.u32 	%r39933, %r11778, 16;
	mov.u64 	%rd501, %rd60;
	mov.u32 	%r58959, %r58960;
	mov.u32 	%r58958, %r58960;
	mov.u32 	%r58957, %r58960;
	mov.u32 	%r58956, %r58960;
	mov.u32 	%r58955, %r58960;
	mov.u32 	%r58954, %r58960;
	mov.u32 	%r58951, %r58960;
	mov.u32 	%r58952, %r58960;
$L__BB0_2865:
	ld.local.u32 	%r39913, [%rd501];
	shr.u32 	%r39914, %r39913, 16;
	and.b32  	%r39915, %r39913, 65535;
	mul.lo.s32 	%r39917, %r39916, %r39915;
	mul.lo.s32 	%r39919, %r39916, %r39914;
	mad.lo.s32 	%r39920, %r39918, %r39915, %r39919;
	and.b32  	%r39921, %r39917, 65535;
	shl.b32 	%r39922, %r39920, 16;
	shr.u32 	%r39923, %r39917, 16;
	shr.u32 	%r39924, %r39920, 16;
	add.s32 	%r39925, %r39921, %r58951;
	add.s32 	%r39926, %r39925, %r39922;
	setp.lt.u32 	%p10004, %r39926, %r58951;
	selp.u32 	%r39927, 1, 0, %p10004;
	mad.lo.s32 	%r39928, %r39918, %r39914, %r39923;
	add.s32 	%r39929, %r39928, %r39924;
	add.s32 	%r39930, %r39929, %r39927;
	mul.lo.s32 	%r39932, %r39931, %r39915;
	mul.lo.s32 	%r39934, %r39931, %r39914;
	mad.lo.s32 	%r39935, %r39933, %r39915, %r39934;
	and.b32  	%r39936, %r39932, 65535;
	shl.b32 	%r39937, %r39935, 16;
	shr.u32 	%r39938, %r39932, 16;
	shr.u32 	%r39939, %r39935, 16;
	add.s32 	%r39940, %r39936, %r58954;
	add.s32 	%r39941, %r39940, %r39937;
	setp.lt.u32 	%p10005, %r39941, %r58954;
	selp.u32 	%r39942, 1, 0, %p10005;
	add.s32 	%r39943, %r39941, %r39930;
	setp.lt.u32 	%p10006, %r39943, %r39941;
	selp.u32 	%r39944, 1, 0, %p10006;
	mad.lo.s32 	%r39945, %r39933, %r39914, %r39938;
	add.s32 	%r39946, %r39945, %r39939;
	add.s32 	%r39947, %r39946, %r39942;
	add.s32 	%r39948, %r39947, %r39944;
	and.b32  	%r39949, %r11779, 65535;
	mul.lo.s32 	%r39950, %r39949, %r39915;
	shr.u32 	%r39951, %r11779, 16;
	mul.lo.s32 	%r39952, %r39949, %r39914;
	mad.lo.s32 	%r39953, %r39951, %r39915, %r39952;
	and.b32  	%r39954, %r39950, 65535;
	shl.b32 	%r39955, %r39953, 16;
	shr.u32 	%r39956, %r39950, 16;
	shr.u32 	%r39957, %r39953, 16;
	add.s32 	%r39958, %r39954, %r58955;
	add.s32 	%r39959, %r39958, %r39955;
	setp.lt.u32 	%p10007, %r39959, %r58955;
	selp.u32 	%r39960, 1, 0, %p10007;
	add.s32 	%r39961, %r39959, %r39948;
	setp.lt.u32 	%p10008, %r39961, %r39959;
	selp.u32 	%r39962, 1, 0, %p10008;
	mad.lo.s32 	%r39963, %r39951, %r39914, %r39956;
	add.s32 	%r39964, %r39963, %r39957;
	add.s32 	%r39965, %r39964, %r39960;
	add.s32 	%r39966, %r39965, %r39962;
	and.b32  	%r39967, %r11780, 65535;
	mul.lo.s32 	%r39968, %r39967, %r39915;
	shr.u32 	%r39969, %r11780, 16;
	mul.lo.s32 	%r39970, %r39967, %r39914;
	mad.lo.s32 	%r39971, %r39969, %r39915, %r39970;
	and.b32  	%r39972, %r39968, 65535;
	shl.b32 	%r39973, %r39971, 16;
	shr.u32 	%r39974, %r39968, 16;
	shr.u32 	%r39975, %r39971, 16;
	add.s32 	%r39976, %r39972, %r58956;
	add.s32 	%r39977, %r39976, %r39973;
	setp.lt.u32 	%p10009, %r39977, %r58956;
	selp.u32 	%r39978, 1, 0, %p10009;
	add.s32 	%r39979, %r39977, %r39966;
	setp.lt.u32 	%p10010, %r39979, %r39977;
	selp.u32 	%r39980, 1, 0, %p10010;
	mad.lo.s32 	%r39981, %r39969, %r39914, %r39974;
	add.s32 	%r39982, %r39981, %r39975;
	add.s32 	%r39983, %r39982, %r39978;
	add.s32 	%r39984, %r39983, %r39980;
	and.b32  	%r39985, %r11781, 65535;
	mul.lo.s32 	%r39986, %r39985, %r39915;
	shr.u32 	%r39987, %r11781, 16;
	mul.lo.s32 	%r39988, %r39985, %r39914;
	mad.lo.s32 	%r39989, %r39987, %r39915, %r39988;
	and.b32  	%r39990, %r39986, 65535;
	shl.b32 	%r39991, %r39989, 16;
	shr.u32 	%r39992, %r39986, 16;
	shr.u32 	%r39993, %r39989, 16;
	add.s32 	%r39994, %r39990, %r58957;
	add.s32 	%r39995, %r39994, %r39991;
	setp.lt.u32 	%p10011, %r39995, %r58957;
	selp.u32 	%r39996, 1, 0, %p10011;
	add.s32 	%r39997, %r39995, %r39984;
	setp.lt.u32 	%p10012, %r39997, %r39995;
	selp.u32 	%r39998, 1, 0, %p10012;
	mad.lo.s32 	%r39999, %r39987, %r39914, %r39992;
	add.s32 	%r40000, %r39999, %r39993;
	add.s32 	%r40001, %r40000, %r39996;
	add.s32 	%r40002, %r40001, %r39998;
	and.b32  	%r40003, %r11782, 65535;
	mul.lo.s32 	%r40004, %r40003, %r39915;
	shr.u32 	%r40005, %r11782, 16;
	mul.lo.s32 	%r40006, %r40003, %r39914;
	mad.lo.s32 	%r40007, %r40005, %r39915, %r40006;
	and.b32  	%r40008, %r40004, 65535;
	shl.b32 	%r40009, %r40007, 16;
	shr.u32 	%r40010, %r40004, 16;
	shr.u32 	%r40011, %r40007, 16;
	add.s32 	%r40012, %r40008, %r58958;
	add.s32 	%r40013, %r40012, %r40009;
	setp.lt.u32 	%p10013, %r40013, %r58958;
	selp.u32 	%r40014, 1, 0, %p10013;
	add.s32 	%r40015, %r40013, %r40002;
	setp.lt.u32 	%p10014, %r40015, %r40013;
	selp.u32 	%r40016, 1, 0, %p10014;
	mad.lo.s32 	%r40017, %r40005, %r39914, %r40010;
	add.s32 	%r40018, %r40017, %r40011;
	add.s32 	%r40019, %r40018, %r40014;
	add.s32 	%r40020, %r40019, %r40016;
	and.b32  	%r40021, %r11783, 65535;
	mul.lo.s32 	%r40022, %r40021, %r39915;
	shr.u32 	%r40023, %r11783, 16;
	mul.lo.s32 	%r40024, %r40021, %r39914;
	mad.lo.s32 	%r40025, %r40023, %r39915, %r40024;
	and.b32  	%r40026, %r40022, 65535;
	shl.b32 	%r40027, %r40025, 16;
	shr.u32 	%r40028, %r40022, 16;
	shr.u32 	%r40029, %r40025, 16;
	add.s32 	%r40030, %r40026, %r58959;
	add.s32 	%r40031, %r40030, %r40027;
	setp.lt.u32 	%p10015, %r40031, %r58959;
	selp.u32 	%r40032, 1, 0, %p10015;
	add.s32 	%r40033, %r40031, %r40020;
	setp.lt.u32 	%p10016, %r40033, %r40031;
	selp.u32 	%r40034, 1, 0, %p10016;
	mad.lo.s32 	%r40035, %r40023, %r39914, %r40028;
	add.s32 	%r40036, %r40035, %r40029;
	add.s32 	%r40037, %r40036, %r40032;
	add.s32 	%r40038, %r40037, %r40034;
	and.b32  	%r40039, %r11784, 65535;
	mul.lo.s32 	%r40040, %r40039, %r39915;
	shr.u32 	%r40041, %r11784, 16;
	mul.lo.s32 	%r40042, %r40039, %r39914;
	mad.lo.s32 	%r40043, %r40041, %r39915, %r40042;
	and.b32  	%r40044, %r40040, 65535;
	shl.b32 	%r40045, %r40043, 16;
	shr.u32 	%r40046, %r40040, 16;
	shr.u32 	%r40047, %r40043, 16;
	add.s32 	%r40048, %r40044, %r58960;
	add.s32 	%r40049, %r40048, %r40045;
	setp.lt.u32 	%p10017, %r40049, %r58960;
	selp.u32 	%r40050, 1, 0, %p10017;
	add.s32 	%r40051, %r40049, %r40038;
	setp.lt.u32 	%p10018, %r40051, %r40049;
	selp.u32 	%r40052, 1, 0, %p10018;
	mad.lo.s32 	%r40053, %r40041, %r39914, %r40046;
	add.s32 	%r40054, %r40053, %r40047;
	add.s32 	%r40055, %r40054, %r40050;
	add.s32 	%r40056, %r40055, %r40052;
	mul.lo.s32 	%r40057, %r39926, %r55686;
	shr.u32 	%r40058, %r40057, 16;
	and.b32  	%r40059, %r40057, 65535;
	and.b32  	%r40060, %r11769, 65535;
	mul.lo.s32 	%r40061, %r40060, %r40059;
	shr.u32 	%r40062, %r11769, 16;
	mul.lo.s32 	%r40063, %r40060, %r40058;
	mad.lo.s32 	%r40064, %r40062, %r40059, %r40063;
	and.b32  	%r40065, %r40061, 65535;
	shl.b32 	%r40066, %r40064, 16;
	shr.u32 	%r40067, %r40061, 16;
	shr.u32 	%r40068, %r40064, 16;
	add.s32 	%r40069, %r40065, %r39926;
	add.s32 	%r40070, %r40069, %r40066;
	setp.lt.u32 	%p10019, %r40070, %r39926;
	selp.u32 	%r40071, 1, 0, %p10019;
	mad.lo.s32 	%r40072, %r40062, %r40058, %r40067;
	add.s32 	%r40073, %r40072, %r40068;
	add.s32 	%r40074, %r40073, %r40071;
	and.b32  	%r40075, %r11770, 65535;
	mul.lo.s32 	%r40076, %r40075, %r40059;
	shr.u32 	%r40077, %r11770, 16;
	mul.lo.s32 	%r40078, %r40075, %r40058;
	mad.lo.s32 	%r40079, %r40077, %r40059, %r40078;
	and.b32  	%r40080, %r40076, 65535;
	shl.b32 	%r40081, %r40079, 16;
	shr.u32 	%r40082, %r40076, 16;
	shr.u32 	%r40083, %r40079, 16;
	add.s32 	%r40084, %r40080, %r39943;
	add.s32 	%r40085, %r40084, %r40081;
	setp.lt.u32 	%p10020, %r40085, %r39943;
	selp.u32 	%r40086, 1, 0, %p10020;
	add.s32 	%r58951, %r40085, %r40074;
	setp.lt.u32 	%p10021, %r58951, %r40085;
	selp.u32 	%r40087, 1, 0, %p10021;
	mad.lo.s32 	%r40088, %r40077, %r40058, %r40082;
	add.s32 	%r40089, %r40088, %r40083;
	add.s32 	%r40090, %r40089, %r40086;
	add.s32 	%r40091, %r40090, %r40087;
	and.b32  	%r40092, %r11771, 65535;
	mul.lo.s32 	%r40093, %r40092, %r40059;
	shr.u32 	%r40094, %r11771, 16;
	mul.lo.s32 	%r40095, %r40092, %r40058;
	mad.lo.s32 	%r40096, %r40094, %r40059, %r40095;
	and.b32  	%r40097, %r40093, 65535;
	shl.b32 	%r40098, %r40096, 16;
	shr.u32 	%r40099, %r40093, 16;
	shr.u32 	%r40100, %r40096, 16;
	add.s32 	%r40101, %r40097, %r39961;
	add.s32 	%r40102, %r40101, %r40098;
	setp.lt.u32 	%p10022, %r40102, %r39961;
	selp.u32 	%r40103, 1, 0, %p10022;
	add.s32 	%r58954, %r40102, %r40091;
	setp.lt.u32 	%p10023, %r58954, %r40102;
	selp.u32 	%r40104, 1, 0, %p10023;
	mad.lo.s32 	%r40105, %r40094, %r40058, %r40099;
	add.s32 	%r40106, %r40105, %r40100;
	add.s32 	%r40107, %r40106, %r40103;
	add.s32 	%r40108, %r40107, %r40104;
	and.b32  	%r40109, %r11772, 65535;
	mul.lo.s32 	%r40110, %r40109, %r40059;
	shr.u32 	%r40111, %r11772, 16;
	mul.lo.s32 	%r40112, %r40109, %r40058;
	mad.lo.s32 	%r40113, %r40111, %r40059, %r40112;
	and.b32  	%r40114, %r40110, 65535;
	shl.b32 	%r40115, %r40113, 16;
	shr.u32 	%r40116, %r40110, 16;
	shr.u32 	%r40117, %r40113, 16;
	add.s32 	%r40118, %r40114, %r39979;
	add.s32 	%r40119, %r40118, %r40115;
	setp.lt.u32 	%p10024, %r40119, %r39979;
	selp.u32 	%r40120, 1, 0, %p10024;
	add.s32 	%r58955, %r40119, %r40108;
	setp.lt.u32 	%p10025, %r58955, %r40119;
	selp.u32 	%r40121, 1, 0, %p10025;
	mad.lo.s32 	%r40122, %r40111, %r40058, %r40116;
	add.s32 	%r40123, %r40122, %r40117;
	add.s32 	%r40124, %r40123, %r40120;
	add.s32 	%r40125, %r40124, %r40121;
	and.b32  	%r40126, %r11773, 65535;
	mul.lo.s32 	%r40127, %r40126, %r40059;
	shr.u32 	%r40128, %r11773, 16;
	mul.lo.s32 	%r40129, %r40126, %r40058;
	mad.lo.s32 	%r40130, %r40128, %r40059, %r40129;
	and.b32  	%r40131, %r40127, 65535;
	shl.b32 	%r40132, %r40130, 16;
	shr.u32 	%r40133, %r40127, 16;
	shr.u32 	%r40134, %r40130, 16;
	add.s32 	%r40135, %r40131, %r39997;
	add.s32 	%r40136, %r40135, %r40132;
	setp.lt.u32 	%p10026, %r40136, %r39997;
	selp.u32 	%r40137, 1, 0, %p10026;
	add.s32 	%r58956, %r40136, %r40125;
	setp.lt.u32 	%p10027, %r58956, %r40136;
	selp.u32 	%r40138, 1, 0, %p10027;
	mad.lo.s32 	%r40139, %r40128, %r40058, %r40133;
	add.s32 	%r40140, %r40139, %r40134;
	add.s32 	%r40141, %r40140, %r40137;
	add.s32 	%r40142, %r40141, %r40138;
	and.b32  	%r40143, %r11774, 65535;
	mul.lo.s32 	%r40144, %r40143, %r40059;
	shr.u32 	%r40145, %r11774, 16;
	mul.lo.s32 	%r40146, %r40143, %r40058;
	mad.lo.s32 	%r40147, %r40145, %r40059, %r40146;
	and.b32  	%r40148, %r40144, 65535;
	shl.b32 	%r40149, %r40147, 16;
	shr.u32 	%r40150, %r40144, 16;
	shr.u32 	%r40151, %r40147, 16;
	add.s32 	%r40152, %r40148, %r40015;
	add.s32 	%r40153, %r40152, %r40149;
	setp.lt.u32 	%p10028, %r40153, %r40015;
	selp.u32 	%r40154, 1, 0, %p10028;
	add.s32 	%r58957, %r40153, %r40142;
	setp.lt.u32 	%p10029, %r58957, %r40153;
	selp.u32 	%r40155, 1, 0, %p10029;
	mad.lo.s32 	%r40156, %r40145, %r40058, %r40150;
	add.s32 	%r40157, %r40156, %r40151;
	add.s32 	%r40158, %r40157, %r40154;
	add.s32 	%r40159, %r40158, %r40155;
	and.b32  	%r40160, %r11775, 65535;
	mul.lo.s32 	%r40161, %r40160, %r40059;
	shr.u32 	%r40162, %r11775, 16;
	mul.lo.s32 	%r40163, %r40160, %r40058;
	mad.lo.s32 	%r40164, %r40162, %r40059, %r40163;
	and.b32  	%r40165, %r40161, 65535;
	shl.b32 	%r40166, %r40164, 16;
	shr.u32 	%r40167, %r40161, 16;
	shr.u32 	%r40168, %r40164, 16;
	add.s32 	%r40169, %r40165, %r40033;
	add.s32 	%r40170, %r40169, %r40166;
	setp.lt.u32 	%p10030, %r40170, %r40033;
	selp.u32 	%r40171, 1, 0, %p10030;
	add.s32 	%r58958, %r40170, %r40159;
	setp.lt.u32 	%p10031, %r58958, %r40170;
	selp.u32 	%r40172, 1, 0, %p10031;
	mad.lo.s32 	%r40173, %r40162, %r40058, %r40167;
	add.s32 	%r40174, %r40173, %r40168;
	add.s32 	%r40175, %r40174, %r40171;
	add.s32 	%r40176, %r40175, %r40172;
	and.b32  	%r40177, %r11776, 65535;
	mul.lo.s32 	%r40178, %r40177, %r40059;
	shr.u32 	%r40179, %r11776, 16;
	mul.lo.s32 	%r40180, %r40177, %r40058;
	mad.lo.s32 	%r40181, %r40179, %r40059, %r40180;
	and.b32  	%r40182, %r40178, 65535;
	shl.b32 	%r40183, %r40181, 16;
	shr.u32 	%r40184, %r40178, 16;
	shr.u32 	%r40185, %r40181, 16;
	add.s32 	%r40186, %r40182, %r40051;
	add.s32 	%r40187, %r40186, %r40183;
	setp.lt.u32 	%p10032, %r40187, %r40051;
	selp.u32 	%r40188, 1, 0, %p10032;
	add.s32 	%r58959, %r40187, %r40176;
	setp.lt.u32 	%p10033, %r58959, %r40187;
	selp.u32 	%r40189, 1, 0, %p10033;
	mad.lo.s32 	%r40190, %r40179, %r40058, %r40184;
	add.s32 	%r40191, %r40190, %r40185;
	add.s32 	%r40192, %r40191, %r40188;
	add.s32 	%r40193, %r40192, %r40189;
	add.s32 	%r58960, %r40056, %r40193;
	add.s32 	%r58952, %r58952, 1;
	add.s64 	%rd501, %rd501, 4;
	setp.ne.s32 	%p10034, %r58952, 8;
	@%p10034 bra 	$L__BB0_2865;
	setp.lt.u32 	%p10035, %r58960, %r11776;
	mov.u32 	%r58953, %r58951;
	@%p10035 bra 	$L__BB0_2881;
	setp.gt.u32 	%p10036, %r58960, %r11776;
	@%p10036 bra 	$L__BB0_2880;
	setp.lt.u32 	%p10037, %r58959, %r11775;
	mov.u32 	%r58953, %r58951;
	@%p10037 bra 	$L__BB0_2881;
	setp.gt.u32 	%p10038, %r58959, %r11775;
	@%p10038 bra 	$L__BB0_2880;
	setp.lt.u32 	%p10039, %r58958, %r11774;
	mov.u32 	%r58953, %r58951;
	@%p10039 bra 	$L__BB0_2881;
	setp.gt.u32 	%p10040, %r58958, %r11774;
	@%p10040 bra 	$L__BB0_2880;
	setp.lt.u32 	%p10041, %r58957, %r11773;
	mov.u32 	%r58953, %r58951;
	@%p10041 bra 	$L__BB0_2881;
	setp.gt.u32 	%p10042, %r58957, %r11773;
	@%p10042 bra 	$L__BB0_2880;
	setp.lt.u32 	%p10043, %r58956, %r11772;
	mov.u32 	%r58953, %r58951;
	@%p10043 bra 	$L__BB0_2881;
	setp.gt.u32 	%p10044, %r58956, %r11772;
	@%p10044 bra 	$L__BB0_2880;
	setp.lt.u32 	%p10045, %r58955, %r11771;
	mov.u32 	%r58953, %r58951;
	@%p10045 bra 	$L__BB0_2881;
	setp.gt.u32 	%p10046, %r58955, %r11771;
	@%p10046 bra 	$L__BB0_2880;
	setp.lt.u32 	%p10047, %r58954, %r11770;
	mov.u32 	%r58953, %r58951;
	@%p10047 bra 	$L__BB0_2881;
	setp.le.u32 	%p10048, %r58954, %r11770;
	setp.lt.u32 	%p10049, %r58951, %r11769;
	and.pred  	%p10050, %p10048, %p10049;
	mov.u32 	%r58953, %r58951;
	@%p10050 bra 	$L__BB0_2881;
$L__BB0_2880:
	sub.s32 	%r58953, %r58951, %r11769;
	setp.lt.u32 	%p10051, %r58951, %r11769;
	selp.u32 	%r40194, 1, 0, %p10051;
	sub.s32 	%r40195, %r58954, %r11770;
	setp.lt.u32 	%p10052, %r58954, %r11770;
	selp.s32 	%r40196, -1, 0, %p10051;
	add.s32 	%r58954, %r40195, %r40196;
	setp.lt.u32 	%p10053, %r40195, %r40194;
	or.pred  	%p10054, %p10052, %p10053;
	selp.u32 	%r40197, 1, 0, %p10054;
	sub.s32 	%r40198, %r58955, %r11771;
	setp.lt.u32 	%p10055, %r58955, %r11771;
	selp.s32 	%r40199, -1, 0, %p10054;
	add.s32 	%r58955, %r40198, %r40199;
	setp.lt.u32 	%p10056, %r40198, %r40197;
	or.pred  	%p10057, %p10055, %p10056;
	selp.u32 	%r40200, 1, 0, %p10057;
	sub.s32 	%r40201, %r58956, %r11772;
	setp.lt.u32 	%p10058, %r58956, %r11772;
	selp.s32 	%r40202, -1, 0, %p10057;
	add.s32 	%r58956, %r40201, %r40202;
	setp.lt.u32 	%p10059, %r40201, %r40200;
	or.pred  	%p10060, %p10058, %p10059;
	selp.u32 	%r40203, 1, 0, %p10060;
	sub.s32 	%r40204, %r58957, %r11773;
	setp.lt.u32 	%p10061, %r58957, %r11773;
	selp.s32 	%r40205, -1, 0, %p10060;
	add.s32 	%r58957, %r40204, %r40205;
	setp.lt.u32 	%p10062, %r40204, %r40203;
	or.pred  	%p10063, %p10061, %p10062;
	selp.u32 	%r40206, 1, 0, %p10063;
	sub.s32 	%r40207, %r58958, %r11774;
	setp.lt.u32 	%p10064, %r58958, %r11774;
	selp.s32 	%r40208, -1, 0, %p10063;
	add.s32 	%r58958, %r40207, %r40208;
	setp.lt.u32 	%p10065, %r40207, %r40206;
	or.pred  	%p10066, %p10064, %p10065;
	selp.u32 	%r40209, 1, 0, %p10066;
	sub.s32 	%r40210, %r58959, %r11775;
	setp.lt.u32 	%p10067, %r58959, %r11775;
	selp.s32 	%r40211, -1, 0, %p10066;
	add.s32 	%r58959, %r40210, %r40211;
	setp.lt.u32 	%p10068, %r40210, %r40209;
	or.pred  	%p10069, %p10067, %p10068;
	selp.s32 	%r40212, -1, 0, %p10069;
	sub.s32 	%r40213, %r58960, %r11776;
	add.s32 	%r58960, %r40213, %r40212;
$L__BB0_2881:
	and.b32  	%r7438, %r58707, 65535;
	shr.u32 	%r7439, %r58707, 16;
	and.b32  	%r7440, %r58708, 65535;
	shr.u32 	%r7441, %r58708, 16;
	and.b32  	%r7442, %r58709, 65535;
	shr.u32 	%r7443, %r58709, 16;
	and.b32  	%r7444, %r58710, 65535;
	shr.u32 	%r7445, %r58710, 16;
	and.b32  	%r7446, %r58711, 65535;
	shr.u32 	%r7447, %r58711, 16;
	and.b32  	%r7448, %r58712, 65535;
	shr.u32 	%r7449, %r58712, 16;
	and.b32  	%r7450, %r58713, 65535;
	shr.u32 	%r7451, %r58713, 16;
	and.b32  	%r7452, %r58714, 65535;
	shr.u32 	%r7453, %r58714, 16;
	mov.b32 	%r58977, 0;
	mov.u64 	%rd502, %rd31;
	mov.u32 	%r58976, %r58977;
	mov.u32 	%r58975, %r58977;
	mov.u32 	%r58974, %r58977;
	mov.u32 	%r58973, %r58977;
	mov.u32 	%r58972, %r58977;
	mov.u32 	%r58971, %r58977;
	mov.u32 	%r58968, %r58977;
	mov.u32 	%r58969, %r58977;
$L__BB0_2882:
	ld.param.u32 	%r55687, [_Z17ecm_stage1_kernelj4U256S_S_jPKjjjjjjjjPjS2_S2_S2_S2_S2__param_4];
	ld.local.u32 	%r40215, [%rd502];
	shr.u32 	%r40216, %r40215, 16;
	and.b32  	%r40217, %r40215, 65535;
	mul.lo.s32 	%r40218, %r7438, %r40217;
	mul.lo.s32 	%r40219, %r7438, %r40216;
	mad.lo.s32 	%r40220, %r7439, %r40217, %r40219;
	and.b32  	%r40221, %r40218, 65535;
	shl.b32 	%r40222, %r40220, 16;
	shr.u32 	%r40223, %r40218, 16;
	shr.u32 	%r40224, %r40220, 16;
	add.s32 	%r40225, %r40221, %r58968;
	add.s32 	%r40226, %r40225, %r40222;
	setp.lt.u32 	%p10070, %r40226, %r58968;
	selp.u32 	%r40227, 1, 0, %p10070;
	mad.lo.s32 	%r40228, %r7439, %r40216, %r40223;
	add.s32 	%r40229, %r40228, %r40224;
	add.s32 	%r40230, %r40229, %r40227;
	mul.lo.s32 	%r40231, %r7440, %r40217;
	mul.lo.s32 	%r40232, %r7440, %r40216;
	mad.lo.s32 	%r40233, %r7441, %r40217, %r40232;
	and.b32  	%r40234, %r40231, 65535;
	shl.b32 	%r40235, %r40233, 16;
	shr.u32 	%r40236, %r40231, 16;
	shr.u32 	%r40237, %r40233, 16;
	add.s32 	%r40238, %r40234, %r58971;
	add.s32 	%r40239, %r40238, %r40235;
	setp.lt.u32 	%p10071, %r40239, %r58971;
	selp.u32 	%r40240, 1, 0, %p10071;
	add.s32 	%r40241, %r40239, %r40230;
	setp.lt.u32 	%p10072, %r40241, %r40239;
	selp.u32 	%r40242, 1, 0, %p10072;
	mad.lo.s32 	%r40243, %r7441, %r40216, %r40236;
	add.s32 	%r40244, %r40243, %r40237;
	add.s32 	%r40245, %r40244, %r40240;
	add.s32 	%r40246, %r40245, %r40242;
	mul.lo.s32 	%r40247, %r7442, %r40217;
	mul.lo.s32 	%r40248, %r7442, %r40216;
	mad.lo.s32 	%r40249, %r7443, %r40217, %r40248;
	and.b32  	%r40250, %r40247, 65535;
	shl.b32 	%r40251, %r40249, 16;
	shr.u32 	%r40252, %r40247, 16;
	shr.u32 	%r40253, %r40249, 16;
	add.s32 	%r40254, %r40250, %r58972;
	add.s32 	%r40255, %r40254, %r40251;
	setp.lt.u32 	%p10073, %r40255, %r58972;
	selp.u32 	%r40256, 1, 0, %p10073;
	add.s32 	%r40257, %r40255, %r40246;
	setp.lt.u32 	%p10074, %r40257, %r40255;
	selp.u32 	%r40258, 1, 0, %p10074;
	mad.lo.s32 	%r40259, %r7443, %r40216, %r40252;
	add.s32 	%r40260, %r40259, %r40253;
	add.s32 	%r40261, %r40260, %r40256;
	add.s32 	%r40262, %r40261, %r40258;
	mul.lo.s32 	%r40263, %r7444, %r40217;
	mul.lo.s32 	%r40264, %r7444, %r40216;
	mad.lo.s32 	%r40265, %r7445, %r40217, %r40264;
	and.b32  	%r40266, %r40263, 65535;
	shl.b32 	%r40267, %r40265, 16;
	shr.u32 	%r40268, %r40263, 16;
	shr.u32 	%r40269, %r40265, 16;
	add.s32 	%r40270, %r40266, %r58973;
	add.s32 	%r40271, %r40270, %r40267;
	setp.lt.u32 	%p10075, %r40271, %r58973;
	selp.u32 	%r40272, 1, 0, %p10075;
	add.s32 	%r40273, %r40271, %r40262;
	setp.lt.u32 	%p10076, %r40273, %r40271;
	selp.u32 	%r40274, 1, 0, %p10076;
	mad.lo.s32 	%r40275, %r7445, %r40216, %r40268;
	add.s32 	%r40276, %r40275, %r40269;
	add.s32 	%r40277, %r40276, %r40272;
	add.s32 	%r40278, %r40277, %r40274;
	mul.lo.s32 	%r40279, %r7446, %r40217;
	mul.lo.s32 	%r40280, %r7446, %r40216;
	mad.lo.s32 	%r40281, %r7447, %r40217, %r40280;
	and.b32  	%r40282, %r40279, 65535;
	shl.b32 	%r40283, %r40281, 16;
	shr.u32 	%r40284, %r40279, 16;
	shr.u32 	%r40285, %r40281, 16;
	add.s32 	%r40286, %r40282, %r58974;
	add.s32 	%r40287, %r40286, %r40283;
	setp.lt.u32 	%p10077, %r40287, %r58974;
	selp.u32 	%r40288, 1, 0, %p10077;
	add.s32 	%r40289, %r40287, %r40278;
	setp.lt.u32 	%p10078, %r40289, %r40287;
	selp.u32 	%r40290, 1, 0, %p10078;
	mad.lo.s32 	%r40291, %r7447, %r40216, %r40284;
	add.s32 	%r40292, %r40291, %r40285;
	add.s32 	%r40293, %r40292, %r40288;
	add.s32 	%r40294, %r40293, %r40290;
	mul.lo.s32 	%r40295, %r7448, %r40217;
	mul.lo.s32 	%r40296, %r7448, %r40216;
	mad.lo.s32 	%r40297, %r7449, %r40217, %r40296;
	and.b32  	%r40298, %r40295, 65535;
	shl.b32 	%r40299, %r40297, 16;
	shr.u32 	%r40300, %r40295, 16;
	shr.u32 	%r40301, %r40297, 16;
	add.s32 	%r40302, %r40298, %r58975;
	add.s32 	%r40303, %r40302, %r40299;
	setp.lt.u32 	%p10079, %r40303, %r58975;
	selp.u32 	%r40304, 1, 0, %p10079;
	add.s32 	%r40305, %r40303, %r40294;
	setp.lt.u32 	%p10080, %r40305, %r40303;
	selp.u32 	%r40306, 1, 0, %p10080;
	mad.lo.s32 	%r40307, %r7449, %r40216, %r40300;
	add.s32 	%r40308, %r40307, %r40301;
	add.s32 	%r40309, %r40308, %r40304;
	add.s32 	%r40310, %r40309, %r40306;
	mul.lo.s32 	%r40311, %r7450, %r40217;
	mul.lo.s32 	%r40312, %r7450, %r40216;
	mad.lo.s32 	%r40313, %r7451, %r40217, %r40312;
	and.b32  	%r40314, %r40311, 65535;
	shl.b32 	%r40315, %r40313, 16;
	shr.u32 	%r40316, %r40311, 16;
	shr.u32 	%r40317, %r40313, 16;
	add.s32 	%r40318, %r40314, %r58976;
	add.s32 	%r40319, %r40318, %r40315;
	setp.lt.u32 	%p10081, %r40319, %r58976;
	selp.u32 	%r40320, 1, 0, %p10081;
	add.s32 	%r40321, %r40319, %r40310;
	setp.lt.u32 	%p10082, %r40321, %r40319;
	selp.u32 	%r40322, 1, 0, %p10082;
	mad.lo.s32 	%r40323, %r7451, %r40216, %r40316;
	add.s32 	%r40324, %r40323, %r40317;
	add.s32 	%r40325, %r40324, %r40320;
	add.s32 	%r40326, %r40325, %r40322;
	mul.lo.s32 	%r40327, %r7452, %r40217;
	mul.lo.s32 	%r40328, %r7452, %r40216;
	mad.lo.s32 	%r40329, %r7453, %r40217, %r40328;
	and.b32  	%r40330, %r40327, 65535;
	shl.b32 	%r40331, %r40329, 16;
	shr.u32 	%r40332, %r40327, 16;
	shr.u32 	%r40333, %r40329, 16;
	add.s32 	%r40334, %r40330, %r58977;
	add.s32 	%r40335, %r40334, %r40331;
	setp.lt.u32 	%p10083, %r40335, %r58977;
	selp.u32 	%r40336, 1, 0, %p10083;
	add.s32 	%r40337, %r40335, %r40326;
	setp.lt.u32 	%p10084, %r40337, %r40335;
	selp.u32 	%r40338, 1, 0, %p10084;
	mad.lo.s32 	%r40339, %r7453, %r40216, %r40332;
	add.s32 	%r40340, %r40339, %r40333;
	add.s32 	%r40341, %r40340, %r40336;
	add.s32 	%r40342, %r40341, %r40338;
	mul.lo.s32 	%r40343, %r40226, %r55687;
	shr.u32 	%r40344, %r40343, 16;
	and.b32  	%r40345, %r40343, 65535;
	and.b32  	%r40346, %r11769, 65535;
	mul.lo.s32 	%r40347, %r40346, %r40345;
	shr.u32 	%r40348, %r11769, 16;
	mul.lo.s32 	%r40349, %r40346, %r40344;
	mad.lo.s32 	%r40350, %r40348, %r40345, %r40349;
	and.b32  	%r40351, %r40347, 65535;
	shl.b32 	%r40352, %r40350, 16;
	shr.u32 	%r40353, %r40347, 16;
	shr.u32 	%r40354, %r40350, 16;
	add.s32 	%r40355, %r40351, %r40226;
	add.s32 	%r40356, %r40355, %r40352;
	setp.lt.u32 	%p10085, %r40356, %r40226;
	selp.u32 	%r40357, 1, 0, %p10085;
	mad.lo.s32 	%r40358, %r40348, %r40344, %r40353;
	add.s32 	%r40359, %r40358, %r40354;
	add.s32 	%r40360, %r40359, %r40357;
	and.b32  	%r40361, %r11770, 65535;
	mul.lo.s32 	%r40362, %r40361, %r40345;
	shr.u32 	%r40363, %r11770, 16;
	mul.lo.s32 	%r40364, %r40361, %r40344;
	mad.lo.s32 	%r40365, %r40363, %r40345, %r40364;
	and.b32  	%r40366, %r40362, 65535;
	shl.b32 	%r40367, %r40365, 16;
	shr.u32 	%r40368, %r40362, 16;
	shr.u32 	%r40369, %r40365, 16;
	add.s32 	%r40370, %r40366, %r40241;
	add.s32 	%r40371, %r40370, %r40367;
	setp.lt.u32 	%p10086, %r40371, %r40241;
	selp.u32 	%r40372, 1, 0, %p10086;
	add.s32 	%r58968, %r40371, %r40360;
	setp.lt.u32 	%p10087, %r58968, %r40371;
	selp.u32 	%r40373, 1, 0, %p10087;
	mad.lo.s32 	%r40374, %r40363, %r40344, %r40368;
	add.s32 	%r40375, %r40374, %r40369;
	add.s32 	%r40376, %r40375, %r40372;
	add.s32 	%r40377, %r40376, %r40373;
	and.b32  	%r40378, %r11771, 65535;
	mul.lo.s32 	%r40379, %r40378, %r40345;
	shr.u32 	%r40380, %r11771, 16;
	mul.lo.s32 	%r40381, %r40378, %r40344;
	mad.lo.s32 	%r40382, %r40380, %r40345, %r40381;
	and.b32  	%r40383, %r40379, 65535;
	shl.b32 	%r40384, %r40382, 16;
	shr.u32 	%r40385, %r40379, 16;
	shr.u32 	%r40386, %r40382, 16;
	add.s32 	%r40387, %r40383, %r40257;
	add.s32 	%r40388, %r40387, %r40384;
	setp.lt.u32 	%p10088, %r40388, %r40257;
	selp.u32 	%r40389, 1, 0, %p10088;
	add.s32 	%r58971, %r40388, %r40377;
	setp.lt.u32 	%p10089, %r58971, %r40388;
	selp.u32 	%r40390, 1, 0, %p10089;
	mad.lo.s32 	%r40391, %r40380, %r40344, %r40385;
	add.s32 	%r40392, %r40391, %r40386;
	add.s32 	%r40393, %r40392, %r40389;
	add.s32 	%r40394, %r40393, %r40390;
	and.b32  	%r40395, %r11772, 65535;
	mul.lo.s32 	%r40396, %r40395, %r40345;
	shr.u32 	%r40397, %r11772, 16;
	mul.lo.s32 	%r40398, %r40395, %r40344;
	mad.lo.s32 	%r40399, %r40397, %r40345, %r40398;
	and.b32  	%r40400, %r40396, 65535;
	shl.b32 	%r40401, %r40399, 16;
	shr.u32 	%r40402, %r40396, 16;
	shr.u32 	%r40403, %r40399, 16;
	add.s32 	%r40404, %r40400, %r40273;
	add.s32 	%r40405, %r40404, %r40401;
	setp.lt.u32 	%p10090, %r40405, %r40273;
	selp.u32 	%r40406, 1, 0, %p10090;
	add.s32 	%r58972, %r40405, %r40394;
	setp.lt.u32 	%p10091, %r58972, %r40405;
	selp.u32 	%r40407, 1, 0, %p10091;
	mad.lo.s32 	%r40408, %r40397, %r40344, %r40402;
	add.s32 	%r40409, %r40408, %r40403;
	add.s32 	%r40410, %r40409, %r40406;
	add.s32 	%r40411, %r40410, %r40407;
	and.b32  	%r40412, %r11773, 65535;
	mul.lo.s32 	%r40413, %r40412, %r40345;
	shr.u32 	%r40414, %r11773, 16;
	mul.lo.s32 	%r40415, %r40412, %r40344;
	mad.lo.s32 	%r40416, %r40414, %r40345, %r40415;
	and.b32  	%r40417, %r40413, 65535;
	shl.b32 	%r40418, %r40416, 16;
	shr.u32 	%r40419, %r40413, 16;
	shr.u32 	%r40420, %r40416, 16;
	add.s32 	%r40421, %r40417, %r40289;
	add.s32 	%r40422, %r40421, %r40418;
	setp.lt.u32 	%p10092, %r40422, %r40289;
	selp.u32 	%r40423, 1, 0, %p10092;
	add.s32 	%r58973, %r40422, %r40411;
	setp.lt.u32 	%p10093, %r58973, %r40422;
	selp.u32 	%r40424, 1, 0, %p10093;
	mad.lo.s32 	%r40425, %r40414, %r40344, %r40419;
	add.s32 	%r40426, %r40425, %r40420;
	add.s32 	%r40427, %r40426, %r40423;
	add.s32 	%r40428, %r40427, %r40424;
	and.b32  	%r40429, %r11774, 65535;
	mul.lo.s32 	%r40430, %r40429, %r40345;
	shr.u32 	%r40431, %r11774, 16;
	mul.lo.s32 	%r40432, %r40429, %r40344;
	mad.lo.s32 	%r40433, %r40431, %r40345, %r40432;
	and.b32  	%r40434, %r40430, 65535;
	shl.b32 	%r40435, %r40433, 16;
	shr.u32 	%r40436, %r40430, 16;
	shr.u32 	%r40437, %r40433, 16;
	add.s32 	%r40438, %r40434, %r40305;
	add.s32 	%r40439, %r40438, %r40435;
	setp.lt.u32 	%p10094, %r40439, %r40305;
	selp.u32 	%r40440, 1, 0, %p10094;
	add.s32 	%r58974, %r40439, %r40428;
	setp.lt.u32 	%p10095, %r58974, %r40439;
	selp.u32 	%r40441, 1, 0, %p10095;
	mad.lo.s32 	%r40442, %r40431, %r40344, %r40436;
	add.s32 	%r40443, %r40442, %r40437;
	add.s32 	%r40444, %r40443, %r40440;
	add.s32 	%r40445, %r40444, %r40441;
	and.b32  	%r40446, %r11775, 65535;
	mul.lo.s32 	%r40447, %r40446, %r40345;
	shr.u32 	%r40448, %r11775, 16;
	mul.lo.s32 	%r40449, %r40446, %r40344;
	mad.lo.s32 	%r40450, %r40448, %r40345, %r40449;
	and.b32  	%r40451, %r40447, 65535;
	shl.b32 	%r40452, %r40450, 16;
	shr.u32 	%r40453, %r40447, 16;
	shr.u32 	%r40454, %r40450, 16;
	add.s32 	%r40455, %r40451, %r40321;
	add.s32 	%r40456, %r40455, %r40452;
	setp.lt.u32 	%p10096, %r40456, %r40321;
	selp.u32 	%r40457, 1, 0, %p10096;
	add.s32 	%r58975, %r40456, %r40445;
	setp.lt.u32 	%p10097, %r58975, %r40456;
	selp.u32 	%r40458, 1, 0, %p10097;
	mad.lo.s32 	%r40459, %r40448, %r40344, %r40453;
	add.s32 	%r40460, %r40459, %r40454;
	add.s32 	%r40461, %r40460, %r40457;
	add.s32 	%r40462, %r40461, %r40458;
	and.b32  	%r40463, %r11776, 65535;
	mul.lo.s32 	%r40464, %r40463, %r40345;
	shr.u32 	%r40465, %r11776, 16;
	mul.lo.s32 	%r40466, %r40463, %r40344;
	mad.lo.s32 	%r40467, %r40465, %r40345, %r40466;
	and.b32  	%r40468, %r40464, 65535;
	shl.b32 	%r40469, %r40467, 16;
	shr.u32 	%r40470, %r40464, 16;
	shr.u32 	%r40471, %r40467, 16;
	add.s32 	%r40472, %r40468, %r40337;
	add.s32 	%r40473, %r40472, %r40469;
	setp.lt.u32 	%p10098, %r40473, %r40337;
	selp.u32 	%r40474, 1, 0, %p10098;
	add.s32 	%r58976, %r40473, %r40462;
	setp.lt.u32 	%p10099, %r58976, %r40473;
	selp.u32 	%r40475, 1, 0, %p10099;
	mad.lo.s32 	%r40476, %r40465, %r40344, %r40470;
	add.s32 	%r40477, %r40476, %r40471;
	add.s32 	%r40478, %r40477, %r40474;
	add.s32 	%r40479, %r40478, %r40475;
	add.s32 	%r58977, %r40342, %r40479;
	add.s32 	%r58969, %r58969, 1;
	add.s64 	%rd502, %rd502, 4;
	setp.ne.s32 	%p10100, %r58969, 8;
	@%p10100 bra 	$L__BB0_2882;
	setp.lt.u32 	%p10101, %r58977, %r11776;
	mov.u32 	%r58970, %r58968;
	@%p10101 bra 	$L__BB0_2898;
	setp.gt.u32 	%p10102, %r58977, %r11776;
	@%p10102 bra 	$L__BB0_2897;
	setp.lt.u32 	%p10103, %r58976, %r11775;
	mov.u32 	%r58970, %r58968;
	@%p10103 bra 	$L__BB0_2898;
	setp.gt.u32 	%p10104, %r58976, %r11775;
	@%p10104 bra 	$L__BB0_2897;
	setp.lt.u32 	%p10105, %r58975, %r11774;
	mov.u32 	%r58970, %r58968;
	@%p10105 bra 	$L__BB0_2898;
	setp.gt.u32 	%p10106, %r58975, %r11774;
	@%p10106 bra 	$L__BB0_2897;
	setp.lt.u32 	%p10107, %r58974, %r11773;
	mov.u32 	%r58970, %r58968;
	@%p10107 bra 	$L__BB0_2898;
	setp.gt.u32 	%p10108, %r58974, %r11773;
	@%p10108 bra 	$L__BB0_2897;
	setp.lt.u32 	%p10109, %r58973, %r11772;
	mov.u32 	%r58970, %r58968;
	@%p10109 bra 	$L__BB0_2898;
	setp.gt.u32 	%p10110, %r58973, %r11772;
	@%p10110 bra 	$L__BB0_2897;
	setp.lt.u32 	%p10111, %r58972, %r11771;
	mov.u32 	%r58970, %r58968;
	@%p10111 bra 	$L__BB0_2898;
	setp.gt.u32 	%p10112, %r58972, %r11771;
	@%p10112 bra 	$L__BB0_2897;
	setp.lt.u32 	%p10113, %r58971, %r11770;
	mov.u32 	%r58970, %r58968;
	@%p10113 bra 	$L__BB0_2898;
	setp.le.u32 	%p10114, %r58971, %r11770;
	setp.lt.u32 	%p10115, %r58968, %r11769;
	and.pred  	%p10116, %p10114, %p10115;
	mov.u32 	%r58970, %r58968;
	@%p10116 bra 	$L__BB0_2898;
$L__BB0_2897:
	sub.s32 	%r58970, %r58968, %r11769;
	setp.lt.u32 	%p10117, %r58968, %r11769;
	selp.u32 	%r40480, 1, 0, %p10117;
	sub.s32 	%r40481, %r58971, %r11770;
	setp.lt.u32 	%p10118, %r58971, %r11770;
	selp.s32 	%r40482, -1, 0, %p10117;
	add.s32 	%r58971, %r40481, %r40482;
	setp.lt.u32 	%p10119, %r40481, %r40480;
	or.pred  	%p10120, %p10118, %p10119;
	selp.u32 	%r40483, 1, 0, %p10120;
	sub.s32 	%r40484, %r58972, %r11771;
	setp.lt.u32 	%p10121, %r58972, %r11771;
	selp.s32 	%r40485, -1, 0, %p10120;
	add.s32 	%r58972, %r40484, %r40485;
	setp.lt.u32 	%p10122, %r40484, %r40483;
	or.pred  	%p10123, %p10121, %p10122;
	selp.u32 	%r40486, 1, 0, %p10123;
	sub.s32 	%r40487, %r58973, %r11772;
	setp.lt.u32 	%p10124, %r58973, %r11772;
	selp.s32 	%r40488, -1, 0, %p10123;
	add.s32 	%r58973, %r40487, %r40488;
	setp.lt.u32 	%p10125, %r40487, %r40486;
	or.pred  	%p10126, %p10124, %p10125;
	selp.u32 	%r40489, 1, 0, %p10126;
	sub.s32 	%r40490, %r58974, %r11773;
	setp.lt.u32 	%p10127, %r58974, %r11773;
	selp.s32 	%r40491, -1, 0, %p10126;
	add.s32 	%r58974, %r40490, %r40491;
	setp.lt.u32 	%p10128, %r40490, %r40489;
	or.pred  	%p10129, %p10127, %p10128;
	selp.u32 	%r40492, 1, 0, %p10129;
	sub.s32 	%r40493, %r58975, %r11774;
	setp.lt.u32 	%p10130, %r58975, %r11774;
	selp.s32 	%r40494, -1, 0, %p10129;
	add.s32 	%r58975, %r40493, %r40494;
	setp.lt.u32 	%p10131, %r40493, %r40492;
	or.pred  	%p10132, %p10130, %p10131;
	selp.u32 	%r40495, 1, 0, %p10132;
	sub.s32 	%r40496, %r58976, %r11775;
	setp.lt.u32 	%p10133, %r58976, %r11775;
	selp.s32 	%r40497, -1, 0, %p10132;
	add.s32 	%r58976, %r40496, %r40497;
	setp.lt.u32 	%p10134, %r40496, %r40495;
	or.pred  	%p10135, %p10133, %p10134;
	selp.s32 	%r40498, -1, 0, %p10135;
	sub.s32 	%r40499, %r58977, %r11776;
	add.s32 	%r58977, %r40499, %r40498;
$L__BB0_2898:
	st.local.u32 	[%rd35], %r58970;
	st.local.u32 	[%rd35+4], %r58971;
	st.local.u32 	[%rd35+8], %r58972;
	st.local.u32 	[%rd35+12], %r58973;
	st.local.u32 	[%rd35+16], %r58974;
	st.local.u32 	[%rd35+20], %r58975;
	st.local.u32 	[%rd35+24], %r58976;
	st.local.u32 	[%rd35+28], %r58977;
	and.b32  	%r7496, %r58953, 65535;
	shr.u32 	%r7497, %r58953, 16;
	and.b32  	%r7498, %r58954, 65535;
	shr.u32 	%r7499, %r58954, 16;
	and.b32  	%r7500, %r58955, 65535;
	shr.u32 	%r7501, %r58955, 16;
	and.b32  	%r7502, %r58956, 65535;
	shr.u32 	%r7503, %r58956, 16;
	and.b32  	%r7504, %r58957, 65535;
	shr.u32 	%r7505, %r58957, 16;
	and.b32  	%r7506, %r58958, 65535;
	shr.u32 	%r7507, %r58958, 16;
	and.b32  	%r7508, %r58959, 65535;
	shr.u32 	%r7509, %r58959, 16;
	and.b32  	%r7510, %r58960, 65535;
	shr.u32 	%r7511, %r58960, 16;
	mov.b32 	%r58994, 0;
	mov.u64 	%rd503, %rd35;
	mov.u32 	%r58993, %r58994;
	mov.u32 	%r58992, %r58994;
	mov.u32 	%r58991, %r58994;
	mov.u32 	%r58990, %r58994;
	mov.u32 	%r58989, %r58994;
	mov.u32 	%r58988, %r58994;
	mov.u32 	%r58985, %r58994;
	mov.u32 	%r58986, %r58994;
$L__BB0_2899:
	ld.param.u32 	%r55688, [_Z17ecm_stage1_kernelj4U256S_S_jPKjjjjjjjjPjS2_S2_S2_S2_S2__param_4];
	ld.local.u32 	%r40501, [%rd503];
	shr.u32 	%r40502, %r40501, 16;
	and.b32  	%r40503, %r40501, 65535;
	mul.lo.s32 	%r40504, %r7496, %r40503;
	mul.lo.s32 	%r40505, %r7496, %r40502;
	mad.lo.s32 	%r40506, %r7497, %r40503, %r40505;
	and.b32  	%r40507, %r40504, 65535;
	shl.b32 	%r40508, %r40506, 16;
	shr.u32 	%r40509, %r40504, 16;
	shr.u32 	%r40510, %r40506, 16;
	add.s32 	%r40511, %r40507, %r58985;
	add.s32 	%r40512, %r40511, %r40508;
	setp.lt.u32 	%p10136, %r40512, %r58985;
	selp.u32 	%r40513, 1, 0, %p10136;
	mad.lo.s32 	%r40514, %r7497, %r40502, %r40509;
	add.s32 	%r40515, %r40514, %r40510;
	add.s32 	%r40516, %r40515, %r40513;
	mul.lo.s32 	%r40517, %r7498, %r40503;
	mul.lo.s32 	%r40518, %r7498, %r40502;
	mad.lo.s32 	%r40519, %r7499, %r40503, %r40518;
	and.b32  	%r40520, %r40517, 65535;
	shl.b32 	%r40521, %r40519, 16;
	shr.u32 	%r40522, %r40517, 16;
	shr.u32 	%r40523, %r40519, 16;
	add.s32 	%r40524, %r40520, %r58988;
	add.s32 	%r40525, %r40524, %r40521;
	setp.lt.u32 	%p10137, %r40525, %r58988;
	selp.u32 	%r40526, 1, 0, %p10137;
	add.s32 	%r40527, %r40525, %r40516;
	setp.lt.u32 	%p10138, %r40527, %r40525;
	selp.u32 	%r40528, 1, 0, %p10138;
	mad.lo.s32 	%r40529, %r7499, %r40502, %r40522;
	add.s32 	%r40530, %r40529, %r40523;
	add.s32 	%r40531, %r40530, %r40526;
	add.s32 	%r40532, %r40531, %r40528;
	mul.lo.s32 	%r40533, %r7500, %r40503;
	mul.lo.s32 	%r40534, %r7500, %r40502;
	mad.lo.s32 	%r40535, %r7501, %r40503, %r40534;
	and.b32  	%r40536, %r40533, 65535;
	shl.b32 	%r40537, %r40535, 16;
	shr.u32 	%r40538, %r40533, 16;
	shr.u32 	%r40539, %r40535, 16;
	add.s32 	%r40540, %r40536, %r58989;
	add.s32 	%r40541, %r40540, %r40537;
	setp.lt.u32 	%p10139, %r40541, %r58989;
	selp.u32 	%r40542, 1, 0, %p10139;
	add.s32 	%r40543, %r40541, %r40532;
	setp.lt.u32 	%p10140, %r40543, %r40541;
	selp.u32 	%r40544, 1, 0, %p10140;
	mad.lo.s32 	%r40545, %r7501, %r40502, %r40538;
	add.s32 	%r40546, %r40545, %r40539;
	add.s32 	%r40547, %r40546, %r40542;
	add.s32 	%r40548, %r40547, %r40544;
	mul.lo.s32 	%r40549, %r7502, %r40503;
	mul.lo.s32 	%r40550, %r7502, %r40502;
	mad.lo.s32 	%r40551, %r7503, %r40503, %r40550;
	and.b32  	%r40552, %r40549, 65535;
	shl.b32 	%r40553, %r40551, 16;
	shr.u32 	%r40554, %r40549, 16;
	shr.u32 	%r40555, %r40551, 16;
	add.s32 	%r40556, %r40552, %r58990;
	add.s32 	%r40557, %r40556, %r40553;
	setp.lt.u32 	%p10141, %r40557, %r58990;
	selp.u32 	%r40558, 1, 0, %p10141;
	add.s32 	%r40559, %r40557, %r40548;
	setp.lt.u32 	%p10142, %r40559, %r40557;
	selp.u32 	%r40560, 1, 0, %p10142;
	mad.lo.s32 	%r40561, %r7503, %r40502, %r40554;
	add.s32 	%r40562, %r40561, %r40555;
	add.s32 	%r40563, %r40562, %r40558;
	add.s32 	%r40564, %r40563, %r40560;
	mul.lo.s32 	%r40565, %r7504, %r40503;
	mul.lo.s32 	%r40566, %r7504, %r40502;
	mad.lo.s32 	%r40567, %r7505, %r40503, %r40566;
	and.b32  	%r40568, %r40565, 65535;
	shl.b32 	%r40569, %r40567, 16;
	shr.u32 	%r40570, %r40565, 16;
	shr.u32 	%r40571, %r40567, 16;
	add.s32 	%r40572, %r40568, %r58991;
	add.s32 	%r40573, %r40572, %r40569;
	setp.lt.u32 	%p10143, %r40573, %r58991;
	selp.u32 	%r40574, 1, 0, %p10143;
	add.s32 	%r40575, %r40573, %r40564;
	setp.lt.u32 	%p10144, %r40575, %r40573;
	selp.u32 	%r40576, 1, 0, %p10144;
	mad.lo.s32 	%r40577, %r7505, %r40502, %r40570;
	add.s32 	%r40578, %r40577, %r40571;
	add.s32 	%r40579, %r40578, %r40574;
	add.s32 	%r40580, %r40579, %r40576;
	mul.lo.s32 	%r40581, %r7506, %r40503;
	mul.lo.s32 	%r40582, %r7506, %r40502;
	mad.lo.s32 	%r40583, %r7507, %r40503, %r40582;
	and.b32  	%r40584, %r40581, 65535;
	shl.b32 	%r40585, %r40583, 16;
	shr.u32 	%r40586, %r40581, 16;
	shr.u32 	%r40587, %r40583, 16;
	add.s32 	%r40588, %r40584, %r58992;
	add.s32 	%r40589, %r40588, %r40585;
	setp.lt.u32 	%p10145, %r40589, %r58992;
	selp.u32 	%r40590, 1, 0, %p10145;
	add.s32 	%r40591, %r40589, %r40580;
	setp.lt.u32 	%p10146, %r40591, %r40589;
	selp.u32 	%r40592, 1, 0, %p10146;
	mad.lo.s32 	%r40593, %r7507, %r40502, %r40586;
	add.s32 	%r40594, %r40593, %r40587;
	add.s32 	%r40595, %r40594, %r40590;
	add.s32 	%r40596, %r40595, %r40592;
	mul.lo.s32 	%r40597, %r7508, %r40503;
	mul.lo.s32 	%r40598, %r7508, %r40502;
	mad.lo.s32 	%r40599, %r7509, %r40503, %r40598;
	and.b32  	%r40600, %r40597, 65535;
	shl.b32 	%r40601, %r40599, 16;
	shr.u32 	%r40602, %r40597, 16;
	shr.u32 	%r40603, %r40599, 16;
	add.s32 	%r40604, %r40600, %r58993;
	add.s32 	%r40605, %r40604, %r40601;
	setp.lt.u32 	%p10147, %r40605, %r58993;
	selp.u32 	%r40606, 1, 0, %p10147;
	add.s32 	%r40607, %r40605, %r40596;
	setp.lt.u32 	%p10148, %r40607, %r40605;
	selp.u32 	%r40608, 1, 0, %p10148;
	mad.lo.s32 	%r40609, %r7509, %r40502, %r40602;
	add.s32 	%r40610, %r40609, %r40603;
	add.s32 	%r40611, %r40610, %r40606;
	add.s32 	%r40612, %r40611, %r40608;
	mul.lo.s32 	%r40613, %r7510, %r40503;
	mul.lo.s32 	%r40614, %r7510, %r40502;
	mad.lo.s32 	%r40615, %r7511, %r40503, %r40614;
	and.b32  	%r40616, %r40613, 65535;
	shl.b32 	%r40617, %r40615, 16;
	shr.u32 	%r40618, %r40613, 16;
	shr.u32 	%r40619, %r40615, 16;
	add.s32 	%r40620, %r40616, %r58994;
	add.s32 	%r40621, %r40620, %r40617;
	setp.lt.u32 	%p10149, %r40621, %r58994;
	selp.u32 	%r40622, 1, 0, %p10149;
	add.s32 	%r40623, %r40621, %r40612;
	setp.lt.u32 	%p10150, %r40623, %r40621;
	selp.u32 	%r40624, 1, 0, %p10150;
	mad.lo.s32 	%r40625, %r7511, %r40502, %r40618;
	add.s32 	%r40626, %r40625, %r40619;
	add.s32 	%r40627, %r40626, %r40622;
	add.s32 	%r40628, %r40627, %r40624;
	mul.lo.s32 	%r40629, %r40512, %r55688;
	shr.u32 	%r40630, %r40629, 16;
	and.b32  	%r40631, %r40629, 65535;
	and.b32  	%r40632, %r11769, 65535;
	mul.lo.s32 	%r40633, %r40632, %r40631;
	shr.u32 	%r40634, %r11769, 16;
	mul.lo.s32 	%r40635, %r40632, %r40630;
	mad.lo.s32 	%r40636, %r40634, %r40631, %r40635;
	and.b32  	%r40637, %r40633, 65535;
	shl.b32 	%r40638, %r40636, 16;
	shr.u32 	%r40639, %r40633, 16;
	shr.u32 	%r40640, %r40636, 16;
	add.s32 	%r40641, %r40637, %r40512;
	add.s32 	%r40642, %r40641, %r40638;
	setp.lt.u32 	%p10151, %r40642, %r40512;
	selp.u32 	%r40643, 1, 0, %p10151;
	mad.lo.s32 	%r40644, %r40634, %r40630, %r40639;
	add.s32 	%r40645, %r40644, %r40640;
	add.s32 	%r40646, %r40645, %r40643;
	and.b32  	%r40647, %r11770, 65535;
	mul.lo.s32 	%r40648, %r40647, %r40631;
	shr.u32 	%r40649, %r11770, 16;
	mul.lo.s32 	%r40650, %r40647, %r40630;
	mad.lo.s32 	%r40651, %r40649, %r40631, %r40650;
	and.b32  	%r40652, %r40648, 65535;
	shl.b32 	%r40653, %r40651, 16;
	shr.u32 	%r40654, %r40648, 16;
	shr.u32 	%r40655, %r40651, 16;
	add.s32 	%r40656, %r40652, %r40527;
	add.s32 	%r40657, %r40656, %r40653;
	setp.lt.u32 	%p10152, %r40657, %r40527;
	selp.u32 	%r40658, 1, 0, %p10152;
	add.s32 	%r58985, %r40657, %r40646;
	setp.lt.u32 	%p10153, %r58985, %r40657;
	selp.u32 	%r40659, 1, 0, %p10153;
	mad.lo.s32 	%r40660, %r40649, %r40630, %r40654;
	add.s32 	%r40661, %r40660, %r40655;
	add.s32 	%r40662, %r40661, %r40658;
	add.s32 	%r40663, %r40662, %r40659;
	and.b32  	%r40664, %r11771, 65535;
	mul.lo.s32 	%r40665, %r40664, %r40631;
	shr.u32 	%r40666, %r11771, 16;
	mul.lo.s32 	%r40667, %r40664, %r40630;
	mad.lo.s32 	%r40668, %r40666, %r40631, %r40667;
	and.b32  	%r40669, %r40665, 65535;
	shl.b32 	%r40670, %r40668, 16;
	shr.u32 	%r40671, %r40665, 16;
	shr.u32 	%r40672, %r40668, 16;
	add.s32 	%r40673, %r40669, %r40543;
	add.s32 	%r40674, %r40673, %r40670;
	setp.lt.u32 	%p10154, %r40674, %r40543;
	selp.u32 	%r40675, 1, 0, %p10154;
	add.s32 	%r58988, %r40674, %r40663;
	setp.lt.u32 	%p10155, %r58988, %r40674;
	selp.u32 	%r40676, 1, 0, %p10155;
	mad.lo.s32 	%r40677, %r40666, %r40630, %r40671;
	add.s32 	%r40678, %r40677, %r40672;
	add.s32 	%r40679, %r40678, %r40675;
	add.s32 	%r40680, %r40679, %r40676;
	and.b32  	%r40681, %r11772, 65535;
	mul.lo.s32 	%r40682, %r40681, %r40631;
	shr.u32 	%r40683, %r11772, 16;
	mul.lo.s32 	%r40684, %r40681, %r40630;
	mad.lo.s32 	%r40685, %r40683, %r40631, %r40684;
	and.b32  	%r40686, %r40682, 65535;
	shl.b32 	%r40687, %r40685, 16;
	shr.u32 	%r40688, %r40682, 16;
	shr.u32 	%r40689, %r40685, 16;
	add.s32 	%r40690, %r40686, %r40559;
	add.s32 	%r40691, %r40690, %r40687;
	setp.lt.u32 	%p10156, %r40691, %r40559;
	selp.u32 	%r40692, 1, 0, %p10156;
	add.s32 	%r58989, %r40691, %r40680;
	setp.lt.u32 	%p10157, %r58989, %r40691;
	selp.u32 	%r40693, 1, 0, %p10157;
	mad.lo.s32 	%r40694, %r40683, %r40630, %r40688;
	add.s32 	%r40695, %r40694, %r40689;
	add.s32 	%r40696, %r40695, %r40692;
	add.s32 	%r40697, %r40696, %r40693;
	and.b32  	%r40698, %r11773, 65535;
	mul.lo.s32 	%r40699, %r40698, %r40631;
	shr.u32 	%r40700, %r11773, 16;
	mul.lo.s32 	%r40701, %r40698, %r40630;
	mad.lo.s32 	%r40702, %r40700, %r40631, %r40701;
	and.b32  	%r40703, %r40699, 65535;
	shl.b32 	%r40704, %r40702, 16;
	shr.u32 	%r40705, %r40699, 16;
	shr.u32 	%r40706, %r40702, 16;
	add.s32 	%r40707, %r40703, %r40575;
	add.s32 	%r40708, %r40707, %r40704;
	setp.lt.u32 	%p10158, %r40708, %r40575;
	selp.u32 	%r40709, 1, 0, %p10158;
	add.s32 	%r58990, %r40708, %r40697;
	setp.lt.u32 	%p10159, %r58990, %r40708;
	selp.u32 	%r40710, 1, 0, %p10159;
	mad.lo.s32 	%r40711, %r40700, %r40630, %r40705;
	add.s32 	%r40712, %r40711, %r40706;
	add.s32 	%r40713, %r40712, %r40709;
	add.s32 	%r40714, %r40713, %r40710;
	and.b32  	%r40715, %r11774, 65535;
	mul.lo.s32 	%r40716, %r40715, %r40631;
	shr.u32 	%r40717, %r11774, 16;
	mul.lo.s32 	%r40718, %r40715, %r40630;
	mad.lo.s32 	%r40719, %r40717, %r40631, %r40718;
	and.b32  	%r40720, %r40716, 65535;
	shl.b32 	%r40721, %r40719, 16;
	shr.u32 	%r40722, %r40716, 16;
	shr.u32 	%r40723, %r40719, 16;
	add.s32 	%r40724, %r40720, %r40591;
	add.s32 	%r40725, %r40724, %r40721;
	setp.lt.u32 	%p10160, %r40725, %r40591;
	selp.u32 	%r40726, 1, 0, %p10160;
	add.s32 	%r58991, %r40725, %r40714;
	setp.lt.u32 	%p10161, %r58991, %r40725;
	selp.u32 	%r40727, 1, 0, %p10161;
	mad.lo.s32 	%r40728, %r40717, %r40630, %r40722;
	add.s32 	%r40729, %r40728, %r40723;
	add.s32 	%r40730, %r40729, %r40726;
	add.s32 	%r40731, %r40730, %r40727;
	and.b32  	%r40732, %r11775, 65535;
	mul.lo.s32 	%r40733, %r40732, %r40631;
	shr.u32 	%r40734, %r11775, 16;
	mul.lo.s32 	%r40735, %r40732, %r40630;
	mad.lo.s32 	%r40736, %r40734, %r40631, %r40735;
	and.b32  	%r40737, %r40733, 65535;
	shl.b32 	%r40738, %r40736, 16;
	shr.u32 	%r40739, %r40733, 16;
	shr.u32 	%r40740, %r40736, 16;
	add.s32 	%r40741, %r40737, %r40607;
	add.s32 	%r40742, %r40741, %r40738;
	setp.lt.u32 	%p10162, %r40742, %r40607;
	selp.u32 	%r40743, 1, 0, %p10162;
	add.s32 	%r58992, %r40742, %r40731;
	setp.lt.u32 	%p10163, %r58992, %r40742;
	selp.u32 	%r40744, 1, 0, %p10163;
	mad.lo.s32 	%r40745, %r40734, %r40630, %r40739;
	add.s32 	%r40746, %r40745, %r40740;
	add.s32 	%r40747, %r40746, %r40743;
	add.s32 	%r40748, %r40747, %r40744;
	and.b32  	%r40749, %r11776, 65535;
	mul.lo.s32 	%r40750, %r40749, %r40631;
	shr.u32 	%r40751, %r11776, 16;
	mul.lo.s32 	%r40752, %r40749, %r40630;
	mad.lo.s32 	%r40753, %r40751, %r40631, %r40752;
	and.b32  	%r40754, %r40750, 65535;
	shl.b32 	%r40755, %r40753, 16;
	shr.u32 	%r40756, %r40750, 16;
	shr.u32 	%r40757, %r40753, 16;
	add.s32 	%r40758, %r40754, %r40623;
	add.s32 	%r40759, %r40758, %r40755;
	setp.lt.u32 	%p10164, %r40759, %r40623;
	selp.u32 	%r40760, 1, 0, %p10164;
	add.s32 	%r58993, %r40759, %r40748;
	setp.lt.u32 	%p10165, %r58993, %r40759;
	selp.u32 	%r40761, 1, 0, %p10165;
	mad.lo.s32 	%r40762, %r40751, %r40630, %r40756;
	add.s32 	%r40763, %r40762, %r40757;
	add.s32 	%r40764, %r40763, %r40760;
	add.s32 	%r40765, %r40764, %r40761;
	add.s32 	%r58994, %r40628, %r40765;
	add.s32 	%r58986, %r58986, 1;
	add.s64 	%rd503, %rd503, 4;
	setp.ne.s32 	%p10166, %r58986, 8;
	@%p10166 bra 	$L__BB0_2899;
	setp.lt.u32 	%p10167, %r58994, %r11776;
	mov.u32 	%r58987, %r58985;
	@%p10167 bra 	$L__BB0_2915;
	setp.gt.u32 	%p10168, %r58994, %r11776;
	@%p10168 bra 	$L__BB0_2914;
	setp.lt.u32 	%p10169, %r58993, %r11775;
	mov.u32 	%r58987, %r58985;
	@%p10169 bra 	$L__BB0_2915;
	setp.gt.u32 	%p10170, %r58993, %r11775;
	@%p10170 bra 	$L__BB0_2914;
	setp.lt.u32 	%p10171, %r58992, %r11774;
	mov.u32 	%r58987, %r58985;
	@%p10171 bra 	$L__BB0_2915;
	setp.gt.u32 	%p10172, %r58992, %r11774;
	@%p10172 bra 	$L__BB0_2914;
	setp.lt.u32 	%p10173, %r58991, %r11773;
	mov.u32 	%r58987, %r58985;
	@%p10173 bra 	$L__BB0_2915;
	setp.gt.u32 	%p10174, %r58991, %r11773;
	@%p10174 bra 	$L__BB0_2914;
	setp.lt.u32 	%p10175, %r58990, %r11772;
	mov.u32 	%r58987, %r58985;
	@%p10175 bra 	$L__BB0_2915;
	setp.gt.u32 	%p10176, %r58990, %r11772;
	@%p10176 bra 	$L__BB0_2914;
	setp.lt.u32 	%p10177, %r58989, %r11771;
	mov.u32 	%r58987, %r58985;
	@%p10177 bra 	$L__BB0_2915;
	setp.gt.u32 	%p10178, %r58989, %r11771;
	@%p10178 bra 	$L__BB0_2914;
	setp.lt.u32 	%p10179, %r58988, %r11770;
	mov.u32 	%r58987, %r58985;
	@%p10179 bra 	$L__BB0_2915;
	setp.le.u32 	%p10180, %r58988, %r11770;
	setp.lt.u32 	%p10181, %r58985, %r11769;
	and.pred  	%p10182, %p10180, %p10181;
	mov.u32 	%r58987, %r58985;
	@%p10182 bra 	$L__BB0_2915;
$L__BB0_2914:
	sub.s32 	%r58987, %r58985, %r11769;
	setp.lt.u32 	%p10183, %r58985, %r11769;
	selp.u32 	%r40766, 1, 0, %p10183;
	sub.s32 	%r40767, %r58988, %r11770;
	setp.lt.u32 	%p10184, %r58988, %r11770;
	selp.s32 	%r40768, -1, 0, %p10183;
	add.s32 	%r58988, %r40767, %r40768;
	setp.lt.u32 	%p10185, %r40767, %r40766;
	or.pred  	%p10186, %p10184, %p10185;
	selp.u32 	%r40769, 1, 0, %p10186;
	sub.s32 	%r40770, %r58989, %r11771;
	setp.lt.u32 	%p10187, %r58989, %r11771;
	selp.s32 	%r40771, -1, 0, %p10186;
	add.s32 	%r58989, %r40770, %r40771;
	setp.lt.u32 	%p10188, %r40770, %r40769;
	or.pred  	%p10189, %p10187, %p10188;
	selp.u32 	%r40772, 1, 0, %p10189;
	sub.s32 	%r40773, %r58990, %r11772;
	setp.lt.u32 	%p10190, %r58990, %r11772;
	selp.s32 	%r40774, -1, 0, %p10189;
	add.s32 	%r58990, %r40773, %r40774;
	setp.lt.u32 	%p10191, %r40773, %r40772;
	or.pred  	%p10192, %p10190, %p10191;
	selp.u32 	%r40775, 1, 0, %p10192;
	sub.s32 	%r40776, %r58991, %r11773;
	setp.lt.u32 	%p10193, %r58991, %r11773;
	selp.s32 	%r40777, -1, 0, %p10192;
	add.s32 	%r58991, %r40776, %r40777;
	setp.lt.u32 	%p10194, %r40776, %r40775;
	or.pred  	%p10195, %p10193, %p10194;
	selp.u32 	%r40778, 1, 0, %p10195;
	sub.s32 	%r40779, %r58992, %r11774;
	setp.lt.u32 	%p10196, %r58992, %r11774;
	selp.s32 	%r40780, -1, 0, %p10195;
	add.s32 	%r58992, %r40779, %r40780;
	setp.lt.u32 	%p10197, %r40779, %r40778;
	or.pred  	%p10198, %p10196, %p10197;
	selp.u32 	%r40781, 1, 0, %p10198;
	sub.s32 	%r40782, %r58993, %r11775;
	setp.lt.u32 	%p10199, %r58993, %r11775;
	selp.s32 	%r40783, -1, 0, %p10198;
	add.s32 	%r58993, %r40782, %r40783;
	setp.lt.u32 	%p10200, %r40782, %r40781;
	or.pred  	%p10201, %p10199, %p10200;
	selp.s32 	%r40784, -1, 0, %p10201;
	sub.s32 	%r40785, %r58994, %r11776;
	add.s32 	%r58994, %r40785, %r40784;
$L__BB0_2915:
	st.local.u32 	[%rd36], %r58987;
	st.local.u32 	[%rd36+4], %r58988;
	st.local.u32 	[%rd36+8], %r58989;
	st.local.u32 	[%rd36+12], %r58990;
	st.local.u32 	[%rd36+16], %r58991;
	st.local.u32 	[%rd36+20], %r58992;
	st.local.u32 	[%rd36+24], %r58993;
	st.local.u32 	[%rd36+28], %r58994;
	or.b32  	%r40787, %r11776, %r11775;
	or.b32  	%r40788, %r40787, %r11774;
	or.b32  	%r40789, %r40788, %r11773;
	or.b32  	%r40790, %r40789, %r11772;
	or.b32  	%r40791, %r40790, %r11771;
	or.b32  	%r40792, %r40791, %r11770;
	setp.ne.s32 	%p10203, %r40792, 0;
	setp.gt.u32 	%p10204, %r11769, 4;
	sub.s32 	%r40793, 4, %r11769;
	setp.lt.u32 	%p10205, %r40793, %r11769;
	selp.b32 	%r40794, 0, %r11769, %p10205;
	sub.s32 	%r40795, %r40793, %r40794;
	selp.b32 	%r40796, 4, %r40795, %p10204;
	selp.b32 	%r59132, 4, %r40796, %p10203;
	setp.eq.s32 	%p10206, %r59132, 0;
	mov.b32 	%r59140, 0;
	mov.b16 	%rs69, 0;
	mov.pred 	%p10202, -1;
	mov.pred 	%p15641, %p10202;
	mov.u16 	%rs107, %rs69;
	mov.u32 	%r59141, %r59140;
	mov.u32 	%r59142, %r59140;
	mov.u32 	%r59143, %r59140;
	mov.u32 	%r59144, %r59140;
	mov.u32 	%r59145, %r59140;
	mov.u32 	%r59146, %r59140;
	mov.u32 	%r59147, %r59140;
	@%p10206 bra 	$L__BB0_2980;
	mov.b32 	%r59116, 1;
	mov.b32 	%r59083, 0;
	mov.u32 	%r59068, %r59083;
	mov.u32 	%r59069, %r59083;
	mov.u32 	%r59070, %r59083;
	mov.u32 	%r59071, %r59083;
	mov.u32 	%r59072, %r59083;
	mov.u32 	%r59073, %r59083;
	mov.u32 	%r59074, %r59083;
	mov.u32 	%r59117, %r59083;
	mov.u32 	%r59118, %r59083;
	mov.u32 	%r59119, %r59083;
	mov.u32 	%r59120, %r59083;
	mov.u32 	%r59121, %r59083;
	mov.u32 	%r59122, %r59083;
	mov.u32 	%r59123, %r59083;
	mov.u32 	%r59124, %r11769;
	mov.u32 	%r59012, %r11770;
	mov.u32 	%r59013, %r11771;
	mov.u32 	%r59014, %r11772;
	mov.u32 	%r59015, %r11773;
	mov.u32 	%r59016, %r11774;
	mov.u32 	%r59017, %r11775;
	mov.u32 	%r59018, %r11776;
	mov.u32 	%r59133, %r59083;
	mov.u32 	%r59134, %r59083;
	mov.u32 	%r59135, %r59083;
	mov.u32 	%r59136, %r59083;
	mov.u32 	%r59137, %r59083;
	mov.u32 	%r59138, %r59083;
	mov.u32 	%r59139, %r59083;
	mov.u32 	%r59027, %r59083;
$L__BB0_2917:
	or.b32  	%r40799, %r59139, %r59138;
	or.b32  	%r40800, %r40799, %r59137;
	or.b32  	%r40801, %r40800, %r59136;
	or.b32  	%r40802, %r40801, %r59135;
	or.b32  	%r40803, %r40802, %r59134;
	or.b32  	%r40804, %r40803, %r59133;
	setp.eq.s32 	%p10208, %r40804, 0;
	setp.eq.s32 	%p10209, %r59132, 1;
	and.pred  	%p10210, %p10208, %p10209;
	mov.b16 	%rs107, 1;
	mov.pred 	%p15641, 0;
	mov.u32 	%r59140, %r59116;
	mov.u32 	%r59141, %r59117;
	mov.u32 	%r59142, %r59118;
	mov.u32 	%r59143, %r59119;
	mov.u32 	%r59144, %r59120;
	mov.u32 	%r59145, %r59121;
	mov.u32 	%r59146, %r59122;
	mov.u32 	%r59147, %r59123;
	@%p10210 bra 	$L__BB0_2980;
	or.b32  	%r40805, %r59018, %r59017;
	or.b32  	%r40806, %r40805, %r59016;
	or.b32  	%r40807, %r40806, %r59015;
	or.b32  	%r40808, %r40807, %r59014;
	or.b32  	%r40809, %r40808, %r59013;
	or.b32  	%r40810, %r40809, %r59012;
	setp.eq.s32 	%p10212, %r40810, 0;
	setp.eq.s32 	%p10213, %r59124, 1;
	and.pred  	%p10214, %p10212, %p10213;
	mov.u32 	%r59140, %r59083;
	mov.u32 	%r59141, %r59068;
	mov.u32 	%r59142, %r59069;
	mov.u32 	%r59143, %r59070;
	mov.u32 	%r59144, %r59071;
	mov.u32 	%r59145, %r59072;
	mov.u32 	%r59146, %r59073;
	mov.u32 	%r59147, %r59074;
	@%p10214 bra 	$L__BB0_2980;
	or.b32  	%r40812, %r59133, %r59132;
	or.b32  	%r40813, %r59134, %r40812;
	or.b32  	%r40814, %r59135, %r40813;
	or.b32  	%r40815, %r59136, %r40814;
	or.b32  	%r40816, %r59137, %r40815;
	or.b32  	%r40817, %r59138, %r40816;
	or.b32  	%r40818, %r59139, %r40817;
	setp.eq.s32 	%p10216, %r40818, 0;
	mov.b32 	%r59140, 0;
	mov.pred 	%p15641, %p10202;
	mov.u16 	%rs107, %rs69;
	mov.u32 	%r59141, %r59140;
	mov.u32 	%r59142, %r59140;
	mov.u32 	%r59143, %r59140;
	mov.u32 	%r59144, %r59140;
	mov.u32 	%r59145, %r59140;
	mov.u32 	%r59146, %r59140;
	mov.u32 	%r59147, %r59140;
	@%p10216 bra 	$L__BB0_2980;
	or.b32  	%r40820, %r59012, %r59124;
	or.b32  	%r40821, %r59013, %r40820;
	or.b32  	%r40822, %r59014, %r40821;
	or.b32  	%r40823, %r59015, %r40822;
	or.b32  	%r40824, %r59016, %r40823;
	or.b32  	%r40825, %r59017, %r40824;
	or.b32  	%r40826, %r59018, %r40825;
	setp.eq.s32 	%p10218, %r40826, 0;
	mov.pred 	%p15641, %p10202;
	mov.u16 	%rs107, %rs69;
	@%p10218 bra 	$L__BB0_2980;
	and.b32  	%r40827, %r59132, 1;
	setp.eq.b32 	%p10219, %r40827, 1;
	mov.u32 	%r59060, %r59132;
	@%p10219 bra 	$L__BB0_2927;
	mov.u32 	%r59060, %r59132;
	mov.u32 	%r59036, %r59133;
	mov.u32 	%r59037, %r59134;
	mov.u32 	%r59038, %r59135;
	mov.u32 	%r59039, %r59136;
	mov.u32 	%r59040, %r59137;
	mov.u32 	%r59041, %r59138;
	mov.u32 	%r59042, %r59139;
$L__BB0_2923:
	shr.u32 	%r59139, %r59042, 1;
	shf.l.wrap.b32 	%r59138, %r59041, %r59042, 31;
	shf.l.wrap.b32 	%r59137, %r59040, %r59041, 31;
	shf.l.wrap.b32 	%r59136, %r59039, %r59040, 31;
	shf.l.wrap.b32 	%r59135, %r59038, %r59039, 31;
	shf.l.wrap.b32 	%r59134, %r59037, %r59038, 31;
	shf.l.wrap.b32 	%r59133, %r59036, %r59037, 31;
	shf.l.wrap.b32 	%r59060, %r59060, %r59036, 31;
	and.b32  	%r40828, %r59116, 1;
	setp.eq.b32 	%p10220, %r40828, 1;
	not.pred 	%p10221, %p10220;
	@%p10221 bra 	$L__BB0_2925;
	add.s32 	%r40829, %r11769, %r59116;
	setp.lt.u32 	%p10222, %r40829, %r11769;
	selp.u32 	%r40830, 1, 0, %p10222;
	add.s32 	%r40831, %r11770, %r59117;
	setp.lt.u32 	%p10223, %r40831, %r11770;
	selp.u32 	%r40832, 1, 0, %p10223;
	add.s32 	%r40833, %r40831, %r40830;
	setp.lt.u32 	%p10224, %r40833, %r40831;
	selp.u32 	%r40834, 1, 0, %p10224;
	add.s32 	%r40835, %r40834, %r40832;
	add.s32 	%r40836, %r11771, %r59118;
	setp.lt.u32 	%p10225, %r40836, %r11771;
	selp.u32 	%r40837, 1, 0, %p10225;
	add.s32 	%r40838, %r40836, %r40835;
	setp.lt.u32 	%p10226, %r40838, %r40836;
	selp.u32 	%r40839, 1, 0, %p10226;
	add.s32 	%r40840, %r40839, %r40837;
	add.s32 	%r40841, %r11772, %r59119;
	setp.lt.u32 	%p10227, %r40841, %r11772;
	selp.u32 	%r40842, 1, 0, %p10227;
	add.s32 	%r40843, %r40841, %r40840;
	setp.lt.u32 	%p10228, %r40843, %r40841;
	selp.u32 	%r40844, 1, 0, %p10228;
	add.s32 	%r40845, %r40844, %r40842;
	add.s32 	%r40846, %r11773, %r59120;
	setp.lt.u32 	%p10229, %r40846, %r11773;
	selp.u32 	%r40847, 1, 0, %p10229;
	add.s32 	%r40848, %r40846, %r40845;
	setp.lt.u32 	%p10230, %r40848, %r40846;
	selp.u32 	%r40849, 1, 0, %p10230;
	add.s32 	%r40850, %r40849, %r40847;
	add.s32 	%r40851, %r11774, %r59121;
	setp.lt.u32 	%p10231, %r40851, %r11774;
	selp.u32 	%r40852, 1, 0, %p10231;
	add.s32 	%r40853, %r40851, %r40850;
	setp.lt.u32 	%p10232, %r40853, %r40851;
	selp.u32 	%r40854, 1, 0, %p10232;
	add.s32 	%r40855, %r40854, %r40852;
	add.s32 	%r40856, %r11775, %r59122;
	setp.lt.u32 	%p10233, %r40856, %r11775;
	selp.u32 	%r40857, 1, 0, %p10233;
	add.s32 	%r40858, %r40856, %r40855;
	setp.lt.u32 	%p10234, %r40858, %r40856;
	selp.u32 	%r40859, 1, 0, %p10234;
	add.s32 	%r40860, %r40859, %r40857;
	add.s32 	%r40861, %r11776, %r59123;
	add.s32 	%r59123, %r40861, %r40860;
	shf.l.wrap.b32 	%r59122, %r40858, %r59123, 31;
	shf.l.wrap.b32 	%r59121, %r40853, %r40858, 31;
	shf.l.wrap.b32 	%r59120, %r40848, %r40853, 31;
	shf.l.wrap.b32 	%r59119, %r40843, %r40848, 31;
	shf.l.wrap.b32 	%r59118, %r40838, %r40843, 31;
	shf.l.wrap.b32 	%r59117, %r40833, %r40838, 31;
	shf.l.wrap.b32 	%r59116, %r40829, %r40833, 31;
	bra.uni 	$L__BB0_2926;
$L__BB0_2925:
	shf.l.wrap.b32 	%r7620, %r59122, %r59123, 31;
	shf.l.wrap.b32 	%r7621, %r59121, %r59122, 31;
	shf.l.wrap.b32 	%r7622, %r59120, %r59121, 31;
	shf.l.wrap.b32 	%r7623, %r59119, %r59120, 31;
	shf.l.wrap.b32 	%r7624, %r59118, %r59119, 31;
	shf.l.wrap.b32 	%r7625, %r59117, %r59118, 31;
	shf.l.wrap.b32 	%r59116, %r59116, %r59117, 31;
	mov.u32 	%r59117, %r7625;
	mov.u32 	%r59118, %r7624;
	mov.u32 	%r59119, %r7623;
	mov.u32 	%r59120, %r7622;
	mov.u32 	%r59121, %r7621;
	mov.u32 	%r59122, %r7620;
$L__BB0_2926:
	shr.u32 	%r59123, %r59123, 1;
	and.b32  	%r40862, %r59060, 1;
	setp.eq.b32 	%p10235, %r40862, 1;
	not.pred 	%p10236, %p10235;
	mov.u32 	%r59036, %r59133;
	mov.u32 	%r59037, %r59134;
	mov.u32 	%r59038, %r59135;
	mov.u32 	%r59039, %r59136;
	mov.u32 	%r59040, %r59137;
	mov.u32 	%r59041, %r59138;
	mov.u32 	%r59042, %r59139;
	@%p10236 bra 	$L__BB0_2923;
$L__BB0_2927:
	and.b32  	%r40863, %r59124, 1;
	setp.eq.b32 	%p10237, %r40863, 1;
	@%p10237 bra 	$L__BB0_2933;
	mov.u32 	%r59076, %r59012;
	mov.u32 	%r59077, %r59013;
	mov.u32 	%r59078, %r59014;
	mov.u32 	%r59079, %r59015;
	mov.u32 	%r59080, %r59016;
	mov.u32 	%r59081, %r59017;
	mov.u32 	%r59082, %r59018;
$L__BB0_2929:
	shr.u32 	%r59018, %r59082, 1;
	shf.l.wrap.b32 	%r59017, %r59081, %r59082, 31;
	shf.l.wrap.b32 	%r59016, %r59080, %r59081, 31;
	shf.l.wrap.b32 	%r59015, %r59079, %r59080, 31;
	shf.l.wrap.b32 	%r59014, %r59078, %r59079, 31;
	shf.l.wrap.b32 	%r59013, %r59077, %r59078, 31;
	shf.l.wrap.b32 	%r59012, %r59076, %r59077, 31;
	shf.l.wrap.b32 	%r59124, %r59124, %r59076, 31;
	and.b32  	%r40864, %r59083, 1;
	setp.eq.b32 	%p10238, %r40864, 1;
	not.pred 	%p10239, %p10238;
	@%p10239 bra 	$L__BB0_2931;
	add.s32 	%r40865, %r11769, %r59083;
	setp.lt.u32 	%p10240, %r40865, %r11769;
	selp.u32 	%r40866, 1, 0, %p10240;
	add.s32 	%r40867, %r11770, %r59068;
	setp.lt.u32 	%p10241, %r40867, %r11770;
	selp.u32 	%r40868, 1, 0, %p10241;
	add.s32 	%r40869, %r40867, %r40866;
	setp.lt.u32 	%p10242, %r40869, %r40867;
	selp.u32 	%r40870, 1, 0, %p10242;
	add.s32 	%r40871, %r40870, %r40868;
	add.s32 	%r40872, %r11771, %r59069;
	setp.lt.u32 	%p10243, %r40872, %r11771;
	selp.u32 	%r40873, 1, 0, %p10243;
	add.s32 	%r40874, %r40872, %r40871;
	setp.lt.u32 	%p10244, %r40874, %r40872;
	selp.u32 	%r40875, 1, 0, %p10244;
	add.s32 	%r40876, %r40875, %r40873;
	add.s32 	%r40877, %r11772, %r59070;
	setp.lt.u32 	%p10245, %r40877, %r11772;
	selp.u32 	%r40878, 1, 0, %p10245;
	add.s32 	%r40879, %r40877, %r40876;
	setp.lt.u32 	%p10246, %r40879, %r40877;
	selp.u32 	%r40880, 1, 0, %p10246;
	add.s32 	%r40881, %r40880, %r40878;
	add.s32 	%r40882, %r11773, %r59071;
	setp.lt.u32 	%p10247, %r40882, %r11773;
	selp.u32 	%r40883, 1, 0, %p10247;
	add.s32 	%r40884, %r40882, %r40881;
	setp.lt.u32 	%p10248, %r40884, %r40882;
	selp.u32 	%r40885, 1, 0, %p10248;
	add.s32 	%r40886, %r40885, %r40883;
	add.s32 	%r40887, %r11774, %r59072;
	setp.lt.u32 	%p10249, %r40887, %r11774;
	selp.u32 	%r40888, 1, 0, %p10249;
	add.s32 	%r40889, %r40887, %r40886;
	setp.lt.u32 	%p10250, %r40889, %r40887;
	selp.u32 	%r40890, 1, 0, %p10250;
	add.s32 	%r40891, %r40890, %r40888;
	add.s32 	%r40892, %r11775, %r59073;
	setp.lt.u32 	%p10251, %r40892, %r11775;
	selp.u32 	%r40893, 1, 0, %p10251;
	add.s32 	%r40894, %r40892, %r40891;
	setp.lt.u32 	%p10252, %r40894, %r40892;
	selp.u32 	%r40895, 1, 0, %p10252;
	add.s32 	%r40896, %r40895, %r40893;
	add.s32 	%r40897, %r11776, %r59074;
	add.s32 	%r59074, %r40897, %r40896;
	shf.l.wrap.b32 	%r59073, %r40894, %r59074, 31;
	shf.l.wrap.b32 	%r59072, %r40889, %r40894, 31;
	shf.l.wrap.b32 	%r59071, %r40884, %r40889, 31;
	shf.l.wrap.b32 	%r59070, %r40879, %r40884, 31;
	shf.l.wrap.b32 	%r59069, %r40874, %r40879, 31;
	shf.l.wrap.b32 	%r59068, %r40869, %r40874, 31;
	shf.l.wrap.b32 	%r59083, %r40865, %r40869, 31;
	bra.uni 	$L__BB0_2932;
$L__BB0_2931:
	shf.l.wrap.b32 	%r7684, %r59073, %r59074, 31;
	shf.l.wrap.b32 	%r7685, %r59072, %r59073, 31;
	shf.l.wrap.b32 	%r7686, %r59071, %r59072, 31;
	shf.l.wrap.b32 	%r7687, %r59070, %r59071, 31;
	shf.l.wrap.b32 	%r7688, %r59069, %r59070, 31;
	shf.l.wrap.b32 	%r7689, %r59068, %r59069, 31;
	shf.l.wrap.b32 	%r59083, %r59083, %r59068, 31;
	mov.u32 	%r59068, %r7689;
	mov.u32 	%r59069, %r7688;
	mov.u32 	%r59070, %r7687;
	mov.u32 	%r59071, %r7686;
	mov.u32 	%r59072, %r7685;
	mov.u32 	%r59073, %r7684;
$L__BB0_2932:
	shr.u32 	%r59074, %r59074, 1;
	and.b32  	%r40898, %r59124, 1;
	setp.eq.b32 	%p10253, %r40898, 1;
	not.pred 	%p10254, %p10253;
	mov.u32 	%r59076, %r59012;
	mov.u32 	%r59077, %r59013;
	mov.u32 	%r59078, %r59014;
	mov.u32 	%r59079, %r59015;
	mov.u32 	%r59080, %r59016;
	mov.u32 	%r59081, %r59017;
	mov.u32 	%r59082, %r59018;
	@%p10254 bra 	$L__BB0_2929;
$L__BB0_2933:
	setp.lt.u32 	%p10255, %r59139, %r59018;
	@%p10255 bra 	$L__BB0_2963;
	setp.gt.u32 	%p10256, %r59139, %r59018;
	@%p10256 bra 	$L__BB0_2947;
	setp.lt.u32 	%p10257, %r59138, %r59017;
	@%p10257 bra 	$L__BB0_2963;
	setp.gt.u32 	%p10258, %r59138, %r59017;
	@%p10258 bra 	$L__BB0_2947;
	setp.lt.u32 	%p10259, %r59137, %r59016;
	@%p10259 bra 	$L__BB0_2963;
	setp.gt.u32 	%p10260, %r59137, %r59016;
	@%p10260 bra 	$L__BB0_2947;
	setp.lt.u32 	%p10261, %r59136, %r59015;
	@%p10261 bra 	$L__BB0_2963;
	setp.gt.u32 	%p10262, %r59136, %r59015;
	@%p10262 bra 	$L__BB0_2947;
	setp.lt.u32 	%p10263, %r59135, %r59014;
	@%p10263 bra 	$L__BB0_2963;
	setp.gt.u32 	%p10264, %r59135, %r59014;
	@%p10264 bra 	$L__BB0_2947;
	setp.lt.u32 	%p10265, %r59134, %r59013;
	@%p10265 bra 	$L__BB0_2963;
	setp.gt.u32 	%p10266, %r59134, %r59013;
	@%p10266 bra 	$L__BB0_2947;
	setp.lt.u32 	%p10267, %r59133, %r59012;
	@%p10267 bra 	$L__BB0_2963;
	setp.le.u32 	%p10268, %r59133, %r59012;
	setp.lt.u32 	%p10269, %r59060, %r59124;
	and.pred  	%p10270, %p10268, %p10269;
	@%p10270 bra 	$L__BB0_2963;
$L__BB0_2947:
	sub.s32 	%r59132, %r59060, %r59124;
	setp.lt.u32 	%p10271, %r59060, %r59124;
	selp.u32 	%r40899, 1, 0, %p10271;
	sub.s32 	%r40900, %r59133, %r59012;
	setp.lt.u32 	%p10272, %r59133, %r59012;
	selp.s32 	%r40901, -1, 0, %p10271;
	add.s32 	%r59133, %r40900, %r40901;
	setp.lt.u32 	%p10273, %r40900, %r40899;
	or.pred  	%p10274, %p10272, %p10273;
	selp.u32 	%r40902, 1, 0, %p10274;
	sub.s32 	%r40903, %r59134, %r59013;
	setp.lt.u32 	%p10275, %r59134, %r59013;
	selp.s32 	%r40904, -1, 0, %p10274;
	add.s32 	%r59134, %r40903, %r40904;
	setp.lt.u32 	%p10276, %r40903, %r40902;
	or.pred  	%p10277, %p10275, %p10276;
	selp.u32 	%r40905, 1, 0, %p10277;
	sub.s32 	%r40906, %r59135, %r59014;
	setp.lt.u32 	%p10278, %r59135, %r59014;
	selp.s32 	%r40907, -1, 0, %p10277;
	add.s32 	%r59135, %r40906, %r40907;
	setp.lt.u32 	%p10279, %r40906, %r40905;
	or.pred  	%p10280, %p10278, %p10279;
	selp.u32 	%r40908, 1, 0, %p10280;
	sub.s32 	%r40909, %r59136, %r59015;
	setp.lt.u32 	%p10281, %r59136, %r59015;
	selp.s32 	%r40910, -1, 0, %p10280;
	add.s32 	%r59136, %r40909, %r40910;
	setp.lt.u32 	%p10282, %r40909, %r40908;
	or.pred  	%p10283, %p10281, %p10282;
	selp.u32 	%r40911, 1, 0, %p10283;
	sub.s32 	%r40912, %r59137, %r59016;
	setp.lt.u32 	%p10284, %r59137, %r59016;
	selp.s32 	%r40913, -1, 0, %p10283;
	add.s32 	%r59137, %r40912, %r40913;
	setp.lt.u32 	%p10285, %r40912, %r40911;
	or.pred  	%p10286, %p10284, %p10285;
	selp.u32 	%r40914, 1, 0, %p10286;
	sub.s32 	%r40915, %r59138, %r59017;
	setp.lt.u32 	%p10287, %r59138, %r59017;
	selp.s32 	%r40916, -1, 0, %p10286;
	add.s32 	%r59138, %r40915, %r40916;
	setp.lt.u32 	%p10288, %r40915, %r40914;
	or.pred  	%p10289, %p10287, %p10288;
	selp.s32 	%r40917, -1, 0, %p10289;
	sub.s32 	%r40918, %r59139, %r59018;
	add.s32 	%r59139, %r40918, %r40917;
	setp.lt.u32 	%p10290, %r59123, %r59074;
	@%p10290 bra 	$L__BB0_2962;
	setp.gt.u32 	%p10291, %r59123, %r59074;
	@%p10291 bra 	$L__BB0_2961;
	setp.lt.u32 	%p10292, %r59122, %r59073;
	@%p10292 bra 	$L__BB0_2962;
	setp.gt.u32 	%p10293, %r59122, %r59073;
	@%p10293 bra 	$L__BB0_2961;
	setp.lt.u32 	%p10294, %r59121, %r59072;
	@%p10294 bra 	$L__BB0_2962;
	setp.gt.u32 	%p10295, %r59121, %r59072;
	@%p10295 bra 	$L__BB0_2961;
	setp.lt.u32 	%p10296, %r59120, %r59071;
	@%p10296 bra 	$L__BB0_2962;
	setp.gt.u32 	%p10297, %r59120, %r59071;
	@%p10297 bra 	$L__BB0_2961;
	setp.lt.u32 	%p10298, %r59119, %r59070;
	@%p10298 bra 	$L__BB0_2962;
	setp.gt.u32 	%p10299, %r59119, %r59070;
	@%p10299 bra 	$L__BB0_2961;
	setp.lt.u32 	%p10300, %r59118, %r59069;
	@%p10300 bra 	$L__BB0_2962;
	setp.gt.u32 	%p10301, %r59118, %r59069;
	@%p10301 bra 	$L__BB0_2961;
	setp.lt.u32 	%p10302, %r59117, %r59068;
	@%p10302 bra 	$L__BB0_2962;
	setp.le.u32 	%p10303, %r59117, %r59068;
	setp.lt.u32 	%p10304, %r59116, %r59083;
	and.pred  	%p10305, %p10303, %p10304;
	@%p10305 bra 	$L__BB0_2962;
$L__BB0_2961:
	sub.s32 	%r7724, %r59116, %r59083;
	setp.lt.u32 	%p10306, %r59116, %r59083;
	selp.u32 	%r40919, 1, 0, %p10306;
	sub.s32 	%r40920, %r59117, %r59068;
	setp.lt.u32 	%p10307, %r59117, %r59068;
	selp.s32 	%r40921, -1, 0, %p10306;
	add.s32 	%r59117, %r40920, %r40921;
	setp.lt.u32 	%p10308, %r40920, %r40919;
	or.pred  	%p10309, %p10307, %p10308;
	selp.u32 	%r40922, 1, 0, %p10309;
	sub.s32 	%r40923, %r59118, %r59069;
	setp.lt.u32 	%p10310, %r59118, %r59069;
	selp.s32 	%r40924, -1, 0, %p10309;
	add.s32 	%r59118, %r40923, %r40924;
	setp.lt.u32 	%p10311, %r40923, %r40922;
	or.pred  	%p10312, %p10310, %p10311;
	selp.u32 	%r40925, 1, 0, %p10312;
	sub.s32 	%r40926, %r59119, %r59070;
	setp.lt.u32 	%p10313, %r59119, %r59070;
	selp.s32 	%r40927, -1, 0, %p10312;
	add.s32 	%r59119, %r40926, %r40927;
	setp.lt.u32 	%p10314, %r40926, %r40925;
	or.pred  	%p10315, %p10313, %p10314;
	selp.u32 	%r40928, 1, 0, %p10315;
	sub.s32 	%r40929, %r59120, %r59071;
	setp.lt.u32 	%p10316, %r59120, %r59071;
	selp.s32 	%r40930, -1, 0, %p10315;
	add.s32 	%r59120, %r40929, %r40930;
	setp.lt.u32 	%p10317, %r40929, %r40928;
	or.pred  	%p10318, %p10316, %p10317;
	selp.u32 	%r40931, 1, 0, %p10318;
	sub.s32 	%r40932, %r59121, %r59072;
	setp.lt.u32 	%p10319, %r59121, %r59072;
	selp.s32 	%r40933, -1, 0, %p10318;
	add.s32 	%r59121, %r40932, %r40933;
	setp.lt.u32 	%p10320, %r40932, %r40931;
	or.pred  	%p10321, %p10319, %p10320;
	selp.u32 	%r40934, 1, 0, %p10321;
	sub.s32 	%r40935, %r59122, %r59073;
	setp.lt.u32 	%p10322, %r59122, %r59073;
	selp.s32 	%r40936, -1, 0, %p10321;
	add.s32 	%r59122, %r40935, %r40936;
	setp.lt.u32 	%p10323, %r40935, %r40934;
	or.pred  	%p10324, %p10322, %p10323;
	selp.s32 	%r40937, -1, 0, %p10324;
	sub.s32 	%r40938, %r59123, %r59074;
	add.s32 	%r59123, %r40938, %r40937;
	mov.u32 	%r59116, %r7724;
	bra.uni 	$L__BB0_2979;
$L__BB0_2962:
	sub.s32 	%r40939, %r59083, %r59116;
	setp.lt.u32 	%p10325, %r59083, %r59116;
	selp.u32 	%r40940, 1, 0, %p10325;
	sub.s32 	%r40941, %r59068, %r59117;
	setp.lt.u32 	%p10326, %r59068, %r59117;
	selp.s32 	%r40942, -1, 0, %p10325;
	add.s32 	%r40943, %r40941, %r40942;
	setp.lt.u32 	%p10327, %r40941, %r40940;
	or.pred  	%p10328, %p10326, %p10327;
	selp.u32 	%r40944, 1, 0, %p10328;
	sub.s32 	%r40945, %r59069, %r59118;
	setp.lt.u32 	%p10329, %r59069, %r59118;
	selp.s32 	%r40946, -1, 0, %p10328;
	add.s32 	%r40947, %r40945, %r40946;
	setp.lt.u32 	%p10330, %r40945, %r40944;
	or.pred  	%p10331, %p10329, %p10330;
	selp.u32 	%r40948, 1, 0, %p10331;
	sub.s32 	%r40949, %r59070, %r59119;
	setp.lt.u32 	%p10332, %r59070, %r59119;
	selp.s32 	%r40950, -1, 0, %p10331;
	add.s32 	%r40951, %r40949, %r40950;
	setp.lt.u32 	%p10333, %r40949, %r40948;
	or.pred  	%p10334, %p10332, %p10333;
	selp.u32 	%r40952, 1, 0, %p10334;
	sub.s32 	%r40953, %r59071, %r59120;
	setp.lt.u32 	%p10335, %r59071, %r59120;
	selp.s32 	%r40954, -1, 0, %p10334;
	add.s32 	%r40955, %r40953, %r40954;
	setp.lt.u32 	%p10336, %r40953, %r40952;
	or.pred  	%p10337, %p10335, %p10336;
	selp.u32 	%r40956, 1, 0, %p10337;
	sub.s32 	%r40957, %r59072, %r59121;
	setp.lt.u32 	%p10338, %r59072, %r59121;
	selp.s32 	%r40958, -1, 0, %p10337;
	add.s32 	%r40959, %r40957, %r40958;
	setp.lt.u32 	%p10339, %r40957, %r40956;
	or.pred  	%p10340, %p10338, %p10339;
	selp.u32 	%r40960, 1, 0, %p10340;
	sub.s32 	%r40961, %r59073, %r59122;
	setp.lt.u32 	%p10341, %r59073, %r59122;
	selp.s32 	%r40962, -1, 0, %p10340;
	add.s32 	%r40963, %r40961, %r40962;
	setp.lt.u32 	%p10342, %r40961, %r40960;
	or.pred  	%p10343, %p10341, %p10342;
	selp.u32 	%r40964, 1, 0, %p10343;
	sub.s32 	%r40965, %r59123, %r59074;
	add.s32 	%r40966, %r40965, %r40964;
	sub.s32 	%r59116, %r11769, %r40939;
	setp.lt.u32 	%p10344, %r11769, %r40939;
	selp.u32 	%r40967, 1, 0, %p10344;
	sub.s32 	%r40968, %r11770, %r40943;
	setp.lt.u32 	%p10345, %r11770, %r40943;
	selp.s32 	%r40969, -1, 0, %p10344;
	add.s32 	%r59117, %r40968, %r40969;
	setp.lt.u32 	%p10346, %r40968, %r40967;
	or.pred  	%p10347, %p10345, %p10346;
	selp.u32 	%r40970, 1, 0, %p10347;
	sub.s32 	%r40971, %r11771, %r40947;
	setp.lt.u32 	%p10348, %r11771, %r40947;
	selp.s32 	%r40972, -1, 0, %p10347;
	add.s32 	%r59118, %r40971, %r40972;
	setp.lt.u32 	%p10349, %r40971, %r40970;
	or.pred  	%p10350, %p10348, %p10349;
	selp.u32 	%r40973, 1, 0, %p10350;
	sub.s32 	%r40974, %r11772, %r40951;
	setp.lt.u32 	%p10351, %r11772, %r40951;
	selp.s32 	%r40975, -1, 0, %p10350;
	add.s32 	%r59119, %r40974, %r40975;
	setp.lt.u32 	%p10352, %r40974, %r40973;
	or.pred  	%p10353, %p10351, %p10352;
	selp.u32 	%r40976, 1, 0, %p10353;
	sub.s32 	%r40977, %r11773, %r40955;
	setp.lt.u32 	%p10354, %r11773, %r40955;
	selp.s32 	%r40978, -1, 0, %p10353;
	add.s32 	%r59120, %r40977, %r40978;
	setp.lt.u32 	%p10355, %r40977, %r40976;
	or.pred  	%p10356, %p10354, %p10355;
	selp.u32 	%r40979, 1, 0, %p10356;
	sub.s32 	%r40980, %r11774, %r40959;
	setp.lt.u32 	%p10357, %r11774, %r40959;
	selp.s32 	%r40981, -1, 0, %p10356;
	add.s32 	%r59121, %r40980, %r40981;
	setp.lt.u32 	%p10358, %r40980, %r40979;
	or.pred  	%p10359, %p10357, %p10358;
	selp.u32 	%r40982, 1, 0, %p10359;
	sub.s32 	%r40983, %r11775, %r40963;
	setp.lt.u32 	%p10360, %r11775, %r40963;
	selp.s32 	%r40984, -1, 0, %p10359;
	add.s32 	%r59122, %r40983, %r40984;
	setp.lt.u32 	%p10361, %r40983, %r40982;
	or.pred  	%p10362, %p10360, %p10361;
	selp.s32 	%r40985, -1, 0, %p10362;
	add.s32 	%r40986, %r40966, %r11776;
	add.s32 	%r59123, %r40986, %r40985;
	bra.uni 	$L__BB0_2979;
$L__BB0_2963:
	sub.s32 	%r7740, %r59124, %r59060;
	setp.lt.u32 	%p10363, %r59124, %r59060;
	selp.u32 	%r40987, 1, 0, %p10363;
	sub.s32 	%r40988, %r59012, %r59133;
	setp.lt.u32 	%p10364, %r59012, %r59133;
	selp.s32 	%r40989, -1, 0, %p10363;
	add.s32 	%r59012, %r40988, %r40989;
	setp.lt.u32 	%p10365, %r40988, %r40987;
	or.pred  	%p10366, %p10364, %p10365;
	selp.u32 	%r40990, 1, 0, %p10366;
	sub.s32 	%r40991, %r59013, %r59134;
	setp.lt.u32 	%p10367, %r59013, %r59134;
	selp.s32 	%r40992, -1, 0, %p10366;
	add.s32 	%r59013, %r40991, %r40992;
	setp.lt.u32 	%p10368, %r40991, %r40990;
	or.pred  	%p10369, %p10367, %p10368;
	selp.u32 	%r40993, 1, 0, %p10369;
	sub.s32 	%r40994, %r59014, %r59135;
	setp.lt.u32 	%p10370, %r59014, %r59135;
	selp.s32 	%r40995, -1, 0, %p10369;
	add.s32 	%r59014, %r40994, %r40995;
	setp.lt.u32 	%p10371, %r40994, %r40993;
	or.pred  	%p10372, %p10370, %p10371;
	selp.u32 	%r40996, 1, 0, %p10372;
	sub.s32 	%r40997, %r59015, %r59136;
	setp.lt.u32 	%p10373, %r59015, %r59136;
	selp.s32 	%r40998, -1, 0, %p10372;
	add.s32 	%r59015, %r40997, %r40998;
	setp.lt.u32 	%p10374, %r40997, %r40996;
	or.pred  	%p10375, %p10373, %p10374;
	selp.u32 	%r40999, 1, 0, %p10375;
	sub.s32 	%r41000, %r59016, %r59137;
	setp.lt.u32 	%p10376, %r59016, %r59137;
	selp.s32 	%r41001, -1, 0, %p10375;
	add.s32 	%r59016, %r41000, %r41001;
	setp.lt.u32 	%p10377, %r41000, %r40999;
	or.pred  	%p10378, %p10376, %p10377;
	selp.u32 	%r41002, 1, 0, %p10378;
	sub.s32 	%r41003, %r59017, %r59138;
	setp.lt.u32 	%p10379, %r59017, %r59138;
	selp.s32 	%r41004, -1, 0, %p10378;
	add.s32 	%r59017, %r41003, %r41004;
	setp.lt.u32 	%p10380, %r41003, %r41002;
	or.pred  	%p10381, %p10379, %p10380;
	selp.s32 	%r41005, -1, 0, %p10381;
	sub.s32 	%r41006, %r59018, %r59139;
	add.s32 	%r59018, %r41006, %r41005;
	setp.lt.u32 	%p10382, %r59074, %r59123;
	@%p10382 bra 	$L__BB0_2978;
	setp.gt.u32 	%p10383, %r59074, %r59123;
	@%p10383 bra 	$L__BB0_2977;
	setp.lt.u32 	%p10384, %r59073, %r59122;
	@%p10384 bra 	$L__BB0_2978;
	setp.gt.u32 	%p10385, %r59073, %r59122;
	@%p10385 bra 	$L__BB0_2977;
	setp.lt.u32 	%p10386, %r59072, %r59121;
	@%p10386 bra 	$L__BB0_2978;
	setp.gt.u32 	%p10387, %r59072, %r59121;
	@%p10387 bra 	$L__BB0_2977;
	setp.lt.u32 	%p10388, %r59071, %r59120;
	@%p10388 bra 	$L__BB0_2978;
	setp.gt.u32 	%p10389, %r59071, %r59120;
	@%p10389 bra 	$L__BB0_2977;
	setp.lt.u32 	%p10390, %r59070, %r59119;
	@%p10390 bra 	$L__BB0_2978;
	setp.gt.u32 	%p10391, %r59070, %r59119;
	@%p10391 bra 	$L__BB0_2977;
	setp.lt.u32 	%p10392, %r59069, %r59118;
	@%p10392 bra 	$L__BB0_2978;
	setp.gt.u32 	%p10393, %r59069, %r59118;
	@%p10393 bra 	$L__BB0_2977;
	setp.lt.u32 	%p10394, %r59068, %r59117;
	@%p10394 bra 	$L__BB0_2978;
	setp.le.u32 	%p10395, %r59068, %r59117;
	setp.lt.u32 	%p10396, %r59083, %r59116;
	and.pred  	%p10397, %p10395, %p10396;
	@%p10397 bra 	$L__BB0_2978;
$L__BB0_2977:
	sub.s32 	%r7748, %r59083, %r59116;
	setp.lt.u32 	%p10398, %r59083, %r59116;
	selp.u32 	%r41007, 1, 0, %p10398;
	sub.s32 	%r41008, %r59068, %r59117;
	setp.lt.u32 	%p10399, %r59068, %r59117;
	selp.s32 	%r41009, -1, 0, %p10398;
	add.s32 	%r59068, %r41008, %r41009;
	setp.lt.u32 	%p10400, %r41008, %r41007;
	or.pred  	%p10401, %p10399, %p10400;
	selp.u32 	%r41010, 1, 0, %p10401;
	sub.s32 	%r41011, %r59069, %r59118;
	setp.lt.u32 	%p10402, %r59069, %r59118;
	selp.s32 	%r41012, -1, 0, %p10401;
	add.s32 	%r59069, %r41011, %r41012;
	setp.lt.u32 	%p10403, %r41011, %r41010;
	or.pred  	%p10404, %p10402, %p10403;
	selp.u32 	%r41013, 1, 0, %p10404;
	sub.s32 	%r41014, %r59070, %r59119;
	setp.lt.u32 	%p10405, %r59070, %r59119;
	selp.s32 	%r41015, -1, 0, %p10404;
	add.s32 	%r59070, %r41014, %r41015;
	setp.lt.u32 	%p10406, %r41014, %r41013;
	or.pred  	%p10407, %p10405, %p10406;
	selp.u32 	%r41016, 1, 0, %p10407;
	sub.s32 	%r41017, %r59071, %r59120;
	setp.lt.u32 	%p10408, %r59071, %r59120;
	selp.s32 	%r41018, -1, 0, %p10407;
	add.s32 	%r59071, %r41017, %r41018;
	setp.lt.u32 	%p10409, %r41017, %r41016;
	or.pred  	%p10410, %p10408, %p10409;
	selp.u32 	%r41019, 1, 0, %p10410;
	sub.s32 	%r41020, %r59072, %r59121;
	setp.lt.u32 	%p10411, %r59072, %r59121;
	selp.s32 	%r41021, -1, 0, %p10410;
	add.s32 	%r59072, %r41020, %r41021;
	setp.lt.u32 	%p10412, %r41020, %r41019;
	or.pred  	%p10413, %p10411, %p10412;
	selp.u32 	%r41022, 1, 0, %p10413;
	sub.s32 	%r41023, %r59073, %r59122;
	setp.lt.u32 	%p10414, %r59073, %r59122;
	selp.s32 	%r41024, -1, 0, %p10413;
	add.s32 	%r59073, %r41023, %r41024;
	setp.lt.u32 	%p10415, %r41023, %r41022;
	or.pred  	%p10416, %p10414, %p10415;
	selp.s32 	%r41025, -1, 0, %p10416;
	sub.s32 	%r41026, %r59074, %r59123;
	add.s32 	%r59074, %r41026, %r41025;
	mov.u32 	%r59083, %r7748;
	mov.u32 	%r59124, %r7740;
	mov.u32 	%r59132, %r59060;
	bra.uni 	$L__BB0_2979;
$L__BB0_2978:
	sub.s32 	%r41027, %r59116, %r59083;
	setp.lt.u32 	%p10417, %r59116, %r59083;
	selp.u32 	%r41028, 1, 0, %p10417;
	sub.s32 	%r41029, %r59117, %r59068;
	setp.lt.u32 	%p10418, %r59117, %r59068;
	selp.s32 	%r41030, -1, 0, %p10417;
	add.s32 	%r41031, %r41029, %r41030;
	setp.lt.u32 	%p10419, %r41029, %r41028;
	or.pred  	%p10420, %p10418, %p10419;
	selp.u32 	%r41032, 1, 0, %p10420;
	sub.s32 	%r41033, %r59118, %r59069;
	setp.lt.u32 	%p10421, %r59118, %r59069;
	selp.s32 	%r41034, -1, 0, %p10420;
	add.s32 	%r41035, %r41033, %r41034;
	setp.lt.u32 	%p10422, %r41033, %r41032;
	or.pred  	%p10423, %p10421, %p10422;
	selp.u32 	%r41036, 1, 0, %p10423;
	sub.s32 	%r41037, %r59119, %r59070;
	setp.lt.u32 	%p10424, %r59119, %r59070;
	selp.s32 	%r41038, -1, 0, %p10423;
	add.s32 	%r41039, %r41037, %r41038;
	setp.lt.u32 	%p10425, %r41037, %r41036;
	or.pred  	%p10426, %p10424, %p10425;
	selp.u32 	%r41040, 1, 0, %p10426;
	sub.s32 	%r41041, %r59120, %r59071;
	setp.lt.u32 	%p10427, %r59120, %r59071;
	selp.s32 	%r41042, -1, 0, %p10426;
	add.s32 	%r41043, %r41041, %r41042;
	setp.lt.u32 	%p10428, %r41041, %r41040;
	or.pred  	%p10429, %p10427, %p10428;
	selp.u32 	%r41044, 1, 0, %p10429;
	sub.s32 	%r41045, %r59121, %r59072;
	setp.lt.u32 	%p10430, %r59121, %r59072;
	selp.s32 	%r41046, -1, 0, %p10429;
	add.s32 	%r41047, %r41045, %r41046;
	setp.lt.u32 	%p10431, %r41045, %r41044;
	or.pred  	%p10432, %p10430, %p10431;
	selp.u32 	%r41048, 1, 0, %p10432;
	sub.s32 	%r41049, %r59122, %r59073;
	setp.lt.u32 	%p10433, %r59122, %r59073;
	selp.s32 	%r41050, -1, 0, %p10432;
	add.s32 	%r41051, %r41049, %r41050;
	setp.lt.u32 	%p10434, %r41049, %r41048;
	or.pred  	%p10435, %p10433, %p10434;
	selp.u32 	%r41052, 1, 0, %p10435;
	sub.s32 	%r41053, %r59074, %r59123;
	add.s32 	%r41054, %r41053, %r41052;
	sub.s32 	%r59083, %r11769, %r41027;
	setp.lt.u32 	%p10436, %r11769, %r41027;
	selp.u32 	%r41055, 1, 0, %p10436;
	sub.s32 	%r41056, %r11770, %r41031;
	setp.lt.u32 	%p10437, %r11770, %r41031;
	selp.s32 	%r41057, -1, 0, %p10436;
	add.s32 	%r59068, %r41056, %r41057;
	setp.lt.u32 	%p10438, %r41056, %r41055;
	or.pred  	%p10439, %p10437, %p10438;
	selp.u32 	%r41058, 1, 0, %p10439;
	sub.s32 	%r41059, %r11771, %r41035;
	setp.lt.u32 	%p10440, %r11771, %r41035;
	selp.s32 	%r41060, -1, 0, %p10439;
	add.s32 	%r59069, %r41059, %r41060;
	setp.lt.u32 	%p10441, %r41059, %r41058;
	or.pred  	%p10442, %p10440, %p10441;
	selp.u32 	%r41061, 1, 0, %p10442;
	sub.s32 	%r41062, %r11772, %r41039;
	setp.lt.u32 	%p10443, %r11772, %r41039;
	selp.s32 	%r41063, -1, 0, %p10442;
	add.s32 	%r59070, %r41062, %r41063;
	setp.lt.u32 	%p10444, %r41062, %r41061;
	or.pred  	%p10445, %p10443, %p10444;
	selp.u32 	%r41064, 1, 0, %p10445;
	sub.s32 	%r41065, %r11773, %r41043;
	setp.lt.u32 	%p10446, %r11773, %r41043;
	selp.s32 	%r41066, -1, 0, %p10445;
	add.s32 	%r59071, %r41065, %r41066;
	setp.lt.u32 	%p10447, %r41065, %r41064;
	or.pred  	%p10448, %p10446, %p10447;
	selp.u32 	%r41067, 1, 0, %p10448;
	sub.s32 	%r41068, %r11774, %r41047;
	setp.lt.u32 	%p10449, %r11774, %r41047;
	selp.s32 	%r41069, -1, 0, %p10448;
	add.s32 	%r59072, %r41068, %r41069;
	setp.lt.u32 	%p10450, %r41068, %r41067;
	or.pred  	%p10451, %p10449, %p10450;
	selp.u32 	%r41070, 1, 0, %p10451;
	sub.s32 	%r41071, %r11775, %r41051;
	setp.lt.u32 	%p10452, %r11775, %r41051;
	selp.s32 	%r41072, -1, 0, %p10451;
	add.s32 	%r59073, %r41071, %r41072;
	setp.lt.u32 	%p10453, %r41071, %r41070;
	or.pred  	%p10454, %p10452, %p10453;
	selp.s32 	%r41073, -1, 0, %p10454;
	add.s32 	%r41074, %r41054, %r11776;
	add.s32 	%r59074, %r41074, %r41073;
	mov.u32 	%r59124, %r7740;
	mov.u32 	%r59132, %r59060;
$L__BB0_2979:
	add.s32 	%r59027, %r59027, 1;
	setp.ne.s32 	%p10456, %r59027, 20000;
	mov.pred 	%p15641, %p10202;
	mov.u16 	%rs107, %rs69;
	mov.u32 	%r59141, %r59140;
	mov.u32 	%r59142, %r59140;
	mov.u32 	%r59143, %r59140;
	mov.u32 	%r59144, %r59140;
	mov.u32 	%r59145, %r59140;
	mov.u32 	%r59146, %r59140;
	mov.u32 	%r59147, %r59140;
	@%p10456 bra 	$L__BB0_2917;
$L__BB0_2980:
	st.local.u8 	[%rd37], %rs107;
	st.local.u32 	[%rd37+4], %r59140;
	st.local.u32 	[%rd37+8], %r59141;
	st.local.u32 	[%rd37+12], %r59142;
	st.local.u32 	[%rd37+16], %r59143;
	st.local.u32 	[%rd37+20], %r59144;
	st.local.u32 	[%rd37+24], %r59145;
	st.local.u32 	[%rd37+28], %r59146;
	st.local.u32 	[%rd37+32], %r59147;
	@%p15641 bra 	$L__BB0_2235;
	mov.b32 	%r59164, 0;
	ld.param.u32 	%r55689, [_Z17ecm_stage1_kernelj4U256S_S_jPKjjjjjjjjPjS2_S2_S2_S2_S2__param_4];
	and.b32  	%r41080, %r11777, 65535;
	shr.u32 	%r41082, %r11777, 16;
	and.b32  	%r41095, %r11778, 65535;
	shr.u32 	%r41097, %r11778, 16;
	mov.u32 	%r59163, %r59164;
	mov.u32 	%r59162, %r59164;
	mov.u32 	%r59161, %r59164;
	mov.u32 	%r59160, %r59164;
	mov.u32 	%r59159, %r59164;
	mov.u32 	%r59158, %r59164;
	mov.u32 	%r59155, %r59164;
	mov.u32 	%r59156, %r59164;
$L__BB0_2982:
	ld.local.u32 	%r41077, [%rd61];
	shr.u32 	%r41078, %r41077, 16;
	and.b32  	%r41079, %r41077, 65535;
	mul.lo.s32 	%r41081, %r41080, %r41079;
	mul.lo.s32 	%r41083, %r41080, %r41078;
	mad.lo.s32 	%r41084, %r41082, %r41079, %r41083;
	and.b32  	%r41085, %r41081, 65535;
	shl.b32 	%r41086, %r41084, 16;
	shr.u32 	%r41087, %r41081, 16;
	shr.u32 	%r41088, %r41084, 16;
	add.s32 	%r41089, %r41085, %r59155;
	add.s32 	%r41090, %r41089, %r41086;
	setp.lt.u32 	%p10457, %r41090, %r59155;
	selp.u32 	%r41091, 1, 0, %p10457;
	mad.lo.s32 	%r41092, %r41082, %r41078, %r41087;
	add.s32 	%r41093, %r41092, %r41088;
	add.s32 	%r41094, %r41093, %r41091;
	mul.lo.s32 	%r41096, %r41095, %r41079;
	mul.lo.s32 	%r41098, %r41095, %r41078;
	mad.lo.s32 	%r41099, %r41097, %r41079, %r41098;
	and.b32  	%r41100, %r41096, 65535;
	shl.b32 	%r41101, %r41099, 16;
	shr.u32 	%r41102, %r41096, 16;
	shr.u32 	%r41103, %r41099, 16;
	add.s32 	%r41104, %r41100, %r59158;
	add.s32 	%r41105, %r41104, %r41101;
	setp.lt.u32 	%p10458, %r41105, %r59158;
	selp.u32 	%r41106, 1, 0, %p10458;
	add.s32 	%r41107, %r41105, %r41094;
	setp.lt.u32 	%p10459, %r41107, %r41105;
	selp.u32 	%r41108, 1, 0, %p10459;
	mad.lo.s32 	%r41109, %r41097, %r41078, %r41102;
	add.s32 	%r41110, %r41109, %r41103;
	add.s32 	%r41111, %r41110, %r41106;
	add.s32 	%r41112, %r41111, %r41108;
	and.b32  	%r41113, %r11779, 65535;
	mul.lo.s32 	%r41114, %r41113, %r41079;
	shr.u32 	%r41115, %r11779, 16;
	mul.lo.s32 	%r41116, %r41113, %r41078;
	mad.lo.s32 	%r41117, %r41115, %r41079, %r41116;
	and.b32  	%r41118, %r41114, 65535;
	shl.b32 	%r41119, %r41117, 16;
	shr.u32 	%r41120, %r41114, 16;
	shr.u32 	%r41121, %r41117, 16;
	add.s32 	%r41122, %r41118, %r59159;
	add.s32 	%r41123, %r41122, %r41119;
	setp.lt.u32 	%p10460, %r41123, %r59159;
	selp.u32 	%r41124, 1, 0, %p10460;
	add.s32 	%r41125, %r41123, %r41112;
	setp.lt.u32 	%p10461, %r41125, %r41123;
	selp.u32 	%r41126, 1, 0, %p10461;
	mad.lo.s32 	%r41127, %r41115, %r41078, %r41120;
	add.s32 	%r41128, %r41127, %r41121;
	add.s32 	%r41129, %r41128, %r41124;
	add.s32 	%r41130, %r41129, %r41126;
	and.b32  	%r41131, %r11780, 65535;
	mul.lo.s32 	%r41132, %r41131, %r41079;
	shr.u32 	%r41133, %r11780, 16;
	mul.lo.s32 	%r41134, %r41131, %r41078;
	mad.lo.s32 	%r41135, %r41133, %r41079, %r41134;
	and.b32  	%r41136, %r41132, 65535;
	shl.b32 	%r41137, %r41135, 16;
	shr.u32 	%r41138, %r41132, 16;
	shr.u32 	%r41139, %r41135, 16;
	add.s32 	%r41140, %r41136, %r59160;
	add.s32 	%r41141, %r41140, %r41137;
	setp.lt.u32 	%p10462, %r41141, %r59160;
	selp.u32 	%r41142, 1, 0, %p10462;
	add.s32 	%r41143, %r41141, %r41130;
	setp.lt.u32 	%p10463, %r41143, %r41141;
	selp.u32 	%r41144, 1, 0, %p10463;
	mad.lo.s32 	%r41145, %r41133, %r41078, %r41138;
	add.s32 	%r41146, %r41145, %r41139;
	add.s32 	%r41147, %r41146, %r41142;
	add.s32 	%r41148, %r41147, %r41144;
	and.b32  	%r41149, %r11781, 65535;
	mul.lo.s32 	%r41150, %r41149, %r41079;
	shr.u32 	%r41151, %r11781, 16;
	mul.lo.s32 	%r41152, %r41149, %r41078;
	mad.lo.s32 	%r41153, %r41151, %r41079, %r41152;
	and.b32  	%r41154, %r41150, 65535;
	shl.b32 	%r41155, %r41153, 16;
	shr.u32 	%r41156, %r41150, 16;
	shr.u32 	%r41157, %r41153, 16;
	add.s32 	%r41158, %r41154, %r59161;
	add.s32 	%r41159, %r41158, %r41155;
	setp.lt.u32 	%p10464, %r41159, %r59161;
	selp.u32 	%r41160, 1, 0, %p10464;
	add.s32 	%r41161, %r41159, %r41148;
	setp.lt.u32 	%p10465, %r41161, %r41159;
	selp.u32 	%r41162, 1, 0, %p10465;
	mad.lo.s32 	%r41163, %r41151, %r41078, %r41156;
	add.s32 	%r41164, %r41163, %r41157;
	add.s32 	%r41165, %r41164, %r41160;
	add.s32 	%r41166, %r41165, %r41162;
	and.b32  	%r41167, %r11782, 65535;
	mul.lo.s32 	%r41168, %r41167, %r41079;
	shr.u32 	%r41169, %r11782, 16;
	mul.lo.s32 	%r41170, %r41167, %r41078;
	mad.lo.s32 	%r41171, %r41169, %r41079, %r41170;
	and.b32  	%r41172, %r41168, 65535;
	shl.b32 	%r41173, %r41171, 16;
	shr.u32 	%r41174, %r41168, 16;
	shr.u32 	%r41175, %r41171, 16;
	add.s32 	%r41176, %r41172, %r59162;
	add.s32 	%r41177, %r41176, %r41173;
	setp.lt.u32 	%p10466, %r41177, %r59162;
	selp.u32 	%r41178, 1, 0, %p10466;
	add.s32 	%r41179, %r41177, %r41166;
	setp.lt.u32 	%p10467, %r41179, %r41177;
	selp.u32 	%r41180, 1, 0, %p10467;
	mad.lo.s32 	%r41181, %r41169, %r41078, %r41174;
	add.s32 	%r41182, %r41181, %r41175;
	add.s32 	%r41183, %r41182, %r41178;
	add.s32 	%r41184, %r41183, %r41180;
	and.b32  	%r41185, %r11783, 65535;
	mul.lo.s32 	%r41186, %r41185, %r41079;
	shr.u32 	%r41187, %r11783, 16;
	mul.lo.s32 	%r41188, %r41185, %r41078;
	mad.lo.s32 	%r41189, %r41187, %r41079, %r41188;
	and.b32  	%r41190, %r41186, 65535;
	shl.b32 	%r41191, %r41189, 16;
	shr.u32 	%r41192, %r41186, 16;
	shr.u32 	%r41193, %r41189, 16;
	add.s32 	%r41194, %r41190, %r59163;
	add.s32 	%r41195, %r41194, %r41191;
	setp.lt.u32 	%p10468, %r41195, %r59163;
	selp.u32 	%r41196, 1, 0, %p10468;
	add.s32 	%r41197, %r41195, %r41184;
	setp.lt.u32 	%p10469, %r41197, %r41195;
	selp.u32 	%r41198, 1, 0, %p10469;
	mad.lo.s32 	%r41199, %r41187, %r41078, %r41192;
	add.s32 	%r41200, %r41199, %r41193;
	add.s32 	%r41201, %r41200, %r41196;
	add.s32 	%r41202, %r41201, %r41198;
	and.b32  	%r41203, %r11784, 65535;
	mul.lo.s32 	%r41204, %r41203, %r41079;
	shr.u32 	%r41205, %r11784, 16;
	mul.lo.s32 	%r41206, %r41203, %r41078;
	mad.lo.s32 	%r41207, %r41205, %r41079, %r41206;
	and.b32  	%r41208, %r41204, 65535;
	shl.b32 	%r41209, %r41207, 16;
	shr.u32 	%r41210, %r41204, 16;
	shr.u32 	%r41211, %r41207, 16;
	add.s32 	%r41212, %r41208, %r59164;
	add.s32 	%r41213, %r41212, %r41209;
	setp.lt.u32 	%p10470, %r41213, %r59164;
	selp.u32 	%r41214, 1, 0, %p10470;
	add.s32 	%r41215, %r41213, %r41202;
	setp.lt.u32 	%p10471, %r41215, %r41213;
	selp.u32 	%r41216, 1, 0, %p10471;
	mad.lo.s32 	%r41217, %r41205, %r41078, %r41210;
	add.s32 	%r41218, %r41217, %r41211;
	add.s32 	%r41219, %r41218, %r41214;
	add.s32 	%r41220, %r41219, %r41216;
	mul.lo.s32 	%r41221, %r41090, %r55689;
	shr.u32 	%r41222, %r41221, 16;
	and.b32  	%r41223, %r41221, 65535;
	and.b32  	%r7815, %r11769, 65535;
	mul.lo.s32 	%r41224, %r7815, %r41223;
	shr.u32 	%r7816, %r11769, 16;
	mul.lo.s32 	%r41225, %r7815, %r41222;
	mad.lo.s32 	%r41226, %r7816, %r41223, %r41225;
	and.b32  	%r41227, %r41224, 65535;
	shl.b32 	%r41228, %r41226, 16;
	shr.u32 	%r41229, %r41224, 16;
	shr.u32 	%r41230, %r41226, 16;
	add.s32 	%r41231, %r41227, %r41090;
	add.s32 	%r41232, %r41231, %r41228;
	setp.lt.u32 	%p10472, %r41232, %r41090;
	selp.u32 	%r41233, 1, 0, %p10472;
	mad.lo.s32 	%r41234, %r7816, %r41222, %r41229;
	add.s32 	%r41235, %r41234, %r41230;
	add.s32 	%r41236, %r41235, %r41233;
	and.b32  	%r7818, %r11770, 65535;
	mul.lo.s32 	%r41237, %r7818, %r41223;
	shr.u32 	%r7819, %r11770, 16;
	mul.lo.s32 	%r41238, %r7818, %r41222;
	mad.lo.s32 	%r41239, %r7819, %r41223, %r41238;
	and.b32  	%r41240, %r41237, 65535;
	shl.b32 	%r41241, %r41239, 16;
	shr.u32 	%r41242, %r41237, 16;
	shr.u32 	%r41243, %r41239, 16;
	add.s32 	%r41244, %r41240, %r41107;
	add.s32 	%r41245, %r41244, %r41241;
	setp.lt.u32 	%p10473, %r41245, %r41107;
	selp.u32 	%r41246, 1, 0, %p10473;
	add.s32 	%r59155, %r41245, %r41236;
	setp.lt.u32 	%p10474, %r59155, %r41245;
	selp.u32 	%r41247, 1, 0, %p10474;
	mad.lo.s32 	%r41248, %r7819, %r41222, %r41242;
	add.s32 	%r41249, %r41248, %r41243;
	add.s32 	%r41250, %r41249, %r41246;
	add.s32 	%r41251, %r41250, %r41247;
	and.b32  	%r7822, %r11771, 65535;
	mul.lo.s32 	%r41252, %r7822, %r41223;
	shr.u32 	%r7823, %r11771, 16;
	mul.lo.s32 	%r41253, %r7822, %r41222;
	mad.lo.s32 	%r41254, %r7823, %r41223, %r41253;
	and.b32  	%r41255, %r41252, 65535;
	shl.b32 	%r41256, %r41254, 16;
	shr.u32 	%r41257, %r41252, 16;
	shr.u32 	%r41258, %r41254, 16;
	add.s32 	%r41259, %r41255, %r41125;
	add.s32 	%r41260, %r41259, %r41256;
	setp.lt.u32 	%p10475, %r41260, %r41125;
	selp.u32 	%r41261, 1, 0, %p10475;
	add.s32 	%r59158, %r41260, %r41251;
	setp.lt.u32 	%p10476, %r59158, %r41260;
	selp.u32 	%r41262, 1, 0, %p10476;
	mad.lo.s32 	%r41263, %r7823, %r41222, %r41257;
	add.s32 	%r41264, %r41263, %r41258;
	add.s32 	%r41265, %r41264, %r41261;
	add.s32 	%r41266, %r41265, %r41262;
	and.b32  	%r7826, %r11772, 65535;
	mul.lo.s32 	%r41267, %r7826, %r41223;
	shr.u32 	%r7827, %r11772, 16;
	mul.lo.s32 	%r41268, %r7826, %r41222;
	mad.lo.s32 	%r41269, %r7827, %r41223, %r41268;
	and.b32  	%r41270, %r41267, 65535;
	shl.b32 	%r41271, %r41269, 16;
	shr.u32 	%r41272, %r41267, 16;
	shr.u32 	%r41273, %r41269, 16;
	add.s32 	%r41274, %r41270, %r41143;
	add.s32 	%r41275, %r41274, %r41271;
	setp.lt.u32 	%p10477, %r41275, %r41143;
	selp.u32 	%r41276, 1, 0, %p10477;
	add.s32 	%r59159, %r41275, %r41266;
	setp.lt.u32 	%p10478, %r59159, %r41275;
	selp.u32 	%r41277, 1, 0, %p10478;
	mad.lo.s32 	%r41278, %r7827, %r41222, %r41272;
	add.s32 	%r41279, %r41278, %r41273;
	add.s32 	%r41280, %r41279, %r41276;
	add.s32 	%r41281, %r41280, %r41277;
	and.b32  	%r7830, %r11773, 65535;
	mul.lo.s32 	%r41282, %r7830, %r41223;
	shr.u32 	%r7831, %r11773, 16;
	mul.lo.s32 	%r41283, %r7830, %r41222;
	mad.lo.s32 	%r41284, %r7831, %r41223, %r41283;
	and.b32  	%r41285, %r41282, 65535;
	shl.b32 	%r41286, %r41284, 16;
	shr.u32 	%r41287, %r41282, 16;
	shr.u32 	%r41288, %r41284, 16;
	add.s32 	%r41289, %r41285, %r41161;
	add.s32 	%r41290, %r41289, %r41286;
	setp.lt.u32 	%p10479, %r41290, %r41161;
	selp.u32 	%r41291, 1, 0, %p10479;
	add.s32 	%r59160, %r41290, %r41281;
	setp.lt.u32 	%p10480, %r59160, %r41290;
	selp.u32 	%r41292, 1, 0, %p10480;
	mad.lo.s32 	%r41293, %r7831, %r41222, %r41287;
	add.s32 	%r41294, %r41293, %r41288;
	add.s32 	%r41295, %r41294, %r41291;
	add.s32 	%r41296, %r41295, %r41292;
	and.b32  	%r7834, %r11774, 65535;
	mul.lo.s32 	%r41297, %r7834, %r41223;
	shr.u32 	%r7835, %r11774, 16;
	mul.lo.s32 	%r41298, %r7834, %r41222;
	mad.lo.s32 	%r41299, %r7835, %r41223, %r41298;
	and.b32  	%r41300, %r41297, 65535;
	shl.b32 	%r41301, %r41299, 16;
	shr.u32 	%r41302, %r41297, 16;
	shr.u32 	%r41303, %r41299, 16;
	add.s32 	%r41304, %r41300, %r41179;
	add.s32 	%r41305, %r41304, %r41301;
	setp.lt.u32 	%p10481, %r41305, %r41179;
	selp.u32 	%r41306, 1, 0, %p10481;
	add.s32 	%r59161, %r41305, %r41296;
	setp.lt.u32 	%p10482, %r59161, %r41305;
	selp.u32 	%r41307, 1, 0, %p10482;
	mad.lo.s32 	%r41308, %r7835, %r41222, %r41302;
	add.s32 	%r41309, %r41308, %r41303;
	add.s32 	%r41310, %r41309, %r41306;
	add.s32 	%r41311, %r41310, %r41307;
	and.b32  	%r7838, %r11775, 65535;
	mul.lo.s32 	%r41312, %r7838, %r41223;
	shr.u32 	%r7839, %r11775, 16;
	mul.lo.s32 	%r41313, %r7838, %r41222;
	mad.lo.s32 	%r41314, %r7839, %r41223, %r41313;
	and.b32  	%r41315, %r41312, 65535;
	shl.b32 	%r41316, %r41314, 16;
	shr.u32 	%r41317, %r41312, 16;
	shr.u32 	%r41318, %r41314, 16;
	add.s32 	%r41319, %r41315, %r41197;
	add.s32 	%r41320, %r41319, %r41316;
	setp.lt.u32 	%p10483, %r41320, %r41197;
	selp.u32 	%r41321, 1, 0, %p10483;
	add.s32 	%r59162, %r41320, %r41311;
	setp.lt.u32 	%p10484, %r59162, %r41320;
	selp.u32 	%r41322, 1, 0, %p10484;
	mad.lo.s32 	%r41323, %r7839, %r41222, %r41317;
	add.s32 	%r41324, %r41323, %r41318;
	add.s32 	%r41325, %r41324, %r41321;
	add.s32 	%r41326, %r41325, %r41322;
	and.b32  	%r7842, %r11776, 65535;
	mul.lo.s32 	%r41327, %r7842, %r41223;
	shr.u32 	%r7843, %r11776, 16;
	mul.lo.s32 	%r41328, %r7842, %r41222;
	mad.lo.s32 	%r41329, %r7843, %r41223, %r41328;
	and.b32  	%r41330, %r41327, 65535;
	shl.b32 	%r41331, %r41329, 16;
	shr.u32 	%r41332, %r41327, 16;
	shr.u32 	%r41333, %r41329, 16;
	add.s32 	%r41334, %r41330, %r41215;
	add.s32 	%r41335, %r41334, %r41331;
	setp.lt.u32 	%p10485, %r41335, %r41215;
	selp.u32 	%r41336, 1, 0, %p10485;
	add.s32 	%r59163, %r41335, %r41326;
	setp.lt.u32 	%p10486, %r59163, %r41335;
	selp.u32 	%r41337, 1, 0, %p10486;
	mad.lo.s32 	%r41338, %r7843, %r41222, %r41332;
	add.s32 	%r41339, %r41338, %r41333;
	add.s32 	%r41340, %r41339, %r41336;
	add.s32 	%r41341, %r41340, %r41337;
	add.s32 	%r59164, %r41220, %r41341;
	add.s32 	%r59156, %r59156, 1;
	add.s64 	%rd61, %rd61, 4;
	setp.ne.s32 	%p10487, %r59156, 8;
	@%p10487 bra 	$L__BB0_2982;
	setp.lt.u32 	%p10488, %r59164, %r11776;
	mov.u32 	%r59157, %r59155;
	@%p10488 bra 	$L__BB0_2998;
	setp.gt.u32 	%p10489, %r59164, %r11776;
	@%p10489 bra 	$L__BB0_2997;
	setp.lt.u32 	%p10490, %r59163, %r11775;
	mov.u32 	%r59157, %r59155;
	@%p10490 bra 	$L__BB0_2998;
	setp.gt.u32 	%p10491, %r59163, %r11775;
	@%p10491 bra 	$L__BB0_2997;
	setp.lt.u32 	%p10492, %r59162, %r11774;
	mov.u32 	%r59157, %r59155;
	@%p10492 bra 	$L__BB0_2998;
	setp.gt.u32 	%p10493, %r59162, %r11774;
	@%p10493 bra 	$L__BB0_2997;
	setp.lt.u32 	%p10494, %r59161, %r11773;
	mov.u32 	%r59157, %r59155;
	@%p10494 bra 	$L__BB0_2998;
	setp.gt.u32 	%p10495, %r59161, %r11773;
	@%p10495 bra 	$L__BB0_2997;
	setp.lt.u32 	%p10496, %r59160, %r11772;
	mov.u32 	%r59157, %r59155;
	@%p10496 bra 	$L__BB0_2998;
	setp.gt.u32 	%p10497, %r59160, %r11772;
	@%p10497 bra 	$L__BB0_2997;
	setp.lt.u32 	%p10498, %r59159, %r11771;
	mov.u32 	%r59157, %r59155;
	@%p10498 bra 	$L__BB0_2998;
	setp.gt.u32 	%p10499, %r59159, %r11771;
	@%p10499 bra 	$L__BB0_2997;
	setp.lt.u32 	%p10500, %r59158, %r11770;
	mov.u32 	%r59157, %r59155;
	@%p10500 bra 	$L__BB0_2998;
	setp.le.u32 	%p10501, %r59158, %r11770;
	setp.lt.u32 	%p10502, %r59155, %r11769;
	and.pred  	%p10503, %p10501, %p10502;
	mov.u32 	%r59157, %r59155;
	@%p10503 bra 	$L__BB0_2998;
$L__BB0_2997:
	sub.s32 	%r59157, %r59155, %r11769;
	setp.lt.u32 	%p10504, %r59155, %r11769;
	selp.u32 	%r41342, 1, 0, %p10504;
	sub.s32 	%r41343, %r59158, %r11770;
	setp.lt.u32 	%p10505, %r59158, %r11770;
	selp.s32 	%r41344, -1, 0, %p10504;
	add.s32 	%r59158, %r41343, %r41344;
	setp.lt.u32 	%p10506, %r41343, %r41342;
	or.pred  	%p10507, %p10505, %p10506;
	selp.u32 	%r41345, 1, 0, %p10507;
	sub.s32 	%r41346, %r59159, %r11771;
	setp.lt.u32 	%p10508, %r59159, %r11771;
	selp.s32 	%r41347, -1, 0, %p10507;
	add.s32 	%r59159, %r41346, %r41347;
	setp.lt.u32 	%p10509, %r41346, %r41345;
	or.pred  	%p10510, %p10508, %p10509;
	selp.u32 	%r41348, 1, 0, %p10510;
	sub.s32 	%r41349, %r59160, %r11772;
	setp.lt.u32 	%p10511, %r59160, %r11772;
	selp.s32 	%r41350, -1, 0, %p10510;
	add.s32 	%r59160, %r41349, %r41350;
	setp.lt.u32 	%p10512, %r41349, %r41348;
	or.pred  	%p10513, %p10511, %p10512;
	selp.u32 	%r41351, 1, 0, %p10513;
	sub.s32 	%r41352, %r59161, %r11773;
	setp.lt.u32 	%p10514, %r59161, %r11773;
	selp.s32 	%r41353, -1, 0, %p10513;
	add.s32 	%r59161, %r41352, %r41353;
	setp.lt.u32 	%p10515, %r41352, %r41351;
	or.pred  	%p10516, %p10514, %p10515;
	selp.u32 	%r41354, 1, 0, %p10516;
	sub.s32 	%r41355, %r59162, %r11774;
	setp.lt.u32 	%p10517, %r59162, %r11774;
	selp.s32 	%r41356, -1, 0, %p10516;
	add.s32 	%r59162, %r41355, %r41356;
	setp.lt.u32 	%p10518, %r41355, %r41354;
	or.pred  	%p10519, %p10517, %p10518;
	selp.u32 	%r41357, 1, 0, %p10519;
	sub.s32 	%r41358, %r59163, %r11775;
	setp.lt.u32 	%p10520, %r59163, %r11775;
	selp.s32 	%r41359, -1, 0, %p10519;
	add.s32 	%r59163, %r41358, %r41359;
	setp.lt.u32 	%p10521, %r41358, %r41357;
	or.pred  	%p10522, %p10520, %p10521;
	selp.s32 	%r41360, -1, 0, %p10522;
	sub.s32 	%r41361, %r59164, %r11776;
	add.s32 	%r59164, %r41361, %r41360;
$L__BB0_2998:
	and.b32  	%r7863, %r59157, 65535;
	shr.u32 	%r7864, %r59157, 16;
	and.b32  	%r7865, %r59158, 65535;
	shr.u32 	%r7866, %r59158, 16;
	and.b32  	%r7867, %r59159, 65535;
	shr.u32 	%r7868, %r59159, 16;
	and.b32  	%r7869, %r59160, 65535;
	shr.u32 	%r7870, %r59160, 16;
	and.b32  	%r7871, %r59161, 65535;
	shr.u32 	%r7872, %r59161, 16;
	and.b32  	%r7873, %r59162, 65535;
	shr.u32 	%r7874, %r59162, 16;
	and.b32  	%r7875, %r59163, 65535;
	shr.u32 	%r7876, %r59163, 16;
	and.b32  	%r7877, %r59164, 65535;
	shr.u32 	%r7878, %r59164, 16;
	mov.b32 	%r59181, 0;
	mov.u32 	%r59180, %r59181;
	mov.u32 	%r59179, %r59181;
	mov.u32 	%r59178, %r59181;
	mov.u32 	%r59177, %r59181;
	mov.u32 	%r59176, %r59181;
	mov.u32 	%r59175, %r59181;
	mov.u32 	%r59172, %r59181;
	mov.u32 	%r59173, %r59181;
$L__BB0_2999:
	ld.param.u32 	%r55690, [_Z17ecm_stage1_kernelj4U256S_S_jPKjjjjjjjjPjS2_S2_S2_S2_S2__param_4];
	ld.local.u32 	%r41363, [%rd36];
	shr.u32 	%r41364, %r41363, 16;
	and.b32  	%r41365, %r41363, 65535;
	mul.lo.s32 	%r41366, %r7863, %r41365;
	mul.lo.s32 	%r41367, %r7863, %r41364;
	mad.lo.s32 	%r41368, %r7864, %r41365, %r41367;
	and.b32  	%r41369, %r41366, 65535;
	shl.b32 	%r41370, %r41368, 16;
	shr.u32 	%r41371, %r41366, 16;
	shr.u32 	%r41372, %r41368, 16;
	add.s32 	%r41373, %r41369, %r59172;
	add.s32 	%r41374, %r41373, %r41370;
	setp.lt.u32 	%p10523, %r41374, %r59172;
	selp.u32 	%r41375, 1, 0, %p10523;
	mad.lo.s32 	%r41376, %r7864, %r41364, %r41371;
	add.s32 	%r41377, %r41376, %r41372;
	add.s32 	%r41378, %r41377, %r41375;
	mul.lo.s32 	%r41379, %r7865, %r41365;
	mul.lo.s32 	%r41380, %r7865, %r41364;
	mad.lo.s32 	%r41381, %r7866, %r41365, %r41380;
	and.b32  	%r41382, %r41379, 65535;
	shl.b32 	%r41383, %r41381, 16;
	shr.u32 	%r41384, %r41379, 16;
	shr.u32 	%r41385, %r41381, 16;
	add.s32 	%r41386, %r41382, %r59175;
	add.s32 	%r41387, %r41386, %r41383;
	setp.lt.u32 	%p10524, %r41387, %r59175;
	selp.u32 	%r41388, 1, 0, %p10524;
	add.s32 	%r41389, %r41387, %r41378;
	setp.lt.u32 	%p10525, %r41389, %r41387;
	selp.u32 	%r41390, 1, 0, %p10525;
	mad.lo.s32 	%r41391, %r7866, %r41364, %r41384;
	add.s32 	%r41392, %r41391, %r41385;
	add.s32 	%r41393, %r41392, %r41388;
	add.s32 	%r41394, %r41393, %r41390;
	mul.lo.s32 	%r41395, %r7867, %r41365;
	mul.lo.s32 	%r41396, %r7867, %r41364;
	mad.lo.s32 	%r41397, %r7868, %r41365, %r41396;
	and.b32  	%r41398, %r41395, 65535;
	shl.b32 	%r41399, %r41397, 16;
	shr.u32 	%r41400, %r41395, 16;
	shr.u32 	%r41401, %r41397, 16;
	add.s32 	%r41402, %r41398, %r59176;
	add.s32 	%r41403, %r41402, %r41399;
	setp.lt.u32 	%p10526, %r41403, %r59176;
	selp.u32 	%r41404, 1, 0, %p10526;
	add.s32 	%r41405, %r41403, %r41394;
	setp.lt.u32 	%p10527, %r41405, %r41403;
	selp.u32 	%r41406, 1, 0, %p10527;
	mad.lo.s32 	%r41407, %r7868, %r41364, %r41400;
	add.s32 	%r41408, %r41407, %r41401;
	add.s32 	%r41409, %r41408, %r41404;
	add.s32 	%r41410, %r41409, %r41406;
	mul.lo.s32 	%r41411, %r7869, %r41365;
	mul.lo.s32 	%r41412, %r7869, %r41364;
	mad.lo.s32 	%r41413, %r7870, %r41365, %r41412;
	and.b32  	%r41414, %r41411, 65535;
	shl.b32 	%r41415, %r41413, 16;
	shr.u32 	%r41416, %r41411, 16;
	shr.u32 	%r41417, %r41413, 16;
	add.s32 	%r41418, %r41414, %r59177;
	add.s32 	%r41419, %r41418, %r41415;
	setp.lt.u32 	%p10528, %r41419, %r59177;
	selp.u32 	%r41420, 1, 0, %p10528;
	add.s32 	%r41421, %r41419, %r41410;
	setp.lt.u32 	%p10529, %r41421, %r41419;
	selp.u32 	%r41422, 1, 0, %p10529;
	mad.lo.s32 	%r41423, %r7870, %r41364, %r41416;
	add.s32 	%r41424, %r41423, %r41417;
	add.s32 	%r41425, %r41424, %r41420;
	add.s32 	%r41426, %r41425, %r41422;
	mul.lo.s32 	%r41427, %r7871, %r41365;
	mul.lo.s32 	%r41428, %r7871, %r41364;
	mad.lo.s32 	%r41429, %r7872, %r41365, %r41428;
	and.b32  	%r41430, %r41427, 65535;
	shl.b32 	%r41431, %r41429, 16;
	shr.u32 	%r41432, %r41427, 16;
	shr.u32 	%r41433, %r41429, 16;
	add.s32 	%r41434, %r41430, %r59178;
	add.s32 	%r41435, %r41434, %r41431;
	setp.lt.u32 	%p10530, %r41435, %r59178;
	selp.u32 	%r41436, 1, 0, %p10530;
	add.s32 	%r41437, %r41435, %r41426;
	setp.lt.u32 	%p10531, %r41437, %r41435;
	selp.u32 	%r41438, 1, 0, %p10531;
	mad.lo.s32 	%r41439, %r7872, %r41364, %r41432;
	add.s32 	%r41440, %r41439, %r41433;
	add.s32 	%r41441, %r41440, %r41436;
	add.s32 	%r41442, %r41441, %r41438;
	mul.lo.s32 	%r41443, %r7873, %r41365;
	mul.lo.s32 	%r41444, %r7873, %r41364;
	mad.lo.s32 	%r41445, %r7874, %r41365, %r41444;
	and.b32  	%r41446, %r41443, 65535;
	shl.b32 	%r41447, %r41445, 16;
	shr.u32 	%r41448, %r41443, 16;
	shr.u32 	%r41449, %r41445, 16;
	add.s32 	%r41450, %r41446, %r59179;
	add.s32 	%r41451, %r41450, %r41447;
	setp.lt.u32 	%p10532, %r41451, %r59179;
	selp.u32 	%r41452, 1, 0, %p10532;
	add.s32 	%r41453, %r41451, %r41442;
	setp.lt.u32 	%p10533, %r41453, %r41451;
	selp.u32 	%r41454, 1, 0, %p10533;
	mad.lo.s32 	%r41455, %r7874, %r41364, %r41448;
	add.s32 	%r41456, %r41455, %r41449;
	add.s32 	%r41457, %r41456, %r41452;
	add.s32 	%r41458, %r41457, %r41454;
	mul.lo.s32 	%r41459, %r7875, %r41365;
	mul.lo.s32 	%r41460, %r7875, %r41364;
	mad.lo.s32 	%r41461, %r7876, %r41365, %r41460;
	and.b32  	%r41462, %r41459, 65535;
	shl.b32 	%r41463, %r41461, 16;
	shr.u32 	%r41464, %r41459, 16;
	shr.u32 	%r41465, %r41461, 16;
	add.s32 	%r41466, %r41462, %r59180;
	add.s32 	%r41467, %r41466, %r41463;
	setp.lt.u32 	%p10534, %r41467, %r59180;
	selp.u32 	%r41468, 1, 0, %p10534;
	add.s32 	%r41469, %r41467, %r41458;
	setp.lt.u32 	%p10535, %r41469, %r41467;
	selp.u32 	%r41470, 1, 0, %p10535;
	mad.lo.s32 	%r41471, %r7876, %r41364, %r41464;
	add.s32 	%r41472, %r41471, %r41465;
	add.s32 	%r41473, %r41472, %r41468;
	add.s32 	%r41474, %r41473, %r41470;
	mul.lo.s32 	%r41475, %r7877, %r41365;
	mul.lo.s32 	%r41476, %r7877, %r41364;
	mad.lo.s32 	%r41477, %r7878, %r41365, %r41476;
	and.b32  	%r41478, %r41475, 65535;
	shl.b32 	%r41479, %r41477, 16;
	shr.u32 	%r41480, %r41475, 16;
	shr.u32 	%r41481, %r41477, 16;
	add.s32 	%r41482, %r41478, %r59181;
	add.s32 	%r41483, %r41482, %r41479;
	setp.lt.u32 	%p10536, %r41483, %r59181;
	selp.u32 	%r41484, 1, 0, %p10536;
	add.s32 	%r41485, %r41483, %r41474;
	setp.lt.u32 	%p10537, %r41485, %r41483;
	selp.u32 	%r41486, 1, 0, %p10537;
	mad.lo.s32 	%r41487, %r7878, %r41364, %r41480;
	add.s32 	%r41488, %r41487, %r41481;
	add.s32 	%r41489, %r41488, %r41484;
	add.s32 	%r41490, %r41489, %r41486;
	mul.lo.s32 	%r41491, %r41374, %r55690;
	shr.u32 	%r41492, %r41491, 16;
	and.b32  	%r41493, %r41491, 65535;
	mul.lo.s32 	%r41494, %r7815, %r41493;
	mul.lo.s32 	%r41495, %r7815, %r41492;
	mad.lo.s32 	%r41496, %r7816, %r41493, %r41495;
	and.b32  	%r41497, %r41494, 65535;
	shl.b32 	%r41498, %r41496, 16;
	shr.u32 	%r41499, %r41494, 16;
	shr.u32 	%r41500, %r41496, 16;
	add.s32 	%r41501, %r41497, %r41374;
	add.s32 	%r41502, %r41501, %r41498;
	setp.lt.u32 	%p10538, %r41502, %r41374;
	selp.u32 	%r41503, 1, 0, %p10538;
	mad.lo.s32 	%r41504, %r7816, %r41492, %r41499;
	add.s32 	%r41505, %r41504, %r41500;
	add.s32 	%r41506, %r41505, %r41503;
	mul.lo.s32 	%r41507, %r7818, %r41493;
	mul.lo.s32 	%r41508, %r7818, %r41492;
	mad.lo.s32 	%r41509, %r7819, %r41493, %r41508;
	and.b32  	%r41510, %r41507, 65535;
	shl.b32 	%r41511, %r41509, 16;
	shr.u32 	%r41512, %r41507, 16;
	shr.u32 	%r41513, %r41509, 16;
	add.s32 	%r41514, %r41510, %r41389;
	add.s32 	%r41515, %r41514, %r41511;
	setp.lt.u32 	%p10539, %r41515, %r41389;
	selp.u32 	%r41516, 1, 0, %p10539;
	add.s32 	%r59172, %r41515, %r41506;
	setp.lt.u32 	%p10540, %r59172, %r41515;
	selp.u32 	%r41517, 1, 0, %p10540;
	mad.lo.s32 	%r41518, %r7819, %r41492, %r41512;
	add.s32 	%r41519, %r41518, %r41513;
	add.s32 	%r41520, %r41519, %r41516;
	add.s32 	%r41521, %r41520, %r41517;
	mul.lo.s32 	%r41522, %r7822, %r41493;
	mul.lo.s32 	%r41523, %r7822, %r41492;
	mad.lo.s32 	%r41524, %r7823, %r41493, %r41523;
	and.b32  	%r41525, %r41522, 65535;
	shl.b32 	%r41526, %r41524, 16;
	shr.u32 	%r41527, %r41522, 16;
	shr.u32 	%r41528, %r41524, 16;
	add.s32 	%r41529, %r41525, %r41405;
	add.s32 	%r41530, %r41529, %r41526;
	setp.lt.u32 	%p10541, %r41530, %r41405;
	selp.u32 	%r41531, 1, 0, %p10541;
	add.s32 	%r59175, %r41530, %r41521;
	setp.lt.u32 	%p10542, %r59175, %r41530;
	selp.u32 	%r41532, 1, 0, %p10542;
	mad.lo.s32 	%r41533, %r7823, %r41492, %r41527;
	add.s32 	%r41534, %r41533, %r41528;
	add.s32 	%r41535, %r41534, %r41531;
	add.s32 	%r41536, %r41535, %r41532;
	mul.lo.s32 	%r41537, %r7826, %r41493;
	mul.lo.s32 	%r41538, %r7826, %r41492;
	mad.lo.s32 	%r41539, %r7827, %r41493, %r41538;
	and.b32  	%r41540, %r41537, 65535;
	shl.b32 	%r41541, %r41539, 16;
	shr.u32 	%r41542, %r41537, 16;
	shr.u32 	%r41543, %r41539, 16;
	add.s32 	%r41544, %r41540, %r41421;
	add.s32 	%r41545, %r41544, %r41541;
	setp.lt.u32 	%p10543, %r41545, %r41421;
	selp.u32 	%r41546, 1, 0, %p10543;
	add.s32 	%r59176, %r41545, %r41536;
	setp.lt.u32 	%p10544, %r59176, %r41545;
	selp.u32 	%r41547, 1, 0, %p10544;
	mad.lo.s32 	%r41548, %r7827, %r41492, %r41542;
	add.s32 	%r41549, %r41548, %r41543;
	add.s32 	%r41550, %r41549, %r41546;
	add.s32 	%r41551, %r41550, %r41547;
	mul.lo.s32 	%r41552, %r7830, %r41493;
	mul.lo.s32 	%r41553, %r7830, %r41492;
	mad.lo.s32 	%r41554, %r7831, %r41493, %r41553;
	and.b32  	%r41555, %r41552, 65535;
	shl.b32 	%r41556, %r41554, 16;
	shr.u32 	%r41557, %r41552, 16;
	shr.u32 	%r41558, %r41554, 16;
	add.s32 	%r41559, %r41555, %r41437;
	add.s32 	%r41560, %r41559, %r41556;
	setp.lt.u32 	%p10545, %r41560, %r41437;
	selp.u32 	%r41561, 1, 0, %p10545;
	add.s32 	%r59177, %r41560, %r41551;
	setp.lt.u32 	%p10546, %r59177, %r41560;
	selp.u32 	%r41562, 1, 0, %p10546;
	mad.lo.s32 	%r41563, %r7831, %r41492, %r41557;
	add.s32 	%r41564, %r41563, %r41558;
	add.s32 	%r41565, %r41564, %r41561;
	add.s32 	%r41566, %r41565, %r41562;
	mul.lo.s32 	%r41567, %r7834, %r41493;
	mul.lo.s32 	%r41568, %r7834, %r41492;
	mad.lo.s32 	%r41569, %r7835, %r41493, %r41568;
	and.b32  	%r41570, %r41567, 65535;
	shl.b32 	%r41571, %r41569, 16;
	shr.u32 	%r41572, %r41567, 16;
	shr.u32 	%r41573, %r41569, 16;
	add.s32 	%r41574, %r41570, %r41453;
	add.s32 	%r41575, %r41574, %r41571;
	setp.lt.u32 	%p10547, %r41575, %r41453;
	selp.u32 	%r41576, 1, 0, %p10547;
	add.s32 	%r59178, %r41575, %r41566;
	setp.lt.u32 	%p10548, %r59178, %r41575;
	selp.u32 	%r41577, 1, 0, %p10548;
	mad.lo.s32 	%r41578, %r7835, %r41492, %r41572;
	add.s32 	%r41579, %r41578, %r41573;
	add.s32 	%r41580, %r41579, %r41576;
	add.s32 	%r41581, %r41580, %r41577;
	mul.lo.s32 	%r41582, %r7838, %r41493;
	mul.lo.s32 	%r41583, %r7838, %r41492;
	mad.lo.s32 	%r41584, %r7839, %r41493, %r41583;
	and.b32  	%r41585, %r41582, 65535;
	shl.b32 	%r41586, %r41584, 16;
	shr.u32 	%r41587, %r41582, 16;
	shr.u32 	%r41588, %r41584, 16;
	add.s32 	%r41589, %r41585, %r41469;
	add.s32 	%r41590, %r41589, %r41586;
	setp.lt.u32 	%p10549, %r41590, %r41469;
	selp.u32 	%r41591, 1, 0, %p10549;
	add.s32 	%r59179, %r41590, %r41581;
	setp.lt.u32 	%p10550, %r59179, %r41590;
	selp.u32 	%r41592, 1, 0, %p10550;
	mad.lo.s32 	%r41593, %r7839, %r41492, %r41587;
	add.s32 	%r41594, %r41593, %r41588;
	add.s32 	%r41595, %r41594, %r41591;
	add.s32 	%r41596, %r41595, %r41592;
	mul.lo.s32 	%r41597, %r7842, %r41493;
	mul.lo.s32 	%r41598, %r7842, %r41492;
	mad.lo.s32 	%r41599, %r7843, %r41493, %r41598;
	and.b32  	%r41600, %r41597, 65535;
	shl.b32 	%r41601, %r41599, 16;
	shr.u32 	%r41602, %r41597, 16;
	shr.u32 	%r41603, %r41599, 16;
	add.s32 	%r41604, %r41600, %r41485;
	add.s32 	%r41605, %r41604, %r41601;
	setp.lt.u32 	%p10551, %r41605, %r41485;
	selp.u32 	%r41606, 1, 0, %p10551;
	add.s32 	%r59180, %r41605, %r41596;
	setp.lt.u32 	%p10552, %r59180, %r41605;
	selp.u32 	%r41607, 1, 0, %p10552;
	mad.lo.s32 	%r41608, %r7843, %r41492, %r41602;
	add.s32 	%r41609, %r41608, %r41603;
	add.s32 	%r41610, %r41609, %r41606;
	add.s32 	%r41611, %r41610, %r41607;
	add.s32 	%r59181, %r41490, %r41611;
	add.s32 	%r59173, %r59173, 1;
	add.s64 	%rd36, %rd36, 4;
	setp.ne.s32 	%p10553, %r59173, 8;
	@%p10553 bra 	$L__BB0_2999;
	setp.lt.u32 	%p10554, %r59181, %r11776;
	mov.u32 	%r59174, %r59172;
	@%p10554 bra 	$L__BB0_3015;
	setp.gt.u32 	%p10555, %r59181, %r11776;
	@%p10555 bra 	$L__BB0_3014;
	setp.lt.u32 	%p10556, %r59180, %r11775;
	mov.u32 	%r59174, %r59172;
	@%p10556 bra 	$L__BB0_3015;
	setp.gt.u32 	%p10557, %r59180, %r11775;
	@%p10557 bra 	$L__BB0_3014;
	setp.lt.u32 	%p10558, %r59179, %r11774;
	mov.u32 	%r59174, %r59172;
	@%p10558 bra 	$L__BB0_3015;
	setp.gt.u32 	%p10559, %r59179, %r11774;
	@%p10559 bra 	$L__BB0_3014;
	setp.lt.u32 	%p10560, %r59178, %r11773;
	mov.u32 	%r59174, %r59172;
	@%p10560 bra 	$L__BB0_3015;
	setp.gt.u32 	%p10561, %r59178, %r11773;
	@%p10561 bra 	$L__BB0_3014;
	setp.lt.u32 	%p10562, %r59177, %r11772;
	mov.u32 	%r59174, %r59172;
	@%p10562 bra 	$L__BB0_3015;
	setp.gt.u32 	%p10563, %r59177, %r11772;
	@%p10563 bra 	$L__BB0_3014;
	setp.lt.u32 	%p10564, %r59176, %r11771;
	mov.u32 	%r59174, %r59172;
	@%p10564 bra 	$L__BB0_3015;
	setp.gt.u32 	%p10565, %r59176, %r11771;
	@%p10565 bra 	$L__BB0_3014;
	setp.lt.u32 	%p10566, %r59175, %r11770;
	mov.u32 	%r59174, %r59172;
	@%p10566 bra 	$L__BB0_3015;
	setp.le.u32 	%p10567, %r59175, %r11770;
	setp.lt.u32 	%p10568, %r59172, %r11769;
	and.pred  	%p10569, %p10567, %p10568;
	mov.u32 	%r59174, %r59172;
	@%p10569 bra 	$L__BB0_3015;
$L__BB0_3014:
	sub.s32 	%r59174, %r59172, %r11769;
	setp.lt.u32 	%p10570, %r59172, %r11769;
	selp.u32 	%r41612, 1, 0, %p10570;
	sub.s32 	%r41613, %r59175, %r11770;
	setp.lt.u32 	%p10571, %r59175, %r11770;
	selp.s32 	%r41614, -1, 0, %p10570;
	add.s32 	%r59175, %r41613, %r41614;
	setp.lt.u32 	%p10572, %r41613, %r41612;
	or.pred  	%p10573, %p10571, %p10572;
	selp.u32 	%r41615, 1, 0, %p10573;
	sub.s32 	%r41616, %r59176, %r11771;
	setp.lt.u32 	%p10574, %r59176, %r11771;
	selp.s32 	%r41617, -1, 0, %p10573;
	add.s32 	%r59176, %r41616, %r41617;
	setp.lt.u32 	%p10575, %r41616, %r41615;
	or.pred  	%p10576, %p10574, %p10575;
	selp.u32 	%r41618, 1, 0, %p10576;
	sub.s32 	%r41619, %r59177, %r11772;
	setp.lt.u32 	%p10577, %r59177, %r11772;
	selp.s32 	%r41620, -1, 0, %p10576;
	add.s32 	%r59177, %r41619, %r41620;
	setp.lt.u32 	%p10578, %r41619, %r41618;
	or.pred  	%p10579, %p10577, %p10578;
	selp.u32 	%r41621, 1, 0, %p10579;
	sub.s32 	%r41622, %r59178, %r11773;
	setp.lt.u32 	%p10580, %r59178, %r11773;
	selp.s32 	%r41623, -1, 0, %p10579;
	add.s32 	%r59178, %r41622, %r41623;
	setp.lt.u32 	%p10581, %r41622, %r41621;
	or.pred  	%p10582, %p10580, %p10581;
	selp.u32 	%r41624, 1, 0, %p10582;
	sub.s32 	%r41625, %r59179, %r11774;
	setp.lt.u32 	%p10583, %r59179, %r11774;
	selp.s32 	%r41626, -1, 0, %p10582;
	add.s32 	%r59179, %r41625, %r41626;
	setp.lt.u32 	%p10584, %r41625, %r41624;
	or.pred  	%p10585, %p10583, %p10584;
	selp.u32 	%r41627, 1, 0, %p10585;
	sub.s32 	%r41628, %r59180, %r11775;
	setp.lt.u32 	%p10586, %r59180, %r11775;
	selp.s32 	%r41629, -1, 0, %p10585;
	add.s32 	%r59180, %r41628, %r41629;
	setp.lt.u32 	%p10587, %r41628, %r41627;
	or.pred  	%p10588, %p10586, %p10587;
	selp.s32 	%r41630, -1, 0, %p10588;
	sub.s32 	%r41631, %r59181, %r11776;
	add.s32 	%r59181, %r41631, %r41630;
$L__BB0_3015:
	st.local.u32 	[%rd39], %r59174;
	st.local.u32 	[%rd39+4], %r59175;
	st.local.u32 	[%rd39+8], %r59176;
	st.local.u32 	[%rd39+12], %r59177;
	st.local.u32 	[%rd39+16], %r59178;
	st.local.u32 	[%rd39+20], %r59179;
	st.local.u32 	[%rd39+24], %r59180;
	st.local.u32 	[%rd39+28], %r59181;
	st.local.u32 	[%rd38], %r58633;
	st.local.u32 	[%rd38+4], %r58634;
	st.local.u32 	[%rd38+8], %r58635;
	st.local.u32 	[%rd38+12], %r58636;
	st.local.u32 	[%rd38+16], %r58637;
	st.local.u32 	[%rd38+20], %r58638;
	st.local.u32 	[%rd38+24], %r58639;
	st.local.u32 	[%rd38+28], %r58640;
	st.local.u32 	[%rd38+32], %r11785;
	st.local.u32 	[%rd38+36], %r11786;
	st.local.u32 	[%rd38+40], %r11787;
	st.local.u32 	[%rd38+44], %r11788;
	st.local.u32 	[%rd38+48], %r11789;
	st.local.u32 	[%rd38+52], %r11790;
	st.local.u32 	[%rd38+56], %r11791;
	st.local.u32 	[%rd38+60], %r11792;
	mov.pred 	%p15646, 0;
	bra.uni 	$L__BB0_3892;
$L__BB0_3016:
	sub.s32 	%r43148, %r59215, %r59266;
	setp.lt.u32 	%p10956, %r59215, %r59266;
	selp.u32 	%r43149, 1, 0, %p10956;
	sub.s32 	%r43150, %r59214, %r59265;
	setp.lt.u32 	%p10957, %r59214, %r59265;
	selp.s32 	%r43151, -1, 0, %p10956;
	add.s32 	%r43152, %r43150, %r43151;
	setp.lt.u32 	%p10958, %r43150, %r43149;
	or.pred  	%p10959, %p10957, %p10958;
	selp.u32 	%r43153, 1, 0, %p10959;
	sub.s32 	%r43154, %r59213, %r59264;
	setp.lt.u32 	%p10960, %r59213, %r59264;
	selp.s32 	%r43155, -1, 0, %p10959;
	add.s32 	%r43156, %r43154, %r43155;
	setp.lt.u32 	%p10961, %r43154, %r43153;
	or.pred  	%p10962, %p10960, %p10961;
	selp.u32 	%r43157, 1, 0, %p10962;
	sub.s32 	%r43158, %r59212, %r59263;
	setp.lt.u32 	%p10963, %r59212, %r59263;
	selp.s32 	%r43159, -1, 0, %p10962;
	add.s32 	%r43160, %r43158, %r43159;
	setp.lt.u32 	%p10964, %r43158, %r43157;
	or.pred  	%p10965, %p10963, %p10964;
	selp.u32 	%r43161, 1, 0, %p10965;
	sub.s32 	%r43162, %r59211, %r59262;
	setp.lt.u32 	%p10966, %r59211, %r59262;
	selp.s32 	%r43163, -1, 0, %p10965;
	add.s32 	%r43164, %r43162, %r43163;
	setp.lt.u32 	%p10967, %r43162, %r43161;
	or.pred  	%p10968, %p10966, %p10967;
	selp.u32 	%r43165, 1, 0, %p10968;
	sub.s32 	%r43166, %r59210, %r59261;
	setp.lt.u32 	%p10969, %r59210, %r59261;
	selp.s32 	%r43167, -1, 0, %p10968;
	add.s32 	%r43168, %r43166, %r43167;
	setp.lt.u32 	%p10970, %r43166, %r43165;
	or.pred  	%p10971, %p10969, %p10970;
	selp.u32 	%r43169, 1, 0, %p10971;
	sub.s32 	%r43170, %r59209, %r59260;
	setp.lt.u32 	%p10972, %r59209, %r59260;
	selp.s32 	%r43171, -1, 0, %p10971;
	add.s32 	%r43172, %r43170, %r43171;
	setp.lt.u32 	%p10973, %r43170, %r43169;
	or.pred  	%p10974, %p10972, %p10973;
	selp.u32 	%r43173, 1, 0, %p10974;
	sub.s32 	%r43174, %r59259, %r59208;
	add.s32 	%r43175, %r43174, %r43173;
	sub.s32 	%r59274, %r11769, %r43148;
	setp.lt.u32 	%p10975, %r11769, %r43148;
	selp.u32 	%r43176, 1, 0, %p10975;
	sub.s32 	%r43177, %r11770, %r43152;
	setp.lt.u32 	%p10976, %r11770, %r43152;
	selp.s32 	%r43178, -1, 0, %p10975;
	add.s32 	%r59273, %r43177, %r43178;
	setp.lt.u32 	%p10977, %r43177, %r43176;
	or.pred  	%p10978, %p10976, %p10977;
	selp.u32 	%r43179, 1, 0, %p10978;
	sub.s32 	%r43180, %r11771, %r43156;
	setp.lt.u32 	%p10979, %r11771, %r43156;
	selp.s32 	%r43181, -1, 0, %p10978;
	add.s32 	%r59272, %r43180, %r43181;
	setp.lt.u32 	%p10980, %r43180, %r43179;
	or.pred  	%p10981, %p10979, %p10980;
	selp.u32 	%r43182, 1, 0, %p10981;
	sub.s32 	%r43183, %r11772, %r43160;
	setp.lt.u32 	%p10982, %r11772, %r43160;
	selp.s32 	%r43184, -1, 0, %p10981;
	add.s32 	%r59271, %r43183, %r43184;
	setp.lt.u32 	%p10983, %r43183, %r43182;
	or.pred  	%p10984, %p10982, %p10983;
	selp.u32 	%r43185, 1, 0, %p10984;
	sub.s32 	%r43186, %r11773, %r43164;
	setp.lt.u32 	%p10985, %r11773, %r43164;
	selp.s32 	%r43187, -1, 0, %p10984;
	add.s32 	%r59270, %r43186, %r43187;
	setp.lt.u32 	%p10986, %r43186, %r43185;
	or.pred  	%p10987, %p10985, %p10986;
	selp.u32 	%r43188, 1, 0, %p10987;
	sub.s32 	%r43189, %r11774, %r43168;
	setp.lt.u32 	%p10988, %r11774, %r43168;
	selp.s32 	%r43190, -1, 0, %p10987;
	add.s32 	%r59269, %r43189, %r43190;
	setp.lt.u32 	%p10989, %r43189, %r43188;
	or.pred  	%p10990, %p10988, %p10989;
	selp.u32 	%r43191, 1, 0, %p10990;
	sub.s32 	%r43192, %r11775, %r43172;
	setp.lt.u32 	%p10991, %r11775, %r43172;
	selp.s32 	%r43193, -1, 0, %p10990;
	add.s32 	%r59268, %r43192, %r43193;
	setp.lt.u32 	%p10992, %r43192, %r43191;
	or.pred  	%p10993, %p10991, %p10992;
	selp.s32 	%r43194, -1, 0, %p10993;
	add.s32 	%r43195, %r43175, %r11776;
	add.s32 	%r59267, %r43195, %r43194;
$L__BB0_3017:
	st.local.u32 	[%rd23], %r59274;
	st.local.u32 	[%rd23+4], %r59273;
	st.local.u32 	[%rd23+8], %r59272;
	st.local.u32 	[%rd23+12], %r59271;
	st.local.u32 	[%rd23+16], %r59270;
	st.local.u32 	[%rd23+20], %r59269;
	st.local.u32 	[%rd23+24], %r59268;
	st.local.u32 	[%rd23+28], %r59267;
	mov.b32 	%r59284, 0;
	mov.u64 	%rd511, %rd21;
	mov.u32 	%r59285, %r59284;
	mov.u32 	%r59286, %r59284;
	mov.u32 	%r59287, %r59284;
	mov.u32 	%r59288, %r59284;
	mov.u32 	%r59289, %r59284;
	mov.u32 	%r59290, %r59284;
	mov.u32 	%r59282, %r59284;
	mov.u32 	%r59283, %r59284;
$L__BB0_3018:
	ld.param.u32 	%r55696, [_Z17ecm_stage1_kernelj4U256S_S_jPKjjjjjjjjPjS2_S2_S2_S2_S2__param_4];
	ld.local.u32 	%r43197, [%rd511];
	shr.u32 	%r43198, %r43197, 16;
	and.b32  	%r43199, %r43197, 65535;
	mul.lo.s32 	%r43200, %r8066, %r43199;
	mul.lo.s32 	%r43201, %r8066, %r43198;
	mad.lo.s32 	%r43202, %r8067, %r43199, %r43201;
	and.b32  	%r43203, %r43200, 65535;
	shl.b32 	%r43204, %r43202, 16;
	shr.u32 	%r43205, %r43200, 16;
	shr.u32 	%r43206, %r43202, 16;
	add.s32 	%r43207, %r43203, %r59282;
	add.s32 	%r43208, %r43207, %r43204;
	setp.lt.u32 	%p10994, %r43208, %r59282;
	selp.u32 	%r43209, 1, 0, %p10994;
	mad.lo.s32 	%r43210, %r8067, %r43198, %r43205;
	add.s32 	%r43211, %r43210, %r43206;
	add.s32 	%r43212, %r43211, %r43209;
	mul.lo.s32 	%r43213, %r8068, %r43199;
	mul.lo.s32 	%r43214, %r8068, %r43198;
	mad.lo.s32 	%r43215, %r8069, %r43199, %r43214;
	and.b32  	%r43216, %r43213, 65535;
	shl.b32 	%r43217, %r43215, 16;
	shr.u32 	%r43218, %r43213, 16;
	shr.u32 	%r43219, %r43215, 16;
	add.s32 	%r43220, %r43216, %r59290;
	add.s32 	%r43221, %r43220, %r43217;
	setp.lt.u32 	%p10995, %r43221, %r59290;
	selp.u32 	%r43222, 1, 0, %p10995;
	add.s32 	%r43223, %r43221, %r43212;
	setp.lt.u32 	%p10996, %r43223, %r43221;
	selp.u32 	%r43224, 1, 0, %p10996;
	mad.lo.s32 	%r43225, %r8069, %r43198, %r43218;
	add.s32 	%r43226, %r43225, %r43219;
	add.s32 	%r43227, %r43226, %r43222;
	add.s32 	%r43228, %r43227, %r43224;
	mul.lo.s32 	%r43229, %r8070, %r43199;
	mul.lo.s32 	%r43230, %r8070, %r43198;
	mad.lo.s32 	%r43231, %r8071, %r43199, %r43230;
	and.b32  	%r43232, %r43229, 65535;
	shl.b32 	%r43233, %r43231, 16;
	shr.u32 	%r43234, %r43229, 16;
	shr.u32 	%r43235, %r43231, 16;
	add.s32 	%r43236, %r43232, %r59289;
	add.s32 	%r43237, %r43236, %r43233;
	setp.lt.u32 	%p10997, %r43237, %r59289;
	selp.u32 	%r43238, 1, 0, %p10997;
	add.s32 	%r43239, %r43237, %r43228;
	setp.lt.u32 	%p10998, %r43239, %r43237;
	selp.u32 	%r43240, 1, 0, %p10998;
	mad.lo.s32 	%r43241, %r8071, %r43198, %r43234;
	add.s32 	%r43242, %r43241, %r43235;
	add.s32 	%r43243, %r43242, %r43238;
	add.s32 	%r43244, %r43243, %r43240;
	mul.lo.s32 	%r43245, %r8072, %r43199;
	mul.lo.s32 	%r43246, %r8072, %r43198;
	mad.lo.s32 	%r43247, %r8073, %r43199, %r43246;
	and.b32  	%r43248, %r43245, 65535;
	shl.b32 	%r43249, %r43247, 16;
	shr.u32 	%r43250, %r43245, 16;
	shr.u32 	%r43251, %r43247, 16;
	add.s32 	%r43252, %r43248, %r59288;
	add.s32 	%r43253, %r43252, %r43249;
	setp.lt.u32 	%p10999, %r43253, %r59288;
	selp.u32 	%r43254, 1, 0, %p10999;
	add.s32 	%r43255, %r43253, %r43244;
	setp.lt.u32 	%p11000, %r43255, %r43253;
	selp.u32 	%r43256, 1, 0, %p11000;
	mad.lo.s32 	%r43257, %r8073, %r43198, %r43250;
	add.s32 	%r43258, %r43257, %r43251;
	add.s32 	%r43259, %r43258, %r43254;
	add.s32 	%r43260, %r43259, %r43256;
	mul.lo.s32 	%r43261, %r8074, %r43199;
	mul.lo.s32 	%r43262, %r8074, %r43198;
	mad.lo.s32 	%r43263, %r8075, %r43199, %r43262;
	and.b32  	%r43264, %r43261, 65535;
	shl.b32 	%r43265, %r43263, 16;
	shr.u32 	%r43266, %r43261, 16;
	shr.u32 	%r43267, %r43263, 16;
	add.s32 	%r43268, %r43264, %r59287;
	add.s32 	%r43269, %r43268, %r43265;
	setp.lt.u32 	%p11001, %r43269, %r59287;
	selp.u32 	%r43270, 1, 0, %p11001;
	add.s32 	%r43271, %r43269, %r43260;
	setp.lt.u32 	%p11002, %r43271, %r43269;
	selp.u32 	%r43272, 1, 0, %p11002;
	mad.lo.s32 	%r43273, %r8075, %r43198, %r43266;
	add.s32 	%r43274, %r43273, %r43267;
	add.s32 	%r43275, %r43274, %r43270;
	add.s32 	%r43276, %r43275, %r43272;
	mul.lo.s32 	%r43277, %r8076, %r43199;
	mul.lo.s32 	%r43278, %r8076, %r43198;
	mad.lo.s32 	%r43279, %r8077, %r43199, %r43278;
	and.b32  	%r43280, %r43277, 65535;
	shl.b32 	%r43281, %r43279, 16;
	shr.u32 	%r43282, %r43277, 16;
	shr.u32 	%r43283, %r43279, 16;
	add.s32 	%r43284, %r43280, %r59286;
	add.s32 	%r43285, %r43284, %r43281;
	setp.lt.u32 	%p11003, %r43285, %r59286;
	selp.u32 	%r43286, 1, 0, %p11003;
	add.s32 	%r43287, %r43285, %r43276;
	setp.lt.u32 	%p11004, %r43287, %r43285;
	selp.u32 	%r43288, 1, 0, %p11004;
	mad.lo.s32 	%r43289, %r8077, %r43198, %r43282;
	add.s32 	%r43290, %r43289, %r43283;
	add.s32 	%r43291, %r43290, %r43286;
	add.s32 	%r43292, %r43291, %r43288;
	mul.lo.s32 	%r43293, %r8078, %r43199;
	mul.lo.s32 	%r43294, %r8078, %r43198;
	mad.lo.s32 	%r43295, %r8079, %r43199, %r43294;
	and.b32  	%r43296, %r43293, 65535;
	shl.b32 	%r43297, %r43295, 16;
	shr.u32 	%r43298, %r43293, 16;
	shr.u32 	%r43299, %r43295, 16;
	add.s32 	%r43300, %r43296, %r59285;
	add.s32 	%r43301, %r43300, %r43297;
	setp.lt.u32 	%p11005, %r43301, %r59285;
	selp.u32 	%r43302, 1, 0, %p11005;
	add.s32 	%r43303, %r43301, %r43292;
	setp.lt.u32 	%p11006, %r43303, %r43301;
	selp.u32 	%r43304, 1, 0, %p11006;
	mad.lo.s32 	%r43305, %r8079, %r43198, %r43298;
	add.s32 	%r43306, %r43305, %r43299;
	add.s32 	%r43307, %r43306, %r43302;
	add.s32 	%r43308, %r43307, %r43304;
	mul.lo.s32 	%r43309, %r8080, %r43199;
	mul.lo.s32 	%r43310, %r8080, %r43198;
	mad.lo.s32 	%r43311, %r8081, %r43199, %r43310;
	and.b32  	%r43312, %r43309, 65535;
	shl.b32 	%r43313, %r43311, 16;
	shr.u32 	%r43314, %r43309, 16;
	shr.u32 	%r43315, %r43311, 16;
	add.s32 	%r43316, %r43312, %r59284;
	add.s32 	%r43317, %r43316, %r43313;
	setp.lt.u32 	%p11007, %r43317, %r59284;
	selp.u32 	%r43318, 1, 0, %p11007;
	add.s32 	%r43319, %r43317, %r43308;
	setp.lt.u32 	%p11008, %r43319, %r43317;
	selp.u32 	%r43320, 1, 0, %p11008;
	mad.lo.s32 	%r43321, %r8081, %r43198, %r43314;
	add.s32 	%r43322, %r43321, %r43315;
	add.s32 	%r43323, %r43322, %r43318;
	add.s32 	%r43324, %r43323, %r43320;
	mul.lo.s32 	%r43325, %r43208, %r55696;
	shr.u32 	%r43326, %r43325, 16;
	and.b32  	%r43327, %r43325, 65535;
	and.b32  	%r8156, %r11769, 65535;
	mul.lo.s32 	%r43328, %r8156, %r43327;
	shr.u32 	%r8157, %r11769, 16;
	mul.lo.s32 	%r43329, %r8156, %r43326;
	mad.lo.s32 	%r43330, %r8157, %r43327, %r43329;
	and.b32  	%r43331, %r43328, 65535;
	shl.b32 	%r43332, %r43330, 16;
	shr.u32 	%r43333, %r43328, 16;
	shr.u32 	%r43334, %r43330, 16;
	add.s32 	%r43335, %r43331, %r43208;
	add.s32 	%r43336, %r43335, %r43332;
	setp.lt.u32 	%p11009, %r43336, %r43208;
	selp.u32 	%r43337, 1, 0, %p11009;
	mad.lo.s32 	%r43338, %r8157, %r43326, %r43333;
	add.s32 	%r43339, %r43338, %r43334;
	add.s32 	%r43340, %r43339, %r43337;
	and.b32  	%r8159, %r11770, 65535;
	mul.lo.s32 	%r43341, %r8159, %r43327;
	shr.u32 	%r8160, %r11770, 16;
	mul.lo.s32 	%r43342, %r8159, %r43326;
	mad.lo.s32 	%r43343, %r8160, %r43327, %r43342;
	and.b32  	%r43344, %r43341, 65535;
	shl.b32 	%r43345, %r43343, 16;
	shr.u32 	%r43346, %r43341, 16;
	shr.u32 	%r43347, %r43343, 16;
	add.s32 	%r43348, %r43344, %r43223;
	add.s32 	%r43349, %r43348, %r43345;
	setp.lt.u32 	%p11010, %r43349, %r43223;
	selp.u32 	%r43350, 1, 0, %p11010;
	add.s32 	%r59282, %r43349, %r43340;
	setp.lt.u32 	%p11011, %r59282, %r43349;
	selp.u32 	%r43351, 1, 0, %p11011;
	mad.lo.s32 	%r43352, %r8160, %r43326, %r43346;
	add.s32 	%r43353, %r43352, %r43347;
	add.s32 	%r43354, %r43353, %r43350;
	add.s32 	%r43355, %r43354, %r43351;
	and.b32  	%r43356, %r11771, 65535;
	mul.lo.s32 	%r43357, %r43356, %r43327;
	shr.u32 	%r43358, %r11771, 16;
	mul.lo.s32 	%r43359, %r43356, %r43326;
	mad.lo.s32 	%r43360, %r43358, %r43327, %r43359;
	and.b32  	%r43361, %r43357, 65535;
	shl.b32 	%r43362, %r43360, 16;
	shr.u32 	%r43363, %r43357, 16;
	shr.u32 	%r43364, %r43360, 16;
	add.s32 	%r43365, %r43361, %r43239;
	add.s32 	%r43366, %r43365, %r43362;
	setp.lt.u32 	%p11012, %r43366, %r43239;
	selp.u32 	%r43367, 1, 0, %p11012;
	add.s32 	%r59290, %r43366, %r43355;
	setp.lt.u32 	%p11013, %r59290, %r43366;
	selp.u32 	%r43368, 1, 0, %p11013;
	mad.lo.s32 	%r43369, %r43358, %r43326, %r43363;
	add.s32 	%r43370, %r43369, %r43364;
	add.s32 	%r43371, %r43370, %r43367;
	add.s32 	%r43372, %r43371, %r43368;
	and.b32  	%r43373, %r11772, 65535;
	mul.lo.s32 	%r43374, %r43373, %r43327;
	shr.u32 	%r43375, %r11772, 16;
	mul.lo.s32 	%r43376, %r43373, %r43326;
	mad.lo.s32 	%r43377, %r43375, %r43327, %r43376;
	and.b32  	%r43378, %r43374, 65535;
	shl.b32 	%r43379, %r43377, 16;
	shr.u32 	%r43380, %r43374, 16;
	shr.u32 	%r43381, %r43377, 16;
	add.s32 	%r43382, %r43378, %r43255;
	add.s32 	%r43383, %r43382, %r43379;
	setp.lt.u32 	%p11014, %r43383, %r43255;
	selp.u32 	%r43384, 1, 0, %p11014;
	add.s32 	%r59289, %r43383, %r43372;
	setp.lt.u32 	%p11015, %r59289, %r43383;
	selp.u32 	%r43385, 1, 0, %p11015;
	mad.lo.s32 	%r43386, %r43375, %r43326, %r43380;
	add.s32 	%r43387, %r43386, %r43381;
	add.s32 	%r43388, %r43387, %r43384;
	add.s32 	%r43389, %r43388, %r43385;
	and.b32  	%r43390, %r11773, 65535;
	mul.lo.s32 	%r43391, %r43390, %r43327;
	shr.u32 	%r43392, %r11773, 16;
	mul.lo.s32 	%r43393, %r43390, %r43326;
	mad.lo.s32 	%r43394, %r43392, %r43327, %r43393;
	and.b32  	%r43395, %r43391, 65535;
	shl.b32 	%r43396, %r43394, 16;
	shr.u32 	%r43397, %r43391, 16;
	shr.u32 	%r43398, %r43394, 16;
	add.s32 	%r43399, %r43395, %r43271;
	add.s32 	%r43400, %r43399, %r43396;
	setp.lt.u32 	%p11016, %r43400, %r43271;
	selp.u32 	%r43401, 1, 0, %p11016;
	add.s32 	%r59288, %r43400, %r43389;
	setp.lt.u32 	%p11017, %r59288, %r43400;
	selp.u32 	%r43402, 1, 0, %p11017;
	mad.lo.s32 	%r43403, %r43392, %r43326, %r43397;
	add.s32 	%r43404, %r43403, %r43398;
	add.s32 	%r43405, %r43404, %r43401;
	add.s32 	%r43406, %r43405, %r43402;
	and.b32  	%r43407, %r11774, 65535;
	mul.lo.s32 	%r43408, %r43407, %r43327;
	shr.u32 	%r43409, %r11774, 16;
	mul.lo.s32 	%r43410, %r43407, %r43326;
	mad.lo.s32 	%r43411, %r43409, %r43327, %r43410;
	and.b32  	%r43412, %r43408, 65535;
	shl.b32 	%r43413, %r43411, 16;
	shr.u32 	%r43414, %r43408, 16;
	shr.u32 	%r43415, %r43411, 16;
	add.s32 	%r43416, %r43412, %r43287;
	add.s32 	%r43417, %r43416, %r43413;
	setp.lt.u32 	%p11018, %r43417, %r43287;
	selp.u32 	%r43418, 1, 0, %p11018;
	add.s32 	%r59287, %r43417, %r43406;
	setp.lt.u32 	%p11019, %r59287, %r43417;
	selp.u32 	%r43419, 1, 0, %p11019;
	mad.lo.s32 	%r43420, %r43409, %r43326, %r43414;
	add.s32 	%r43421, %r43420, %r43415;
	add.s32 	%r43422, %r43421, %r43418;
	add.s32 	%r43423, %r43422, %r43419;
	and.b32  	%r43424, %r11775, 65535;
	mul.lo.s32 	%r43425, %r43424, %r43327;
	shr.u32 	%r43426, %r11775, 16;
	mul.lo.s32 	%r43427, %r43424, %r43326;
	mad.lo.s32 	%r43428, %r43426, %r43327, %r43427;
	and.b32  	%r43429, %r43425, 65535;
	shl.b32 	%r43430, %r43428, 16;
	shr.u32 	%r43431, %r43425, 16;
	shr.u32 	%r43432, %r43428, 16;
	add.s32 	%r43433, %r43429, %r43303;
	add.s32 	%r43434, %r43433, %r43430;
	setp.lt.u32 	%p11020, %r43434, %r43303;
	selp.u32 	%r43435, 1, 0, %p11020;
	add.s32 	%r59286, %r43434, %r43423;
	setp.lt.u32 	%p11021, %r59286, %r43434;
	selp.u32 	%r43436, 1, 0, %p11021;
	mad.lo.s32 	%r43437, %r43426, %r43326, %r43431;
	add.s32 	%r43438, %r43437, %r43432;
	add.s32 	%r43439, %r43438, %r43435;
	add.s32 	%r43440, %r43439, %r43436;
	and.b32  	%r43441, %r11776, 65535;
	mul.lo.s32 	%r43442, %r43441, %r43327;
	shr.u32 	%r43443, %r11776, 16;
	mul.lo.s32 	%r43444, %r43441, %r43326;
	mad.lo.s32 	%r43445, %r43443, %r43327, %r43444;
	and.b32  	%r43446, %r43442, 65535;
	shl.b32 	%r43447, %r43445, 16;
	shr.u32 	%r43448, %r43442, 16;
	shr.u32 	%r43449, %r43445, 16;
	add.s32 	%r43450, %r43446, %r43319;
	add.s32 	%r43451, %r43450, %r43447;
	setp.lt.u32 	%p11022, %r43451, %r43319;
	selp.u32 	%r43452, 1, 0, %p11022;
	add.s32 	%r59285, %r43451, %r43440;
	setp.lt.u32 	%p11023, %r59285, %r43451;
	selp.u32 	%r43453, 1, 0, %p11023;
	mad.lo.s32 	%r43454, %r43443, %r43326, %r43448;
	add.s32 	%r43455, %r43454, %r43449;
	add.s32 	%r43456, %r43455, %r43452;
	add.s32 	%r43457, %r43456, %r43453;
	add.s32 	%r59284, %r43324, %r43457;
	add.s32 	%r59283, %r59283, 1;
	add.s64 	%rd511, %rd511, 4;
	setp.ne.s32 	%p11024, %r59283, 8;
	@%p11024 bra 	$L__BB0_3018;
	setp.lt.u32 	%p11025, %r59284, %r11776;
	mov.u32 	%r59291, %r59282;
	@%p11025 bra 	$L__BB0_3034;
	setp.gt.u32 	%p11026, %r59284, %r11776;
	@%p11026 bra 	$L__BB0_3033;
	setp.lt.u32 	%p11027, %r59285, %r11775;
	mov.u32 	%r59291, %r59282;
	@%p11027 bra 	$L__BB0_3034;
	setp.gt.u32 	%p11028, %r59285, %r11775;
	@%p11028 bra 	$L__BB0_3033;
	setp.lt.u32 	%p11029, %r59286, %r11774;
	mov.u32 	%r59291, %r59282;
	@%p11029 bra 	$L__BB0_3034;
	setp.gt.u32 	%p11030, %r59286, %r11774;
	@%p11030 bra 	$L__BB0_3033;
	setp.lt.u32 	%p11031, %r59287, %r11773;
	mov.u32 	%r59291, %r59282;
	@%p11031 bra 	$L__BB0_3034;
	setp.gt.u32 	%p11032, %r59287, %r11773;
	@%p11032 bra 	$L__BB0_3033;
	setp.lt.u32 	%p11033, %r59288, %r11772;
	mov.u32 	%r59291, %r59282;
	@%p11033 bra 	$L__BB0_3034;
	setp.gt.u32 	%p11034, %r59288, %r11772;
	@%p11034 bra 	$L__BB0_3033;
	setp.lt.u32 	%p11035, %r59289, %r11771;
	mov.u32 	%r59291, %r59282;
	@%p11035 bra 	$L__BB0_3034;
	setp.gt.u32 	%p11036, %r59289, %r11771;
	@%p11036 bra 	$L__BB0_3033;
	setp.lt.u32 	%p11037, %r59290, %r11770;
	mov.u32 	%r59291, %r59282;
	@%p11037 bra 	$L__BB0_3034;
	setp.le.u32 	%p11038, %r59290, %r11770;
	setp.lt.u32 	%p11039, %r59282, %r11769;
	and.pred  	%p11040, %p11038, %p11039;
	mov.u32 	%r59291, %r59282;
	@%p11040 bra 	$L__BB0_3034;
$L__BB0_3033:
	sub.s32 	%r59291, %r59282, %r11769;
	setp.lt.u32 	%p11041, %r59282, %r11769;
	selp.u32 	%r43458, 1, 0, %p11041;
	sub.s32 	%r43459, %r59290, %r11770;
	setp.lt.u32 	%p11042, %r59290, %r11770;
	selp.s32 	%r43460, -1, 0, %p11041;
	add.s32 	%r59290, %r43459, %r43460;
	setp.lt.u32 	%p11043, %r43459, %r43458;
	or.pred  	%p11044, %p11042, %p11043;
	selp.u32 	%r43461, 1, 0, %p11044;
	sub.s32 	%r43462, %r59289, %r11771;
	setp.lt.u32 	%p11045, %r59289, %r11771;
	selp.s32 	%r43463, -1, 0, %p11044;
	add.s32 	%r59289, %r43462, %r43463;
	setp.lt.u32 	%p11046, %r43462, %r43461;
	or.pred  	%p11047, %p11045, %p11046;
	selp.u32 	%r43464, 1, 0, %p11047;
	sub.s32 	%r43465, %r59288, %r11772;
	setp.lt.u32 	%p11048, %r59288, %r11772;
	selp.s32 	%r43466, -1, 0, %p11047;
	add.s32 	%r59288, %r43465, %r43466;
	setp.lt.u32 	%p11049, %r43465, %r43464;
	or.pred  	%p11050, %p11048, %p11049;
	selp.u32 	%r43467, 1, 0, %p11050;
	sub.s32 	%r43468, %r59287, %r11773;
	setp.lt.u32 	%p11051, %r59287, %r11773;
	selp.s32 	%r43469, -1, 0, %p11050;
	add.s32 	%r59287, %r43468, %r43469;
	setp.lt.u32 	%p11052, %r43468, %r43467;
	or.pred  	%p11053, %p11051, %p11052;
	selp.u32 	%r43470, 1, 0, %p11053;
	sub.s32 	%r43471, %r59286, %r11774;
	setp.lt.u32 	%p11054, %r59286, %r11774;
	selp.s32 	%r43472, -1, 0, %p11053;
	add.s32 	%r59286, %r43471, %r43472;
	setp.lt.u32 	%p11055, %r43471, %r43470;
	or.pred  	%p11056, %p11054, %p11055;
	selp.u32 	%r43473, 1, 0, %p11056;
	sub.s32 	%r43474, %r59285, %r11775;
	setp.lt.u32 	%p11057, %r59285, %r11775;
	selp.s32 	%r43475, -1, 0, %p11056;
	add.s32 	%r59285, %r43474, %r43475;
	setp.lt.u32 	%p11058, %r43474, %r43473;
	or.pred  	%p11059, %p11057, %p11058;
	selp.s32 	%r43476, -1, 0, %p11059;
	sub.s32 	%r43477, %r59284, %r11776;
	add.s32 	%r59284, %r43477, %r43476;
$L__BB0_3034:
	st.local.u32 	[%rd24], %r59291;
	st.local.u32 	[%rd24+4], %r59290;
	st.local.u32 	[%rd24+8], %r59289;
	st.local.u32 	[%rd24+12], %r59288;
	st.local.u32 	[%rd24+16], %r59287;
	st.local.u32 	[%rd24+20], %r59286;
	st.local.u32 	[%rd24+24], %r59285;
	st.local.u32 	[%rd24+28], %r59284;
	mov.b32 	%r59301, 0;
	mov.u32 	%r59302, %r59301;
	mov.u32 	%r59303, %r59301;
	mov.u32 	%r59304, %r59301;
	mov.u32 	%r59305, %r59301;
	mov.u32 	%r59306, %r59301;
	mov.u32 	%r59307, %r59301;
	mov.u32 	%r59299, %r59301;
	mov.u32 	%r59300, %r59301;
$L__BB0_3035:
	ld.param.u32 	%r55697, [_Z17ecm_stage1_kernelj4U256S_S_jPKjjjjjjjjPjS2_S2_S2_S2_S2__param_4];
	ld.local.u32 	%r43479, [%rd20];
	and.b32  	%r43480, %r43479, 65535;
	and.b32  	%r43481, %r43479, -65536;
	add.s32 	%r43482, %r43480, %r59299;
	add.s32 	%r43483, %r43482, %r43481;
	setp.lt.u32 	%p11060, %r43483, %r59299;
	selp.u32 	%r43484, 1, 0, %p11060;
	add.s32 	%r43485, %r59307, %r43484;
	setp.lt.u32 	%p11061, %r43485, %r59307;
	selp.u32 	%r43486, 1, 0, %p11061;
	add.s32 	%r43487, %r59306, %r43486;
	setp.lt.u32 	%p11062, %r43487, %r59306;
	selp.u32 	%r43488, 1, 0, %p11062;
	add.s32 	%r43489, %r59305, %r43488;
	setp.lt.u32 	%p11063, %r43489, %r59305;
	selp.u32 	%r43490, 1, 0, %p11063;
	add.s32 	%r43491, %r59304, %r43490;
	setp.lt.u32 	%p11064, %r43491, %r59304;
	selp.u32 	%r43492, 1, 0, %p11064;
	add.s32 	%r43493, %r59303, %r43492;
	setp.lt.u32 	%p11065, %r43493, %r59303;
	selp.u32 	%r43494, 1, 0, %p11065;
	add.s32 	%r43495, %r59302, %r43494;
	setp.lt.u32 	%p11066, %r43495, %r59302;
	selp.u32 	%r43496, 1, 0, %p11066;
	add.s32 	%r43497, %r59301, %r43496;
	setp.lt.u32 	%p11067, %r43497, %r59301;
	selp.u32 	%r43498, 1, 0, %p11067;
	mul.lo.s32 	%r43499, %r43483, %r55697;
	shr.u32 	%r43500, %r43499, 16;
	and.b32  	%r43501, %r43499, 65535;
	mul.lo.s32 	%r43502, %r8156, %r43501;
	mul.lo.s32 	%r43503, %r8156, %r43500;
	mad.lo.s32 	%r43504, %r8157, %r43501, %r43503;
	and.b32  	%r43505, %r43502, 65535;
	shl.b32 	%r43506, %r43504, 16;
	shr.u32 	%r43507, %r43502, 16;
	shr.u32 	%r43508, %r43504, 16;
	add.s32 	%r43509, %r43505, %r43483;
	add.s32 	%r43510, %r43509, %r43506;
	setp.lt.u32 	%p11068, %r43510, %r43483;
	selp.u32 	%r43511, 1, 0, %p11068;
	mad.lo.s32 	%r43512, %r8157, %r43500, %r43507;
	add.s32 	%r43513, %r43512, %r43508;
	add.s32 	%r43514, %r43513, %r43511;
	mul.lo.s32 	%r43515, %r8159, %r43501;
	mul.lo.s32 	%r43516, %r8159, %r43500;
	mad.lo.s32 	%r43517, %r8160, %r43501, %r43516;
	and.b32  	%r43518, %r43515, 65535;
	shl.b32 	%r43519, %r43517, 16;
	shr.u32 	%r43520, %r43515, 16;
	shr.u32 	%r43521, %r43517, 16;
	add.s32 	%r43522, %r43518, %r43485;
	add.s32 	%r43523, %r43522, %r43519;
	setp.lt.u32 	%p11069, %r43523, %r43485;
	selp.u32 	%r43524, 1, 0, %p11069;
	add.s32 	%r59299, %r43523, %r43514;
	setp.lt.u32 	%p11070, %r59299, %r43523;
	selp.u32 	%r43525, 1, 0, %p11070;
	mad.lo.s32 	%r43526, %r8160, %r43500, %r43520;
	add.s32 	%r43527, %r43526, %r43521;
	add.s32 	%r43528, %r43527, %r43524;
	add.s32 	%r43529, %r43528, %r43525;
	and.b32  	%r43530, %r11771, 65535;
	mul.lo.s32 	%r43531, %r43530, %r43501;
	shr.u32 	%r43532, %r11771, 16;
	mul.lo.s32 	%r43533, %r43530, %r43500;
	mad.lo.s32 	%r43534, %r43532, %r43501, %r43533;
	and.b32  	%r43535, %r43531, 65535;
	shl.b32 	%r43536, %r43534, 16;
	shr.u32 	%r43537, %r43531, 16;
	shr.u32 	%r43538, %r43534, 16;
	add.s32 	%r43539, %r43535, %r43487;
	add.s32 	%r43540, %r43539, %r43536;
	setp.lt.u32 	%p11071, %r43540, %r43487;
	selp.u32 	%r43541, 1, 0, %p11071;
	add.s32 	%r59307, %r43540, %r43529;
	setp.lt.u32 	%p11072, %r59307, %r43540;
	selp.u32 	%r43542, 1, 0, %p11072;
	mad.lo.s32 	%r43543, %r43532, %r43500, %r43537;
	add.s32 	%r43544, %r43543, %r43538;
	add.s32 	%r43545, %r43544, %r43541;
	add.s32 	%r43546, %r43545, %r43542;
	and.b32  	%r43547, %r11772, 65535;
	mul.lo.s32 	%r43548, %r43547, %r43501;
	shr.u32 	%r43549, %r11772, 16;
	mul.lo.s32 	%r43550, %r43547, %r43500;
	mad.lo.s32 	%r43551, %r43549, %r43501, %r43550;
	and.b32  	%r43552, %r43548, 65535;
	shl.b32 	%r43553, %r43551, 16;
	shr.u32 	%r43554, %r43548, 16;
	shr.u32 	%r43555, %r43551, 16;
	add.s32 	%r43556, %r43552, %r43489;
	add.s32 	%r43557, %r43556, %r43553;
	setp.lt.u32 	%p11073, %r43557, %r43489;
	selp.u32 	%r43558, 1, 0, %p11073;
	add.s32 	%r59306, %r43557, %r43546;
	setp.lt.u32 	%p11074, %r59306, %r43557;
	selp.u32 	%r43559, 1, 0, %p11074;
	mad.lo.s32 	%r43560, %r43549, %r43500, %r43554;
	add.s32 	%r43561, %r43560, %r43555;
	add.s32 	%r43562, %r43561, %r43558;
	add.s32 	%r43563, %r43562, %r43559;
	and.b32  	%r43564, %r11773, 65535;
	mul.lo.s32 	%r43565, %r43564, %r43501;
	shr.u32 	%r43566, %r11773, 16;
	mul.lo.s32 	%r43567, %r43564, %r43500;
	mad.lo.s32 	%r43568, %r43566, %r43501, %r43567;
	and.b32  	%r43569, %r43565, 65535;
	shl.b32 	%r43570, %r43568, 16;
	shr.u32 	%r43571, %r43565, 16;
	shr.u32 	%r43572, %r43568, 16;
	add.s32 	%r43573, %r43569, %r43491;
	add.s32 	%r43574, %r43573, %r43570;
	setp.lt.u32 	%p11075, %r43574, %r43491;
	selp.u32 	%r43575, 1, 0, %p11075;
	add.s32 	%r59305, %r43574, %r43563;
	setp.lt.u32 	%p11076, %r59305, %r43574;
	selp.u32 	%r43576, 1, 0, %p11076;
	mad.lo.s32 	%r43577, %r43566, %r43500, %r43571;
	add.s32 	%r43578, %r43577, %r43572;
	add.s32 	%r43579, %r43578, %r43575;
	add.s32 	%r43580, %r43579, %r43576;
	and.b32  	%r43581, %r11774, 65535;
	mul.lo.s32 	%r43582, %r43581, %r43501;
	shr.u32 	%r43583, %r11774, 16;
	mul.lo.s32 	%r43584, %r43581, %r43500;
	mad.lo.s32 	%r43585, %r43583, %r43501, %r43584;
	and.b32  	%r43586, %r43582, 65535;
	shl.b32 	%r43587, %r43585, 16;
	shr.u32 	%r43588, %r43582, 16;
	shr.u32 	%r43589, %r43585, 16;
	add.s32 	%r43590, %r43586, %r43493;
	add.s32 	%r43591, %r43590, %r43587;
	setp.lt.u32 	%p11077, %r43591, %r43493;
	selp.u32 	%r43592, 1, 0, %p11077;
	add.s32 	%r59304, %r43591, %r43580;
	setp.lt.u32 	%p11078, %r59304, %r43591;
	selp.u32 	%r43593, 1, 0, %p11078;
	mad.lo.s32 	%r43594, %r43583, %r43500, %r43588;
	add.s32 	%r43595, %r43594, %r43589;
	add.s32 	%r43596, %r43595, %r43592;
	add.s32 	%r43597, %r43596, %r43593;
	and.b32  	%r43598, %r11775, 65535;
	mul.lo.s32 	%r43599, %r43598, %r43501;
	shr.u32 	%r43600, %r11775, 16;
	mul.lo.s32 	%r43601, %r43598, %r43500;
	mad.lo.s32 	%r43602, %r43600, %r43501, %r43601;
	and.b32  	%r43603, %r43599, 65535;
	shl.b32 	%r43604, %r43602, 16;
	shr.u32 	%r43605, %r43599, 16;
	shr.u32 	%r43606, %r43602, 16;
	add.s32 	%r43607, %r43603, %r43495;
	add.s32 	%r43608, %r43607, %r43604;
	setp.lt.u32 	%p11079, %r43608, %r43495;
	selp.u32 	%r43609, 1, 0, %p11079;
	add.s32 	%r59303, %r43608, %r43597;
	setp.lt.u32 	%p11080, %r59303, %r43608;
	selp.u32 	%r43610, 1, 0, %p11080;
	mad.lo.s32 	%r43611, %r43600, %r43500, %r43605;
	add.s32 	%r43612, %r43611, %r43606;
	add.s32 	%r43613, %r43612, %r43609;
	add.s32 	%r43614, %r43613, %r43610;
	and.b32  	%r43615, %r11776, 65535;
	mul.lo.s32 	%r43616, %r43615, %r43501;
	shr.u32 	%r43617, %r11776, 16;
	mul.lo.s32 	%r43618, %r43615, %r43500;
	mad.lo.s32 	%r43619, %r43617, %r43501, %r43618;
	and.b32  	%r43620, %r43616, 65535;
	shl.b32 	%r43621, %r43619, 16;
	shr.u32 	%r43622, %r43616, 16;
	shr.u32 	%r43623, %r43619, 16;
	add.s32 	%r43624, %r43620, %r43497;
	add.s32 	%r43625, %r43624, %r43621;
	setp.lt.u32 	%p11081, %r43625, %r43497;
	selp.u32 	%r43626, 1, 0, %p11081;
	add.s32 	%r59302, %r43625, %r43614;
	setp.lt.u32 	%p11082, %r59302, %r43625;
	selp.u32 	%r43627, 1, 0, %p11082;
	mad.lo.s32 	%r43628, %r43617, %r43500, %r43622;
	add.s32 	%r43629, %r43628, %r43623;
	add.s32 	%r43630, %r43629, %r43626;
	add.s32 	%r43631, %r43630, %r43627;
	add.s32 	%r59301, %r43631, %r43498;
	add.s32 	%r59300, %r59300, 1;
	add.s64 	%rd20, %rd20, 4;
	setp.ne.s32 	%p11083, %r59300, 8;
	@%p11083 bra 	$L__BB0_3035;
	setp.lt.u32 	%p11084, %r59301, %r11776;
	mov.u32 	%r59308, %r59299;
	@%p11084 bra 	$L__BB0_3051;
	setp.gt.u32 	%p11085, %r59301, %r11776;
	@%p11085 bra 	$L__BB0_3050;
	setp.lt.u32 	%p11086, %r59302, %r11775;
	mov.u32 	%r59308, %r59299;
	@%p11086 bra 	$L__BB0_3051;
	setp.gt.u32 	%p11087, %r59302, %r11775;
	@%p11087 bra 	$L__BB0_3050;
	setp.lt.u32 	%p11088, %r59303, %r11774;
	mov.u32 	%r59308, %r59299;
	@%p11088 bra 	$L__BB0_3051;
	setp.gt.u32 	%p11089, %r59303, %r11774;
	@%p11089 bra 	$L__BB0_3050;
	setp.lt.u32 	%p11090, %r59304, %r11773;
	mov.u32 	%r59308, %r59299;
	@%p11090 bra 	$L__BB0_3051;
	setp.gt.u32 	%p11091, %r59304, %r11773;
	@%p11091 bra 	$L__BB0_3050;
	setp.lt.u32 	%p11092, %r59305, %r11772;
	mov.u32 	%r59308, %r59299;
	@%p11092 bra 	$L__BB0_3051;
	setp.gt.u32 	%p11093, %r59305, %r11772;
	@%p11093 bra 	$L__BB0_3050;
	setp.lt.u32 	%p11094, %r59306, %r11771;
	mov.u32 	%r59308, %r59299;
	@%p11094 bra 	$L__BB0_3051;
	setp.gt.u32 	%p11095, %r59306, %r11771;
	@%p11095 bra 	$L__BB0_3050;
	setp.lt.u32 	%p11096, %r59307, %r11770;
	mov.u32 	%r59308, %r59299;
	@%p11096 bra 	$L__BB0_3051;
	setp.le.u32 	%p11097, %r59307, %r11770;
	setp.lt.u32 	%p11098, %r59299, %r11769;
	and.pred  	%p11099, %p11097, %p11098;
	mov.u32 	%r59308, %r59299;
	@%p11099 bra 	$L__BB0_3051;
$L__BB0_3050:
	sub.s32 	%r59308, %r59299, %r11769;
	setp.lt.u32 	%p11100, %r59299, %r11769;
	selp.u32 	%r43632, 1, 0, %p11100;
	sub.s32 	%r43633, %r59307, %r11770;
	setp.lt.u32 	%p11101, %r59307, %r11770;
	selp.s32 	%r43634, -1, 0, %p11100;
	add.s32 	%r59307, %r43633, %r43634;
	setp.lt.u32 	%p11102, %r43633, %r43632;
	or.pred  	%p11103, %p11101, %p11102;
	selp.u32 	%r43635, 1, 0, %p11103;
	sub.s32 	%r43636, %r59306, %r11771;
	setp.lt.u32 	%p11104, %r59306, %r11771;
	selp.s32 	%r43637, -1, 0, %p11103;
	add.s32 	%r59306, %r43636, %r43637;
	setp.lt.u32 	%p11105, %r43636, %r43635;
	or.pred  	%p11106, %p11104, %p11105;
	selp.u32 	%r43638, 1, 0, %p11106;
	sub.s32 	%r43639, %r59305, %r11772;
	setp.lt.u32 	%p11107, %r59305, %r11772;
	selp.s32 	%r43640, -1, 0, %p11106;
	add.s32 	%r59305, %r43639, %r43640;
	setp.lt.u32 	%p11108, %r43639, %r43638;
	or.pred  	%p11109, %p11107, %p11108;
	selp.u32 	%r43641, 1, 0, %p11109;
	sub.s32 	%r43642, %r59304, %r11773;
	setp.lt.u32 	%p11110, %r59304, %r11773;
	selp.s32 	%r43643, -1, 0, %p11109;
	add.s32 	%r59304, %r43642, %r43643;
	setp.lt.u32 	%p11111, %r43642, %r43641;
	or.pred  	%p11112, %p11110, %p11111;
	selp.u32 	%r43644, 1, 0, %p11112;
	sub.s32 	%r43645, %r59303, %r11774;
	setp.lt.u32 	%p11113, %r59303, %r11774;
	selp.s32 	%r43646, -1, 0, %p11112;
	add.s32 	%r59303, %r43645, %r43646;
	setp.lt.u32 	%p11114, %r43645, %r43644;
	or.pred  	%p11115, %p11113, %p11114;
	selp.u32 	%r43647, 1, 0, %p11115;
	sub.s32 	%r43648, %r59302, %r11775;
	setp.lt.u32 	%p11116, %r59302, %r11775;
	selp.s32 	%r43649, -1, 0, %p11115;
	add.s32 	%r59302, %r43648, %r43649;
	setp.lt.u32 	%p11117, %r43648, %r43647;
	or.pred  	%p11118, %p11116, %p11117;
	selp.s32 	%r43650, -1, 0, %p11118;
	sub.s32 	%r43651, %r59301, %r11776;
	add.s32 	%r59301, %r43651, %r43650;
$L__BB0_3051:
	mov.b32 	%r59343, 0;
	mov.u64 	%rd513, %rd23;
	mov.u32 	%r59344, %r59343;
	mov.u32 	%r59345, %r59343;
	mov.u32 	%r59346, %r59343;
	mov.u32 	%r59347, %r59343;
	mov.u32 	%r59348, %r59343;
	mov.u32 	%r59349, %r59343;
	mov.u32 	%r59316, %r59343;
	mov.u32 	%r59317, %r59343;
$L__BB0_3052:
	ld.param.u32 	%r55698, [_Z17ecm_stage1_kernelj4U256S_S_jPKjjjjjjjjPjS2_S2_S2_S2_S2__param_4];
	ld.local.u32 	%r43653, [%rd513];
	and.b32  	%r43654, %r43653, 65535;
	and.b32  	%r43655, %r43653, -65536;
	add.s32 	%r43656, %r43654, %r59316;
	add.s32 	%r43657, %r43656, %r43655;
	setp.lt.u32 	%p11119, %r43657, %r59316;
	selp.u32 	%r43658, 1, 0, %p11119;
	add.s32 	%r43659, %r59349, %r43658;
	setp.lt.u32 	%p11120, %r43659, %r59349;
	selp.u32 	%r43660, 1, 0, %p11120;
	add.s32 	%r43661, %r59348, %r43660;
	setp.lt.u32 	%p11121, %r43661, %r59348;
	selp.u32 	%r43662, 1, 0, %p11121;
	add.s32 	%r43663, %r59347, %r43662;
	setp.lt.u32 	%p11122, %r43663, %r59347;
	selp.u32 	%r43664, 1, 0, %p11122;
	add.s32 	%r43665, %r59346, %r43664;
	setp.lt.u32 	%p11123, %r43665, %r59346;
	selp.u32 	%r43666, 1, 0, %p11123;
	add.s32 	%r43667, %r59345, %r43666;
	setp.lt.u32 	%p11124, %r43667, %r59345;
	selp.u32 	%r43668, 1, 0, %p11124;
	add.s32 	%r43669, %r59344, %r43668;
	setp.lt.u32 	%p11125, %r43669, %r59344;
	selp.u32 	%r43670, 1, 0, %p11125;
	add.s32 	%r43671, %r59343, %r43670;
	setp.lt.u32 	%p11126, %r43671, %r59343;
	selp.u32 	%r43672, 1, 0, %p11126;
	mul.lo.s32 	%r43673, %r43657, %r55698;
	shr.u32 	%r43674, %r43673, 16;
	and.b32  	%r43675, %r43673, 65535;
	and.b32  	%r43676, %r11769, 65535;
	mul.lo.s32 	%r43677, %r43676, %r43675;
	shr.u32 	%r43678, %r11769, 16;
	mul.lo.s32 	%r43679, %r43676, %r43674;
	mad.lo.s32 	%r43680, %r43678, %r43675, %r43679;
	and.b32  	%r43681, %r43677, 65535;
	shl.b32 	%r43682, %r43680, 16;
	shr.u32 	%r43683, %r43677, 16;
	shr.u32 	%r43684, %r43680, 16;
	add.s32 	%r43685, %r43681, %r43657;
	add.s32 	%r43686, %r43685, %r43682;
	setp.lt.u32 	%p11127, %r43686, %r43657;
	selp.u32 	%r43687, 1, 0, %p11127;
	mad.lo.s32 	%r43688, %r43678, %r43674, %r43683;
	add.s32 	%r43689, %r43688, %r43684;
	add.s32 	%r43690, %r43689, %r43687;
	and.b32  	%r43691, %r11770, 65535;
	mul.lo.s32 	%r43692, %r43691, %r43675;
	shr.u32 	%r43693, %r11770, 16;
	mul.lo.s32 	%r43694, %r43691, %r43674;
	mad.lo.s32 	%r43695, %r43693, %r43675, %r43694;
	and.b32  	%r43696, %r43692, 65535;
	shl.b32 	%r43697, %r43695, 16;
	shr.u32 	%r43698, %r43692, 16;
	shr.u32 	%r43699, %r43695, 16;
	add.s32 	%r43700, %r43696, %r43659;
	add.s32 	%r43701, %r43700, %r43697;
	setp.lt.u32 	%p11128, %r43701, %r43659;
	selp.u32 	%r43702, 1, 0, %p11128;
	add.s32 	%r59316, %r43701, %r43690;
	setp.lt.u32 	%p11129, %r59316, %r43701;
	selp.u32 	%r43703, 1, 0, %p11129;
	mad.lo.s32 	%r43704, %r43693, %r43674, %r43698;
	add.s32 	%r43705, %r43704, %r43699;
	add.s32 	%r43706, %r43705, %r43702;
	add.s32 	%r43707, %r43706, %r43703;
	and.b32  	%r43708, %r11771, 65535;
	mul.lo.s32 	%r43709, %r43708, %r43675;
	shr.u32 	%r43710, %r11771, 16;
	mul.lo.s32 	%r43711, %r43708, %r43674;
	mad.lo.s32 	%r43712, %r43710, %r43675, %r43711;
	and.b32  	%r43713, %r43709, 65535;
	shl.b32 	%r43714, %r43712, 16;
	shr.u32 	%r43715, %r43709, 16;
	shr.u32 	%r43716, %r43712, 16;
	add.s32 	%r43717, %r43713, %r43661;
	add.s32 	%r43718, %r43717, %r43714;
	setp.lt.u32 	%p11130, %r43718, %r43661;
	selp.u32 	%r43719, 1, 0, %p11130;
	add.s32 	%r59349, %r43718, %r43707;
	setp.lt.u32 	%p11131, %r59349, %r43718;
	selp.u32 	%r43720, 1, 0, %p11131;
	mad.lo.s32 	%r43721, %r43710, %r43674, %r43715;
	add.s32 	%r43722, %r43721, %r43716;
	add.s32 	%r43723, %r43722, %r43719;
	add.s32 	%r43724, %r43723, %r43720;
	and.b32  	%r43725, %r11772, 65535;
	mul.lo.s32 	%r43726, %r43725, %r43675;
	shr.u32 	%r43727, %r11772, 16;
	mul.lo.s32 	%r43728, %r43725, %r43674;
	mad.lo.s32 	%r43729, %r43727, %r43675, %r43728;
	and.b32  	%r43730, %r43726, 65535;
	shl.b32 	%r43731, %r43729, 16;
	shr.u32 	%r43732, %r43726, 16;
	shr.u32 	%r43733, %r43729, 16;
	add.s32 	%r43734, %r43730, %r43663;
	add.s32 	%r43735, %r43734, %r43731;
	setp.lt.u32 	%p11132, %r43735, %r43663;
	selp.u32 	%r43736, 1, 0, %p11132;
	add.s32 	%r59348, %r43735, %r43724;
	setp.lt.u32 	%p11133, %r59348, %r43735;
	selp.u32 	%r43737, 1, 0, %p11133;
	mad.lo.s32 	%r43738, %r43727, %r43674, %r43732;
	add.s32 	%r43739, %r43738, %r43733;
	add.s32 	%r43740, %r43739, %r43736;
	add.s32 	%r43741, %r43740, %r43737;
	and.b32  	%r43742, %r11773, 65535;
	mul.lo.s32 	%r43743, %r43742, %r43675;
	shr.u32 	%r43744, %r11773, 16;
	mul.lo.s32 	%r43745, %r43742, %r43674;
	mad.lo.s32 	%r43746, %r43744, %r43675, %r43745;
	and.b32  	%r43747, %r43743, 65535;
	shl.b32 	%r43748, %r43746, 16;
	shr.u32 	%r43749, %r43743, 16;
	shr.u32 	%r43750, %r43746, 16;
	add.s32 	%r43751, %r43747, %r43665;
	add.s32 	%r43752, %r43751, %r43748;
	setp.lt.u32 	%p11134, %r43752, %r43665;
	selp.u32 	%r43753, 1, 0, %p11134;
	add.s32 	%r59347, %r43752, %r43741;
	setp.lt.u32 	%p11135, %r59347, %r43752;
	selp.u32 	%r43754, 1, 0, %p11135;
	mad.lo.s32 	%r43755, %r43744, %r43674, %r43749;
	add.s32 	%r43756, %r43755, %r43750;
	add.s32 	%r43757, %r43756, %r43753;
	add.s32 	%r43758, %r43757, %r43754;
	and.b32  	%r43759, %r11774, 65535;
	mul.lo.s32 	%r43760, %r43759, %r43675;
	shr.u32 	%r43761, %r11774, 16;
	mul.lo.s32 	%r43762, %r43759, %r43674;
	mad.lo.s32 	%r43763, %r43761, %r43675, %r43762;
	and.b32  	%r43764, %r43760, 65535;
	shl.b32 	%r43765, %r43763, 16;
	shr.u32 	%r43766, %r43760, 16;
	shr.u32 	%r43767, %r43763, 16;
	add.s32 	%r43768, %r43764, %r43667;
	add.s32 	%r43769, %r43768, %r43765;
	setp.lt.u32 	%p11136, %r43769, %r43667;
	selp.u32 	%r43770, 1, 0, %p11136;
	add.s32 	%r59346, %r43769, %r43758;
	setp.lt.u32 	%p11137, %r59346, %r43769;
	selp.u32 	%r43771, 1, 0, %p11137;
	mad.lo.s32 	%r43772, %r43761, %r43674, %r43766;
	add.s32 	%r43773, %r43772, %r43767;
	add.s32 	%r43774, %r43773, %r43770;
	add.s32 	%r43775, %r43774, %r43771;
	and.b32  	%r43776, %r11775, 65535;
	mul.lo.s32 	%r43777, %r43776, %r43675;
	shr.u32 	%r43778, %r11775, 16;
	mul.lo.s32 	%r43779, %r43776, %r43674;
	mad.lo.s32 	%r43780, %r43778, %r43675, %r43779;
	and.b32  	%r43781, %r43777, 65535;
	shl.b32 	%r43782, %r43780, 16;
	shr.u32 	%r43783, %r43777, 16;
	shr.u32 	%r43784, %r43780, 16;
	add.s32 	%r43785, %r43781, %r43669;
	add.s32 	%r43786, %r43785, %r43782;
	setp.lt.u32 	%p11138, %r43786, %r43669;
	selp.u32 	%r43787, 1, 0, %p11138;
	add.s32 	%r59345, %r43786, %r43775;
	setp.lt.u32 	%p11139, %r59345, %r43786;
	selp.u32 	%r43788, 1, 0, %p11139;
	mad.lo.s32 	%r43789, %r43778, %r43674, %r43783;
	add.s32 	%r43790, %r43789, %r43784;
	add.s32 	%r43791, %r43790, %r43787;
	add.s32 	%r43792, %r43791, %r43788;
	and.b32  	%r43793, %r11776, 65535;
	mul.lo.s32 	%r43794, %r43793, %r43675;
	shr.u32 	%r43795, %r11776, 16;
	mul.lo.s32 	%r43796, %r43793, %r43674;
	mad.lo.s32 	%r43797, %r43795, %r43675, %r43796;
	and.b32  	%r43798, %r43794, 65535;
	shl.b32 	%r43799, %r43797, 16;
	shr.u32 	%r43800, %r43794, 16;
	shr.u32 	%r43801, %r43797, 16;
	add.s32 	%r43802, %r43798, %r43671;
	add.s32 	%r43803, %r43802, %r43799;
	setp.lt.u32 	%p11140, %r43803, %r43671;
	selp.u32 	%r43804, 1, 0, %p11140;
	add.s32 	%r59344, %r43803, %r43792;
	setp.lt.u32 	%p11141, %r59344, %r43803;
	selp.u32 	%r43805, 1, 0, %p11141;
	mad.lo.s32 	%r43806, %r43795, %r43674, %r43800;
	add.s32 	%r43807, %r43806, %r43801;
	add.s32 	%r43808, %r43807, %r43804;
	add.s32 	%r43809, %r43808, %r43805;
	add.s32 	%r59343, %r43809, %r43672;
	add.s32 	%r59317, %r59317, 1;
	add.s64 	%rd513, %rd513, 4;
	setp.ne.s32 	%p11142, %r59317, 8;
	@%p11142 bra 	$L__BB0_3052;
	setp.lt.u32 	%p11143, %r59343, %r11776;
	mov.u32 	%r59325, %r59316;
	@%p11143 bra 	$L__BB0_3068;
	setp.gt.u32 	%p11144, %r59343, %r11776;
	@%p11144 bra 	$L__BB0_3067;
	setp.lt.u32 	%p11145, %r59344, %r11775;
	mov.u32 	%r59325, %r59316;
	@%p11145 bra 	$L__BB0_3068;
	setp.gt.u32 	%p11146, %r59344, %r11775;
	@%p11146 bra 	$L__BB0_3067;
	setp.lt.u32 	%p11147, %r59345, %r11774;
	mov.u32 	%r59325, %r59316;
	@%p11147 bra 	$L__BB0_3068;
	setp.gt.u32 	%p11148, %r59345, %r11774;
	@%p11148 bra 	$L__BB0_3067;
	setp.lt.u32 	%p11149, %r59346, %r11773;
	mov.u32 	%r59325, %r59316;
	@%p11149 bra 	$L__BB0_3068;
	setp.gt.u32 	%p11150, %r59346, %r11773;
	@%p11150 bra 	$L__BB0_3067;
	setp.lt.u32 	%p11151, %r59347, %r11772;
	mov.u32 	%r59325, %r59316;
	@%p11151 bra 	$L__BB0_3068;
	setp.gt.u32 	%p11152, %r59347, %r11772;
	@%p11152 bra 	$L__BB0_3067;
	setp.lt.u32 	%p11153, %r59348, %r11771;
	mov.u32 	%r59325, %r59316;
	@%p11153 bra 	$L__BB0_3068;
	setp.gt.u32 	%p11154, %r59348, %r11771;
	@%p11154 bra 	$L__BB0_3067;
	setp.lt.u32 	%p11155, %r59349, %r11770;
	mov.u32 	%r59325, %r59316;
	@%p11155 bra 	$L__BB0_3068;
	setp.le.u32 	%p11156, %r59349, %r11770;
	setp.lt.u32 	%p11157, %r59316, %r11769;
	and.pred  	%p11158, %p11156, %p11157;
	mov.u32 	%r59325, %r59316;
	@%p11158 bra 	$L__BB0_3068;
$L__BB0_3067:
	sub.s32 	%r59325, %r59316, %r11769;
	setp.lt.u32 	%p11159, %r59316, %r11769;
	selp.u32 	%r43810, 1, 0, %p11159;
	sub.s32 	%r43811, %r59349, %r11770;
	setp.lt.u32 	%p11160, %r59349, %r11770;
	selp.s32 	%r43812, -1, 0, %p11159;
	add.s32 	%r59349, %r43811, %r43812;
	setp.lt.u32 	%p11161, %r43811, %r43810;
	or.pred  	%p11162, %p11160, %p11161;
	selp.u32 	%r43813, 1, 0, %p11162;
	sub.s32 	%r43814, %r59348, %r11771;
	setp.lt.u32 	%p11163, %r59348, %r11771;
	selp.s32 	%r43815, -1, 0, %p11162;
	add.s32 	%r59348, %r43814, %r43815;
	setp.lt.u32 	%p11164, %r43814, %r43813;
	or.pred  	%p11165, %p11163, %p11164;
	selp.u32 	%r43816, 1, 0, %p11165;
	sub.s32 	%r43817, %r59347, %r11772;
	setp.lt.u32 	%p11166, %r59347, %r11772;
	selp.s32 	%r43818, -1, 0, %p11165;
	add.s32 	%r59347, %r43817, %r43818;
	setp.lt.u32 	%p11167, %r43817, %r43816;
	or.pred  	%p11168, %p11166, %p11167;
	selp.u32 	%r43819, 1, 0, %p11168;
	sub.s32 	%r43820, %r59346, %r11773;
	setp.lt.u32 	%p11169, %r59346, %r11773;
	selp.s32 	%r43821, -1, 0, %p11168;
	add.s32 	%r59346, %r43820, %r43821;
	setp.lt.u32 	%p11170, %r43820, %r43819;
	or.pred  	%p11171, %p11169, %p11170;
	selp.u32 	%r43822, 1, 0, %p11171;
	sub.s32 	%r43823, %r59345, %r11774;
	setp.lt.u32 	%p11172, %r59345, %r11774;
	selp.s32 	%r43824, -1, 0, %p11171;
	add.s32 	%r59345, %r43823, %r43824;
	setp.lt.u32 	%p11173, %r43823, %r43822;
	or.pred  	%p11174, %p11172, %p11173;
	selp.u32 	%r43825, 1, 0, %p11174;
	sub.s32 	%r43826, %r59344, %r11775;
	setp.lt.u32 	%p11175, %r59344, %r11775;
	selp.s32 	%r43827, -1, 0, %p11174;
	add.s32 	%r59344, %r43826, %r43827;
	setp.lt.u32 	%p11176, %r43826, %r43825;
	or.pred  	%p11177, %p11175, %p11176;
	selp.s32 	%r43828, -1, 0, %p11177;
	sub.s32 	%r43829, %r59343, %r11776;
	add.s32 	%r59343, %r43829, %r43828;
$L__BB0_3068:
	mov.b32 	%r59416, 0;
	mov.u64 	%rd514, %rd24;
	mov.u32 	%r59417, %r59416;
	mov.u32 	%r59418, %r59416;
	mov.u32 	%r59419, %r59416;
	mov.u32 	%r59420, %r59416;
	mov.u32 	%r59421, %r59416;
	mov.u32 	%r59422, %r59416;
	mov.u32 	%r59333, %r59416;
	mov.u32 	%r59334, %r59416;
$L__BB0_3069:
	ld.param.u32 	%r55699, [_Z17ecm_stage1_kernelj4U256S_S_jPKjjjjjjjjPjS2_S2_S2_S2_S2__param_4];
	ld.local.u32 	%r43831, [%rd514];
	and.b32  	%r43832, %r43831, 65535;
	and.b32  	%r43833, %r43831, -65536;
	add.s32 	%r43834, %r43832, %r59333;
	add.s32 	%r43835, %r43834, %r43833;
	setp.lt.u32 	%p11178, %r43835, %r59333;
	selp.u32 	%r43836, 1, 0, %p11178;
	add.s32 	%r43837, %r59422, %r43836;
	setp.lt.u32 	%p11179, %r43837, %r59422;
	selp.u32 	%r43838, 1, 0, %p11179;
	add.s32 	%r43839, %r59421, %r43838;
	setp.lt.u32 	%p11180, %r43839, %r59421;
	selp.u32 	%r43840, 1, 0, %p11180;
	add.s32 	%r43841, %r59420, %r43840;
	setp.lt.u32 	%p11181, %r43841, %r59420;
	selp.u32 	%r43842, 1, 0, %p11181;
	add.s32 	%r43843, %r59419, %r43842;
	setp.lt.u32 	%p11182, %r43843, %r59419;
	selp.u32 	%r43844, 1, 0, %p11182;
	add.s32 	%r43845, %r59418, %r43844;
	setp.lt.u32 	%p11183, %r43845, %r59418;
	selp.u32 	%r43846, 1, 0, %p11183;
	add.s32 	%r43847, %r59417, %r43846;
	setp.lt.u32 	%p11184, %r43847, %r59417;
	selp.u32 	%r43848, 1, 0, %p11184;
	add.s32 	%r43849, %r59416, %r43848;
	setp.lt.u32 	%p11185, %r43849, %r59416;
	selp.u32 	%r43850, 1, 0, %p11185;
	mul.lo.s32 	%r43851, %r43835, %r55699;
	shr.u32 	%r43852, %r43851, 16;
	and.b32  	%r43853, %r43851, 65535;
	and.b32  	%r43854, %r11769, 65535;
	mul.lo.s32 	%r43855, %r43854, %r43853;
	shr.u32 	%r43856, %r11769, 16;
	mul.lo.s32 	%r43857, %r43854, %r43852;
	mad.lo.s32 	%r43858, %r43856, %r43853, %r43857;
	and.b32  	%r43859, %r43855, 65535;
	shl.b32 	%r43860, %r43858, 16;
	shr.u32 	%r43861, %r43855, 16;
	shr.u32 	%r43862, %r43858, 16;
	add.s32 	%r43863, %r43859, %r43835;
	add.s32 	%r43864, %r43863, %r43860;
	setp.lt.u32 	%p11186, %r43864, %r43835;
	selp.u32 	%r43865, 1, 0, %p11186;
	mad.lo.s32 	%r43866, %r43856, %r43852, %r43861;
	add.s32 	%r43867, %r43866, %r43862;
	add.s32 	%r43868, %r43867, %r43865;
	and.b32  	%r43869, %r11770, 65535;
	mul.lo.s32 	%r43870, %r43869, %r43853;
	shr.u32 	%r43871, %r11770, 16;
	mul.lo.s32 	%r43872, %r43869, %r43852;
	mad.lo.s32 	%r43873, %r43871, %r43853, %r43872;
	and.b32  	%r43874, %r43870, 65535;
	shl.b32 	%r43875, %r43873, 16;
	shr.u32 	%r43876, %r43870, 16;
	shr.u32 	%r43877, %r43873, 16;
	add.s32 	%r43878, %r43874, %r43837;
	add.s32 	%r43879, %r43878, %r43875;
	setp.lt.u32 	%p11187, %r43879, %r43837;
	selp.u32 	%r43880, 1, 0, %p11187;
	add.s32 	%r59333, %r43879, %r43868;
	setp.lt.u32 	%p11188, %r59333, %r43879;
	selp.u32 	%r43881, 1, 0, %p11188;
	mad.lo.s32 	%r43882, %r43871, %r43852, %r43876;
	add.s32 	%r43883, %r43882, %r43877;
	add.s32 	%r43884, %r43883, %r43880;
	add.s32 	%r43885, %r43884, %r43881;
	and.b32  	%r43886, %r11771, 65535;
	mul.lo.s32 	%r43887, %r43886, %r43853;
	shr.u32 	%r43888, %r11771, 16;
	mul.lo.s32 	%r43889, %r43886, %r43852;
	mad.lo.s32 	%r43890, %r43888, %r43853, %r43889;
	and.b32  	%r43891, %r43887, 65535;
	shl.b32 	%r43892, %r43890, 16;
	shr.u32 	%r43893, %r43887, 16;
	shr.u32 	%r43894, %r43890, 16;
	add.s32 	%r43895, %r43891, %r43839;
	add.s32 	%r43896, %r43895, %r43892;
	setp.lt.u32 	%p11189, %r43896, %r43839;
	selp.u32 	%r43897, 1, 0, %p11189;
	add.s32 	%r59422, %r43896, %r43885;
	setp.lt.u32 	%p11190, %r59422, %r43896;
	selp.u32 	%r43898, 1, 0, %p11190;
	mad.lo.s32 	%r43899, %r43888, %r43852, %r43893;
	add.s32 	%r43900, %r43899, %r43894;
	add.s32 	%r43901, %r43900, %r43897;
	add.s32 	%r43902, %r43901, %r43898;
	and.b32  	%r43903, %r11772, 65535;
	mul.lo.s32 	%r43904, %r43903, %r43853;
	shr.u32 	%r43905, %r11772, 16;
	mul.lo.s32 	%r43906, %r43903, %r43852;
	mad.lo.s32 	%r43907, %r43905, %r43853, %r43906;
	and.b32  	%r43908, %r43904, 65535;
	shl.b32 	%r43909, %r43907, 16;
	shr.u32 	%r43910, %r43904, 16;
	shr.u32 	%r43911, %r43907, 16;
	add.s32 	%r43912, %r43908, %r43841;
	add.s32 	%r43913, %r43912, %r43909;
	setp.lt.u32 	%p11191, %r43913, %r43841;
	selp.u32 	%r43914, 1, 0, %p11191;
	add.s32 	%r59421, %r43913, %r43902;
	setp.lt.u32 	%p11192, %r59421, %r43913;
	selp.u32 	%r43915, 1, 0, %p11192;
	mad.lo.s32 	%r43916, %r43905, %r43852, %r43910;
	add.s32 	%r43917, %r43916, %r43911;
	add.s32 	%r43918, %r43917, %r43914;
	add.s32 	%r43919, %r43918, %r43915;
	and.b32  	%r43920, %r11773, 65535;
	mul.lo.s32 	%r43921, %r43920, %r43853;
	shr.u32 	%r43922, %r11773, 16;
	mul.lo.s32 	%r43923, %r43920, %r43852;
	mad.lo.s32 	%r43924, %r43922, %r43853, %r43923;
	and.b32  	%r43925, %r43921, 65535;
	shl.b32 	%r43926, %r43924, 16;
	shr.u32 	%r43927, %r43921, 16;
	shr.u32 	%r43928, %r43924, 16;
	add.s32 	%r43929, %r43925, %r43843;
	add.s32 	%r43930, %r43929, %r43926;
	setp.lt.u32 	%p11193, %r43930, %r43843;
	selp.u32 	%r43931, 1, 0, %p11193;
	add.s32 	%r59420, %r43930, %r43919;
	setp.lt.u32 	%p11194, %r59420, %r43930;
	selp.u32 	%r43932, 1, 0, %p11194;
	mad.lo.s32 	%r43933, %r43922, %r43852, %r43927;
	add.s32 	%r43934, %r43933, %r43928;
	add.s32 	%r43935, %r43934, %r43931;
	add.s32 	%r43936, %r43935, %r43932;
	and.b32  	%r43937, %r11774, 65535;
	mul.lo.s32 	%r43938, %r43937, %r43853;
	shr.u32 	%r43939, %r11774, 16;
	mul.lo.s32 	%r43940, %r43937, %r43852;
	mad.lo.s32 	%r43941, %r43939, %r43853, %r43940;
	and.b32  	%r43942, %r43938, 65535;
	shl.b32 	%r43943, %r43941, 16;
	shr.u32 	%r43944, %r43938, 16;
	shr.u32 	%r43945, %r43941, 16;
	add.s32 	%r43946, %r43942, %r43845;
	add.s32 	%r43947, %r43946, %r43943;
	setp.lt.u32 	%p11195, %r43947, %r43845;
	selp.u32 	%r43948, 1, 0, %p11195;
	add.s32 	%r59419, %r43947, %r43936;
	setp.lt.u32 	%p11196, %r59419, %r43947;
	selp.u32 	%r43949, 1, 0, %p11196;
	mad.lo.s32 	%r43950, %r43939, %r43852, %r43944;
	add.s32 	%r43951, %r43950, %r43945;
	add.s32 	%r43952, %r43951, %r43948;
	add.s32 	%r43953, %r43952, %r43949;
	and.b32  	%r43954, %r11775, 65535;
	mul.lo.s32 	%r43955, %r43954, %r43853;
	shr.u32 	%r43956, %r11775, 16;
	mul.lo.s32 	%r43957, %r43954, %r43852;
	mad.lo.s32 	%r43958, %r43956, %r43853, %r43957;
	and.b32  	%r43959, %r43955, 65535;
	shl.b32 	%r43960, %r43958, 16;
	shr.u32 	%r43961, %r43955, 16;
	shr.u32 	%r43962, %r43958, 16;
	add.s32 	%r43963, %r43959, %r43847;
	add.s32 	%r43964, %r43963, %r43960;
	setp.lt.u32 	%p11197, %r43964, %r43847;
	selp.u32 	%r43965, 1, 0, %p11197;
	add.s32 	%r59418, %r43964, %r43953;
	setp.lt.u32 	%p11198, %r59418, %r43964;
	selp.u32 	%r43966, 1, 0, %p11198;
	mad.lo.s32 	%r43967, %r43956, %r43852, %r43961;
	add.s32 	%r43968, %r43967, %r43962;
	add.s32 	%r43969, %r43968, %r43965;
	add.s32 	%r43970, %r43969, %r43966;
	and.b32  	%r43971, %r11776, 65535;
	mul.lo.s32 	%r43972, %r43971, %r43853;
	shr.u32 	%r43973, %r11776, 16;
	mul.lo.s32 	%r43974, %r43971, %r43852;
	mad.lo.s32 	%r43975, %r43973, %r43853, %r43974;
	and.b32  	%r43976, %r43972, 65535;
	shl.b32 	%r43977, %r43975, 16;
	shr.u32 	%r43978, %r43972, 16;
	shr.u32 	%r43979, %r43975, 16;
	add.s32 	%r43980, %r43976, %r43849;
	add.s32 	%r43981, %r43980, %r43977;
	setp.lt.u32 	%p11199, %r43981, %r43849;
	selp.u32 	%r43982, 1, 0, %p11199;
	add.s32 	%r59417, %r43981, %r43970;
	setp.lt.u32 	%p11200, %r59417, %r43981;
	selp.u32 	%r43983, 1, 0, %p11200;
	mad.lo.s32 	%r43984, %r43973, %r43852, %r43978;
	add.s32 	%r43985, %r43984, %r43979;
	add.s32 	%r43986, %r43985, %r43982;
	add.s32 	%r43987, %r43986, %r43983;
	add.s32 	%r59416, %r43987, %r43850;
	add.s32 	%r59334, %r59334, 1;
	add.s64 	%rd514, %rd514, 4;
	setp.ne.s32 	%p11201, %r59334, 8;
	@%p11201 bra 	$L__BB0_3069;
	setp.lt.u32 	%p11202, %r59416, %r11776;
	mov.u32 	%r59342, %r59333;
	@%p11202 bra 	$L__BB0_3085;
	setp.gt.u32 	%p11203, %r59416, %r11776;
	@%p11203 bra 	$L__BB0_3084;
	setp.lt.u32 	%p11204, %r59417, %r11775;
	mov.u32 	%r59342, %r59333;
	@%p11204 bra 	$L__BB0_3085;
	setp.gt.u32 	%p11205, %r59417, %r11775;
	@%p11205 bra 	$L__BB0_3084;
	setp.lt.u32 	%p11206, %r59418, %r11774;
	mov.u32 	%r59342, %r59333;
	@%p11206 bra 	$L__BB0_3085;
	setp.gt.u32 	%p11207, %r59418, %r11774;
	@%p11207 bra 	$L__BB0_3084;
	setp.lt.u32 	%p11208, %r59419, %r11773;
	mov.u32 	%r59342, %r59333;
	@%p11208 bra 	$L__BB0_3085;
	setp.gt.u32 	%p11209, %r59419, %r11773;
	@%p11209 bra 	$L__BB0_3084;
	setp.lt.u32 	%p11210, %r59420, %r11772;
	mov.u32 	%r59342, %r59333;
	@%p11210 bra 	$L__BB0_3085;
	setp.gt.u32 	%p11211, %r59420, %r11772;
	@%p11211 bra 	$L__BB0_3084;
	setp.lt.u32 	%p11212, %r59421, %r11771;
	mov.u32 	%r59342, %r59333;
	@%p11212 bra 	$L__BB0_3085;
	setp.gt.u32 	%p11213, %r59421, %r11771;
	@%p11213 bra 	$L__BB0_3084;
	setp.lt.u32 	%p11214, %r59422, %r11770;
	mov.u32 	%r59342, %r59333;
	@%p11214 bra 	$L__BB0_3085;
	setp.le.u32 	%p11215, %r59422, %r11770;
	setp.lt.u32 	%p11216, %r59333, %r11769;
	and.pred  	%p11217, %p11215, %p11216;
	mov.u32 	%r59342, %r59333;
	@%p11217 bra 	$L__BB0_3085;
$L__BB0_3084:
	sub.s32 	%r59342, %r59333, %r11769;
	setp.lt.u32 	%p11218, %r59333, %r11769;
	selp.u32 	%r43988, 1, 0, %p11218;
	sub.s32 	%r43989, %r59422, %r11770;
	setp.lt.u32 	%p11219, %r59422, %r11770;
	selp.s32 	%r43990, -1, 0, %p11218;
	add.s32 	%r59422, %r43989, %r43990;
	setp.lt.u32 	%p11220, %r43989, %r43988;
	or.pred  	%p11221, %p11219, %p11220;
	selp.u32 	%r43991, 1, 0, %p11221;
	sub.s32 	%r43992, %r59421, %r11771;
	setp.lt.u32 	%p11222, %r59421, %r11771;
	selp.s32 	%r43993, -1, 0, %p11221;
	add.s32 	%r59421, %r43992, %r43993;
	setp.lt.u32 	%p11223, %r43992, %r43991;
	or.pred  	%p11224, %p11222, %p11223;
	selp.u32 	%r43994, 1, 0, %p11224;
	sub.s32 	%r43995, %r59420, %r11772;
	setp.lt.u32 	%p11225, %r59420, %r11772;
	selp.s32 	%r43996, -1, 0, %p11224;
	add.s32 	%r59420, %r43995, %r43996;
	setp.lt.u32 	%p11226, %r43995, %r43994;
	or.pred  	%p11227, %p11225, %p11226;
	selp.u32 	%r43997, 1, 0, %p11227;
	sub.s32 	%r43998, %r59419, %r11773;
	setp.lt.u32 	%p11228, %r59419, %r11773;
	selp.s32 	%r43999, -1, 0, %p11227;
	add.s32 	%r59419, %r43998, %r43999;
	setp.lt.u32 	%p11229, %r43998, %r43997;
	or.pred  	%p11230, %p11228, %p11229;
	selp.u32 	%r44000, 1, 0, %p11230;
	sub.s32 	%r44001, %r59418, %r11774;
	setp.lt.u32 	%p11231, %r59418, %r11774;
	selp.s32 	%r44002, -1, 0, %p11230;
	add.s32 	%r59418, %r44001, %r44002;
	setp.lt.u32 	%p11232, %r44001, %r44000;
	or.pred  	%p11233, %p11231, %p11232;
	selp.u32 	%r44003, 1, 0, %p11233;
	sub.s32 	%r44004, %r59417, %r11775;
	setp.lt.u32 	%p11234, %r59417, %r11775;
	selp.s32 	%r44005, -1, 0, %p11233;
	add.s32 	%r59417, %r44004, %r44005;
	setp.lt.u32 	%p11235, %r44004, %r44003;
	or.pred  	%p11236, %p11234, %p11235;
	selp.s32 	%r44006, -1, 0, %p11236;
	sub.s32 	%r44007, %r59416, %r11776;
	add.s32 	%r59416, %r44007, %r44006;
$L__BB0_3085:
	or.b32  	%r44008, %r59307, %r59308;
	or.b32  	%r44009, %r59306, %r44008;
	or.b32  	%r44010, %r59305, %r44009;
	or.b32  	%r44011, %r59304, %r44010;
	or.b32  	%r44012, %r59303, %r44011;
	or.b32  	%r44013, %r59302, %r44012;
	or.b32  	%r44014, %r59301, %r44013;
	setp.eq.s32 	%p11237, %r44014, 0;
	@%p11237 bra 	$L__BB0_3210;
	or.b32  	%r44015, %r59301, %r59302;
	or.b32  	%r44016, %r44015, %r59303;
	or.b32  	%r44017, %r44016, %r59304;
	or.b32  	%r44018, %r44017, %r59305;
	or.b32  	%r44019, %r44018, %r59306;
	or.b32  	%r44020, %r44019, %r59307;
	setp.eq.s32 	%p16, %r44020, 0;
	setp.eq.s32 	%p11238, %r59308, 1;
	and.pred  	%p11239, %p16, %p11238;
	@%p11239 bra 	$L__BB0_3210;
	setp.eq.s32 	%p11240, %r11769, 0;
	selp.u32 	%r44021, 1, 0, %p11240;
	setp.lt.u32 	%p11241, %r11770, %r44021;
	selp.u32 	%r44022, 1, 0, %p11241;
	setp.lt.u32 	%p11242, %r11771, %r44022;
	selp.u32 	%r44023, 1, 0, %p11242;
	setp.lt.u32 	%p11243, %r11772, %r44023;
	selp.u32 	%r44024, 1, 0, %p11243;
	setp.lt.u32 	%p11244, %r11773, %r44024;
	selp.u32 	%r44025, 1, 0, %p11244;
	setp.lt.u32 	%p11245, %r11774, %r44025;
	selp.u32 	%r44026, 1, 0, %p11245;
	setp.lt.u32 	%p11246, %r11775, %r44026;
	selp.s32 	%r44027, -1, 0, %p11246;
	add.s32 	%r44028, %r11776, %r44027;
	setp.eq.s32 	%p11247, %r59301, %r44028;
	selp.s32 	%r44029, -1, 0, %p11245;
	add.s32 	%r44030, %r11775, %r44029;
	setp.eq.s32 	%p11248, %r59302, %r44030;
	and.pred  	%p11249, %p11247, %p11248;
	selp.s32 	%r44031, -1, 0, %p11244;
	add.s32 	%r44032, %r11774, %r44031;
	setp.eq.s32 	%p11250, %r59303, %r44032;
	and.pred  	%p11251, %p11249, %p11250;
	selp.s32 	%r44033, -1, 0, %p11243;
	add.s32 	%r44034, %r11773, %r44033;
	setp.eq.s32 	%p11252, %r59304, %r44034;
	and.pred  	%p11253, %p11251, %p11252;
	selp.s32 	%r44035, -1, 0, %p11242;
	add.s32 	%r44036, %r11772, %r44035;
	setp.eq.s32 	%p11254, %r59305, %r44036;
	and.pred  	%p11255, %p11253, %p11254;
	selp.s32 	%r44037, -1, 0, %p11241;
	add.s32 	%r44038, %r11771, %r44037;
	setp.eq.s32 	%p11256, %r59306, %r44038;
	and.pred  	%p11257, %p11255, %p11256;
	selp.s32 	%r44039, -1, 0, %p11240;
	add.s32 	%r44040, %r11770, %r44039;
	setp.eq.s32 	%p11258, %r59307, %r44040;
	and.pred  	%p11259, %p11257, %p11258;
	add.s32 	%r44041, %r11769, -1;
	setp.eq.s32 	%p11260, %r59308, %r44041;
	and.pred  	%p11261, %p11259, %p11260;
	@%p11261 bra 	$L__BB0_3210;
	setp.eq.s32 	%p11262, %r59308, 2;
	and.pred  	%p11263, %p16, %p11262;
	@%p11263 bra 	$L__BB0_3210;
	setp.lt.u32 	%p11264, %r11769, 2;
	selp.u32 	%r44042, 1, 0, %p11264;
	setp.lt.u32 	%p11265, %r11770, %r44042;
	selp.u32 	%r44043, 1, 0, %p11265;
	setp.lt.u32 	%p11266, %r11771, %r44043;
	selp.u32 	%r44044, 1, 0, %p11266;
	setp.lt.u32 	%p11267, %r11772, %r44044;
	selp.u32 	%r44045, 1, 0, %p11267;
	setp.lt.u32 	%p11268, %r11773, %r44045;
	selp.u32 	%r44046, 1, 0, %p11268;
	setp.lt.u32 	%p11269, %r11774, %r44046;
	selp.u32 	%r44047, 1, 0, %p11269;
	setp.lt.u32 	%p11270, %r11775, %r44047;
	selp.s32 	%r44048, -1, 0, %p11270;
	add.s32 	%r44049, %r11776, %r44048;
	setp.eq.s32 	%p11271, %r59301, %r44049;
	selp.s32 	%r44050, -1, 0, %p11269;
	add.s32 	%r44051, %r11775, %r44050;
	setp.eq.s32 	%p11272, %r59302, %r44051;
	and.pred  	%p11273, %p11271, %p11272;
	selp.s32 	%r44052, -1, 0, %p11268;
	add.s32 	%r44053, %r11774, %r44052;
	setp.eq.s32 	%p11274, %r59303, %r44053;
	and.pred  	%p11275, %p11273, %p11274;
	selp.s32 	%r44054, -1, 0, %p11267;
	add.s32 	%r44055, %r11773, %r44054;
	setp.eq.s32 	%p11276, %r59304, %r44055;
	and.pred  	%p11277, %p11275, %p11276;
	selp.s32 	%r44056, -1, 0, %p11266;
	add.s32 	%r44057, %r11772, %r44056;
	setp.eq.s32 	%p11278, %r59305, %r44057;
	and.pred  	%p11279, %p11277, %p11278;
	selp.s32 	%r44058, -1, 0, %p11265;
	add.s32 	%r44059, %r11771, %r44058;
	setp.eq.s32 	%p11280, %r59306, %r44059;
	and.pred  	%p11281, %p11279, %p11280;
	selp.s32 	%r44060, -1, 0, %p11264;
	add.s32 	%r44061, %r11770, %r44060;
	setp.eq.s32 	%p11282, %r59307, %r44061;
	and.pred  	%p11283, %p11281, %p11282;
	add.s32 	%r44062, %r11769, -2;
	setp.eq.s32 	%p11284, %r59308, %r44062;
	and.pred  	%p11285, %p11283, %p11284;
	@%p11285 bra 	$L__BB0_3210;
	or.b32  	%r44063, %r59349, %r59325;
	or.b32  	%r44064, %r59348, %r44063;
	or.b32  	%r44065, %r59347, %r44064;
	or.b32  	%r44066, %r59346, %r44065;
	or.b32  	%r44067, %r59345, %r44066;
	or.b32  	%r44068, %r59344, %r44067;
	or.b32  	%r44069, %r59343, %r44068;
	setp.eq.s32 	%p11287, %r44069, 0;
	mov.pred 	%p11286, -1;
	mov.pred 	%p15642, %p11286;
	@%p11287 bra 	$L__BB0_3151;
	setp.lt.u32 	%p11288, %r59343, %r11776;
	mov.u32 	%r59350, %r59325;
	@%p11288 bra 	$L__BB0_3120;
	setp.gt.u32 	%p11289, %r59343, %r11776;
	@%p11289 bra 	$L__BB0_3105;
	setp.lt.u32 	%p11290, %r59344, %r11775;
	mov.u32 	%r59350, %r59325;
	@%p11290 bra 	$L__BB0_3120;
	setp.gt.u32 	%p11291, %r59344, %r11775;
	@%p11291 bra 	$L__BB0_3105;
	setp.lt.u32 	%p11292, %r59345, %r11774;
	mov.u32 	%r59350, %r59325;
	@%p11292 bra 	$L__BB0_3120;
	setp.gt.u32 	%p11293, %r59345, %r11774;
	@%p11293 bra 	$L__BB0_3105;
	setp.lt.u32 	%p11294, %r59346, %r11773;
	mov.u32 	%r59350, %r59325;
	@%p11294 bra 	$L__BB0_3120;
	setp.gt.u32 	%p11295, %r59346, %r11773;
	@%p11295 bra 	$L__BB0_3105;
	setp.lt.u32 	%p11296, %r59347, %r11772;
	mov.u32 	%r59350, %r59325;
	@%p11296 bra 	$L__BB0_3120;
	setp.gt.u32 	%p11297, %r59347, %r11772;
	@%p11297 bra 	$L__BB0_3105;
	setp.lt.u32 	%p11298, %r59348, %r11771;
	mov.u32 	%r59350, %r59325;
	@%p11298 bra 	$L__BB0_3120;
	setp.gt.u32 	%p11299, %r59348, %r11771;
	@%p11299 bra 	$L__BB0_3105;
	setp.lt.u32 	%p11300, %r59349, %r11770;
	mov.u32 	%r59350, %r59325;
	@%p11300 bra 	$L__BB0_3120;
	setp.le.u32 	%p11301, %r59349, %r11770;
	setp.lt.u32 	%p11302, %r59325, %r11769;
	and.pred  	%p11303, %p11301, %p11302;
	mov.u32 	%r59350, %r59325;
	@%p11303 bra 	$L__BB0_3120;
$L__BB0_3105:
	sub.s32 	%r59350, %r59325, %r11769;
	setp.lt.u32 	%p11304, %r59325, %r11769;
	selp.u32 	%r44070, 1, 0, %p11304;
	sub.s32 	%r44071, %r59349, %r11770;
	setp.lt.u32 	%p11305, %r59349, %r11770;
	selp.s32 	%r44072, -1, 0, %p11304;
	add.s32 	%r59349, %r44071, %r44072;
	setp.lt.u32 	%p11306, %r44071, %r44070;
	or.pred  	%p11307, %p11305, %p11306;
	selp.u32 	%r44073, 1, 0, %p11307;
	sub.s32 	%r44074, %r59348, %r11771;
	setp.lt.u32 	%p11308, %r59348, %r11771;
	selp.s32 	%r44075, -1, 0, %p11307;
	add.s32 	%r59348, %r44074, %r44075;
	setp.lt.u32 	%p11309, %r44074, %r44073;
	or.pred  	%p11310, %p11308, %p11309;
	selp.u32 	%r44076, 1, 0, %p11310;
	sub.s32 	%r44077, %r59347, %r11772;
	setp.lt.u32 	%p11311, %r59347, %r11772;
	selp.s32 	%r44078, -1, 0, %p11310;
	add.s32 	%r59347, %r44077, %r44078;
	setp.lt.u32 	%p11312, %r44077, %r44076;
	or.pred  	%p11313, %p11311, %p11312;
	selp.u32 	%r44079, 1, 0, %p11313;
	sub.s32 	%r44080, %r59346, %r11773;
	setp.lt.u32 	%p11314, %r59346, %r11773;
	selp.s32 	%r44081, -1, 0, %p11313;
	add.s32 	%r59346, %r44080, %r44081;
	setp.lt.u32 	%p11315, %r44080, %r44079;
	or.pred  	%p11316, %p11314, %p11315;
	selp.u32 	%r44082, 1, 0, %p11316;
	sub.s32 	%r44083, %r59345, %r11774;
	setp.lt.u32 	%p11317, %r59345, %r11774;
	selp.s32 	%r44084, -1, 0, %p11316;
	add.s32 	%r59345, %r44083, %r44084;
	setp.lt.u32 	%p11318, %r44083, %r44082;
	or.pred  	%p11319, %p11317, %p11318;
	selp.u32 	%r44085, 1, 0, %p11319;
	sub.s32 	%r44086, %r59344, %r11775;
	setp.lt.u32 	%p11320, %r59344, %r11775;
	selp.s32 	%r44087, -1, 0, %p11319;
	add.s32 	%r59344, %r44086, %r44087;
	setp.lt.u32 	%p11321, %r44086, %r44085;
	or.pred  	%p11322, %p11320, %p11321;
	selp.s32 	%r44088, -1, 0, %p11322;
	sub.s32 	%r44089, %r59343, %r11776;
	add.s32 	%r59343, %r44089, %r44088;
	setp.lt.u32 	%p11323, %r59343, %r11776;
	@%p11323 bra 	$L__BB0_3120;
	setp.gt.u32 	%p11324, %r59343, %r11776;
	@%p11324 bra 	$L__BB0_3119;
	setp.lt.u32 	%p11325, %r59344, %r11775;
	@%p11325 bra 	$L__BB0_3120;
	setp.gt.u32 	%p11326, %r59344, %r11775;
	@%p11326 bra 	$L__BB0_3119;
	setp.lt.u32 	%p11327, %r59345, %r11774;
	@%p11327 bra 	$L__BB0_3120;
	setp.gt.u32 	%p11328, %r59345, %r11774;
	@%p11328 bra 	$L__BB0_3119;
	setp.lt.u32 	%p11329, %r59346, %r11773;
	@%p11329 bra 	$L__BB0_3120;
	setp.gt.u32 	%p11330, %r59346, %r11773;
	@%p11330 bra 	$L__BB0_3119;
	setp.lt.u32 	%p11331, %r59347, %r11772;
	@%p11331 bra 	$L__BB0_3120;
	setp.gt.u32 	%p11332, %r59347, %r11772;
	@%p11332 bra 	$L__BB0_3119;
	setp.lt.u32 	%p11333, %r59348, %r11771;
	@%p11333 bra 	$L__BB0_3120;
	setp.gt.u32 	%p11334, %r59348, %r11771;
	@%p11334 bra 	$L__BB0_3119;
	setp.lt.u32 	%p11335, %r59349, %r11770;
	@%p11335 bra 	$L__BB0_3120;
	setp.le.u32 	%p11336, %r59349, %r11770;
	setp.lt.u32 	%p11337, %r59350, %r11769;
	and.pred  	%p11338, %p11336, %p11337;
	@%p11338 bra 	$L__BB0_3120;
$L__BB0_3119:
	sub.s32 	%r8314, %r59350, %r11769;
	setp.lt.u32 	%p11339, %r59350, %r11769;
	selp.u32 	%r44090, 1, 0, %p11339;
	sub.s32 	%r44091, %r59349, %r11770;
	setp.lt.u32 	%p11340, %r59349, %r11770;
	selp.s32 	%r44092, -1, 0, %p11339;
	add.s32 	%r59349, %r44091, %r44092;
	setp.lt.u32 	%p11341, %r44091, %r44090;
	or.pred  	%p11342, %p11340, %p11341;
	selp.u32 	%r44093, 1, 0, %p11342;
	sub.s32 	%r44094, %r59348, %r11771;
	setp.lt.u32 	%p11343, %r59348, %r11771;
	selp.s32 	%r44095, -1, 0, %p11342;
	add.s32 	%r59348, %r44094, %r44095;
	setp.lt.u32 	%p11344, %r44094, %r44093;
	or.pred  	%p11345, %p11343, %p11344;
	selp.u32 	%r44096, 1, 0, %p11345;
	sub.s32 	%r44097, %r59347, %r11772;
	setp.lt.u32 	%p11346, %r59347, %r11772;
	selp.s32 	%r44098, -1, 0, %p11345;
	add.s32 	%r59347, %r44097, %r44098;
	setp.lt.u32 	%p11347, %r44097, %r44096;
	or.pred  	%p11348, %p11346, %p11347;
	selp.u32 	%r44099, 1, 0, %p11348;
	sub.s32 	%r44100, %r59346, %r11773;
	setp.lt.u32 	%p11349, %r59346, %r11773;
	selp.s32 	%r44101, -1, 0, %p11348;
	add.s32 	%r59346, %r44100, %r44101;
	setp.lt.u32 	%p11350, %r44100, %r44099;
	or.pred  	%p11351, %p11349, %p11350;
	selp.u32 	%r44102, 1, 0, %p11351;
	sub.s32 	%r44103, %r59345, %r11774;
	setp.lt.u32 	%p11352, %r59345, %r11774;
	selp.s32 	%r44104, -1, 0, %p11351;
	add.s32 	%r59345, %r44103, %r44104;
	setp.lt.u32 	%p11353, %r44103, %r44102;
	or.pred  	%p11354, %p11352, %p11353;
	selp.u32 	%r44105, 1, 0, %p11354;
	sub.s32 	%r44106, %r59344, %r11775;
	setp.lt.u32 	%p11355, %r59344, %r11775;
	selp.s32 	%r44107, -1, 0, %p11354;
	add.s32 	%r59344, %r44106, %r44107;
	setp.lt.u32 	%p11356, %r44106, %r44105;
	or.pred  	%p11357, %p11355, %p11356;
	selp.s32 	%r44108, -1, 0, %p11357;
	sub.s32 	%r44109, %r59343, %r11776;
	add.s32 	%r59343, %r44109, %r44108;
	mov.u32 	%r59350, %r8314;
$L__BB0_3120:
	or.b32  	%r44110, %r59349, %r59350;
	or.b32  	%r44111, %r59348, %r44110;
	or.b32  	%r44112, %r59347, %r44111;
	or.b32  	%r44113, %r59346, %r44112;
	or.b32  	%r44114, %r59345, %r44113;
	or.b32  	%r44115, %r59344, %r44114;
	or.b32  	%r44116, %r59343, %r44115;
	setp.eq.s32 	%p11359, %r44116, 0;
	mov.pred 	%p15642, %p11286;
	@%p11359 bra 	$L__BB0_3151;
	mov.b32 	%r59367, 0;
	mov.u32 	%r59392, %r11776;
	mov.u32 	%r59393, %r11775;
	mov.u32 	%r59394, %r11774;
	mov.u32 	%r59395, %r11773;
	mov.u32 	%r59396, %r11772;
	mov.u32 	%r59397, %r11771;
	mov.u32 	%r59398, %r11770;
	mov.u32 	%r59399, %r11769;
$L__BB0_3122:
	or.b32  	%r44118, %r59343, %r59344;
	or.b32  	%r44119, %r44118, %r59345;
	or.b32  	%r44120, %r44119, %r59346;
	or.b32  	%r44121, %r44120, %r59347;
	or.b32  	%r44122, %r44121, %r59348;
	setp.ne.s32 	%p11360, %r44122, 0;
	@%p11360 bra 	$L__BB0_3124;
	setp.eq.s32 	%p11362, %r59349, 0;
	setp.eq.s32 	%p11363, %r59350, 1;
	and.pred  	%p11364, %p11362, %p11363;
	mov.pred 	%p15642, 0;
	@%p11364 bra 	$L__BB0_3151;
$L__BB0_3124:
	or.b32  	%r44123, %r59392, %r59393;
	or.b32  	%r44124, %r44123, %r59394;
	or.b32  	%r44125, %r44124, %r59395;
	or.b32  	%r44126, %r44125, %r59396;
	or.b32  	%r44127, %r44126, %r59397;
	setp.ne.s32 	%p11365, %r44127, 0;
	@%p11365 bra 	$L__BB0_3126;
	setp.eq.s32 	%p11367, %r59398, 0;
	setp.eq.s32 	%p11368, %r59399, 1;
	and.pred  	%p11369, %p11367, %p11368;
	mov.pred 	%p15642, 0;
	@%p11369 bra 	$L__BB0_3151;
$L__BB0_3126:
	or.b32  	%r44128, %r59349, %r59350;
	or.b32  	%r44129, %r59348, %r44128;
	or.b32  	%r44130, %r59347, %r44129;
	or.b32  	%r44131, %r59346, %r44130;
	or.b32  	%r44132, %r59345, %r44131;
	or.b32  	%r44133, %r59344, %r44132;
	or.b32  	%r44134, %r59343, %r44133;
	setp.eq.s32 	%p11371, %r44134, 0;
	mov.pred 	%p15642, %p11286;
	@%p11371 bra 	$L__BB0_3151;
	or.b32  	%r44135, %r59398, %r59399;
	or.b32  	%r44136, %r59397, %r44135;
	or.b32  	%r44137, %r59396, %r44136;
	or.b32  	%r44138, %r59395, %r44137;
	or.b32  	%r44139, %r59394, %r44138;
	or.b32  	%r44140, %r59393, %r44139;
	or.b32  	%r44141, %r59392, %r44140;
	setp.eq.s32 	%p11373, %r44141, 0;
	mov.pred 	%p15642, %p11286;
	@%p11373 bra 	$L__BB0_3151;
	and.b32  	%r44142, %r59350, 1;
	setp.eq.b32 	%p11374, %r44142, 1;
	@%p11374 bra 	$L__BB0_3131;
	mov.u32 	%r59368, %r59343;
	mov.u32 	%r59369, %r59344;
	mov.u32 	%r59370, %r59345;
	mov.u32 	%r59371, %r59346;
	mov.u32 	%r59372, %r59347;
	mov.u32 	%r59373, %r59348;
	mov.u32 	%r59374, %r59349;
$L__BB0_3130:
	shr.u32 	%r59343, %r59368, 1;
	shf.l.wrap.b32 	%r59344, %r59369, %r59368, 31;
	shf.l.wrap.b32 	%r59345, %r59370, %r59369, 31;
	shf.l.wrap.b32 	%r59346, %r59371, %r59370, 31;
	shf.l.wrap.b32 	%r59347, %r59372, %r59371, 31;
	shf.l.wrap.b32 	%r59348, %r59373, %r59372, 31;
	shf.l.wrap.b32 	%r59349, %r59374, %r59373, 31;
	shf.l.wrap.b32 	%r59350, %r59350, %r59374, 31;
	and.b32  	%r44143, %r59350, 1;
	setp.eq.b32 	%p11375, %r44143, 1;
	not.pred 	%p11376, %p11375;
	mov.u32 	%r59368, %r59343;
	mov.u32 	%r59369, %r59344;
	mov.u32 	%r59370, %r59345;
	mov.u32 	%r59371, %r59346;
	mov.u32 	%r59372, %r59347;
	mov.u32 	%r59373, %r59348;
	mov.u32 	%r59374, %r59349;
	@%p11376 bra 	$L__BB0_3130;
$L__BB0_3131:
	and.b32  	%r44144, %r59399, 1;
	setp.eq.b32 	%p11377, %r44144, 1;
	@%p11377 bra 	$L__BB0_3134;
	mov.u32 	%r59384, %r59392;
	mov.u32 	%r59385, %r59393;
	mov.u32 	%r59386, %r59394;
	mov.u32 	%r59387, %r59395;
	mov.u32 	%r59388, %r59396;
	mov.u32 	%r59389, %r59397;
	mov.u32 	%r59390, %r59398;
$L__BB0_3133:
	shr.u32 	%r59392, %r59384, 1;
	shf.l.wrap.b32 	%r59393, %r59385, %r59384, 31;
	shf.l.wrap.b32 	%r59394, %r59386, %r59385, 31;
	shf.l.wrap.b32 	%r59395, %r59387, %r59386, 31;
	shf.l.wrap.b32 	%r59396, %r59388, %r59387, 31;
	shf.l.wrap.b32 	%r59397, %r59389, %r59388, 31;
	shf.l.wrap.b32 	%r59398, %r59390, %r59389, 31;
	shf.l.wrap.b32 	%r59399, %r59399, %r59390, 31;
	and.b32  	%r44145, %r59399, 1;
	setp.eq.b32 	%p11378, %r44145, 1;
	not.pred 	%p11379, %p11378;
	mov.u32 	%r59384, %r59392;
	mov.u32 	%r59385, %r59393;
	mov.u32 	%r59386, %r59394;
	mov.u32 	%r59387, %r59395;
	mov.u32 	%r59388, %r59396;
	mov.u32 	%r59389, %r59397;
	mov.u32 	%r59390, %r59398;
	@%p11379 bra 	$L__BB0_3133;
$L__BB0_3134:
	setp.lt.u32 	%p11380, %r59343, %r59392;
	@%p11380 bra 	$L__BB0_3149;
	setp.gt.u32 	%p11381, %r59343, %r59392;
	@%p11381 bra 	$L__BB0_3148;
	setp.lt.u32 	%p11382, %r59344, %r59393;
	@%p11382 bra 	$L__BB0_3149;
	setp.gt.u32 	%p11383, %r59344, %r59393;
	@%p11383 bra 	$L__BB0_3148;
	setp.lt.u32 	%p11384, %r59345, %r59394;
	@%p11384 bra 	$L__BB0_3149;
	setp.gt.u32 	%p11385, %r59345, %r59394;
	@%p11385 bra 	$L__BB0_3148;
	setp.lt.u32 	%p11386, %r59346, %r59395;
	@%p11386 bra 	$L__BB0_3149;
	setp.gt.u32 	%p11387, %r59346, %r59395;
	@%p11387 bra 	$L__BB0_3148;
	setp.lt.u32 	%p11388, %r59347, %r59396;
	@%p11388 bra 	$L__BB0_3149;
	setp.gt.u32 	%p11389, %r59347, %r59396;
	@%p11389 bra 	$L__BB0_3148;
	setp.lt.u32 	%p11390, %r59348, %r59397;
	@%p11390 bra 	$L__BB0_3149;
	setp.gt.u32 	%p11391, %r59348, %r59397;
	@%p11391 bra 	$L__BB0_3148;
	setp.lt.u32 	%p11392, %r59349, %r59398;
	@%p11392 bra 	$L__BB0_3149;
	setp.le.u32 	%p11393, %r59349, %r59398;
	setp.lt.u32 	%p11394, %r59350, %r59399;
	and.pred  	%p11395, %p11393, %p11394;
	@%p11395 bra 	$L__BB0_3149;
$L__BB0_3148:
	sub.s32 	%r8395, %r59350, %r59399;
	setp.lt.u32 	%p11396, %r59350, %r59399;
	selp.u32 	%r44146, 1, 0, %p11396;
	sub.s32 	%r44147, %r59349, %r59398;
	setp.lt.u32 	%p11397, %r59349, %r59398;
	selp.s32 	%r44148, -1, 0, %p11396;
	add.s32 	%r59349, %r44147, %r44148;
	setp.lt.u32 	%p11398, %r44147, %r44146;
	or.pred  	%p11399, %p11397, %p11398;
	selp.u32 	%r44149, 1, 0, %p11399;
	sub.s32 	%r44150, %r59348, %r59397;
	setp.lt.u32 	%p11400, %r59348, %r59397;
	selp.s32 	%r44151, -1, 0, %p11399;
	add.s32 	%r59348, %r44150, %r44151;
	setp.lt.u32 	%p11401, %r44150, %r44149;
	or.pred  	%p11402, %p11400, %p11401;
	selp.u32 	%r44152, 1, 0, %p11402;
	sub.s32 	%r44153, %r59347, %r59396;
	setp.lt.u32 	%p11403, %r59347, %r59396;
	selp.s32 	%r44154, -1, 0, %p11402;
	add.s32 	%r59347, %r44153, %r44154;
	setp.lt.u32 	%p11404, %r44153, %r44152;
	or.pred  	%p11405, %p11403, %p11404;
	selp.u32 	%r44155, 1, 0, %p11405;
	sub.s32 	%r44156, %r59346, %r59395;
	setp.lt.u32 	%p11406, %r59346, %r59395;
	selp.s32 	%r44157, -1, 0, %p11405;
	add.s32 	%r59346, %r44156, %r44157;
	setp.lt.u32 	%p11407, %r44156, %r44155;
	or.pred  	%p11408, %p11406, %p11407;
	selp.u32 	%r44158, 1, 0, %p11408;
	sub.s32 	%r44159, %r59345, %r59394;
	setp.lt.u32 	%p11409, %r59345, %r59394;
	selp.s32 	%r44160, -1, 0, %p11408;
	add.s32 	%r59345, %r44159, %r44160;
	setp.lt.u32 	%p11410, %r44159, %r44158;
	or.pred  	%p11411, %p11409, %p11410;
	selp.u32 	%r44161, 1, 0, %p11411;
	sub.s32 	%r44162, %r59344, %r59393;
	setp.lt.u32 	%p11412, %r59344, %r59393;
	selp.s32 	%r44163, -1, 0, %p11411;
	add.s32 	%r59344, %r44162, %r44163;
	setp.lt.u32 	%p11413, %r44162, %r44161;
	or.pred  	%p11414, %p11412, %p11413;
	selp.s32 	%r44164, -1, 0, %p11414;
	sub.s32 	%r44165, %r59343, %r59392;
	add.s32 	%r59343, %r44165, %r44164;
	mov.u32 	%r59350, %r8395;
	bra.uni 	$L__BB0_3150;
$L__BB0_3149:
	sub.s32 	%r60857, %r59399, %r59350;
	setp.lt.u32 	%p11415, %r59399, %r59350;
	selp.u32 	%r44166, 1, 0, %p11415;
	sub.s32 	%r44167, %r59398, %r59349;
	setp.lt.u32 	%p11416, %r59398, %r59349;
	selp.s32 	%r44168, -1, 0, %p11415;
	add.s32 	%r59398, %r44167, %r44168;
	setp.lt.u32 	%p11417, %r44167, %r44166;
	or.pred  	%p11418, %p11416, %p11417;
	selp.u32 	%r44169, 1, 0, %p11418;
	sub.s32 	%r44170, %r59397, %r59348;
	setp.lt.u32 	%p11419, %r59397, %r59348;
	selp.s32 	%r44171, -1, 0, %p11418;
	add.s32 	%r59397, %r44170, %r44171;
	setp.lt.u32 	%p11420, %r44170, %r44169;
	or.pred  	%p11421, %p11419, %p11420;
	selp.u32 	%r44172, 1, 0, %p11421;
	sub.s32 	%r44173, %r59396, %r59347;
	setp.lt.u32 	%p11422, %r59396, %r59347;
	selp.s32 	%r44174, -1, 0, %p11421;
	add.s32 	%r59396, %r44173, %r44174;
	setp.lt.u32 	%p11423, %r44173, %r44172;
	or.pred  	%p11424, %p11422, %p11423;
	selp.u32 	%r44175, 1, 0, %p11424;
	sub.s32 	%r44176, %r59395, %r59346;
	setp.lt.u32 	%p11425, %r59395, %r59346;
	selp.s32 	%r44177, -1, 0, %p11424;
	add.s32 	%r59395, %r44176, %r44177;
	setp.lt.u32 	%p11426, %r44176, %r44175;
	or.pred  	%p11427, %p11425, %p11426;
	selp.u32 	%r44178, 1, 0, %p11427;
	sub.s32 	%r44179, %r59394, %r59345;
	setp.lt.u32 	%p11428, %r59394, %r59345;
	selp.s32 	%r44180, -1, 0, %p11427;
	add.s32 	%r59394, %r44179, %r44180;
	setp.lt.u32 	%p11429, %r44179, %r44178;
	or.pred  	%p11430, %p11428, %p11429;
	selp.u32 	%r44181, 1, 0, %p11430;
	sub.s32 	%r44182, %r59393, %r59344;
	setp.lt.u32 	%p11431, %r59393, %r59344;
	selp.s32 	%r44183, -1, 0, %p11430;
	add.s32 	%r59393, %r44182, %r44183;
	setp.lt.u32 	%p11432, %r44182, %r44181;
	or.pred  	%p11433, %p11431, %p11432;
	selp.s32 	%r44184, -1, 0, %p11433;
	sub.s32 	%r44185, %r59392, %r59343;
	add.s32 	%r59392, %r44185, %r44184;
	mov.u32 	%r59399, %r60857;
$L__BB0_3150:
	add.s32 	%r59367, %r59367, 1;
	setp.ne.s32 	%p11435, %r59367, 20000;
	mov.pred 	%p15642, %p11286;
	@%p11435 bra 	$L__BB0_3122;
$L__BB0_3151:
	or.b32  	%r44186, %r59422, %r59342;
	or.b32  	%r44187, %r59421, %r44186;
	or.b32  	%r44188, %r59420, %r44187;
	or.b32  	%r44189, %r59419, %r44188;
	or.b32  	%r44190, %r59418, %r44189;
	or.b32  	%r44191, %r59417, %r44190;
	or.b32  	%r44192, %r59416, %r44191;
	setp.eq.s32 	%p11436, %r44192, 0;
	@%p11436 bra 	$L__BB0_3210;
	setp.lt.u32 	%p11437, %r59416, %r11776;
	mov.u32 	%r59423, %r59342;
	@%p11437 bra 	$L__BB0_3181;
	setp.gt.u32 	%p11438, %r59416, %r11776;
	@%p11438 bra 	$L__BB0_3166;
	setp.lt.u32 	%p11439, %r59417, %r11775;
	mov.u32 	%r59423, %r59342;
	@%p11439 bra 	$L__BB0_3181;
	setp.gt.u32 	%p11440, %r59417, %r11775;
	@%p11440 bra 	$L__BB0_3166;
	setp.lt.u32 	%p11441, %r59418, %r11774;
	mov.u32 	%r59423, %r59342;
	@%p11441 bra 	$L__BB0_3181;
	setp.gt.u32 	%p11442, %r59418, %r11774;
	@%p11442 bra 	$L__BB0_3166;
	setp.lt.u32 	%p11443, %r59419, %r11773;
	mov.u32 	%r59423, %r59342;
	@%p11443 bra 	$L__BB0_3181;
	setp.gt.u32 	%p11444, %r59419, %r11773;
	@%p11444 bra 	$L__BB0_3166;
	setp.lt.u32 	%p11445, %r59420, %r11772;
	mov.u32 	%r59423, %r59342;
	@%p11445 bra 	$L__BB0_3181;
	setp.gt.u32 	%p11446, %r59420, %r11772;
	@%p11446 bra 	$L__BB0_3166;
	setp.lt.u32 	%p11447, %r59421, %r11771;
	mov.u32 	%r59423, %r59342;
	@%p11447 bra 	$L__BB0_3181;
	setp.gt.u32 	%p11448, %r59421, %r11771;
	@%p11448 bra 	$L__BB0_3166;
	setp.lt.u32 	%p11449, %r59422, %r11770;
	mov.u32 	%r59423, %r59342;
	@%p11449 bra 	$L__BB0_3181;
	setp.le.u32 	%p11450, %r59422, %r11770;
	setp.lt.u32 	%p11451, %r59342, %r11769;
	and.pred  	%p11452, %p11450, %p11451;
	mov.u32 	%r59423, %r59342;
	@%p11452 bra 	$L__BB0_3181;
$L__BB0_3166:
	sub.s32 	%r59423, %r59342, %r11769;
	setp.lt.u32 	%p11453, %r59342, %r11769;
	selp.u32 	%r44193, 1, 0, %p11453;
	sub.s32 	%r44194, %r59422, %r11770;
	setp.lt.u32 	%p11454, %r59422, %r11770;
	selp.s32 	%r44195, -1, 0, %p11453;
	add.s32 	%r59422, %r44194, %r44195;
	setp.lt.u32 	%p11455, %r44194, %r44193;
	or.pred  	%p11456, %p11454, %p11455;
	selp.u32 	%r44196, 1, 0, %p11456;
	sub.s32 	%r44197, %r59421, %r11771;
	setp.lt.u32 	%p11457, %r59421, %r11771;
	selp.s32 	%r44198, -1, 0, %p11456;
	add.s32 	%r59421, %r44197, %r44198;
	setp.lt.u32 	%p11458, %r44197, %r44196;
	or.pred  	%p11459, %p11457, %p11458;
	selp.u32 	%r44199, 1, 0, %p11459;
	sub.s32 	%r44200, %r59420, %r11772;
	setp.lt.u32 	%p11460, %r59420, %r11772;
	selp.s32 	%r44201, -1, 0, %p11459;
	add.s32 	%r59420, %r44200, %r44201;
	setp.lt.u32 	%p11461, %r44200, %r44199;
	or.pred  	%p11462, %p11460, %p11461;
	selp.u32 	%r44202, 1, 0, %p11462;
	sub.s32 	%r44203, %r59419, %r11773;
	setp.lt.u32 	%p11463, %r59419, %r11773;
	selp.s32 	%r44204, -1, 0, %p11462;
	add.s32 	%r59419, %r44203, %r44204;
	setp.lt.u32 	%p11464, %r44203, %r44202;
	or.pred  	%p11465, %p11463, %p11464;
	selp.u32 	%r44205, 1, 0, %p11465;
	sub.s32 	%r44206, %r59418, %r11774;
	setp.lt.u32 	%p11466, %r59418, %r11774;
	selp.s32 	%r44207, -1, 0, %p11465;
	add.s32 	%r59418, %r44206, %r44207;
	setp.lt.u32 	%p11467, %r44206, %r44205;
	or.pred  	%p11468, %p11466, %p11467;
	selp.u32 	%r44208, 1, 0, %p11468;
	sub.s32 	%r44209, %r59417, %r11775;
	setp.lt.u32 	%p11469, %r59417, %r11775;
	selp.s32 	%r44210, -1, 0, %p11468;
	add.s32 	%r59417, %r44209, %r44210;
	setp.lt.u32 	%p11470, %r44209, %r44208;
	or.pred  	%p11471, %p11469, %p11470;
	selp.s32 	%r44211, -1, 0, %p11471;
	sub.s32 	%r44212, %r59416, %r11776;
	add.s32 	%r59416, %r44212, %r44211;
	setp.lt.u32 	%p11472, %r59416, %r11776;
	@%p11472 bra 	$L__BB0_3181;
	setp.gt.u32 	%p11473, %r59416, %r11776;
	@%p11473 bra 	$L__BB0_3180;
	setp.lt.u32 	%p11474, %r59417, %r11775;
	@%p11474 bra 	$L__BB0_3181;
	setp.gt.u32 	%p11475, %r59417, %r11775;
	@%p11475 bra 	$L__BB0_3180;
	setp.lt.u32 	%p11476, %r59418, %r11774;
	@%p11476 bra 	$L__BB0_3181;
	setp.gt.u32 	%p11477, %r59418, %r11774;
	@%p11477 bra 	$L__BB0_3180;
	setp.lt.u32 	%p11478, %r59419, %r11773;
	@%p11478 bra 	$L__BB0_3181;
	setp.gt.u32 	%p11479, %r59419, %r11773;
	@%p11479 bra 	$L__BB0_3180;
	setp.lt.u32 	%p11480, %r59420, %r11772;
	@%p11480 bra 	$L__BB0_3181;
	setp.gt.u32 	%p11481, %r59420, %r11772;
	@%p11481 bra 	$L__BB0_3180;
	setp.lt.u32 	%p11482, %r59421, %r11771;
	@%p11482 bra 	$L__BB0_3181;
	setp.gt.u32 	%p11483, %r59421, %r11771;
	@%p11483 bra 	$L__BB0_3180;
	setp.lt.u32 	%p11484, %r59422, %r11770;
	@%p11484 bra 	$L__BB0_3181;
	setp.le.u32 	%p11485, %r59422, %r11770;
	setp.lt.u32 	%p11486, %r59423, %r11769;
	and.pred  	%p11487, %p11485, %p11486;
	@%p11487 bra 	$L__BB0_3181;
$L__BB0_3180:
	sub.s32 	%r8439, %r59423, %r11769;
	setp.lt.u32 	%p11488, %r59423, %r11769;
	selp.u32 	%r44213, 1, 0, %p11488;
	sub.s32 	%r44214, %r59422, %r11770;
	setp.lt.u32 	%p11489, %r59422, %r11770;
	selp.s32 	%r44215, -1, 0, %p11488;
	add.s32 	%r59422, %r44214, %r44215;
	setp.lt.u32 	%p11490, %r44214, %r44213;
	or.pred  	%p11491, %p11489, %p11490;
	selp.u32 	%r44216, 1, 0, %p11491;
	sub.s32 	%r44217, %r59421, %r11771;
	setp.lt.u32 	%p11492, %r59421, %r11771;
	selp.s32 	%r44218, -1, 0, %p11491;
	add.s32 	%r59421, %r44217, %r44218;
	setp.lt.u32 	%p11493, %r44217, %r44216;
	or.pred  	%p11494, %p11492, %p11493;
	selp.u32 	%r44219, 1, 0, %p11494;
	sub.s32 	%r44220, %r59420, %r11772;
	setp.lt.u32 	%p11495, %r59420, %r11772;
	selp.s32 	%r44221, -1, 0, %p11494;
	add.s32 	%r59420, %r44220, %r44221;
	setp.lt.u32 	%p11496, %r44220, %r44219;
	or.pred  	%p11497, %p11495, %p11496;
	selp.u32 	%r44222, 1, 0, %p11497;
	sub.s32 	%r44223, %r59419, %r11773;
	setp.lt.u32 	%p11498, %r59419, %r11773;
	selp.s32 	%r44224, -1, 0, %p11497;
	add.s32 	%r59419, %r44223, %r44224;
	setp.lt.u32 	%p11499, %r44223, %r44222;
	or.pred  	%p11500, %p11498, %p11499;
	selp.u32 	%r44225, 1, 0, %p11500;
	sub.s32 	%r44226, %r59418, %r11774;
	setp.lt.u32 	%p11501, %r59418, %r11774;
	selp.s32 	%r44227, -1, 0, %p11500;
	add.s32 	%r59418, %r44226, %r44227;
	setp.lt.u32 	%p11502, %r44226, %r44225;
	or.pred  	%p11503, %p11501, %p11502;
	selp.u32 	%r44228, 1, 0, %p11503;
	sub.s32 	%r44229, %r59417, %r11775;
	setp.lt.u32 	%p11504, %r59417, %r11775;
	selp.s32 	%r44230, -1, 0, %p11503;
	add.s32 	%r59417, %r44229, %r44230;
	setp.lt.u32 	%p11505, %r44229, %r44228;
	or.pred  	%p11506, %p11504, %p11505;
	selp.s32 	%r44231, -1, 0, %p11506;
	sub.s32 	%r44232, %r59416, %r11776;
	add.s32 	%r59416, %r44232, %r44231;
	mov.u32 	%r59423, %r8439;
$L__BB0_3181:
	or.b32  	%r44233, %r59422, %r59423;
	or.b32  	%r44234, %r59421, %r44233;
	or.b32  	%r44235, %r59420, %r44234;
	or.b32  	%r44236, %r59419, %r44235;
	or.b32  	%r44237, %r59418, %r44236;
	or.b32  	%r44238, %r59417, %r44237;
	or.b32  	%r44239, %r59416, %r44238;
	setp.eq.s32 	%p11507, %r44239, 0;
	@%p11507 bra 	$L__BB0_3210;
	mov.b32 	%r59440, 0;
	mov.u32 	%r59465, %r11776;
	mov.u32 	%r59466, %r11775;
	mov.u32 	%r59467, %r11774;
	mov.u32 	%r59468, %r11773;
	mov.u32 	%r59469, %r11772;
	mov.u32 	%r59470, %r11771;
	mov.u32 	%r59471, %r11770;
	mov.u32 	%r59472, %r11769;
$L__BB0_3183:
	or.b32  	%r44241, %r59416, %r59417;
	or.b32  	%r44242, %r44241, %r59418;
	or.b32  	%r44243, %r44242, %r59419;
	or.b32  	%r44244, %r44243, %r59420;
	or.b32  	%r44245, %r44244, %r59421;
	or.b32  	%r44246, %r44245, %r59422;
	setp.eq.s32 	%p11508, %r44246, 0;
	setp.eq.s32 	%p11509, %r59423, 1;
	and.pred  	%p11510, %p11508, %p11509;
	@%p11510 bra 	$L__BB0_3211;
	or.b32  	%r44247, %r59465, %r59466;
	or.b32  	%r44248, %r44247, %r59467;
	or.b32  	%r44249, %r44248, %r59468;
	or.b32  	%r44250, %r44249, %r59469;
	or.b32  	%r44251, %r44250, %r59470;
	or.b32  	%r44252, %r44251, %r59471;
	setp.eq.s32 	%p11511, %r44252, 0;
	setp.eq.s32 	%p11512, %r59472, 1;
	and.pred  	%p11513, %p11511, %p11512;
	@%p11513 bra 	$L__BB0_3211;
	or.b32  	%r44253, %r59422, %r59423;
	or.b32  	%r44254, %r59421, %r44253;
	or.b32  	%r44255, %r59420, %r44254;
	or.b32  	%r44256, %r59419, %r44255;
	or.b32  	%r44257, %r59418, %r44256;
	or.b32  	%r44258, %r59417, %r44257;
	or.b32  	%r44259, %r59416, %r44258;
	setp.eq.s32 	%p11514, %r44259, 0;
	@%p11514 bra 	$L__BB0_3210;
	or.b32  	%r44260, %r59471, %r59472;
	or.b32  	%r44261, %r59470, %r44260;
	or.b32  	%r44262, %r59469, %r44261;
	or.b32  	%r44263, %r59468, %r44262;
	or.b32  	%r44264, %r59467, %r44263;
	or.b32  	%r44265, %r59466, %r44264;
	or.b32  	%r44266, %r59465, %r44265;
	setp.eq.s32 	%p11515, %r44266, 0;
	@%p11515 bra 	$L__BB0_3210;
	and.b32  	%r44267, %r59423, 1;
	setp.eq.b32 	%p11516, %r44267, 1;
	@%p11516 bra 	$L__BB0_3190;
	mov.u32 	%r59441, %r59416;
	mov.u32 	%r59442, %r59417;
	mov.u32 	%r59443, %r59418;
	mov.u32 	%r59444, %r59419;
	mov.u32 	%r59445, %r59420;
	mov.u32 	%r59446, %r59421;
	mov.u32 	%r59447, %r59422;
$L__BB0_3189:
	shr.u32 	%r59416, %r59441, 1;
	shf.l.wrap.b32 	%r59417, %r59442, %r59441, 31;
	shf.l.wrap.b32 	%r59418, %r59443, %r59442, 31;
	shf.l.wrap.b32 	%r59419, %r59444, %r59443, 31;
	shf.l.wrap.b32 	%r59420, %r59445, %r59444, 31;
	shf.l.wrap.b32 	%r59421, %r59446, %r59445, 31;
	shf.l.wrap.b32 	%r59422, %r59447, %r59446, 31;
	shf.l.wrap.b32 	%r59423, %r59423, %r59447, 31;
	and.b32  	%r44268, %r59423, 1;
	setp.eq.b32 	%p11517, %r44268, 1;
	not.pred 	%p11518, %p11517;
	mov.u32 	%r59441, %r59416;
	mov.u32 	%r59442, %r59417;
	mov.u32 	%r59443, %r59418;
	mov.u32 	%r59444, %r59419;
	mov.u32 	%r59445, %r59420;
	mov.u32 	%r59446, %r59421;
	mov.u32 	%r59447, %r59422;
	@%p11518 bra 	$L__BB0_3189;
$L__BB0_3190:
	and.b32  	%r44269, %r59472, 1;
	setp.eq.b32 	%p11519, %r44269, 1;
	@%p11519 bra 	$L__BB0_3193;
	mov.u32 	%r59457, %r59465;
	mov.u32 	%r59458, %r59466;
	mov.u32 	%r59459, %r59467;
	mov.u32 	%r59460, %r59468;
	mov.u32 	%r59461, %r59469;
	mov.u32 	%r59462, %r59470;
	mov.u32 	%r59463, %r59471;
$L__BB0_3192:
	shr.u32 	%r59465, %r59457, 1;
	shf.l.wrap.b32 	%r59466, %r59458, %r59457, 31;
	shf.l.wrap.b32 	%r59467, %r59459, %r59458, 31;
	shf.l.wrap.b32 	%r59468, %r59460, %r59459, 31;
	shf.l.wrap.b32 	%r59469, %r59461, %r59460, 31;
	shf.l.wrap.b32 	%r59470, %r59462, %r59461, 31;
	shf.l.wrap.b32 	%r59471, %r59463, %r59462, 31;
	shf.l.wrap.b32 	%r59472, %r59472, %r59463, 31;
	and.b32  	%r44270, %r59472, 1;
	setp.eq.b32 	%p11520, %r44270, 1;
	not.pred 	%p11521, %p11520;
	mov.u32 	%r59457, %r59465;
	mov.u32 	%r59458, %r59466;
	mov.u32 	%r59459, %r59467;
	mov.u32 	%r59460, %r59468;
	mov.u32 	%r59461, %r59469;
	mov.u32 	%r59462, %r59470;
	mov.u32 	%r59463, %r59471;
	@%p11521 bra 	$L__BB0_3192;
$L__BB0_3193:
	setp.lt.u32 	%p11522, %r59416, %r59465;
	@%p11522 bra 	$L__BB0_3208;
	setp.gt.u32 	%p11523, %r59416, %r59465;
	@%p11523 bra 	$L__BB0_3207;
	setp.lt.u32 	%p11524, %r59417, %r59466;
	@%p11524 bra 	$L__BB0_3208;
	setp.gt.u32 	%p11525, %r59417, %r59466;
	@%p11525 bra 	$L__BB0_3207;
	setp.lt.u32 	%p11526, %r59418, %r59467;
	@%p11526 bra 	$L__BB0_3208;
	setp.gt.u32 	%p11527, %r59418, %r59467;
	@%p11527 bra 	$L__BB0_3207;
	setp.lt.u32 	%p11528, %r59419, %r59468;
	@%p11528 bra 	$L__BB0_3208;
	setp.gt.u32 	%p11529, %r59419, %r59468;
	@%p11529 bra 	$L__BB0_3207;
	setp.lt.u32 	%p11530, %r59420, %r59469;
	@%p11530 bra 	$L__BB0_3208;
	setp.gt.u32 	%p11531, %r59420, %r59469;
	@%p11531 bra 	$L__BB0_3207;
	setp.lt.u32 	%p11532, %r59421, %r59470;
	@%p11532 bra 	$L__BB0_3208;
	setp.gt.u32 	%p11533, %r59421, %r59470;
	@%p11533 bra 	$L__BB0_3207;
	setp.lt.u32 	%p11534, %r59422, %r59471;
	@%p11534 bra 	$L__BB0_3208;
	setp.le.u32 	%p11535, %r59422, %r59471;
	setp.lt.u32 	%p11536, %r59423, %r59472;
	and.pred  	%p11537, %p11535, %p11536;
	@%p11537 bra 	$L__BB0_3208;
$L__BB0_3207:
	sub.s32 	%r8520, %r59423, %r59472;
	setp.lt.u32 	%p11538, %r59423, %r59472;
	selp.u32 	%r44271, 1, 0, %p11538;
	sub.s32 	%r44272, %r59422, %r59471;
	setp.lt.u32 	%p11539, %r59422, %r59471;
	selp.s32 	%r44273, -1, 0, %p11538;
	add.s32 	%r59422, %r44272, %r44273;
	setp.lt.u32 	%p11540, %r44272, %r44271;
	or.pred  	%p11541, %p11539, %p11540;
	selp.u32 	%r44274, 1, 0, %p11541;
	sub.s32 	%r44275, %r59421, %r59470;
	setp.lt.u32 	%p11542, %r59421, %r59470;
	selp.s32 	%r44276, -1, 0, %p11541;
	add.s32 	%r59421, %r44275, %r44276;
	setp.lt.u32 	%p11543, %r44275, %r44274;
	or.pred  	%p11544, %p11542, %p11543;
	selp.u32 	%r44277, 1, 0, %p11544;
	sub.s32 	%r44278, %r59420, %r59469;
	setp.lt.u32 	%p11545, %r59420, %r59469;
	selp.s32 	%r44279, -1, 0, %p11544;
	add.s32 	%r59420, %r44278, %r44279;
	setp.lt.u32 	%p11546, %r44278, %r44277;
	or.pred  	%p11547, %p11545, %p11546;
	selp.u32 	%r44280, 1, 0, %p11547;
	sub.s32 	%r44281, %r59419, %r59468;
	setp.lt.u32 	%p11548, %r59419, %r59468;
	selp.s32 	%r44282, -1, 0, %p11547;
	add.s32 	%r59419, %r44281, %r44282;
	setp.lt.u32 	%p11549, %r44281, %r44280;
	or.pred  	%p11550, %p11548, %p11549;
	selp.u32 	%r44283, 1, 0, %p11550;
	sub.s32 	%r44284, %r59418, %r59467;
	setp.lt.u32 	%p11551, %r59418, %r59467;
	selp.s32 	%r44285, -1, 0, %p11550;
	add.s32 	%r59418, %r44284, %r44285;
	setp.lt.u32 	%p11552, %r44284, %r44283;
	or.pred  	%p11553, %p11551, %p11552;
	selp.u32 	%r44286, 1, 0, %p11553;
	sub.s32 	%r44287, %r59417, %r59466;
	setp.lt.u32 	%p11554, %r59417, %r59466;
	selp.s32 	%r44288, -1, 0, %p11553;
	add.s32 	%r59417, %r44287, %r44288;
	setp.lt.u32 	%p11555, %r44287, %r44286;
	or.pred  	%p11556, %p11554, %p11555;
	selp.s32 	%r44289, -1, 0, %p11556;
	sub.s32 	%r44290, %r59416, %r59465;
	add.s32 	%r59416, %r44290, %r44289;
	mov.u32 	%r59423, %r8520;
	bra.uni 	$L__BB0_3209;
$L__BB0_3208:
	sub.s32 	%r60858, %r59472, %r59423;
	setp.lt.u32 	%p11557, %r59472, %r59423;
	selp.u32 	%r44291, 1, 0, %p11557;
	sub.s32 	%r44292, %r59471, %r59422;
	setp.lt.u32 	%p11558, %r59471, %r59422;
	selp.s32 	%r44293, -1, 0, %p11557;
	add.s32 	%r59471, %r44292, %r44293;
	setp.lt.u32 	%p11559, %r44292, %r44291;
	or.pred  	%p11560, %p11558, %p11559;
	selp.u32 	%r44294, 1, 0, %p11560;
	sub.s32 	%r44295, %r59470, %r59421;
	setp.lt.u32 	%p11561, %r59470, %r59421;
	selp.s32 	%r44296, -1, 0, %p11560;
	add.s32 	%r59470, %r44295, %r44296;
	setp.lt.u32 	%p11562, %r44295, %r44294;
	or.pred  	%p11563, %p11561, %p11562;
	selp.u32 	%r44297, 1, 0, %p11563;
	sub.s32 	%r44298, %r59469, %r59420;
	setp.lt.u32 	%p11564, %r59469, %r59420;
	selp.s32 	%r44299, -1, 0, %p11563;
	add.s32 	%r59469, %r44298, %r44299;
	setp.lt.u32 	%p11565, %r44298, %r44297;
	or.pred  	%p11566, %p11564, %p11565;
	selp.u32 	%r44300, 1, 0, %p11566;
	sub.s32 	%r44301, %r59468, %r59419;
	setp.lt.u32 	%p11567, %r59468, %r59419;
	selp.s32 	%r44302, -1, 0, %p11566;
	add.s32 	%r59468, %r44301, %r44302;
	setp.lt.u32 	%p11568, %r44301, %r44300;
	or.pred  	%p11569, %p11567, %p11568;
	selp.u32 	%r44303, 1, 0, %p11569;
	sub.s32 	%r44304, %r59467, %r59418;
	setp.lt.u32 	%p11570, %r59467, %r59418;
	selp.s32 	%r44305, -1, 0, %p11569;
	add.s32 	%r59467, %r44304, %r44305;
	setp.lt.u32 	%p11571, %r44304, %r44303;
	or.pred  	%p11572, %p11570, %p11571;
	selp.u32 	%r44306, 1, 0, %p11572;
	sub.s32 	%r44307, %r59466, %r59417;
	setp.lt.u32 	%p11573, %r59466, %r59417;
	selp.s32 	%r44308, -1, 0, %p11572;
	add.s32 	%r59466, %r44307, %r44308;
	setp.lt.u32 	%p11574, %r44307, %r44306;
	or.pred  	%p11575, %p11573, %p11574;
	selp.s32 	%r44309, -1, 0, %p11575;
	sub.s32 	%r44310, %r59465, %r59416;
	add.s32 	%r59465, %r44310, %r44309;
	mov.u32 	%r59472, %r60858;
$L__BB0_3209:
	add.s32 	%r59440, %r59440, 1;
	setp.eq.s32 	%p11576, %r59440, 20000;
	@%p11576 bra 	$L__BB0_3210;
	bra.uni 	$L__BB0_3183;
$L__BB0_3210:
	mov.pred 	%p15646, -1;
	bra.uni 	$L__BB0_3892;
$L__BB0_3211:
	@%p15642 bra 	$L__BB0_3210;
	and.b32  	%r8553, %r59274, 65535;
	shr.u32 	%r8554, %r59274, 16;
	and.b32  	%r8555, %r59273, 65535;
	shr.u32 	%r8556, %r59273, 16;
	and.b32  	%r8557, %r59272, 65535;
	shr.u32 	%r8558, %r59272, 16;
	and.b32  	%r8559, %r59271, 65535;
	shr.u32 	%r8560, %r59271, 16;
	and.b32  	%r8561, %r59270, 65535;
	shr.u32 	%r8562, %r59270, 16;
	and.b32  	%r8563, %r59269, 65535;
	shr.u32 	%r8564, %r59269, 16;
	and.b32  	%r8565, %r59268, 65535;
	shr.u32 	%r8566, %r59268, 16;
	and.b32  	%r8567, %r59267, 65535;
	shr.u32 	%r8568, %r59267, 16;
	mov.b32 	%r59505, 0;
	mov.u64 	%rd515, %rd23;
	mov.u32 	%r59504, %r59505;
	mov.u32 	%r59503, %r59505;
	mov.u32 	%r59502, %r59505;
	mov.u32 	%r59501, %r59505;
	mov.u32 	%r59500, %r59505;
	mov.u32 	%r59499, %r59505;
	mov.u32 	%r59496, %r59505;
	mov.u32 	%r59497, %r59505;
$L__BB0_3213:
	ld.param.u32 	%r55700, [_Z17ecm_stage1_kernelj4U256S_S_jPKjjjjjjjjPjS2_S2_S2_S2_S2__param_4];
	ld.local.u32 	%r44312, [%rd515];
	shr.u32 	%r44313, %r44312, 16;
	and.b32  	%r44314, %r44312, 65535;
	mul.lo.s32 	%r44315, %r8553, %r44314;
	mul.lo.s32 	%r44316, %r8553, %r44313;
	mad.lo.s32 	%r44317, %r8554, %r44314, %r44316;
	and.b32  	%r44318, %r44315, 65535;
	shl.b32 	%r44319, %r44317, 16;
	shr.u32 	%r44320, %r44315, 16;
	shr.u32 	%r44321, %r44317, 16;
	add.s32 	%r44322, %r44318, %r59496;
	add.s32 	%r44323, %r44322, %r44319;
	setp.lt.u32 	%p11577, %r44323, %r59496;
	selp.u32 	%r44324, 1, 0, %p11577;
	mad.lo.s32 	%r44325, %r8554, %r44313, %r44320;
	add.s32 	%r44326, %r44325, %r44321;
	add.s32 	%r44327, %r44326, %r44324;
	mul.lo.s32 	%r44328, %r8555, %r44314;
	mul.lo.s32 	%r44329, %r8555, %r44313;
	mad.lo.s32 	%r44330, %r8556, %r44314, %r44329;
	and.b32  	%r44331, %r44328, 65535;
	shl.b32 	%r44332, %r44330, 16;
	shr.u32 	%r44333, %r44328, 16;
	shr.u32 	%r44334, %r44330, 16;
	add.s32 	%r44335, %r44331, %r59499;
	add.s32 	%r44336, %r44335, %r44332;
	setp.lt.u32 	%p11578, %r44336, %r59499;
	selp.u32 	%r44337, 1, 0, %p11578;
	add.s32 	%r44338, %r44336, %r44327;
	setp.lt.u32 	%p11579, %r44338, %r44336;
	selp.u32 	%r44339, 1, 0, %p11579;
	mad.lo.s32 	%r44340, %r8556, %r44313, %r44333;
	add.s32 	%r44341, %r44340, %r44334;
	add.s32 	%r44342, %r44341, %r44337;
	add.s32 	%r44343, %r44342, %r44339;
	mul.lo.s32 	%r44344, %r8557, %r44314;
	mul.lo.s32 	%r44345, %r8557, %r44313;
	mad.lo.s32 	%r44346, %r8558, %r44314, %r44345;
	and.b32  	%r44347, %r44344, 65535;
	shl.b32 	%r44348, %r44346, 16;
	shr.u32 	%r44349, %r44344, 16;
	shr.u32 	%r44350, %r44346, 16;
	add.s32 	%r44351, %r44347, %r59500;
	add.s32 	%r44352, %r44351, %r44348;
	setp.lt.u32 	%p11580, %r44352, %r59500;
	selp.u32 	%r44353, 1, 0, %p11580;
	add.s32 	%r44354, %r44352, %r44343;
	setp.lt.u32 	%p11581, %r44354, %r44352;
	selp.u32 	%r44355, 1, 0, %p11581;
	mad.lo.s32 	%r44356, %r8558, %r44313, %r44349;
	add.s32 	%r44357, %r44356, %r44350;
	add.s32 	%r44358, %r44357, %r44353;
	add.s32 	%r44359, %r44358, %r44355;
	mul.lo.s32 	%r44360, %r8559, %r44314;
	mul.lo.s32 	%r44361, %r8559, %r44313;
	mad.lo.s32 	%r44362, %r8560, %r44314, %r44361;
	and.b32  	%r44363, %r44360, 65535;
	shl.b32 	%r44364, %r44362, 16;
	shr.u32 	%r44365, %r44360, 16;
	shr.u32 	%r44366, %r44362, 16;
	add.s32 	%r44367, %r44363, %r59501;
	add.s32 	%r44368, %r44367, %r44364;
	setp.lt.u32 	%p11582, %r44368, %r59501;
	selp.u32 	%r44369, 1, 0, %p11582;
	add.s32 	%r44370, %r44368, %r44359;
	setp.lt.u32 	%p11583, %r44370, %r44368;
	selp.u32 	%r44371, 1, 0, %p11583;
	mad.lo.s32 	%r44372, %r8560, %r44313, %r44365;
	add.s32 	%r44373, %r44372, %r44366;
	add.s32 	%r44374, %r44373, %r44369;
	add.s32 	%r44375, %r44374, %r44371;
	mul.lo.s32 	%r44376, %r8561, %r44314;
	mul.lo.s32 	%r44377, %r8561, %r44313;
	mad.lo.s32 	%r44378, %r8562, %r44314, %r44377;
	and.b32  	%r44379, %r44376, 65535;
	shl.b32 	%r44380, %r44378, 16;
	shr.u32 	%r44381, %r44376, 16;
	shr.u32 	%r44382, %r44378, 16;
	add.s32 	%r44383, %r44379, %r59502;
	add.s32 	%r44384, %r44383, %r44380;
	setp.lt.u32 	%p11584, %r44384, %r59502;
	selp.u32 	%r44385, 1, 0, %p11584;
	add.s32 	%r44386, %r44384, %r44375;
	setp.lt.u32 	%p11585, %r44386, %r44384;
	selp.u32 	%r44387, 1, 0, %p11585;
	mad.lo.s32 	%r44388, %r8562, %r44313, %r44381;
	add.s32 	%r44389, %r44388, %r44382;
	add.s32 	%r44390, %r44389, %r44385;
	add.s32 	%r44391, %r44390, %r44387;
	mul.lo.s32 	%r44392, %r8563, %r44314;
	mul.lo.s32 	%r44393, %r8563, %r44313;
	mad.lo.s32 	%r44394, %r8564, %r44314, %r44393;
	and.b32  	%r44395, %r44392, 65535;
	shl.b32 	%r44396, %r44394, 16;
	shr.u32 	%r44397, %r44392, 16;
	shr.u32 	%r44398, %r44394, 16;
	add.s32 	%r44399, %r44395, %r59503;
	add.s32 	%r44400, %r44399, %r44396;
	setp.lt.u32 	%p11586, %r44400, %r59503;
	selp.u32 	%r44401, 1, 0, %p11586;
	add.s32 	%r44402, %r44400, %r44391;
	setp.lt.u32 	%p11587, %r44402, %r44400;
	selp.u32 	%r44403, 1, 0, %p11587;
	mad.lo.s32 	%r44404, %r8564, %r44313, %r44397;
	add.s32 	%r44405, %r44404, %r44398;
	add.s32 	%r44406, %r44405, %r44401;
	add.s32 	%r44407, %r44406, %r44403;
	mul.lo.s32 	%r44408, %r8565, %r44314;
	mul.lo.s32 	%r44409, %r8565, %r44313;
	mad.lo.s32 	%r44410, %r8566, %r44314, %r44409;
	and.b32  	%r44411, %r44408, 65535;
	shl.b32 	%r44412, %r44410, 16;
	shr.u32 	%r44413, %r44408, 16;
	shr.u32 	%r44414, %r44410, 16;
	add.s32 	%r44415, %r44411, %r59504;
	add.s32 	%r44416, %r44415, %r44412;
	setp.lt.u32 	%p11588, %r44416, %r59504;
	selp.u32 	%r44417, 1, 0, %p11588;
	add.s32 	%r44418, %r44416, %r44407;
	setp.lt.u32 	%p11589, %r44418, %r44416;
	selp.u32 	%r44419, 1, 0, %p11589;
	mad.lo.s32 	%r44420, %r8566, %r44313, %r44413;
	add.s32 	%r44421, %r44420, %r44414;
	add.s32 	%r44422, %r44421, %r44417;
	add.s32 	%r44423, %r44422, %r44419;
	mul.lo.s32 	%r44424, %r8567, %r44314;
	mul.lo.s32 	%r44425, %r8567, %r44313;
	mad.lo.s32 	%r44426, %r8568, %r44314, %r44425;
	and.b32  	%r44427, %r44424, 65535;
	shl.b32 	%r44428, %r44426, 16;
	shr.u32 	%r44429, %r44424, 16;
	shr.u32 	%r44430, %r44426, 16;
	add.s32 	%r44431, %r44427, %r59505;
	add.s32 	%r44432, %r44431, %r44428;
	setp.lt.u32 	%p11590, %r44432, %r59505;
	selp.u32 	%r44433, 1, 0, %p11590;
	add.s32 	%r44434, %r44432, %r44423;
	setp.lt.u32 	%p11591, %r44434, %r44432;
	selp.u32 	%r44435, 1, 0, %p11591;
	mad.lo.s32 	%r44436, %r8568, %r44313, %r44429;
	add.s32 	%r44437, %r44436, %r44430;
	add.s32 	%r44438, %r44437, %r44433;
	add.s32 	%r44439, %r44438, %r44435;
	mul.lo.s32 	%r44440, %r44323, %r55700;
	shr.u32 	%r44441, %r44440, 16;
	and.b32  	%r44442, %r44440, 65535;
	and.b32  	%r44443, %r11769, 65535;
	mul.lo.s32 	%r44444, %r44443, %r44442;
	shr.u32 	%r44445, %r11769, 16;
	mul.lo.s32 	%r44446, %r44443, %r44441;
	mad.lo.s32 	%r44447, %r44445, %r44442, %r44446;
	and.b32  	%r44448, %r44444, 65535;
	shl.b32 	%r44449, %r44447, 16;
	shr.u32 	%r44450, %r44444, 16;
	shr.u32 	%r44451, %r44447, 16;
	add.s32 	%r44452, %r44448, %r44323;
	add.s32 	%r44453, %r44452, %r44449;
	setp.lt.u32 	%p11592, %r44453, %r44323;
	selp.u32 	%r44454, 1, 0, %p11592;
	mad.lo.s32 	%r44455, %r44445, %r44441, %r44450;
	add.s32 	%r44456, %r44455, %r44451;
	add.s32 	%r44457, %r44456, %r44454;
	and.b32  	%r44458, %r11770, 65535;
	mul.lo.s32 	%r44459, %r44458, %r44442;
	shr.u32 	%r44460, %r11770, 16;
	mul.lo.s32 	%r44461, %r44458, %r44441;
	mad.lo.s32 	%r44462, %r44460, %r44442, %r44461;
	and.b32  	%r44463, %r44459, 65535;
	shl.b32 	%r44464, %r44462, 16;
	shr.u32 	%r44465, %r44459, 16;
	shr.u32 	%r44466, %r44462, 16;
	add.s32 	%r44467, %r44463, %r44338;
	add.s32 	%r44468, %r44467, %r44464;
	setp.lt.u32 	%p11593, %r44468, %r44338;
	selp.u32 	%r44469, 1, 0, %p11593;
	add.s32 	%r59496, %r44468, %r44457;
	setp.lt.u32 	%p11594, %r59496, %r44468;
	selp.u32 	%r44470, 1, 0, %p11594;
	mad.lo.s32 	%r44471, %r44460, %r44441, %r44465;
	add.s32 	%r44472, %r44471, %r44466;
	add.s32 	%r44473, %r44472, %r44469;
	add.s32 	%r44474, %r44473, %r44470;
	and.b32  	%r44475, %r11771, 65535;
	mul.lo.s32 	%r44476, %r44475, %r44442;
	shr.u32 	%r44477, %r11771, 16;
	mul.lo.s32 	%r44478, %r44475, %r44441;
	mad.lo.s32 	%r44479, %r44477, %r44442, %r44478;
	and.b32  	%r44480, %r44476, 65535;
	shl.b32 	%r44481, %r44479, 16;
	shr.u32 	%r44482, %r44476, 16;
	shr.u32 	%r44483, %r44479, 16;
	add.s32 	%r44484, %r44480, %r44354;
	add.s32 	%r44485, %r44484, %r44481;
	setp.lt.u32 	%p11595, %r44485, %r44354;
	selp.u32 	%r44486, 1, 0, %p11595;
	add.s32 	%r59499, %r44485, %r44474;
	setp.lt.u32 	%p11596, %r59499, %r44485;
	selp.u32 	%r44487, 1, 0, %p11596;
	mad.lo.s32 	%r44488, %r44477, %r44441, %r44482;
	add.s32 	%r44489, %r44488, %r44483;
	add.s32 	%r44490, %r44489, %r44486;
	add.s32 	%r44491, %r44490, %r44487;
	and.b32  	%r44492, %r11772, 65535;
	mul.lo.s32 	%r44493, %r44492, %r44442;
	shr.u32 	%r44494, %r11772, 16;
	mul.lo.s32 	%r44495, %r44492, %r44441;
	mad.lo.s32 	%r44496, %r44494, %r44442, %r44495;
	and.b32  	%r44497, %r44493, 65535;
	shl.b32 	%r44498, %r44496, 16;
	shr.u32 	%r44499, %r44493, 16;
	shr.u32 	%r44500, %r44496, 16;
	add.s32 	%r44501, %r44497, %r44370;
	add.s32 	%r44502, %r44501, %r44498;
	setp.lt.u32 	%p11597, %r44502, %r44370;
	selp.u32 	%r44503, 1, 0, %p11597;
	add.s32 	%r59500, %r44502, %r44491;
	setp.lt.u32 	%p11598, %r59500, %r44502;
	selp.u32 	%r44504, 1, 0, %p11598;
	mad.lo.s32 	%r44505, %r44494, %r44441, %r44499;
	add.s32 	%r44506, %r44505, %r44500;
	add.s32 	%r44507, %r44506, %r44503;
	add.s32 	%r44508, %r44507, %r44504;
	and.b32  	%r44509, %r11773, 65535;
	mul.lo.s32 	%r44510, %r44509, %r44442;
	shr.u32 	%r44511, %r11773, 16;
	mul.lo.s32 	%r44512, %r44509, %r44441;
	mad.lo.s32 	%r44513, %r44511, %r44442, %r44512;
	and.b32  	%r44514, %r44510, 65535;
	shl.b32 	%r44515, %r44513, 16;
	shr.u32 	%r44516, %r44510, 16;
	shr.u32 	%r44517, %r44513, 16;
	add.s32 	%r44518, %r44514, %r44386;
	add.s32 	%r44519, %r44518, %r44515;
	setp.lt.u32 	%p11599, %r44519, %r44386;
	selp.u32 	%r44520, 1, 0, %p11599;
	add.s32 	%r59501, %r44519, %r44508;
	setp.lt.u32 	%p11600, %r59501, %r44519;
	selp.u32 	%r44521, 1, 0, %p11600;
	mad.lo.s32 	%r44522, %r44511, %r44441, %r44516;
	add.s32 	%r44523, %r44522, %r44517;
	add.s32 	%r44524, %r44523, %r44520;
	add.s32 	%r44525, %r44524, %r44521;
	and.b32  	%r44526, %r11774, 65535;
	mul.lo.s32 	%r44527, %r44526, %r44442;
	shr.u32 	%r44528, %r11774, 16;
	mul.lo.s32 	%r44529, %r44526, %r44441;
	mad.lo.s32 	%r44530, %r44528, %r44442, %r44529;
	and.b32  	%r44531, %r44527, 65535;
	shl.b32 	%r44532, %r44530, 16;
	shr.u32 	%r44533, %r44527, 16;
	shr.u32 	%r44534, %r44530, 16;
	add.s32 	%r44535, %r44531, %r44402;
	add.s32 	%r44536, %r44535, %r44532;
	setp.lt.u32 	%p11601, %r44536, %r44402;
	selp.u32 	%r44537, 1, 0, %p11601;
	add.s32 	%r59502, %r44536, %r44525;
	setp.lt.u32 	%p11602, %r59502, %r44536;
	selp.u32 	%r44538, 1, 0, %p11602;
	mad.lo.s32 	%r44539, %r44528, %r44441, %r44533;
	add.s32 	%r44540, %r44539, %r44534;
	add.s32 	%r44541, %r44540, %r44537;
	add.s32 	%r44542, %r44541, %r44538;
	and.b32  	%r44543, %r11775, 65535;
	mul.lo.s32 	%r44544, %r44543, %r44442;
	shr.u32 	%r44545, %r11775, 16;
	mul.lo.s32 	%r44546, %r44543, %r44441;
	mad.lo.s32 	%r44547, %r44545, %r44442, %r44546;
	and.b32  	%r44548, %r44544, 65535;
	shl.b32 	%r44549, %r44547, 16;
	shr.u32 	%r44550, %r44544, 16;
	shr.u32 	%r44551, %r44547, 16;
	add.s32 	%r44552, %r44548, %r44418;
	add.s32 	%r44553, %r44552, %r44549;
	setp.lt.u32 	%p11603, %r44553, %r44418;
	selp.u32 	%r44554, 1, 0, %p11603;
	add.s32 	%r59503, %r44553, %r44542;
	setp.lt.u32 	%p11604, %r59503, %r44553;
	selp.u32 	%r44555, 1, 0, %p11604;
	mad.lo.s32 	%r44556, %r44545, %r44441, %r44550;
	add.s32 	%r44557, %r44556, %r44551;
	add.s32 	%r44558, %r44557, %r44554;
	add.s32 	%r44559, %r44558, %r44555;
	and.b32  	%r44560, %r11776, 65535;
	mul.lo.s32 	%r44561, %r44560, %r44442;
	shr.u32 	%r44562, %r11776, 16;
	mul.lo.s32 	%r44563, %r44560, %r44441;
	mad.lo.s32 	%r44564, %r44562, %r44442, %r44563;
	and.b32  	%r44565, %r44561, 65535;
	shl.b32 	%r44566, %r44564, 16;
	shr.u32 	%r44567, %r44561, 16;
	shr.u32 	%r44568, %r44564, 16;
	add.s32 	%r44569, %r44565, %r44434;
	add.s32 	%r44570, %r44569, %r44566;
	setp.lt.u32 	%p11605, %r44570, %r44434;
	selp.u32 	%r44571, 1, 0, %p11605;
	add.s32 	%r59504, %r44570, %r44559;
	setp.lt.u32 	%p11606, %r59504, %r44570;
	selp.u32 	%r44572, 1, 0, %p11606;
	mad.lo.s32 	%r44573, %r44562, %r44441, %r44567;
	add.s32 	%r44574, %r44573, %r44568;
	add.s32 	%r44575, %r44574, %r44571;
	add.s32 	%r44576, %r44575, %r44572;
	add.s32 	%r59505, %r44439, %r44576;
	add.s32 	%r59497, %r59497, 1;
	add.s64 	%rd515, %rd515, 4;
	setp.ne.s32 	%p11607, %r59497, 8;
	@%p11607 bra 	$L__BB0_3213;
	setp.lt.u32 	%p11608, %r59505, %r11776;
	mov.u32 	%r59498, %r59496;
	@%p11608 bra 	$L__BB0_3229;
	setp.gt.u32 	%p11609, %r59505, %r11776;
	@%p11609 bra 	$L__BB0_3228;
	setp.lt.u32 	%p11610, %r59504, %r11775;
	mov.u32 	%r59498, %r59496;
	@%p11610 bra 	$L__BB0_3229;
	setp.gt.u32 	%p11611, %r59504, %r11775;
	@%p11611 bra 	$L__BB0_3228;
	setp.lt.u32 	%p11612, %r59503, %r11774;
	mov.u32 	%r59498, %r59496;
	@%p11612 bra 	$L__BB0_3229;
	setp.gt.u32 	%p11613, %r59503, %r11774;
	@%p11613 bra 	$L__BB0_3228;
	setp.lt.u32 	%p11614, %r59502, %r11773;
	mov.u32 	%r59498, %r59496;
	@%p11614 bra 	$L__BB0_3229;
	setp.gt.u32 	%p11615, %r59502, %r11773;
	@%p11615 bra 	$L__BB0_3228;
	setp.lt.u32 	%p11616, %r59501, %r11772;
	mov.u32 	%r59498, %r59496;
	@%p11616 bra 	$L__BB0_3229;
	setp.gt.u32 	%p11617, %r59501, %r11772;
	@%p11617 bra 	$L__BB0_3228;
	setp.lt.u32 	%p11618, %r59500, %r11771;
	mov.u32 	%r59498, %r59496;
	@%p11618 bra 	$L__BB0_3229;
	setp.gt.u32 	%p11619, %r59500, %r11771;
	@%p11619 bra 	$L__BB0_3228;
	setp.lt.u32 	%p11620, %r59499, %r11770;
	mov.u32 	%r59498, %r59496;
	@%p11620 bra 	$L__BB0_3229;
	setp.le.u32 	%p11621, %r59499, %r11770;
	setp.lt.u32 	%p11622, %r59496, %r11769;
	and.pred  	%p11623, %p11621, %p11622;
	mov.u32 	%r59498, %r59496;
	@%p11623 bra 	$L__BB0_3229;
$L__BB0_3228:
	sub.s32 	%r59498, %r59496, %r11769;
	setp.lt.u32 	%p11624, %r59496, %r11769;
	selp.u32 	%r44577, 1, 0, %p11624;
	sub.s32 	%r44578, %r59499, %r11770;
	setp.lt.u32 	%p11625, %r59499, %r11770;
	selp.s32 	%r44579, -1, 0, %p11624;
	add.s32 	%r59499, %r44578, %r44579;
	setp.lt.u32 	%p11626, %r44578, %r44577;
	or.pred  	%p11627, %p11625, %p11626;
	selp.u32 	%r44580, 1, 0, %p11627;
	sub.s32 	%r44581, %r59500, %r11771;
	setp.lt.u32 	%p11628, %r59500, %r11771;
	selp.s32 	%r44582, -1, 0, %p11627;
	add.s32 	%r59500, %r44581, %r44582;
	setp.lt.u32 	%p11629, %r44581, %r44580;
	or.pred  	%p11630, %p11628, %p11629;
	selp.u32 	%r44583, 1, 0, %p11630;
	sub.s32 	%r44584, %r59501, %r11772;
	setp.lt.u32 	%p11631, %r59501, %r11772;
	selp.s32 	%r44585, -1, 0, %p11630;
	add.s32 	%r59501, %r44584, %r44585;
	setp.lt.u32 	%p11632, %r44584, %r44583;
	or.pred  	%p11633, %p11631, %p11632;
	selp.u32 	%r44586, 1, 0, %p11633;
	sub.s32 	%r44587, %r59502, %r11773;
	setp.lt.u32 	%p11634, %r59502, %r11773;
	selp.s32 	%r44588, -1, 0, %p11633;
	add.s32 	%r59502, %r44587, %r44588;
	setp.lt.u32 	%p11635, %r44587, %r44586;
	or.pred  	%p11636, %p11634, %p11635;
	selp.u32 	%r44589, 1, 0, %p11636;
	sub.s32 	%r44590, %r59503, %r11774;
	setp.lt.u32 	%p11637, %r59503, %r11774;
	selp.s32 	%r44591, -1, 0, %p11636;
	add.s32 	%r59503, %r44590, %r44591;
	setp.lt.u32 	%p11638, %r44590, %r44589;
	or.pred  	%p11639, %p11637, %p11638;
	selp.u32 	%r44592, 1, 0, %p11639;
	sub.s32 	%r44593, %r59504, %r11775;
	setp.lt.u32 	%p11640, %r59504, %r11775;
	selp.s32 	%r44594, -1, 0, %p11639;
	add.s32 	%r59504, %r44593, %r44594;
	setp.lt.u32 	%p11641, %r44593, %r44592;
	or.pred  	%p11642, %p11640, %p11641;
	selp.s32 	%r44595, -1, 0, %p11642;
	sub.s32 	%r44596, %r59505, %r11776;
	add.s32 	%r59505, %r44596, %r44595;
$L__BB0_3229:
	and.b32  	%r8607, %r59291, 65535;
	shr.u32 	%r8608, %r59291, 16;
	and.b32  	%r8609, %r59290, 65535;
	shr.u32 	%r8610, %r59290, 16;
	and.b32  	%r8611, %r59289, 65535;
	shr.u32 	%r8612, %r59289, 16;
	and.b32  	%r8613, %r59288, 65535;
	shr.u32 	%r8614, %r59288, 16;
	and.b32  	%r8615, %r59287, 65535;
	shr.u32 	%r8616, %r59287, 16;
	and.b32  	%r8617, %r59286, 65535;
	shr.u32 	%r8618, %r59286, 16;
	and.b32  	%r8619, %r59285, 65535;
	shr.u32 	%r8620, %r59285, 16;
	and.b32  	%r8621, %r59284, 65535;
	shr.u32 	%r8622, %r59284, 16;
	mov.b32 	%r59522, 0;
	mov.u32 	%r59521, %r59522;
	mov.u32 	%r59520, %r59522;
	mov.u32 	%r59519, %r59522;
	mov.u32 	%r59518, %r59522;
	mov.u32 	%r59517, %r59522;
	mov.u32 	%r59516, %r59522;
	mov.u32 	%r59513, %r59522;
	mov.u32 	%r59514, %r59522;
$L__BB0_3230:
	ld.param.u32 	%r55701, [_Z17ecm_stage1_kernelj4U256S_S_jPKjjjjjjjjPjS2_S2_S2_S2_S2__param_4];
	ld.local.u32 	%r44598, [%rd24];
	shr.u32 	%r44599, %r44598, 16;
	and.b32  	%r44600, %r44598, 65535;
	mul.lo.s32 	%r44601, %r8607, %r44600;
	mul.lo.s32 	%r44602, %r8607, %r44599;
	mad.lo.s32 	%r44603, %r8608, %r44600, %r44602;
	and.b32  	%r44604, %r44601, 65535;
	shl.b32 	%r44605, %r44603, 16;
	shr.u32 	%r44606, %r44601, 16;
	shr.u32 	%r44607, %r44603, 16;
	add.s32 	%r44608, %r44604, %r59513;
	add.s32 	%r44609, %r44608, %r44605;
	setp.lt.u32 	%p11643, %r44609, %r59513;
	selp.u32 	%r44610, 1, 0, %p11643;
	mad.lo.s32 	%r44611, %r8608, %r44599, %r44606;
	add.s32 	%r44612, %r44611, %r44607;
	add.s32 	%r44613, %r44612, %r44610;
	mul.lo.s32 	%r44614, %r8609, %r44600;
	mul.lo.s32 	%r44615, %r8609, %r44599;
	mad.lo.s32 	%r44616, %r8610, %r44600, %r44615;
	and.b32  	%r44617, %r44614, 65535;
	shl.b32 	%r44618, %r44616, 16;
	shr.u32 	%r44619, %r44614, 16;
	shr.u32 	%r44620, %r44616, 16;
	add.s32 	%r44621, %r44617, %r59516;
	add.s32 	%r44622, %r44621, %r44618;
	setp.lt.u32 	%p11644, %r44622, %r59516;
	selp.u32 	%r44623, 1, 0, %p11644;
	add.s32 	%r44624, %r44622, %r44613;
	setp.lt.u32 	%p11645, %r44624, %r44622;
	selp.u32 	%r44625, 1, 0, %p11645;
	mad.lo.s32 	%r44626, %r8610, %r44599, %r44619;
	add.s32 	%r44627, %r44626, %r44620;
	add.s32 	%r44628, %r44627, %r44623;
	add.s32 	%r44629, %r44628, %r44625;
	mul.lo.s32 	%r44630, %r8611, %r44600;
	mul.lo.s32 	%r44631, %r8611, %r44599;
	mad.lo.s32 	%r44632, %r8612, %r44600, %r44631;
	and.b32  	%r44633, %r44630, 65535;
	shl.b32 	%r44634, %r44632, 16;
	shr.u32 	%r44635, %r44630, 16;
	shr.u32 	%r44636, %r44632, 16;
	add.s32 	%r44637, %r44633, %r59517;
	add.s32 	%r44638, %r44637, %r44634;
	setp.lt.u32 	%p11646, %r44638, %r59517;
	selp.u32 	%r44639, 1, 0, %p11646;
	add.s32 	%r44640, %r44638, %r44629;
	setp.lt.u32 	%p11647, %r44640, %r44638;
	selp.u32 	%r44641, 1, 0, %p11647;
	mad.lo.s32 	%r44642, %r8612, %r44599, %r44635;
	add.s32 	%r44643, %r44642, %r44636;
	add.s32 	%r44644, %r44643, %r44639;
	add.s32 	%r44645, %r44644, %r44641;
	mul.lo.s32 	%r44646, %r8613, %r44600;
	mul.lo.s32 	%r44647, %r8613, %r44599;
	mad.lo.s32 	%r44648, %r8614, %r44600, %r44647;
	and.b32  	%r44649, %r44646, 65535;
	shl.b32 	%r44650, %r44648, 16;
	shr.u32 	%r44651, %r44646, 16;
	shr.u32 	%r44652, %r44648, 16;
	add.s32 	%r44653, %r44649, %r59518;
	add.s32 	%r44654, %r44653, %r44650;
	setp.lt.u32 	%p11648, %r44654, %r59518;
	selp.u32 	%r44655, 1, 0, %p11648;
	add.s32 	%r44656, %r44654, %r44645;
	setp.lt.u32 	%p11649, %r44656, %r44654;
	selp.u32 	%r44657, 1, 0, %p11649;
	mad.lo.s32 	%r44658, %r8614, %r44599, %r44651;
	add.s32 	%r44659, %r44658, %r44652;
	add.s32 	%r44660, %r44659, %r44655;
	add.s32 	%r44661, %r44660, %r44657;
	mul.lo.s32 	%r44662, %r8615, %r44600;
	mul.lo.s32 	%r44663, %r8615, %r44599;
	mad.lo.s32 	%r44664, %r8616, %r44600, %r44663;
	and.b32  	%r44665, %r44662, 65535;
	shl.b32 	%r44666, %r44664, 16;
	shr.u32 	%r44667, %r44662, 16;
	shr.u32 	%r44668, %r44664, 16;
	add.s32 	%r44669, %r44665, %r59519;
	add.s32 	%r44670, %r44669, %r44666;
	setp.lt.u32 	%p11650, %r44670, %r59519;
	selp.u32 	%r44671, 1, 0, %p11650;
	add.s32 	%r44672, %r44670, %r44661;
	setp.lt.u32 	%p11651, %r44672, %r44670;
	selp.u32 	%r44673, 1, 0, %p11651;
	mad.lo.s32 	%r44674, %r8616, %r44599, %r44667;
	add.s32 	%r44675, %r44674, %r44668;
	add.s32 	%r44676, %r44675, %r44671;
	add.s32 	%r44677, %r44676, %r44673;
	mul.lo.s32 	%r44678, %r8617, %r44600;
	mul.lo.s32 	%r44679, %r8617, %r44599;
	mad.lo.s32 	%r44680, %r8618, %r44600, %r44679;
	and.b32  	%r44681, %r44678, 65535;
	shl.b32 	%r44682, %r44680, 16;
	shr.u32 	%r44683, %r44678, 16;
	shr.u32 	%r44684, %r44680, 16;
	add.s32 	%r44685, %r44681, %r59520;
	add.s32 	%r44686, %r44685, %r44682;
	setp.lt.u32 	%p11652, %r44686, %r59520;
	selp.u32 	%r44687, 1, 0, %p11652;
	add.s32 	%r44688, %r44686, %r44677;
	setp.lt.u32 	%p11653, %r44688, %r44686;
	selp.u32 	%r44689, 1, 0, %p11653;
	mad.lo.s32 	%r44690, %r8618, %r44599, %r44683;
	add.s32 	%r44691, %r44690, %r44684;
	add.s32 	%r44692, %r44691, %r44687;
	add.s32 	%r44693, %r44692, %r44689;
	mul.lo.s32 	%r44694, %r8619, %r44600;
	mul.lo.s32 	%r44695, %r8619, %r44599;
	mad.lo.s32 	%r44696, %r8620, %r44600, %r44695;
	and.b32  	%r44697, %r44694, 65535;
	shl.b32 	%r44698, %r44696, 16;
	shr.u32 	%r44699, %r44694, 16;
	shr.u32 	%r44700, %r44696, 16;
	add.s32 	%r44701, %r44697, %r59521;
	add.s32 	%r44702, %r44701, %r44698;
	setp.lt.u32 	%p11654, %r44702, %r59521;
	selp.u32 	%r44703, 1, 0, %p11654;
	add.s32 	%r44704, %r44702, %r44693;
	setp.lt.u32 	%p11655, %r44704, %r44702;
	selp.u32 	%r44705, 1, 0, %p11655;
	mad.lo.s32 	%r44706, %r8620, %r44599, %r44699;
	add.s32 	%r44707, %r44706, %r44700;
	add.s32 	%r44708, %r44707, %r44703;
	add.s32 	%r44709, %r44708, %r44705;
	mul.lo.s32 	%r44710, %r8621, %r44600;
	mul.lo.s32 	%r44711, %r8621, %r44599;
	mad.lo.s32 	%r44712, %r8622, %r44600, %r44711;
	and.b32  	%r44713, %r44710, 65535;
	shl.b32 	%r44714, %r44712, 16;
	shr.u32 	%r44715, %r44710, 16;
	shr.u32 	%r44716, %r44712, 16;
	add.s32 	%r44717, %r44713, %r59522;
	add.s32 	%r44718, %r44717, %r44714;
	setp.lt.u32 	%p11656, %r44718, %r59522;
	selp.u32 	%r44719, 1, 0, %p11656;
	add.s32 	%r44720, %r44718, %r44709;
	setp.lt.u32 	%p11657, %r44720, %r44718;
	selp.u32 	%r44721, 1, 0, %p11657;
	mad.lo.s32 	%r44722, %r8622, %r44599, %r44715;
	add.s32 	%r44723, %r44722, %r44716;
	add.s32 	%r44724, %r44723, %r44719;
	add.s32 	%r44725, %r44724, %r44721;
	mul.lo.s32 	%r44726, %r44609, %r55701;
	shr.u32 	%r44727, %r44726, 16;
	and.b32  	%r44728, %r44726, 65535;
	and.b32  	%r44729, %r11769, 65535;
	mul.lo.s32 	%r44730, %r44729, %r44728;
	shr.u32 	%r44731, %r11769, 16;
	mul.lo.s32 	%r44732, %r44729, %r44727;
	mad.lo.s32 	%r44733, %r44731, %r44728, %r44732;
	and.b32  	%r44734, %r44730, 65535;
	shl.b32 	%r44735, %r44733, 16;
	shr.u32 	%r44736, %r44730, 16;
	shr.u32 	%r44737, %r44733, 16;
	add.s32 	%r44738, %r44734, %r44609;
	add.s32 	%r44739, %r44738, %r44735;
	setp.lt.u32 	%p11658, %r44739, %r44609;
	selp.u32 	%r44740, 1, 0, %p11658;
	mad.lo.s32 	%r44741, %r44731, %r44727, %r44736;
	add.s32 	%r44742, %r44741, %r44737;
	add.s32 	%r44743, %r44742, %r44740;
	and.b32  	%r44744, %r11770, 65535;
	mul.lo.s32 	%r44745, %r44744, %r44728;
	shr.u32 	%r44746, %r11770, 16;
	mul.lo.s32 	%r44747, %r44744, %r44727;
	mad.lo.s32 	%r44748, %r44746, %r44728, %r44747;
	and.b32  	%r44749, %r44745, 65535;
	shl.b32 	%r44750, %r44748, 16;
	shr.u32 	%r44751, %r44745, 16;
	shr.u32 	%r44752, %r44748, 16;
	add.s32 	%r44753, %r44749, %r44624;
	add.s32 	%r44754, %r44753, %r44750;
	setp.lt.u32 	%p11659, %r44754, %r44624;
	selp.u32 	%r44755, 1, 0, %p11659;
	add.s32 	%r59513, %r44754, %r44743;
	setp.lt.u32 	%p11660, %r59513, %r44754;
	selp.u32 	%r44756, 1, 0, %p11660;
	mad.lo.s32 	%r44757, %r44746, %r44727, %r44751;
	add.s32 	%r44758, %r44757, %r44752;
	add.s32 	%r44759, %r44758, %r44755;
	add.s32 	%r44760, %r44759, %r44756;
	and.b32  	%r44761, %r11771, 65535;
	mul.lo.s32 	%r44762, %r44761, %r44728;
	shr.u32 	%r44763, %r11771, 16;
	mul.lo.s32 	%r44764, %r44761, %r44727;
	mad.lo.s32 	%r44765, %r44763, %r44728, %r44764;
	and.b32  	%r44766, %r44762, 65535;
	shl.b32 	%r44767, %r44765, 16;
	shr.u32 	%r44768, %r44762, 16;
	shr.u32 	%r44769, %r44765, 16;
	add.s32 	%r44770, %r44766, %r44640;
	add.s32 	%r44771, %r44770, %r44767;
	setp.lt.u32 	%p11661, %r44771, %r44640;
	selp.u32 	%r44772, 1, 0, %p11661;
	add.s32 	%r59516, %r44771, %r44760;
	setp.lt.u32 	%p11662, %r59516, %r44771;
	selp.u32 	%r44773, 1, 0, %p11662;
	mad.lo.s32 	%r44774, %r44763, %r44727, %r44768;
	add.s32 	%r44775, %r44774, %r44769;
	add.s32 	%r44776, %r44775, %r44772;
	add.s32 	%r44777, %r44776, %r44773;
	and.b32  	%r44778, %r11772, 65535;
	mul.lo.s32 	%r44779, %r44778, %r44728;
	shr.u32 	%r44780, %r11772, 16;
	mul.lo.s32 	%r44781, %r44778, %r44727;
	mad.lo.s32 	%r44782, %r44780, %r44728, %r44781;
	and.b32  	%r44783, %r44779, 65535;
	shl.b32 	%r44784, %r44782, 16;
	shr.u32 	%r44785, %r44779, 16;
	shr.u32 	%r44786, %r44782, 16;
	add.s32 	%r44787, %r44783, %r44656;
	add.s32 	%r44788, %r44787, %r44784;
	setp.lt.u32 	%p11663, %r44788, %r44656;
	selp.u32 	%r44789, 1, 0, %p11663;
	add.s32 	%r59517, %r44788, %r44777;
	setp.lt.u32 	%p11664, %r59517, %r44788;
	selp.u32 	%r44790, 1, 0, %p11664;
	mad.lo.s32 	%r44791, %r44780, %r44727, %r44785;
	add.s32 	%r44792, %r44791, %r44786;
	add.s32 	%r44793, %r44792, %r44789;
	add.s32 	%r44794, %r44793, %r44790;
	and.b32  	%r44795, %r11773, 65535;
	mul.lo.s32 	%r44796, %r44795, %r44728;
	shr.u32 	%r44797, %r11773, 16;
	mul.lo.s32 	%r44798, %r44795, %r44727;
	mad.lo.s32 	%r44799, %r44797, %r44728, %r44798;
	and.b32  	%r44800, %r44796, 65535;
	shl.b32 	%r44801, %r44799, 16;
	shr.u32 	%r44802, %r44796, 16;
	shr.u32 	%r44803, %r44799, 16;
	add.s32 	%r44804, %r44800, %r44672;
	add.s32 	%r44805, %r44804, %r44801;
	setp.lt.u32 	%p11665, %r44805, %r44672;
	selp.u32 	%r44806, 1, 0, %p11665;
	add.s32 	%r59518, %r44805, %r44794;
	setp.lt.u32 	%p11666, %r59518, %r44805;
	selp.u32 	%r44807, 1, 0, %p11666;
	mad.lo.s32 	%r44808, %r44797, %r44727, %r44802;
	add.s32 	%r44809, %r44808, %r44803;
	add.s32 	%r44810, %r44809, %r44806;
	add.s32 	%r44811, %r44810, %r44807;
	and.b32  	%r44812, %r11774, 65535;
	mul.lo.s32 	%r44813, %r44812, %r44728;
	shr.u32 	%r44814, %r11774, 16;
	mul.lo.s32 	%r44815, %r44812, %r44727;
	mad.lo.s32 	%r44816, %r44814, %r44728, %r44815;
	and.b32  	%r44817, %r44813, 65535;
	shl.b32 	%r44818, %r44816, 16;
	shr.u32 	%r44819, %r44813, 16;
	shr.u32 	%r44820, %r44816, 16;
	add.s32 	%r44821, %r44817, %r44688;
	add.s32 	%r44822, %r44821, %r44818;
	setp.lt.u32 	%p11667, %r44822, %r44688;
	selp.u32 	%r44823, 1, 0, %p11667;
	add.s32 	%r59519, %r44822, %r44811;
	setp.lt.u32 	%p11668, %r59519, %r44822;
	selp.u32 	%r44824, 1, 0, %p11668;
	mad.lo.s32 	%r44825, %r44814, %r44727, %r44819;
	add.s32 	%r44826, %r44825, %r44820;
	add.s32 	%r44827, %r44826, %r44823;
	add.s32 	%r44828, %r44827, %r44824;
	and.b32  	%r44829, %r11775, 65535;
	mul.lo.s32 	%r44830, %r44829, %r44728;
	shr.u32 	%r44831, %r11775, 16;
	mul.lo.s32 	%r44832, %r44829, %r44727;
	mad.lo.s32 	%r44833, %r44831, %r44728, %r44832;
	and.b32  	%r44834, %r44830, 65535;
	shl.b32 	%r44835, %r44833, 16;
	shr.u32 	%r44836, %r44830, 16;
	shr.u32 	%r44837, %r44833, 16;
	add.s32 	%r44838, %r44834, %r44704;
	add.s32 	%r44839, %r44838, %r44835;
	setp.lt.u32 	%p11669, %r44839, %r44704;
	selp.u32 	%r44840, 1, 0, %p11669;
	add.s32 	%r59520, %r44839, %r44828;
	setp.lt.u32 	%p11670, %r59520, %r44839;
	selp.u32 	%r44841, 1, 0, %p11670;
	mad.lo.s32 	%r44842, %r44831, %r44727, %r44836;
	add.s32 	%r44843, %r44842, %r44837;
	add.s32 	%r44844, %r44843, %r44840;
	add.s32 	%r44845, %r44844, %r44841;
	and.b32  	%r44846, %r11776, 65535;
	mul.lo.s32 	%r44847, %r44846, %r44728;
	shr.u32 	%r44848, %r11776, 16;
	mul.lo.s32 	%r44849, %r44846, %r44727;
	mad.lo.s32 	%r44850, %r44848, %r44728, %r44849;
	and.b32  	%r44851, %r44847, 65535;
	shl.b32 	%r44852, %r44850, 16;
	shr.u32 	%r44853, %r44847, 16;
	shr.u32 	%r44854, %r44850, 16;
	add.s32 	%r44855, %r44851, %r44720;
	add.s32 	%r44856, %r44855, %r44852;
	setp.lt.u32 	%p11671, %r44856, %r44720;
	selp.u32 	%r44857, 1, 0, %p11671;
	add.s32 	%r59521, %r44856, %r44845;
	setp.lt.u32 	%p11672, %r59521, %r44856;
	selp.u32 	%r44858, 1, 0, %p11672;
	mad.lo.s32 	%r44859, %r44848, %r44727, %r44853;
	add.s32 	%r44860, %r44859, %r44854;
	add.s32 	%r44861, %r44860, %r44857;
	add.s32 	%r44862, %r44861, %r44858;
	add.s32 	%r59522, %r44725, %r44862;
	add.s32 	%r59514, %r59514, 1;
	add.s64 	%rd24, %rd24, 4;
	setp.ne.s32 	%p11673, %r59514, 8;
	@%p11673 bra 	$L__BB0_3230;
	setp.lt.u32 	%p11674, %r59522, %r11776;
	mov.u32 	%r59515, %r59513;
	@%p11674 bra 	$L__BB0_3246;
	setp.gt.u32 	%p11675, %r59522, %r11776;
	@%p11675 bra 	$L__BB0_3245;
	setp.lt.u32 	%p11676, %r59521, %r11775;
	mov.u32 	%r59515, %r59513;
	@%p11676 bra 	$L__BB0_3246;
	setp.gt.u32 	%p11677, %r59521, %r11775;
	@%p11677 bra 	$L__BB0_3245;
	setp.lt.u32 	%p11678, %r59520, %r11774;
	mov.u32 	%r59515, %r59513;
	@%p11678 bra 	$L__BB0_3246;
	setp.gt.u32 	%p11679, %r59520, %r11774;
	@%p11679 bra 	$L__BB0_3245;
	setp.lt.u32 	%p11680, %r59519, %r11773;
	mov.u32 	%r59515, %r59513;
	@%p11680 bra 	$L__BB0_3246;
	setp.gt.u32 	%p11681, %r59519, %r11773;
	@%p11681 bra 	$L__BB0_3245;
	setp.lt.u32 	%p11682, %r59518, %r11772;
	mov.u32 	%r59515, %r59513;
	@%p11682 bra 	$L__BB0_3246;
	setp.gt.u32 	%p11683, %r59518, %r11772;
	@%p11683 bra 	$L__BB0_3245;
	setp.lt.u32 	%p11684, %r59517, %r11771;
	mov.u32 	%r59515, %r59513;
	@%p11684 bra 	$L__BB0_3246;
	setp.gt.u32 	%p11685, %r59517, %r11771;
	@%p11685 bra 	$L__BB0_3245;
	setp.lt.u32 	%p11686, %r59516, %r11770;
	mov.u32 	%r59515, %r59513;
	@%p11686 bra 	$L__BB0_3246;
	setp.le.u32 	%p11687, %r59516, %r11770;
	setp.lt.u32 	%p11688, %r59513, %r11769;
	and.pred  	%p11689, %p11687, %p11688;
	mov.u32 	%r59515, %r59513;
	@%p11689 bra 	$L__BB0_3246;
$L__BB0_3245:
	sub.s32 	%r59515, %r59513, %r11769;
	setp.lt.u32 	%p11690, %r59513, %r11769;
	selp.u32 	%r44863, 1, 0, %p11690;
	sub.s32 	%r44864, %r59516, %r11770;
	setp.lt.u32 	%p11691, %r59516, %r11770;
	selp.s32 	%r44865, -1, 0, %p11690;
	add.s32 	%r59516, %r44864, %r44865;
	setp.lt.u32 	%p11692, %r44864, %r44863;
	or.pred  	%p11693, %p11691, %p11692;
	selp.u32 	%r44866, 1, 0, %p11693;
	sub.s32 	%r44867, %r59517, %r11771;
	setp.lt.u32 	%p11694, %r59517, %r11771;
	selp.s32 	%r44868, -1, 0, %p11693;
	add.s32 	%r59517, %r44867, %r44868;
	setp.lt.u32 	%p11695, %r44867, %r44866;
	or.pred  	%p11696, %p11694, %p11695;
	selp.u32 	%r44869, 1, 0, %p11696;
	sub.s32 	%r44870, %r59518, %r11772;
	setp.lt.u32 	%p11697, %r59518, %r11772;
	selp.s32 	%r44871, -1, 0, %p11696;
	add.s32 	%r59518, %r44870, %r44871;
	setp.lt.u32 	%p11698, %r44870, %r44869;
	or.pred  	%p11699, %p11697, %p11698;
	selp.u32 	%r44872, 1, 0, %p11699;
	sub.s32 	%r44873, %r59519, %r11773;
	setp.lt.u32 	%p11700, %r59519, %r11773;
	selp.s32 	%r44874, -1, 0, %p11699;
	add.s32 	%r59519, %r44873, %r44874;
	setp.lt.u32 	%p11701, %r44873, %r44872;
	or.pred  	%p11702, %p11700, %p11701;
	selp.u32 	%r44875, 1, 0, %p11702;
	sub.s32 	%r44876, %r59520, %r11774;
	setp.lt.u32 	%p11703, %r59520, %r11774;
	selp.s32 	%r44877, -1, 0, %p11702;
	add.s32 	%r59520, %r44876, %r44877;
	setp.lt.u32 	%p11704, %r44876, %r44875;
	or.pred  	%p11705, %p11703, %p11704;
	selp.u32 	%r44878, 1, 0, %p11705;
	sub.s32 	%r44879, %r59521, %r11775;
	setp.lt.u32 	%p11706, %r59521, %r11775;
	selp.s32 	%r44880, -1, 0, %p11705;
	add.s32 	%r59521, %r44879, %r44880;
	setp.lt.u32 	%p11707, %r44879, %r44878;
	or.pred  	%p11708, %p11706, %p11707;
	selp.s32 	%r44881, -1, 0, %p11708;
	sub.s32 	%r44882, %r59522, %r11776;
	add.s32 	%r59522, %r44882, %r44881;
$L__BB0_3246:
	setp.lt.u32 	%p11709, %r59505, %r59522;
	@%p11709 bra 	$L__BB0_3261;
	setp.gt.u32 	%p11710, %r59505, %r59522;
	@%p11710 bra 	$L__BB0_3260;
	setp.lt.u32 	%p11711, %r59504, %r59521;
	@%p11711 bra 	$L__BB0_3261;
	setp.gt.u32 	%p11712, %r59504, %r59521;
	@%p11712 bra 	$L__BB0_3260;
	setp.lt.u32 	%p11713, %r59503, %r59520;
	@%p11713 bra 	$L__BB0_3261;
	setp.gt.u32 	%p11714, %r59503, %r59520;
	@%p11714 bra 	$L__BB0_3260;
	setp.lt.u32 	%p11715, %r59502, %r59519;
	@%p11715 bra 	$L__BB0_3261;
	setp.gt.u32 	%p11716, %r59502, %r59519;
	@%p11716 bra 	$L__BB0_3260;
	setp.lt.u32 	%p11717, %r59501, %r59518;
	@%p11717 bra 	$L__BB0_3261;
	setp.gt.u32 	%p11718, %r59501, %r59518;
	@%p11718 bra 	$L__BB0_3260;
	setp.lt.u32 	%p11719, %r59500, %r59517;
	@%p11719 bra 	$L__BB0_3261;
	setp.gt.u32 	%p11720, %r59500, %r59517;
	@%p11720 bra 	$L__BB0_3260;
	setp.lt.u32 	%p11721, %r59499, %r59516;
	@%p11721 bra 	$L__BB0_3261;
	setp.le.u32 	%p11722, %r59499, %r59516;
	setp.lt.u32 	%p11723, %r59498, %r59515;
	and.pred  	%p11724, %p11722, %p11723;
	@%p11724 bra 	$L__BB0_3261;
$L__BB0_3260:
	sub.s32 	%r59523, %r59498, %r59515;
	setp.lt.u32 	%p11725, %r59498, %r59515;
	selp.u32 	%r44883, 1, 0, %p11725;
	sub.s32 	%r44884, %r59499, %r59516;
	setp.lt.u32 	%p11726, %r59499, %r59516;
	selp.s32 	%r44885, -1, 0, %p11725;
	add.s32 	%r59524, %r44884, %r44885;
	setp.lt.u32 	%p11727, %r44884, %r44883;
	or.pred  	%p11728, %p11726, %p11727;
	selp.u32 	%r44886, 1, 0, %p11728;
	sub.s32 	%r44887, %r59500, %r59517;
	setp.lt.u32 	%p11729, %r59500, %r59517;
	selp.s32 	%r44888, -1, 0, %p11728;
	add.s32 	%r59525, %r44887, %r44888;
	setp.lt.u32 	%p11730, %r44887, %r44886;
	or.pred  	%p11731, %p11729, %p11730;
	selp.u32 	%r44889, 1, 0, %p11731;
	sub.s32 	%r44890, %r59501, %r59518;
	setp.lt.u32 	%p11732, %r59501, %r59518;
	selp.s32 	%r44891, -1, 0, %p11731;
	add.s32 	%r59526, %r44890, %r44891;
	setp.lt.u32 	%p11733, %r44890, %r44889;
	or.pred  	%p11734, %p11732, %p11733;
	selp.u32 	%r44892, 1, 0, %p11734;
	sub.s32 	%r44893, %r59502, %r59519;
	setp.lt.u32 	%p11735, %r59502, %r59519;
	selp.s32 	%r44894, -1, 0, %p11734;
	add.s32 	%r59527, %r44893, %r44894;
	setp.lt.u32 	%p11736, %r44893, %r44892;
	or.pred  	%p11737, %p11735, %p11736;
	selp.u32 	%r44895, 1, 0, %p11737;
	sub.s32 	%r44896, %r59503, %r59520;
	setp.lt.u32 	%p11738, %r59503, %r59520;
	selp.s32 	%r44897, -1, 0, %p11737;
	add.s32 	%r59528, %r44896, %r44897;
	setp.lt.u32 	%p11739, %r44896, %r44895;
	or.pred  	%p11740, %p11738, %p11739;
	selp.u32 	%r44898, 1, 0, %p11740;
	sub.s32 	%r44899, %r59504, %r59521;
	setp.lt.u32 	%p11741, %r59504, %r59521;
	selp.s32 	%r44900, -1, 0, %p11740;
	add.s32 	%r59529, %r44899, %r44900;
	setp.lt.u32 	%p11742, %r44899, %r44898;
	or.pred  	%p11743, %p11741, %p11742;
	selp.s32 	%r44901, -1, 0, %p11743;
	sub.s32 	%r44902, %r59505, %r59522;
	add.s32 	%r59530, %r44902, %r44901;
	bra.uni 	$L__BB0_3262;
$L__BB0_3261:
	sub.s32 	%r44903, %r59515, %r59498;
	setp.lt.u32 	%p11744, %r59515, %r59498;
	selp.u32 	%r44904, 1, 0, %p11744;
	sub.s32 	%r44905, %r59516, %r59499;
	setp.lt.u32 	%p11745, %r59516, %r59499;
	selp.s32 	%r44906, -1, 0, %p11744;
	add.s32 	%r44907, %r44905, %r44906;
	setp.lt.u32 	%p11746, %r44905, %r44904;
	or.pred  	%p11747, %p11745, %p11746;
	selp.u32 	%r44908, 1, 0, %p11747;
	sub.s32 	%r44909, %r59517, %r59500;
	setp.lt.u32 	%p11748, %r59517, %r59500;
	selp.s32 	%r44910, -1, 0, %p11747;
	add.s32 	%r44911, %r44909, %r44910;
	setp.lt.u32 	%p11749, %r44909, %r44908;
	or.pred  	%p11750, %p11748, %p11749;
	selp.u32 	%r44912, 1, 0, %p11750;
	sub.s32 	%r44913, %r59518, %r59501;
	setp.lt.u32 	%p11751, %r59518, %r59501;
	selp.s32 	%r44914, -1, 0, %p11750;
	add.s32 	%r44915, %r44913, %r44914;
	setp.lt.u32 	%p11752, %r44913, %r44912;
	or.pred  	%p11753, %p11751, %p11752;
	selp.u32 	%r44916, 1, 0, %p11753;
	sub.s32 	%r44917, %r59519, %r59502;
	setp.lt.u32 	%p11754, %r59519, %r59502;
	selp.s32 	%r44918, -1, 0, %p11753;
	add.s32 	%r44919, %r44917, %r44918;
	setp.lt.u32 	%p11755, %r44917, %r44916;
	or.pred  	%p11756, %p11754, %p11755;
	selp.u32 	%r44920, 1, 0, %p11756;
	sub.s32 	%r44921, %r59520, %r59503;
	setp.lt.u32 	%p11757, %r59520, %r59503;
	selp.s32 	%r44922, -1, 0, %p11756;
	add.s32 	%r44923, %r44921, %r44922;
	setp.lt.u32 	%p11758, %r44921, %r44920;
	or.pred  	%p11759, %p11757, %p11758;
	selp.u32 	%r44924, 1, 0, %p11759;
	sub.s32 	%r44925, %r59521, %r59504;
	setp.lt.u32 	%p11760, %r59521, %r59504;
	selp.s32 	%r44926, -1, 0, %p11759;
	add.s32 	%r44927, %r44925, %r44926;
	setp.lt.u32 	%p11761, %r44925, %r44924;
	or.pred  	%p11762, %p11760, %p11761;
	selp.u32 	%r44928, 1, 0, %p11762;
	sub.s32 	%r44929, %r59505, %r59522;
	add.s32 	%r44930, %r44929, %r44928;
	sub.s32 	%r59523, %r11769, %r44903;
	setp.lt.u32 	%p11763, %r11769, %r44903;
	selp.u32 	%r44931, 1, 0, %p11763;
	sub.s32 	%r44932, %r11770, %r44907;
	setp.lt.u32 	%p11764, %r11770, %r44907;
	selp.s32 	%r44933, -1, 0, %p11763;
	add.s32 	%r59524, %r44932, %r44933;
	setp.lt.u32 	%p11765, %r44932, %r44931;
	or.pred  	%p11766, %p11764, %p11765;
	selp.u32 	%r44934, 1, 0, %p11766;
	sub.s32 	%r44935, %r11771, %r44911;
	setp.lt.u32 	%p11767, %r11771, %r44911;
	selp.s32 	%r44936, -1, 0, %p11766;
	add.s32 	%r59525, %r44935, %r44936;
	setp.lt.u32 	%p11768, %r44935, %r44934;
	or.pred  	%p11769, %p11767, %p11768;
	selp.u32 	%r44937, 1, 0, %p11769;
	sub.s32 	%r44938, %r11772, %r44915;
	setp.lt.u32 	%p11770, %r11772, %r44915;
	selp.s32 	%r44939, -1, 0, %p11769;
	add.s32 	%r59526, %r44938, %r44939;
	setp.lt.u32 	%p11771, %r44938, %r44937;
	or.pred  	%p11772, %p11770, %p11771;
	selp.u32 	%r44940, 1, 0, %p11772;
	sub.s32 	%r44941, %r11773, %r44919;
	setp.lt.u32 	%p11773, %r11773, %r44919;
	selp.s32 	%r44942, -1, 0, %p11772;
	add.s32 	%r59527, %r44941, %r44942;
	setp.lt.u32 	%p11774, %r44941, %r44940;
	or.pred  	%p11775, %p11773, %p11774;
	selp.u32 	%r44943, 1, 0, %p11775;
	sub.s32 	%r44944, %r11774, %r44923;
	setp.lt.u32 	%p11776, %r11774, %r44923;
	selp.s32 	%r44945, -1, 0, %p11775;
	add.s32 	%r59528, %r44944, %r44945;
	setp.lt.u32 	%p11777, %r44944, %r44943;
	or.pred  	%p11778, %p11776, %p11777;
	selp.u32 	%r44946, 1, 0, %p11778;
	sub.s32 	%r44947, %r11775, %r44927;
	setp.lt.u32 	%p11779, %r11775, %r44927;
	selp.s32 	%r44948, -1, 0, %p11778;
	add.s32 	%r59529, %r44947, %r44948;
	setp.lt.u32 	%p11780, %r44947, %r44946;
	or.pred  	%p11781, %p11779, %p11780;
	selp.s32 	%r44949, -1, 0, %p11781;
	add.s32 	%r44950, %r44930, %r11776;
	add.s32 	%r59530, %r44950, %r44949;
$L__BB0_3262:
	st.local.u32 	[%rd25], %r59523;
	st.local.u32 	[%rd25+4], %r59524;
	st.local.u32 	[%rd25+8], %r59525;
	st.local.u32 	[%rd25+12], %r59526;
	st.local.u32 	[%rd25+16], %r59527;
	st.local.u32 	[%rd25+20], %r59528;
	st.local.u32 	[%rd25+24], %r59529;
	st.local.u32 	[%rd25+28], %r59530;
	and.b32  	%r8689, %r59523, 65535;
	shr.u32 	%r8690, %r59523, 16;
	and.b32  	%r8691, %r59524, 65535;
	shr.u32 	%r8692, %r59524, 16;
	and.b32  	%r8693, %r59525, 65535;
	shr.u32 	%r8694, %r59525, 16;
	and.b32  	%r8695, %r59526, 65535;
	shr.u32 	%r8696, %r59526, 16;
	and.b32  	%r8697, %r59527, 65535;
	shr.u32 	%r8698, %r59527, 16;
	and.b32  	%r8699, %r59528, 65535;
	shr.u32 	%r8700, %r59528, 16;
	and.b32  	%r8701, %r59529, 65535;
	shr.u32 	%r8702, %r59529, 16;
	and.b32  	%r8703, %r59530, 65535;
	shr.u32 	%r8704, %r59530, 16;
	mov.b32 	%r59547, 0;
	mov.u64 	%rd517, %rd25;
	mov.u32 	%r59546, %r59547;
	mov.u32 	%r59545, %r59547;
	mov.u32 	%r59544, %r59547;
	mov.u32 	%r59543, %r59547;
	mov.u32 	%r59542, %r59547;
	mov.u32 	%r59541, %r59547;
	mov.u32 	%r59538, %r59547;
	mov.u32 	%r59539, %r59547;
$L__BB0_3263:
	ld.param.u32 	%r55702, [_Z17ecm_stage1_kernelj4U256S_S_jPKjjjjjjjjPjS2_S2_S2_S2_S2__param_4];
	ld.local.u32 	%r44952, [%rd517];
	shr.u32 	%r44953, %r44952, 16;
	and.b32  	%r44954, %r44952, 65535;
	mul.lo.s32 	%r44955, %r8689, %r44954;
	mul.lo.s32 	%r44956, %r8689, %r44953;
	mad.lo.s32 	%r44957, %r8690, %r44954, %r44956;
	and.b32  	%r44958, %r44955, 65535;
	shl.b32 	%r44959, %r44957, 16;
	shr.u32 	%r44960, %r44955, 16;
	shr.u32 	%r44961, %r44957, 16;
	add.s32 	%r44962, %r44958, %r59538;
	add.s32 	%r44963, %r44962, %r44959;
	setp.lt.u32 	%p11782, %r44963, %r59538;
	selp.u32 	%r44964, 1, 0, %p11782;
	mad.lo.s32 	%r44965, %r8690, %r44953, %r44960;
	add.s32 	%r44966, %r44965, %r44961;
	add.s32 	%r44967, %r44966, %r44964;
	mul.lo.s32 	%r44968, %r8691, %r44954;
	mul.lo.s32 	%r44969, %r8691, %r44953;
	mad.lo.s32 	%r44970, %r8692, %r44954, %r44969;
	and.b32  	%r44971, %r44968, 65535;
	shl.b32 	%r44972, %r44970, 16;
	shr.u32 	%r44973, %r44968, 16;
	shr.u32 	%r44974, %r44970, 16;
	add.s32 	%r44975, %r44971, %r59541;
	add.s32 	%r44976, %r44975, %r44972;
	setp.lt.u32 	%p11783, %r44976, %r59541;
	selp.u32 	%r44977, 1, 0, %p11783;
	add.s32 	%r44978, %r44976, %r44967;
	setp.lt.u32 	%p11784, %r44978, %r44976;
	selp.u32 	%r44979, 1, 0, %p11784;
	mad.lo.s32 	%r44980, %r8692, %r44953, %r44973;
	add.s32 	%r44981, %r44980, %r44974;
	add.s32 	%r44982, %r44981, %r44977;
	add.s32 	%r44983, %r44982, %r44979;
	mul.lo.s32 	%r44984, %r8693, %r44954;
	mul.lo.s32 	%r44985, %r8693, %r44953;
	mad.lo.s32 	%r44986, %r8694, %r44954, %r44985;
	and.b32  	%r44987, %r44984, 65535;
	shl.b32 	%r44988, %r44986, 16;
	shr.u32 	%r44989, %r44984, 16;
	shr.u32 	%r44990, %r44986, 16;
	add.s32 	%r44991, %r44987, %r59542;
	add.s32 	%r44992, %r44991, %r44988;
	setp.lt.u32 	%p11785, %r44992, %r59542;
	selp.u32 	%r44993, 1, 0, %p11785;
	add.s32 	%r44994, %r44992, %r44983;
	setp.lt.u32 	%p11786, %r44994, %r44992;
	selp.u32 	%r44995, 1, 0, %p11786;
	mad.lo.s32 	%r44996, %r8694, %r44953, %r44989;
	add.s32 	%r44997, %r44996, %r44990;
	add.s32 	%r44998, %r44997, %r44993;
	add.s32 	%r44999, %r44998, %r44995;
	mul.lo.s32 	%r45000, %r8695, %r44954;
	mul.lo.s32 	%r45001, %r8695, %r44953;
	mad.lo.s32 	%r45002, %r8696, %r44954, %r45001;
	and.b32  	%r45003, %r45000, 65535;
	shl.b32 	%r45004, %r45002, 16;
	shr.u32 	%r45005, %r45000, 16;
	shr.u32 	%r45006, %r45002, 16;
	add.s32 	%r45007, %r45003, %r59543;
	add.s32 	%r45008, %r45007, %r45004;
	setp.lt.u32 	%p11787, %r45008, %r59543;
	selp.u32 	%r45009, 1, 0, %p11787;
	add.s32 	%r45010, %r45008, %r44999;
	setp.lt.u32 	%p11788, %r45010, %r45008;
	selp.u32 	%r45011, 1, 0, %p11788;
	mad.lo.s32 	%r45012, %r8696, %r44953, %r45005;
	add.s32 	%r45013, %r45012, %r45006;
	add.s32 	%r45014, %r45013, %r45009;
	add.s32 	%r45015, %r45014, %r45011;
	mul.lo.s32 	%r45016, %r8697, %r44954;
	mul.lo.s32 	%r45017, %r8697, %r44953;
	mad.lo.s32 	%r45018, %r8698, %r44954, %r45017;
	and.b32  	%r45019, %r45016, 65535;
	shl.b32 	%r45020, %r45018, 16;
	shr.u32 	%r45021, %r45016, 16;
	shr.u32 	%r45022, %r45018, 16;
	add.s32 	%r45023, %r45019, %r59544;
	add.s32 	%r45024, %r45023, %r45020;
	setp.lt.u32 	%p11789, %r45024, %r59544;
	selp.u32 	%r45025, 1, 0, %p11789;
	add.s32 	%r45026, %r45024, %r45015;
	setp.lt.u32 	%p11790, %r45026, %r45024;
	selp.u32 	%r45027, 1, 0, %p11790;
	mad.lo.s32 	%r45028, %r8698, %r44953, %r45021;
	add.s32 	%r45029, %r45028, %r45022;
	add.s32 	%r45030, %r45029, %r45025;
	add.s32 	%r45031, %r45030, %r45027;
	mul.lo.s32 	%r45032, %r8699, %r44954;
	mul.lo.s32 	%r45033, %r8699, %r44953;
	mad.lo.s32 	%r45034, %r8700, %r44954, %r45033;
	and.b32  	%r45035, %r45032, 65535;
	shl.b32 	%r45036, %r45034, 16;
	shr.u32 	%r45037, %r45032, 16;
	shr.u32 	%r45038, %r45034, 16;
	add.s32 	%r45039, %r45035, %r59545;
	add.s32 	%r45040, %r45039, %r45036;
	setp.lt.u32 	%p11791, %r45040, %r59545;
	selp.u32 	%r45041, 1, 0, %p11791;
	add.s32 	%r45042, %r45040, %r45031;
	setp.lt.u32 	%p11792, %r45042, %r45040;
	selp.u32 	%r45043, 1, 0, %p11792;
	mad.lo.s32 	%r45044, %r8700, %r44953, %r45037;
	add.s32 	%r45045, %r45044, %r45038;
	add.s32 	%r45046, %r45045, %r45041;
	add.s32 	%r45047, %r45046, %r45043;
	mul.lo.s32 	%r45048, %r8701, %r44954;
	mul.lo.s32 	%r45049, %r8701, %r44953;
	mad.lo.s32 	%r45050, %r8702, %r44954, %r45049;
	and.b32  	%r45051, %r45048, 65535;
	shl.b32 	%r45052, %r45050, 16;
	shr.u32 	%r45053, %r45048, 16;
	shr.u32 	%r45054, %r45050, 16;
	add.s32 	%r45055, %r45051, %r59546;
	add.s32 	%r45056, %r45055, %r45052;
	setp.lt.u32 	%p11793, %r45056, %r59546;
	selp.u32 	%r45057, 1, 0, %p11793;
	add.s32 	%r45058, %r45056, %r45047;
	setp.lt.u32 	%p11794, %r45058, %r45056;
	selp.u32 	%r45059, 1, 0, %p11794;
	mad.lo.s32 	%r45060, %r8702, %r44953, %r45053;
	add.s32 	%r45061, %r45060, %r45054;
	add.s32 	%r45062, %r45061, %r45057;
	add.s32 	%r45063, %r45062, %r45059;
	mul.lo.s32 	%r45064, %r8703, %r44954;
	mul.lo.s32 	%r45065, %r8703, %r44953;
	mad.lo.s32 	%r45066, %r8704, %r44954, %r45065;
	and.b32  	%r45067, %r45064, 65535;
	shl.b32 	%r45068, %r45066, 16;
	shr.u32 	%r45069, %r45064, 16;
	shr.u32 	%r45070, %r45066, 16;
	add.s32 	%r45071, %r45067, %r59547;
	add.s32 	%r45072, %r45071, %r45068;
	setp.lt.u32 	%p11795, %r45072, %r59547;
	selp.u32 	%r45073, 1, 0, %p11795;
	add.s32 	%r45074, %r45072, %r45063;
	setp.lt.u32 	%p11796, %r45074, %r45072;
	selp.u32 	%r45075, 1, 0, %p11796;
	mad.lo.s32 	%r45076, %r8704, %r44953, %r45069;
	add.s32 	%r45077, %r45076, %r45070;
	add.s32 	%r45078, %r45077, %r45073;
	add.s32 	%r45079, %r45078, %r45075;
	mul.lo.s32 	%r45080, %r44963, %r55702;
	shr.u32 	%r45081, %r45080, 16;
	and.b32  	%r45082, %r45080, 65535;
	and.b32  	%r45083, %r11769, 65535;
	mul.lo.s32 	%r45084, %r45083, %r45082;
	shr.u32 	%r45085, %r11769, 16;
	mul.lo.s32 	%r45086, %r45083, %r45081;
	mad.lo.s32 	%r45087, %r45085, %r45082, %r45086;
	and.b32  	%r45088, %r45084, 65535;
	shl.b32 	%r45089, %r45087, 16;
	shr.u32 	%r45090, %r45084, 16;
	shr.u32 	%r45091, %r45087, 16;
	add.s32 	%r45092, %r45088, %r44963;
	add.s32 	%r45093, %r45092, %r45089;
	setp.lt.u32 	%p11797, %r45093, %r44963;
	selp.u32 	%r45094, 1, 0, %p11797;
	mad.lo.s32 	%r45095, %r45085, %r45081, %r45090;
	add.s32 	%r45096, %r45095, %r45091;
	add.s32 	%r45097, %r45096, %r45094;
	and.b32  	%r45098, %r11770, 65535;
	mul.lo.s32 	%r45099, %r45098, %r45082;
	shr.u32 	%r45100, %r11770, 16;
	mul.lo.s32 	%r45101, %r45098, %r45081;
	mad.lo.s32 	%r45102, %r45100, %r45082, %r45101;
	and.b32  	%r45103, %r45099, 65535;
	shl.b32 	%r45104, %r45102, 16;
	shr.u32 	%r45105, %r45099, 16;
	shr.u32 	%r45106, %r45102, 16;
	add.s32 	%r45107, %r45103, %r44978;
	add.s32 	%r45108, %r45107, %r45104;
	setp.lt.u32 	%p11798, %r45108, %r44978;
	selp.u32 	%r45109, 1, 0, %p11798;
	add.s32 	%r59538, %r45108, %r45097;
	setp.lt.u32 	%p11799, %r59538, %r45108;
	selp.u32 	%r45110, 1, 0, %p11799;
	mad.lo.s32 	%r45111, %r45100, %r45081, %r45105;
	add.s32 	%r45112, %r45111, %r45106;
	add.s32 	%r45113, %r45112, %r45109;
	add.s32 	%r45114, %r45113, %r45110;
	and.b32  	%r45115, %r11771, 65535;
	mul.lo.s32 	%r45116, %r45115, %r45082;
	shr.u32 	%r45117, %r11771, 16;
	mul.lo.s32 	%r45118, %r45115, %r45081;
	mad.lo.s32 	%r45119, %r45117, %r45082, %r45118;
	and.b32  	%r45120, %r45116, 65535;
	shl.b32 	%r45121, %r45119, 16;
	shr.u32 	%r45122, %r45116, 16;
	shr.u32 	%r45123, %r45119, 16;
	add.s32 	%r45124, %r45120, %r44994;
	add.s32 	%r45125, %r45124, %r45121;
	setp.lt.u32 	%p11800, %r45125, %r44994;
	selp.u32 	%r45126, 1, 0, %p11800;
	add.s32 	%r59541, %r45125, %r45114;
	setp.lt.u32 	%p11801, %r59541, %r45125;
	selp.u32 	%r45127, 1, 0, %p11801;
	mad.lo.s32 	%r45128, %r45117, %r45081, %r45122;
	add.s32 	%r45129, %r45128, %r45123;
	add.s32 	%r45130, %r45129, %r45126;
	add.s32 	%r45131, %r45130, %r45127;
	and.b32  	%r45132, %r11772, 65535;
	mul.lo.s32 	%r45133, %r45132, %r45082;
	shr.u32 	%r45134, %r11772, 16;
	mul.lo.s32 	%r45135, %r45132, %r45081;
	mad.lo.s32 	%r45136, %r45134, %r45082, %r45135;
	and.b32  	%r45137, %r45133, 65535;
	shl.b32 	%r45138, %r45136, 16;
	shr.u32 	%r45139, %r45133, 16;
	shr.u32 	%r45140, %r45136, 16;
	add.s32 	%r45141, %r45137, %r45010;
	add.s32 	%r45142, %r45141, %r45138;
	setp.lt.u32 	%p11802, %r45142, %r45010;
	selp.u32 	%r45143, 1, 0, %p11802;
	add.s32 	%r59542, %r45142, %r45131;
	setp.lt.u32 	%p11803, %r59542, %r45142;
	selp.u32 	%r45144, 1, 0, %p11803;
	mad.lo.s32 	%r45145, %r45134, %r45081, %r45139;
	add.s32 	%r45146, %r45145, %r45140;
	add.s32 	%r45147, %r45146, %r45143;
	add.s32 	%r45148, %r45147, %r45144;
	and.b32  	%r45149, %r11773, 65535;
	mul.lo.s32 	%r45150, %r45149, %r45082;
	shr.u32 	%r45151, %r11773, 16;
	mul.lo.s32 	%r45152, %r45149, %r45081;
	mad.lo.s32 	%r45153, %r45151, %r45082, %r45152;
	and.b32  	%r45154, %r45150, 65535;
	shl.b32 	%r45155, %r45153, 16;
	shr.u32 	%r45156, %r45150, 16;
	shr.u32 	%r45157, %r45153, 16;
	add.s32 	%r45158, %r45154, %r45026;
	add.s32 	%r45159, %r45158, %r45155;
	setp.lt.u32 	%p11804, %r45159, %r45026;
	selp.u32 	%r45160, 1, 0, %p11804;
	add.s32 	%r59543, %r45159, %r45148;
	setp.lt.u32 	%p11805, %r59543, %r45159;
	selp.u32 	%r45161, 1, 0, %p11805;
	mad.lo.s32 	%r45162, %r45151, %r45081, %r45156;
	add.s32 	%r45163, %r45162, %r45157;
	add.s32 	%r45164, %r45163, %r45160;
	add.s32 	%r45165, %r45164, %r45161;
	and.b32  	%r45166, %r11774, 65535;
	mul.lo.s32 	%r45167, %r45166, %r45082;
	shr.u32 	%r45168, %r11774, 16;
	mul.lo.s32 	%r45169, %r45166, %r45081;
	mad.lo.s32 	%r45170, %r45168, %r45082, %r45169;
	and.b32  	%r45171, %r45167, 65535;
	shl.b32 	%r45172, %r45170, 16;
	shr.u32 	%r45173, %r45167, 16;
	shr.u32 	%r45174, %r45170, 16;
	add.s32 	%r45175, %r45171, %r45042;
	add.s32 	%r45176, %r45175, %r45172;
	setp.lt.u32 	%p11806, %r45176, %r45042;
	selp.u32 	%r45177, 1, 0, %p11806;
	add.s32 	%r59544, %r45176, %r45165;
	setp.lt.u32 	%p11807, %r59544, %r45176;
	selp.u32 	%r45178, 1, 0, %p11807;
	mad.lo.s32 	%r45179, %r45168, %r45081, %r45173;
	add.s32 	%r45180, %r45179, %r45174;
	add.s32 	%r45181, %r45180, %r45177;
	add.s32 	%r45182, %r45181, %r45178;
	and.b32  	%r45183, %r11775, 65535;
	mul.lo.s32 	%r45184, %r45183, %r45082;
	shr.u32 	%r45185, %r11775, 16;
	mul.lo.s32 	%r45186, %r45183, %r45081;
	mad.lo.s32 	%r45187, %r45185, %r45082, %r45186;
	and.b32  	%r45188, %r45184, 65535;
	shl.b32 	%r45189, %r45187, 16;
	shr.u32 	%r45190, %r45184, 16;
	shr.u32 	%r45191, %r45187, 16;
	add.s32 	%r45192, %r45188, %r45058;
	add.s32 	%r45193, %r45192, %r45189;
	setp.lt.u32 	%p11808, %r45193, %r45058;
	selp.u32 	%r45194, 1, 0, %p11808;
	add.s32 	%r59545, %r45193, %r45182;
	setp.lt.u32 	%p11809, %r59545, %r45193;
	selp.u32 	%r45195, 1, 0, %p11809;
	mad.lo.s32 	%r45196, %r45185, %r45081, %r45190;
	add.s32 	%r45197, %r45196, %r45191;
	add.s32 	%r45198, %r45197, %r45194;
	add.s32 	%r45199, %r45198, %r45195;
	and.b32  	%r45200, %r11776, 65535;
	mul.lo.s32 	%r45201, %r45200, %r45082;
	shr.u32 	%r45202, %r11776, 16;
	mul.lo.s32 	%r45203, %r45200, %r45081;
	mad.lo.s32 	%r45204, %r45202, %r45082, %r45203;
	and.b32  	%r45205, %r45201, 65535;
	shl.b32 	%r45206, %r45204, 16;
	shr.u32 	%r45207, %r45201, 16;
	shr.u32 	%r45208, %r45204, 16;
	add.s32 	%r45209, %r45205, %r45074;
	add.s32 	%r45210, %r45209, %r45206;
	setp.lt.u32 	%p11810, %r45210, %r45074;
	selp.u32 	%r45211, 1, 0, %p11810;
	add.s32 	%r59546, %r45210, %r45199;
	setp.lt.u32 	%p11811, %r59546, %r45210;
	selp.u32 	%r45212, 1, 0, %p11811;
	mad.lo.s32 	%r45213, %r45202, %r45081, %r45207;
	add.s32 	%r45214, %r45213, %r45208;
	add.s32 	%r45215, %r45214, %r45211;
	add.s32 	%r45216, %r45215, %r45212;
	add.s32 	%r59547, %r45079, %r45216;
	add.s32 	%r59539, %r59539, 1;
	add.s64 	%rd517, %rd517, 4;
	setp.ne.s32 	%p11812, %r59539, 8;
	@%p11812 bra 	$L__BB0_3263;
	setp.lt.u32 	%p11813, %r59547, %r11776;
	mov.u32 	%r59540, %r59538;
	@%p11813 bra 	$L__BB0_3279;
	setp.gt.u32 	%p11814, %r59547, %r11776;
	@%p11814 bra 	$L__BB0_3278;
	setp.lt.u32 	%p11815, %r59546, %r11775;
	mov.u32 	%r59540, %r59538;
	@%p11815 bra 	$L__BB0_3279;
	setp.gt.u32 	%p11816, %r59546, %r11775;
	@%p11816 bra 	$L__BB0_3278;
	setp.lt.u32 	%p11817, %r59545, %r11774;
	mov.u32 	%r59540, %r59538;
	@%p11817 bra 	$L__BB0_3279;
	setp.gt.u32 	%p11818, %r59545, %r11774;
	@%p11818 bra 	$L__BB0_3278;
	setp.lt.u32 	%p11819, %r59544, %r11773;
	mov.u32 	%r59540, %r59538;
	@%p11819 bra 	$L__BB0_3279;
	setp.gt.u32 	%p11820, %r59544, %r11773;
	@%p11820 bra 	$L__BB0_3278;
	setp.lt.u32 	%p11821, %r59543, %r11772;
	mov.u32 	%r59540, %r59538;
	@%p11821 bra 	$L__BB0_3279;
	setp.gt.u32 	%p11822, %r59543, %r11772;
	@%p11822 bra 	$L__BB0_3278;
	setp.lt.u32 	%p11823, %r59542, %r11771;
	mov.u32 	%r59540, %r59538;
	@%p11823 bra 	$L__BB0_3279;
	setp.gt.u32 	%p11824, %r59542, %r11771;
	@%p11824 bra 	$L__BB0_3278;
	setp.lt.u32 	%p11825, %r59541, %r11770;
	mov.u32 	%r59540, %r59538;
	@%p11825 bra 	$L__BB0_3279;
	setp.le.u32 	%p11826, %r59541, %r11770;
	setp.lt.u32 	%p11827, %r59538, %r11769;
	and.pred  	%p11828, %p11826, %p11827;
	mov.u32 	%r59540, %r59538;
	@%p11828 bra 	$L__BB0_3279;
$L__BB0_3278:
	sub.s32 	%r59540, %r59538, %r11769;
	setp.lt.u32 	%p11829, %r59538, %r11769;
	selp.u32 	%r45217, 1, 0, %p11829;
	sub.s32 	%r45218, %r59541, %r11770;
	setp.lt.u32 	%p11830, %r59541, %r11770;
	selp.s32 	%r45219, -1, 0, %p11829;
	add.s32 	%r59541, %r45218, %r45219;
	setp.lt.u32 	%p11831, %r45218, %r45217;
	or.pred  	%p11832, %p11830, %p11831;
	selp.u32 	%r45220, 1, 0, %p11832;
	sub.s32 	%r45221, %r59542, %r11771;
	setp.lt.u32 	%p11833, %r59542, %r11771;
	selp.s32 	%r45222, -1, 0, %p11832;
	add.s32 	%r59542, %r45221, %r45222;
	setp.lt.u32 	%p11834, %r45221, %r45220;
	or.pred  	%p11835, %p11833, %p11834;
	selp.u32 	%r45223, 1, 0, %p11835;
	sub.s32 	%r45224, %r59543, %r11772;
	setp.lt.u32 	%p11836, %r59543, %r11772;
	selp.s32 	%r45225, -1, 0, %p11835;
	add.s32 	%r59543, %r45224, %r45225;
	setp.lt.u32 	%p11837, %r45224, %r45223;
	or.pred  	%p11838, %p11836, %p11837;
	selp.u32 	%r45226, 1, 0, %p11838;
	sub.s32 	%r45227, %r59544, %r11773;
	setp.lt.u32 	%p11839, %r59544, %r11773;
	selp.s32 	%r45228, -1, 0, %p11838;
	add.s32 	%r59544, %r45227, %r45228;
	setp.lt.u32 	%p11840, %r45227, %r45226;
	or.pred  	%p11841, %p11839, %p11840;
	selp.u32 	%r45229, 1, 0, %p11841;
	sub.s32 	%r45230, %r59545, %r11774;
	setp.lt.u32 	%p11842, %r59545, %r11774;
	selp.s32 	%r45231, -1, 0, %p11841;
	add.s32 	%r59545, %r45230, %r45231;
	setp.lt.u32 	%p11843, %r45230, %r45229;
	or.pred  	%p11844, %p11842, %p11843;
	selp.u32 	%r45232, 1, 0, %p11844;
	sub.s32 	%r45233, %r59546, %r11775;
	setp.lt.u32 	%p11845, %r59546, %r11775;
	selp.s32 	%r45234, -1, 0, %p11844;
	add.s32 	%r59546, %r45233, %r45234;
	setp.lt.u32 	%p11846, %r45233, %r45232;
	or.pred  	%p11847, %p11845, %p11846;
	selp.s32 	%r45235, -1, 0, %p11847;
	sub.s32 	%r45236, %r59547, %r11776;
	add.s32 	%r59547, %r45236, %r45235;
$L__BB0_3279:
	and.b32  	%r8747, %r59540, 65535;
	shr.u32 	%r8748, %r59540, 16;
	and.b32  	%r8749, %r59541, 65535;
	shr.u32 	%r8750, %r59541, 16;
	and.b32  	%r8751, %r59542, 65535;
	shr.u32 	%r8752, %r59542, 16;
	and.b32  	%r8753, %r59543, 65535;
	shr.u32 	%r8754, %r59543, 16;
	and.b32  	%r8755, %r59544, 65535;
	shr.u32 	%r8756, %r59544, 16;
	and.b32  	%r8757, %r59545, 65535;
	shr.u32 	%r8758, %r59545, 16;
	and.b32  	%r8759, %r59546, 65535;
	shr.u32 	%r8760, %r59546, 16;
	and.b32  	%r8761, %r59547, 65535;
	shr.u32 	%r8762, %r59547, 16;
	mov.b32 	%r59564, 0;
	mov.u32 	%r59563, %r59564;
	mov.u32 	%r59562, %r59564;
	mov.u32 	%r59561, %r59564;
	mov.u32 	%r59560, %r59564;
	mov.u32 	%r59559, %r59564;
	mov.u32 	%r59558, %r59564;
	mov.u32 	%r59555, %r59564;
	mov.u32 	%r59556, %r59564;
$L__BB0_3280:
	ld.param.u32 	%r55703, [_Z17ecm_stage1_kernelj4U256S_S_jPKjjjjjjjjPjS2_S2_S2_S2_S2__param_4];
	ld.local.u32 	%r45238, [%rd25];
	shr.u32 	%r45239, %r45238, 16;
	and.b32  	%r45240, %r45238, 65535;
	mul.lo.s32 	%r45241, %r8747, %r45240;
	mul.lo.s32 	%r45242, %r8747, %r45239;
	mad.lo.s32 	%r45243, %r8748, %r45240, %r45242;
	and.b32  	%r45244, %r45241, 65535;
	shl.b32 	%r45245, %r45243, 16;
	shr.u32 	%r45246, %r45241, 16;
	shr.u32 	%r45247, %r45243, 16;
	add.s32 	%r45248, %r45244, %r59555;
	add.s32 	%r45249, %r45248, %r45245;
	setp.lt.u32 	%p11848, %r45249, %r59555;
	selp.u32 	%r45250, 1, 0, %p11848;
	mad.lo.s32 	%r45251, %r8748, %r45239, %r45246;
	add.s32 	%r45252, %r45251, %r45247;
	add.s32 	%r45253, %r45252, %r45250;
	mul.lo.s32 	%r45254, %r8749, %r45240;
	mul.lo.s32 	%r45255, %r8749, %r45239;
	mad.lo.s32 	%r45256, %r8750, %r45240, %r45255;
	and.b32  	%r45257, %r45254, 65535;
	shl.b32 	%r45258, %r45256, 16;
	shr.u32 	%r45259, %r45254, 16;
	shr.u32 	%r45260, %r45256, 16;
	add.s32 	%r45261, %r45257, %r59558;
	add.s32 	%r45262, %r45261, %r45258;
	setp.lt.u32 	%p11849, %r45262, %r59558;
	selp.u32 	%r45263, 1, 0, %p11849;
	add.s32 	%r45264, %r45262, %r45253;
	setp.lt.u32 	%p11850, %r45264, %r45262;
	selp.u32 	%r45265, 1, 0, %p11850;
	mad.lo.s32 	%r45266, %r8750, %r45239, %r45259;
	add.s32 	%r45267, %r45266, %r45260;
	add.s32 	%r45268, %r45267, %r45263;
	add.s32 	%r45269, %r45268, %r45265;
	mul.lo.s32 	%r45270, %r8751, %r45240;
	mul.lo.s32 	%r45271, %r8751, %r45239;
	mad.lo.s32 	%r45272, %r8752, %r45240, %r45271;
	and.b32  	%r45273, %r45270, 65535;
	shl.b32 	%r45274, %r45272, 16;
	shr.u32 	%r45275, %r45270, 16;
	shr.u32 	%r45276, %r45272, 16;
	add.s32 	%r45277, %r45273, %r59559;
	add.s32 	%r45278, %r45277, %r45274;
	setp.lt.u32 	%p11851, %r45278, %r59559;
	selp.u32 	%r45279, 1, 0, %p11851;
	add.s32 	%r45280, %r45278, %r45269;
	setp.lt.u32 	%p11852, %r45280, %r45278;
	selp.u32 	%r45281, 1, 0, %p11852;
	mad.lo.s32 	%r45282, %r8752, %r45239, %r45275;
	add.s32 	%r45283, %r45282, %r45276;
	add.s32 	%r45284, %r45283, %r45279;
	add.s32 	%r45285, %r45284, %r45281;
	mul.lo.s32 	%r45286, %r8753, %r45240;
	mul.lo.s32 	%r45287, %r8753, %r45239;
	mad.lo.s32 	%r45288, %r8754, %r45240, %r45287;
	and.b32  	%r45289, %r45286, 65535;
	shl.b32 	%r45290, %r45288, 16;
	shr.u32 	%r45291, %r45286, 16;
	shr.u32 	%r45292, %r45288, 16;
	add.s32 	%r45293, %r45289, %r59560;
	add.s32 	%r45294, %r45293, %r45290;
	setp.lt.u32 	%p11853, %r45294, %r59560;
	selp.u32 	%r45295, 1, 0, %p11853;
	add.s32 	%r45296, %r45294, %r45285;
	setp.lt.u32 	%p11854, %r45296, %r45294;
	selp.u32 	%r45297, 1, 0, %p11854;
	mad.lo.s32 	%r45298, %r8754, %r45239, %r45291;
	add.s32 	%r45299, %r45298, %r45292;
	add.s32 	%r45300, %r45299, %r45295;
	add.s32 	%r45301, %r45300, %r45297;
	mul.lo.s32 	%r45302, %r8755, %r45240;
	mul.lo.s32 	%r45303, %r8755, %r45239;
	mad.lo.s32 	%r45304, %r8756, %r45240, %r45303;
	and.b32  	%r45305, %r45302, 65535;
	shl.b32 	%r45306, %r45304, 16;
	shr.u32 	%r45307, %r45302, 16;
	shr.u32 	%r45308, %r45304, 16;
	add.s32 	%r45309, %r45305, %r59561;
	add.s32 	%r45310, %r45309, %r45306;
	setp.lt.u32 	%p11855, %r45310, %r59561;
	selp.u32 	%r45311, 1, 0, %p11855;
	add.s32 	%r45312, %r45310, %r45301;
	setp.lt.u32 	%p11856, %r45312, %r45310;
	selp.u32 	%r45313, 1, 0, %p11856;
	mad.lo.s32 	%r45314, %r8756, %r45239, %r45307;
	add.s32 	%r45315, %r45314, %r45308;
	add.s32 	%r45316, %r45315, %r45311;
	add.s32 	%r45317, %r45316, %r45313;
	mul.lo.s32 	%r45318, %r8757, %r45240;
	mul.lo.s32 	%r45319, %r8757, %r45239;
	mad.lo.s32 	%r45320, %r8758, %r45240, %r45319;
	and.b32  	%r45321, %r45318, 65535;
	shl.b32 	%r45322, %r45320, 16;
	shr.u32 	%r45323, %r45318, 16;
	shr.u32 	%r45324, %r45320, 16;
	add.s32 	%r45325, %r45321, %r59562;
	add.s32 	%r45326, %r45325, %r45322;
	setp.lt.u32 	%p11857, %r45326, %r59562;
	selp.u32 	%r45327, 1, 0, %p11857;
	add.s32 	%r45328, %r45326, %r45317;
	setp.lt.u32 	%p11858, %r45328, %r45326;
	selp.u32 	%r45329, 1, 0, %p11858;
	mad.lo.s32 	%r45330, %r8758, %r45239, %r45323;
	add.s32 	%r45331, %r45330, %r45324;
	add.s32 	%r45332, %r45331, %r45327;
	add.s32 	%r45333, %r45332, %r45329;
	mul.lo.s32 	%r45334, %r8759, %r45240;
	mul.lo.s32 	%r45335, %r8759, %r45239;
	mad.lo.s32 	%r45336, %r8760, %r45240, %r45335;
	and.b32  	%r45337, %r45334, 65535;
	shl.b32 	%r45338, %r45336, 16;
	shr.u32 	%r45339, %r45334, 16;
	shr.u32 	%r45340, %r45336, 16;
	add.s32 	%r45341, %r45337, %r59563;
	add.s32 	%r45342, %r45341, %r45338;
	setp.lt.u32 	%p11859, %r45342, %r59563;
	selp.u32 	%r45343, 1, 0, %p11859;
	add.s32 	%r45344, %r45342, %r45333;
	setp.lt.u32 	%p11860, %r45344, %r45342;
	selp.u32 	%r45345, 1, 0, %p11860;
	mad.lo.s32 	%r45346, %r8760, %r45239, %r45339;
	add.s32 	%r45347, %r45346, %r45340;
	add.s32 	%r45348, %r45347, %r45343;
	add.s32 	%r45349, %r45348, %r45345;
	mul.lo.s32 	%r45350, %r8761, %r45240;
	mul.lo.s32 	%r45351, %r8761, %r45239;
	mad.lo.s32 	%r45352, %r8762, %r45240, %r45351;
	and.b32  	%r45353, %r45350, 65535;
	shl.b32 	%r45354, %r45352, 16;
	shr.u32 	%r45355, %r45350, 16;
	shr.u32 	%r45356, %r45352, 16;
	add.s32 	%r45357, %r45353, %r59564;
	add.s32 	%r45358, %r45357, %r45354;
	setp.lt.u32 	%p11861, %r45358, %r59564;
	selp.u32 	%r45359, 1, 0, %p11861;
	add.s32 	%r45360, %r45358, %r45349;
	setp.lt.u32 	%p11862, %r45360, %r45358;
	selp.u32 	%r45361, 1, 0, %p11862;
	mad.lo.s32 	%r45362, %r8762, %r45239, %r45355;
	add.s32 	%r45363, %r45362, %r45356;
	add.s32 	%r45364, %r45363, %r45359;
	add.s32 	%r45365, %r45364, %r45361;
	mul.lo.s32 	%r45366, %r45249, %r55703;
	shr.u32 	%r45367, %r45366, 16;
	and.b32  	%r45368, %r45366, 65535;
	and.b32  	%r45369, %r11769, 65535;
	mul.lo.s32 	%r45370, %r45369, %r45368;
	shr.u32 	%r45371, %r11769, 16;
	mul.lo.s32 	%r45372, %r45369, %r45367;
	mad.lo.s32 	%r45373, %r45371, %r45368, %r45372;
	and.b32  	%r45374, %r45370, 65535;
	shl.b32 	%r45375, %r45373, 16;
	shr.u32 	%r45376, %r45370, 16;
	shr.u32 	%r45377, %r45373, 16;
	add.s32 	%r45378, %r45374, %r45249;
	add.s32 	%r45379, %r45378, %r45375;
	setp.lt.u32 	%p11863, %r45379, %r45249;
	selp.u32 	%r45380, 1, 0, %p11863;
	mad.lo.s32 	%r45381, %r45371, %r45367, %r45376;
	add.s32 	%r45382, %r45381, %r45377;
	add.s32 	%r45383, %r45382, %r45380;
	and.b32  	%r45384, %r11770, 65535;
	mul.lo.s32 	%r45385, %r45384, %r45368;
	shr.u32 	%r45386, %r11770, 16;
	mul.lo.s32 	%r45387, %r45384, %r45367;
	mad.lo.s32 	%r45388, %r45386, %r45368, %r45387;
	and.b32  	%r45389, %r45385, 65535;
	shl.b32 	%r45390, %r45388, 16;
	shr.u32 	%r45391, %r45385, 16;
	shr.u32 	%r45392, %r45388, 16;
	add.s32 	%r45393, %r45389, %r45264;
	add.s32 	%r45394, %r45393, %r45390;
	setp.lt.u32 	%p11864, %r45394, %r45264;
	selp.u32 	%r45395, 1, 0, %p11864;
	add.s32 	%r59555, %r45394, %r45383;
	setp.lt.u32 	%p11865, %r59555, %r45394;
	selp.u32 	%r45396, 1, 0, %p11865;
	mad.lo.s32 	%r45397, %r45386, %r45367, %r45391;
	add.s32 	%r45398, %r45397, %r45392;
	add.s32 	%r45399, %r45398, %r45395;
	add.s32 	%r45400, %r45399, %r45396;
	and.b32  	%r45401, %r11771, 65535;
	mul.lo.s32 	%r45402, %r45401, %r45368;
	shr.u32 	%r45403, %r11771, 16;
	mul.lo.s32 	%r45404, %r45401, %r45367;
	mad.lo.s32 	%r45405, %r45403, %r45368, %r45404;
	and.b32  	%r45406, %r45402, 65535;
	shl.b32 	%r45407, %r45405, 16;
	shr.u32 	%r45408, %r45402, 16;
	shr.u32 	%r45409, %r45405, 16;
	add.s32 	%r45410, %r45406, %r45280;
	add.s32 	%r45411, %r45410, %r45407;
	setp.lt.u32 	%p11866, %r45411, %r45280;
	selp.u32 	%r45412, 1, 0, %p11866;
	add.s32 	%r59558, %r45411, %r45400;
	setp.lt.u32 	%p11867, %r59558, %r45411;
	selp.u32 	%r45413, 1, 0, %p11867;
	mad.lo.s32 	%r45414, %r45403, %r45367, %r45408;
	add.s32 	%r45415, %r45414, %r45409;
	add.s32 	%r45416, %r45415, %r45412;
	add.s32 	%r45417, %r45416, %r45413;
	and.b32  	%r45418, %r11772, 65535;
	mul.lo.s32 	%r45419, %r45418, %r45368;
	shr.u32 	%r45420, %r11772, 16;
	mul.lo.s32 	%r45421, %r45418, %r45367;
	mad.lo.s32 	%r45422, %r45420, %r45368, %r45421;
	and.b32  	%r45423, %r45419, 65535;
	shl.b32 	%r45424, %r45422, 16;
	shr.u32 	%r45425, %r45419, 16;
	shr.u32 	%r45426, %r45422, 16;
	add.s32 	%r45427, %r45423, %r45296;
	add.s32 	%r45428, %r45427, %r45424;
	setp.lt.u32 	%p11868, %r45428, %r45296;
	selp.u32 	%r45429, 1, 0, %p11868;
	add.s32 	%r59559, %r45428, %r45417;
	setp.lt.u32 	%p11869, %r59559, %r45428;
	selp.u32 	%r45430, 1, 0, %p11869;
	mad.lo.s32 	%r45431, %r45420, %r45367, %r45425;
	add.s32 	%r45432, %r45431, %r45426;
	add.s32 	%r45433, %r45432, %r45429;
	add.s32 	%r45434, %r45433, %r45430;
	and.b32  	%r45435, %r11773, 65535;
	mul.lo.s32 	%r45436, %r45435, %r45368;
	shr.u32 	%r45437, %r11773, 16;
	mul.lo.s32 	%r45438, %r45435, %r45367;
	mad.lo.s32 	%r45439, %r45437, %r45368, %r45438;
	and.b32  	%r45440, %r45436, 65535;
	shl.b32 	%r45441, %r45439, 16;
	shr.u32 	%r45442, %r45436, 16;
	shr.u32 	%r45443, %r45439, 16;
	add.s32 	%r45444, %r45440, %r45312;
	add.s32 	%r45445, %r45444, %r45441;
	setp.lt.u32 	%p11870, %r45445, %r45312;
	selp.u32 	%r45446, 1, 0, %p11870;
	add.s32 	%r59560, %r45445, %r45434;
	setp.lt.u32 	%p11871, %r59560, %r45445;
	selp.u32 	%r45447, 1, 0, %p11871;
	mad.lo.s32 	%r45448, %r45437, %r45367, %r45442;
	add.s32 	%r45449, %r45448, %r45443;
	add.s32 	%r45450, %r45449, %r45446;
	add.s32 	%r45451, %r45450, %r45447;
	and.b32  	%r45452, %r11774, 65535;
	mul.lo.s32 	%r45453, %r45452, %r45368;
	shr.u32 	%r45454, %r11774, 16;
	mul.lo.s32 	%r45455, %r45452, %r45367;
	mad.lo.s32 	%r45456, %r45454, %r45368, %r45455;
	and.b32  	%r45457, %r45453, 65535;
	shl.b32 	%r45458, %r45456, 16;
	shr.u32 	%r45459, %r45453, 16;
	shr.u32 	%r45460, %r45456, 16;
	add.s32 	%r45461, %r45457, %r45328;
	add.s32 	%r45462, %r45461, %r45458;
	setp.lt.u32 	%p11872, %r45462, %r45328;
	selp.u32 	%r45463, 1, 0, %p11872;
	add.s32 	%r59561, %r45462, %r45451;
	setp.lt.u32 	%p11873, %r59561, %r45462;
	selp.u32 	%r45464, 1, 0, %p11873;
	mad.lo.s32 	%r45465, %r45454, %r45367, %r45459;
	add.s32 	%r45466, %r45465, %r45460;
	add.s32 	%r45467, %r45466, %r45463;
	add.s32 	%r45468, %r45467, %r45464;
	and.b32  	%r45469, %r11775, 65535;
	mul.lo.s32 	%r45470, %r45469, %r45368;
	shr.u32 	%r45471, %r11775, 16;
	mul.lo.s32 	%r45472, %r45469, %r45367;
	mad.lo.s32 	%r45473, %r45471, %r45368, %r45472;
	and.b32  	%r45474, %r45470, 65535;
	shl.b32 	%r45475, %r45473, 16;
	shr.u32 	%r45476, %r45470, 16;
	shr.u32 	%r45477, %r45473, 16;
	add.s32 	%r45478, %r45474, %r45344;
	add.s32 	%r45479, %r45478, %r45475;
	setp.lt.u32 	%p11874, %r45479, %r45344;
	selp.u32 	%r45480, 1, 0, %p11874;
	add.s32 	%r59562, %r45479, %r45468;
	setp.lt.u32 	%p11875, %r59562, %r45479;
	selp.u32 	%r45481, 1, 0, %p11875;
	mad.lo.s32 	%r45482, %r45471, %r45367, %r45476;
	add.s32 	%r45483, %r45482, %r45477;
	add.s32 	%r45484, %r45483, %r45480;
	add.s32 	%r45485, %r45484, %r45481;
	and.b32  	%r45486, %r11776, 65535;
	mul.lo.s32 	%r45487, %r45486, %r45368;
	shr.u32 	%r45488, %r11776, 16;
	mul.lo.s32 	%r45489, %r45486, %r45367;
	mad.lo.s32 	%r45490, %r45488, %r45368, %r45489;
	and.b32  	%r45491, %r45487, 65535;
	shl.b32 	%r45492, %r45490, 16;
	shr.u32 	%r45493, %r45487, 16;
	shr.u32 	%r45494, %r45490, 16;
	add.s32 	%r45495, %r45491, %r45360;
	add.s32 	%r45496, %r45495, %r45492;
	setp.lt.u32 	%p11876, %r45496, %r45360;
	selp.u32 	%r45497, 1, 0, %p11876;
	add.s32 	%r59563, %r45496, %r45485;
	setp.lt.u32 	%p11877, %r59563, %r45496;
	selp.u32 	%r45498, 1, 0, %p11877;
	mad.lo.s32 	%r45499, %r45488, %r45367, %r45493;
	add.s32 	%r45500, %r45499, %r45494;
	add.s32 	%r45501, %r45500, %r45497;
	add.s32 	%r45502, %r45501, %r45498;
	add.s32 	%r59564, %r45365, %r45502;
	add.s32 	%r59556, %r59556, 1;
	add.s64 	%rd25, %rd25, 4;
	setp.ne.s32 	%p11878, %r59556, 8;
	@%p11878 bra 	$L__BB0_3280;
	setp.lt.u32 	%p11879, %r59564, %r11776;
	mov.u32 	%r59557, %r59555;
	@%p11879 bra 	$L__BB0_3296;
	setp.gt.u32 	%p11880, %r59564, %r11776;
	@%p11880 bra 	$L__BB0_3295;
	setp.lt.u32 	%p11881, %r59563, %r11775;
	mov.u32 	%r59557, %r59555;
	@%p11881 bra 	$L__BB0_3296;
	setp.gt.u32 	%p11882, %r59563, %r11775;
	@%p11882 bra 	$L__BB0_3295;
	setp.lt.u32 	%p11883, %r59562, %r11774;
	mov.u32 	%r59557, %r59555;
	@%p11883 bra 	$L__BB0_3296;
	setp.gt.u32 	%p11884, %r59562, %r11774;
	@%p11884 bra 	$L__BB0_3295;
	setp.lt.u32 	%p11885, %r59561, %r11773;
	mov.u32 	%r59557, %r59555;
	@%p11885 bra 	$L__BB0_3296;
	setp.gt.u32 	%p11886, %r59561, %r11773;
	@%p11886 bra 	$L__BB0_3295;
	setp.lt.u32 	%p11887, %r59560, %r11772;
	mov.u32 	%r59557, %r59555;
	@%p11887 bra 	$L__BB0_3296;
	setp.gt.u32 	%p11888, %r59560, %r11772;
	@%p11888 bra 	$L__BB0_3295;
	setp.lt.u32 	%p11889, %r59559, %r11771;
	mov.u32 	%r59557, %r59555;
	@%p11889 bra 	$L__BB0_3296;
	setp.gt.u32 	%p11890, %r59559, %r11771;
	@%p11890 bra 	$L__BB0_3295;
	setp.lt.u32 	%p11891, %r59558, %r11770;
	mov.u32 	%r59557, %r59555;
	@%p11891 bra 	$L__BB0_3296;
	setp.le.u32 	%p11892, %r59558, %r11770;
	setp.lt.u32 	%p11893, %r59555, %r11769;
	and.pred  	%p11894, %p11892, %p11893;
	mov.u32 	%r59557, %r59555;
	@%p11894 bra 	$L__BB0_3296;
$L__BB0_3295:
	sub.s32 	%r59557, %r59555, %r11769;
	setp.lt.u32 	%p11895, %r59555, %r11769;
	selp.u32 	%r45503, 1, 0, %p11895;
	sub.s32 	%r45504, %r59558, %r11770;
	setp.lt.u32 	%p11896, %r59558, %r11770;
	selp.s32 	%r45505, -1, 0, %p11895;
	add.s32 	%r59558, %r45504, %r45505;
	setp.lt.u32 	%p11897, %r45504, %r45503;
	or.pred  	%p11898, %p11896, %p11897;
	selp.u32 	%r45506, 1, 0, %p11898;
	sub.s32 	%r45507, %r59559, %r11771;
	setp.lt.u32 	%p11899, %r59559, %r11771;
	selp.s32 	%r45508, -1, 0, %p11898;
	add.s32 	%r59559, %r45507, %r45508;
	setp.lt.u32 	%p11900, %r45507, %r45506;
	or.pred  	%p11901, %p11899, %p11900;
	selp.u32 	%r45509, 1, 0, %p11901;
	sub.s32 	%r45510, %r59560, %r11772;
	setp.lt.u32 	%p11902, %r59560, %r11772;
	selp.s32 	%r45511, -1, 0, %p11901;
	add.s32 	%r59560, %r45510, %r45511;
	setp.lt.u32 	%p11903, %r45510, %r45509;
	or.pred  	%p11904, %p11902, %p11903;
	selp.u32 	%r45512, 1, 0, %p11904;
	sub.s32 	%r45513, %r59561, %r11773;
	setp.lt.u32 	%p11905, %r59561, %r11773;
	selp.s32 	%r45514, -1, 0, %p11904;
	add.s32 	%r59561, %r45513, %r45514;
	setp.lt.u32 	%p11906, %r45513, %r45512;
	or.pred  	%p11907, %p11905, %p11906;
	selp.u32 	%r45515, 1, 0, %p11907;
	sub.s32 	%r45516, %r59562, %r11774;
	setp.lt.u32 	%p11908, %r59562, %r11774;
	selp.s32 	%r45517, -1, 0, %p11907;
	add.s32 	%r59562, %r45516, %r45517;
	setp.lt.u32 	%p11909, %r45516, %r45515;
	or.pred  	%p11910, %p11908, %p11909;
	selp.u32 	%r45518, 1, 0, %p11910;
	sub.s32 	%r45519, %r59563, %r11775;
	setp.lt.u32 	%p11911, %r59563, %r11775;
	selp.s32 	%r45520, -1, 0, %p11910;
	add.s32 	%r59563, %r45519, %r45520;
	setp.lt.u32 	%p11912, %r45519, %r45518;
	or.pred  	%p11913, %p11911, %p11912;
	selp.s32 	%r45521, -1, 0, %p11913;
	sub.s32 	%r45522, %r59564, %r11776;
	add.s32 	%r59564, %r45522, %r45521;
$L__BB0_3296:
	st.local.u32 	[%rd26], %r59557;
	st.local.u32 	[%rd26+4], %r59558;
	st.local.u32 	[%rd26+8], %r59559;
	st.local.u32 	[%rd26+12], %r59560;
	st.local.u32 	[%rd26+16], %r59561;
	st.local.u32 	[%rd26+20], %r59562;
	st.local.u32 	[%rd26+24], %r59563;
	st.local.u32 	[%rd26+28], %r59564;
	mov.b32 	%r59581, 0;
	ld.param.u32 	%r55704, [_Z17ecm_stage1_kernelj4U256S_S_jPKjjjjjjjjPjS2_S2_S2_S2_S2__param_4];
	and.b32  	%r45655, %r11769, 65535;
	shr.u32 	%r45657, %r11769, 16;
	and.b32  	%r45670, %r11770, 65535;
	shr.u32 	%r45672, %r11770, 16;
	mov.u64 	%rd519, %rd23;
	mov.u32 	%r59580, %r59581;
	mov.u32 	%r59579, %r59581;
	mov.u32 	%r59578, %r59581;
	mov.u32 	%r59577, %r59581;
	mov.u32 	%r59576, %r59581;
	mov.u32 	%r59575, %r59581;
	mov.u32 	%r59572, %r59581;
	mov.u32 	%r59573, %r59581;
$L__BB0_3297:
	ld.local.u32 	%r45524, [%rd519];
	shr.u32 	%r45525, %r45524, 16;
	and.b32  	%r45526, %r45524, 65535;
	mul.lo.s32 	%r45527, %r8607, %r45526;
	mul.lo.s32 	%r45528, %r8607, %r45525;
	mad.lo.s32 	%r45529, %r8608, %r45526, %r45528;
	and.b32  	%r45530, %r45527, 65535;
	shl.b32 	%r45531, %r45529, 16;
	shr.u32 	%r45532, %r45527, 16;
	shr.u32 	%r45533, %r45529, 16;
	add.s32 	%r45534, %r45530, %r59572;
	add.s32 	%r45535, %r45534, %r45531;
	setp.lt.u32 	%p11914, %r45535, %r59572;
	selp.u32 	%r45536, 1, 0, %p11914;
	mad.lo.s32 	%r45537, %r8608, %r45525, %r45532;
	add.s32 	%r45538, %r45537, %r45533;
	add.s32 	%r45539, %r45538, %r45536;
	mul.lo.s32 	%r45540, %r8609, %r45526;
	mul.lo.s32 	%r45541, %r8609, %r45525;
	mad.lo.s32 	%r45542, %r8610, %r45526, %r45541;
	and.b32  	%r45543, %r45540, 65535;
	shl.b32 	%r45544, %r45542, 16;
	shr.u32 	%r45545, %r45540, 16;
	shr.u32 	%r45546, %r45542, 16;
	add.s32 	%r45547, %r45543, %r59575;
	add.s32 	%r45548, %r45547, %r45544;
	setp.lt.u32 	%p11915, %r45548, %r59575;
	selp.u32 	%r45549, 1, 0, %p11915;
	add.s32 	%r45550, %r45548, %r45539;
	setp.lt.u32 	%p11916, %r45550, %r45548;
	selp.u32 	%r45551, 1, 0, %p11916;
	mad.lo.s32 	%r45552, %r8610, %r45525, %r45545;
	add.s32 	%r45553, %r45552, %r45546;
	add.s32 	%r45554, %r45553, %r45549;
	add.s32 	%r45555, %r45554, %r45551;
	mul.lo.s32 	%r45556, %r8611, %r45526;
	mul.lo.s32 	%r45557, %r8611, %r45525;
	mad.lo.s32 	%r45558, %r8612, %r45526, %r45557;
	and.b32  	%r45559, %r45556, 65535;
	shl.b32 	%r45560, %r45558, 16;
	shr.u32 	%r45561, %r45556, 16;
	shr.u32 	%r45562, %r45558, 16;
	add.s32 	%r45563, %r45559, %r59576;
	add.s32 	%r45564, %r45563, %r45560;
	setp.lt.u32 	%p11917, %r45564, %r59576;
	selp.u32 	%r45565, 1, 0, %p11917;
	add.s32 	%r45566, %r45564, %r45555;
	setp.lt.u32 	%p11918, %r45566, %r45564;
	selp.u32 	%r45567, 1, 0, %p11918;
	mad.lo.s32 	%r45568, %r8612, %r45525, %r45561;
	add.s32 	%r45569, %r45568, %r45562;
	add.s32 	%r45570, %r45569, %r45565;
	add.s32 	%r45571, %r45570, %r45567;
	mul.lo.s32 	%r45572, %r8613, %r45526;
	mul.lo.s32 	%r45573, %r8613, %r45525;
	mad.lo.s32 	%r45574, %r8614, %r45526, %r45573;
	and.b32  	%r45575, %r45572, 65535;
	shl.b32 	%r45576, %r45574, 16;
	shr.u32 	%r45577, %r45572, 16;
	shr.u32 	%r45578, %r45574, 16;
	add.s32 	%r45579, %r45575, %r59577;
	add.s32 	%r45580, %r45579, %r45576;
	setp.lt.u32 	%p11919, %r45580, %r59577;
	selp.u32 	%r45581, 1, 0, %p11919;
	add.s32 	%r45582, %r45580, %r45571;
	setp.lt.u32 	%p11920, %r45582, %r45580;
	selp.u32 	%r45583, 1, 0, %p11920;
	mad.lo.s32 	%r45584, %r8614, %r45525, %r45577;
	add.s32 	%r45585, %r45584, %r45578;
	add.s32 	%r45586, %r45585, %r45581;
	add.s32 	%r45587, %r45586, %r45583;
	mul.lo.s32 	%r45588, %r8615, %r45526;
	mul.lo.s32 	%r45589, %r8615, %r45525;
	mad.lo.s32 	%r45590, %r8616, %r45526, %r45589;
	and.b32  	%r45591, %r45588, 65535;
	shl.b32 	%r45592, %r45590, 16;
	shr.u32 	%r45593, %r45588, 16;
	shr.u32 	%r45594, %r45590, 16;
	add.s32 	%r45595, %r45591, %r59578;
	add.s32 	%r45596, %r45595, %r45592;
	setp.lt.u32 	%p11921, %r45596, %r59578;
	selp.u32 	%r45597, 1, 0, %p11921;
	add.s32 	%r45598, %r45596, %r45587;
	setp.lt.u32 	%p11922, %r45598, %r45596;
	selp.u32 	%r45599, 1, 0, %p11922;
	mad.lo.s32 	%r45600, %r8616, %r45525, %r45593;
	add.s32 	%r45601, %r45600, %r45594;
	add.s32 	%r45602, %r45601, %r45597;
	add.s32 	%r45603, %r45602, %r45599;
	mul.lo.s32 	%r45604, %r8617, %r45526;
	mul.lo.s32 	%r45605, %r8617, %r45525;
	mad.lo.s32 	%r45606, %r8618, %r45526, %r45605;
	and.b32  	%r45607, %r45604, 65535;
	shl.b32 	%r45608, %r45606, 16;
	shr.u32 	%r45609, %r45604, 16;
	shr.u32 	%r45610, %r45606, 16;
	add.s32 	%r45611, %r45607, %r59579;
	add.s32 	%r45612, %r45611, %r45608;
	setp.lt.u32 	%p11923, %r45612, %r59579;
	selp.u32 	%r45613, 1, 0, %p11923;
	add.s32 	%r45614, %r45612, %r45603;
	setp.lt.u32 	%p11924, %r45614, %r45612;
	selp.u32 	%r45615, 1, 0, %p11924;
	mad.lo.s32 	%r45616, %r8618, %r45525, %r45609;
	add.s32 	%r45617, %r45616, %r45610;
	add.s32 	%r45618, %r45617, %r45613;
	add.s32 	%r45619, %r45618, %r45615;
	mul.lo.s32 	%r45620, %r8619, %r45526;
	mul.lo.s32 	%r45621, %r8619, %r45525;
	mad.lo.s32 	%r45622, %r8620, %r45526, %r45621;
	and.b32  	%r45623, %r45620, 65535;
	shl.b32 	%r45624, %r45622, 16;
	shr.u32 	%r45625, %r45620, 16;
	shr.u32 	%r45626, %r45622, 16;
	add.s32 	%r45627, %r45623, %r59580;
	add.s32 	%r45628, %r45627, %r45624;
	setp.lt.u32 	%p11925, %r45628, %r59580;
	selp.u32 	%r45629, 1, 0, %p11925;
	add.s32 	%r45630, %r45628, %r45619;
	setp.lt.u32 	%p11926, %r45630, %r45628;
	selp.u32 	%r45631, 1, 0, %p11926;
	mad.lo.s32 	%r45632, %r8620, %r45525, %r45625;
	add.s32 	%r45633, %r45632, %r45626;
	add.s32 	%r45634, %r45633, %r45629;
	add.s32 	%r45635, %r45634, %r45631;
	mul.lo.s32 	%r45636, %r8621, %r45526;
	mul.lo.s32 	%r45637, %r8621, %r45525;
	mad.lo.s32 	%r45638, %r8622, %r45526, %r45637;
	and.b32  	%r45639, %r45636, 65535;
	shl.b32 	%r45640, %r45638, 16;
	shr.u32 	%r45641, %r45636, 16;
	shr.u32 	%r45642, %r45638, 16;
	add.s32 	%r45643, %r45639, %r59581;
	add.s32 	%r45644, %r45643, %r45640;
	setp.lt.u32 	%p11927, %r45644, %r59581;
	selp.u32 	%r45645, 1, 0, %p11927;
	add.s32 	%r45646, %r45644, %r45635;
	setp.lt.u32 	%p11928, %r45646, %r45644;
	selp.u32 	%r45647, 1, 0, %p11928;
	mad.lo.s32 	%r45648, %r8622, %r45525, %r45641;
	add.s32 	%r45649, %r45648, %r45642;
	add.s32 	%r45650, %r45649, %r45645;
	add.s32 	%r45651, %r45650, %r45647;
	mul.lo.s32 	%r45652, %r45535, %r55704;
	shr.u32 	%r45653, %r45652, 16;
	and.b32  	%r45654, %r45652, 65535;
	mul.lo.s32 	%r45656, %r45655, %r45654;
	mul.lo.s32 	%r45658, %r45655, %r45653;
	mad.lo.s32 	%r45659, %r45657, %r45654, %r45658;
	and.b32  	%r45660, %r45656, 65535;
	shl.b32 	%r45661, %r45659, 16;
	shr.u32 	%r45662, %r45656, 16;
	shr.u32 	%r45663, %r45659, 16;
	add.s32 	%r45664, %r45660, %r45535;
	add.s32 	%r45665, %r45664, %r45661;
	setp.lt.u32 	%p11929, %r45665, %r45535;
	selp.u32 	%r45666, 1, 0, %p11929;
	mad.lo.s32 	%r45667, %r45657, %r45653, %r45662;
	add.s32 	%r45668, %r45667, %r45663;
	add.s32 	%r45669, %r45668, %r45666;
	mul.lo.s32 	%r45671, %r45670, %r45654;
	mul.lo.s32 	%r45673, %r45670, %r45653;
	mad.lo.s32 	%r45674, %r45672, %r45654, %r45673;
	and.b32  	%r45675, %r45671, 65535;
	shl.b32 	%r45676, %r45674, 16;
	shr.u32 	%r45677, %r45671, 16;
	shr.u32 	%r45678, %r45674, 16;
	add.s32 	%r45679, %r45675, %r45550;
	add.s32 	%r45680, %r45679, %r45676;
	setp.lt.u32 	%p11930, %r45680, %r45550;
	selp.u32 	%r45681, 1, 0, %p11930;
	add.s32 	%r59572, %r45680, %r45669;
	setp.lt.u32 	%p11931, %r59572, %r45680;
	selp.u32 	%r45682, 1, 0, %p11931;
	mad.lo.s32 	%r45683, %r45672, %r45653, %r45677;
	add.s32 	%r45684, %r45683, %r45678;
	add.s32 	%r45685, %r45684, %r45681;
	add.s32 	%r45686, %r45685, %r45682;
	and.b32  	%r45687, %r11771, 65535;
	mul.lo.s32 	%r45688, %r45687, %r45654;
	shr.u32 	%r45689, %r11771, 16;
	mul.lo.s32 	%r45690, %r45687, %r45653;
	mad.lo.s32 	%r45691, %r45689, %r45654, %r45690;
	and.b32  	%r45692, %r45688, 65535;
	shl.b32 	%r45693, %r45691, 16;
	shr.u32 	%r45694, %r45688, 16;
	shr.u32 	%r45695, %r45691, 16;
	add.s32 	%r45696, %r45692, %r45566;
	add.s32 	%r45697, %r45696, %r45693;
	setp.lt.u32 	%p11932, %r45697, %r45566;
	selp.u32 	%r45698, 1, 0, %p11932;
	add.s32 	%r59575, %r45697, %r45686;
	setp.lt.u32 	%p11933, %r59575, %r45697;
	selp.u32 	%r45699, 1, 0, %p11933;
	mad.lo.s32 	%r45700, %r45689, %r45653, %r45694;
	add.s32 	%r45701, %r45700, %r45695;
	add.s32 	%r45702, %r45701, %r45698;
	add.s32 	%r45703, %r45702, %r45699;
	and.b32  	%r45704, %r11772, 65535;
	mul.lo.s32 	%r45705, %r45704, %r45654;
	shr.u32 	%r45706, %r11772, 16;
	mul.lo.s32 	%r45707, %r45704, %r45653;
	mad.lo.s32 	%r45708, %r45706, %r45654, %r45707;
	and.b32  	%r45709, %r45705, 65535;
	shl.b32 	%r45710, %r45708, 16;
	shr.u32 	%r45711, %r45705, 16;
	shr.u32 	%r45712, %r45708, 16;
	add.s32 	%r45713, %r45709, %r45582;
	add.s32 	%r45714, %r45713, %r45710;
	setp.lt.u32 	%p11934, %r45714, %r45582;
	selp.u32 	%r45715, 1, 0, %p11934;
	add.s32 	%r59576, %r45714, %r45703;
	setp.lt.u32 	%p11935, %r59576, %r45714;
	selp.u32 	%r45716, 1, 0, %p11935;
	mad.lo.s32 	%r45717, %r45706, %r45653, %r45711;
	add.s32 	%r45718, %r45717, %r45712;
	add.s32 	%r45719, %r45718, %r45715;
	add.s32 	%r45720, %r45719, %r45716;
	and.b32  	%r45721, %r11773, 65535;
	mul.lo.s32 	%r45722, %r45721, %r45654;
	shr.u32 	%r45723, %r11773, 16;
	mul.lo.s32 	%r45724, %r45721, %r45653;
	mad.lo.s32 	%r45725, %r45723, %r45654, %r45724;
	and.b32  	%r45726, %r45722, 65535;
	shl.b32 	%r45727, %r45725, 16;
	shr.u32 	%r45728, %r45722, 16;
	shr.u32 	%r45729, %r45725, 16;
	add.s32 	%r45730, %r45726, %r45598;
	add.s32 	%r45731, %r45730, %r45727;
	setp.lt.u32 	%p11936, %r45731, %r45598;
	selp.u32 	%r45732, 1, 0, %p11936;
	add.s32 	%r59577, %r45731, %r45720;
	setp.lt.u32 	%p11937, %r59577, %r45731;
	selp.u32 	%r45733, 1, 0, %p11937;
	mad.lo.s32 	%r45734, %r45723, %r45653, %r45728;
	add.s32 	%r45735, %r45734, %r45729;
	add.s32 	%r45736, %r45735, %r45732;
	add.s32 	%r45737, %r45736, %r45733;
	and.b32  	%r45738, %r11774, 65535;
	mul.lo.s32 	%r45739, %r45738, %r45654;
	shr.u32 	%r45740, %r11774, 16;
	mul.lo.s32 	%r45741, %r45738, %r45653;
	mad.lo.s32 	%r45742, %r45740, %r45654, %r45741;
	and.b32  	%r45743, %r45739, 65535;
	shl.b32 	%r45744, %r45742, 16;
	shr.u32 	%r45745, %r45739, 16;
	shr.u32 	%r45746, %r45742, 16;
	add.s32 	%r45747, %r45743, %r45614;
	add.s32 	%r45748, %r45747, %r45744;
	setp.lt.u32 	%p11938, %r45748, %r45614;
	selp.u32 	%r45749, 1, 0, %p11938;
	add.s32 	%r59578, %r45748, %r45737;
	setp.lt.u32 	%p11939, %r59578, %r45748;
	selp.u32 	%r45750, 1, 0, %p11939;
	mad.lo.s32 	%r45751, %r45740, %r45653, %r45745;
	add.s32 	%r45752, %r45751, %r45746;
	add.s32 	%r45753, %r45752, %r45749;
	add.s32 	%r45754, %r45753, %r45750;
	and.b32  	%r45755, %r11775, 65535;
	mul.lo.s32 	%r45756, %r45755, %r45654;
	shr.u32 	%r45757, %r11775, 16;
	mul.lo.s32 	%r45758, %r45755, %r45653;
	mad.lo.s32 	%r45759, %r45757, %r45654, %r45758;
	and.b32  	%r45760, %r45756, 65535;
	shl.b32 	%r45761, %r45759, 16;
	shr.u32 	%r45762, %r45756, 16;
	shr.u32 	%r45763, %r45759, 16;
	add.s32 	%r45764, %r45760, %r45630;
	add.s32 	%r45765, %r45764, %r45761;
	setp.lt.u32 	%p11940, %r45765, %r45630;
	selp.u32 	%r45766, 1, 0, %p11940;
	add.s32 	%r59579, %r45765, %r45754;
	setp.lt.u32 	%p11941, %r59579, %r45765;
	selp.u32 	%r45767, 1, 0, %p11941;
	mad.lo.s32 	%r45768, %r45757, %r45653, %r45762;
	add.s32 	%r45769, %r45768, %r45763;
	add.s32 	%r45770, %r45769, %r45766;
	add.s32 	%r45771, %r45770, %r45767;
	and.b32  	%r45772, %r11776, 65535;
	mul.lo.s32 	%r45773, %r45772, %r45654;
	shr.u32 	%r45774, %r11776, 16;
	mul.lo.s32 	%r45775, %r45772, %r45653;
	mad.lo.s32 	%r45776, %r45774, %r45654, %r45775;
	and.b32  	%r45777, %r45773, 65535;
	shl.b32 	%r45778, %r45776, 16;
	shr.u32 	%r45779, %r45773, 16;
	shr.u32 	%r45780, %r45776, 16;
	add.s32 	%r45781, %r45777, %r45646;
	add.s32 	%r45782, %r45781, %r45778;
	setp.lt.u32 	%p11942, %r45782, %r45646;
	selp.u32 	%r45783, 1, 0, %p11942;
	add.s32 	%r59580, %r45782, %r45771;
	setp.lt.u32 	%p11943, %r59580, %r45782;
	selp.u32 	%r45784, 1, 0, %p11943;
	mad.lo.s32 	%r45785, %r45774, %r45653, %r45779;
	add.s32 	%r45786, %r45785, %r45780;
	add.s32 	%r45787, %r45786, %r45783;
	add.s32 	%r45788, %r45787, %r45784;
	add.s32 	%r59581, %r45651, %r45788;
	add.s32 	%r59573, %r59573, 1;
	add.s64 	%rd519, %rd519, 4;
	setp.ne.s32 	%p11944, %r59573, 8;
	@%p11944 bra 	$L__BB0_3297;
	setp.lt.u32 	%p11945, %r59581, %r11776;
	mov.u32 	%r59574, %r59572;
	@%p11945 bra 	$L__BB0_3313;
	setp.gt.u32 	%p11946, %r59581, %r11776;
	@%p11946 bra 	$L__BB0_3312;
	setp.lt.u32 	%p11947, %r59580, %r11775;
	mov.u32 	%r59574, %r59572;
	@%p11947 bra 	$L__BB0_3313;
	setp.gt.u32 	%p11948, %r59580, %r11775;
	@%p11948 bra 	$L__BB0_3312;
	setp.lt.u32 	%p11949, %r59579, %r11774;
	mov.u32 	%r59574, %r59572;
	@%p11949 bra 	$L__BB0_3313;
	setp.gt.u32 	%p11950, %r59579, %r11774;
	@%p11950 bra 	$L__BB0_3312;
	setp.lt.u32 	%p11951, %r59578, %r11773;
	mov.u32 	%r59574, %r59572;
	@%p11951 bra 	$L__BB0_3313;
	setp.gt.u32 	%p11952, %r59578, %r11773;
	@%p11952 bra 	$L__BB0_3312;
	setp.lt.u32 	%p11953, %r59577, %r11772;
	mov.u32 	%r59574, %r59572;
	@%p11953 bra 	$L__BB0_3313;
	setp.gt.u32 	%p11954, %r59577, %r11772;
	@%p11954 bra 	$L__BB0_3312;
	setp.lt.u32 	%p11955, %r59576, %r11771;
	mov.u32 	%r59574, %r59572;
	@%p11955 bra 	$L__BB0_3313;
	setp.gt.u32 	%p11956, %r59576, %r11771;
	@%p11956 bra 	$L__BB0_3312;
	setp.lt.u32 	%p11957, %r59575, %r11770;
	mov.u32 	%r59574, %r59572;
	@%p11957 bra 	$L__BB0_3313;
	setp.le.u32 	%p11958, %r59575, %r11770;
	setp.lt.u32 	%p11959, %r59572, %r11769;
	and.pred  	%p11960, %p11958, %p11959;
	mov.u32 	%r59574, %r59572;
	@%p11960 bra 	$L__BB0_3313;
$L__BB0_3312:
	sub.s32 	%r59574, %r59572, %r11769;
	setp.lt.u32 	%p11961, %r59572, %r11769;
	selp.u32 	%r45789, 1, 0, %p11961;
	sub.s32 	%r45790, %r59575, %r11770;
	setp.lt.u32 	%p11962, %r59575, %r11770;
	selp.s32 	%r45791, -1, 0, %p11961;
	add.s32 	%r59575, %r45790, %r45791;
	setp.lt.u32 	%p11963, %r45790, %r45789;
	or.pred  	%p11964, %p11962, %p11963;
	selp.u32 	%r45792, 1, 0, %p11964;
	sub.s32 	%r45793, %r59576, %r11771;
	setp.lt.u32 	%p11965, %r59576, %r11771;
	selp.s32 	%r45794, -1, 0, %p11964;
	add.s32 	%r59576, %r45793, %r45794;
	setp.lt.u32 	%p11966, %r45793, %r45792;
	or.pred  	%p11967, %p11965, %p11966;
	selp.u32 	%r45795, 1, 0, %p11967;
	sub.s32 	%r45796, %r59577, %r11772;
	setp.lt.u32 	%p11968, %r59577, %r11772;
	selp.s32 	%r45797, -1, 0, %p11967;
	add.s32 	%r59577, %r45796, %r45797;
	setp.lt.u32 	%p11969, %r45796, %r45795;
	or.pred  	%p11970, %p11968, %p11969;
	selp.u32 	%r45798, 1, 0, %p11970;
	sub.s32 	%r45799, %r59578, %r11773;
	setp.lt.u32 	%p11971, %r59578, %r11773;
	selp.s32 	%r45800, -1, 0, %p11970;
	add.s32 	%r59578, %r45799, %r45800;
	setp.lt.u32 	%p11972, %r45799, %r45798;
	or.pred  	%p11973, %p11971, %p11972;
	selp.u32 	%r45801, 1, 0, %p11973;
	sub.s32 	%r45802, %r59579, %r11774;
	setp.lt.u32 	%p11974, %r59579, %r11774;
	selp.s32 	%r45803, -1, 0, %p11973;
	add.s32 	%r59579, %r45802, %r45803;
	setp.lt.u32 	%p11975, %r45802, %r45801;
	or.pred  	%p11976, %p11974, %p11975;
	selp.u32 	%r45804, 1, 0, %p11976;
	sub.s32 	%r45805, %r59580, %r11775;
	setp.lt.u32 	%p11977, %r59580, %r11775;
	selp.s32 	%r45806, -1, 0, %p11976;
	add.s32 	%r59580, %r45805, %r45806;
	setp.lt.u32 	%p11978, %r45805, %r45804;
	or.pred  	%p11979, %p11977, %p11978;
	selp.s32 	%r45807, -1, 0, %p11979;
	sub.s32 	%r45808, %r59581, %r11776;
	add.s32 	%r59581, %r45808, %r45807;
$L__BB0_3313:
	and.b32  	%r8847, %r59574, 65535;
	shr.u32 	%r8848, %r59574, 16;
	and.b32  	%r8849, %r59575, 65535;
	shr.u32 	%r8850, %r59575, 16;
	and.b32  	%r8851, %r59576, 65535;
	shr.u32 	%r8852, %r59576, 16;
	and.b32  	%r8853, %r59577, 65535;
	shr.u32 	%r8854, %r59577, 16;
	and.b32  	%r8855, %r59578, 65535;
	shr.u32 	%r8856, %r59578, 16;
	and.b32  	%r8857, %r59579, 65535;
	shr.u32 	%r8858, %r59579, 16;
	and.b32  	%r8859, %r59580, 65535;
	shr.u32 	%r8860, %r59580, 16;
	and.b32  	%r8861, %r59581, 65535;
	shr.u32 	%r8862, %r59581, 16;
	mov.b32 	%r59598, 0;
	mov.u64 	%rd520, %rd21;
	mov.u32 	%r59597, %r59598;
	mov.u32 	%r59596, %r59598;
	mov.u32 	%r59595, %r59598;
	mov.u32 	%r59594, %r59598;
	mov.u32 	%r59593, %r59598;
	mov.u32 	%r59592, %r59598;
	mov.u32 	%r59589, %r59598;
	mov.u32 	%r59590, %r59598;
$L__BB0_3314:
	ld.param.u32 	%r55705, [_Z17ecm_stage1_kernelj4U256S_S_jPKjjjjjjjjPjS2_S2_S2_S2_S2__param_4];
	ld.local.u32 	%r45810, [%rd520];
	shr.u32 	%r45811, %r45810, 16;
	and.b32  	%r45812, %r45810, 65535;
	mul.lo.s32 	%r45813, %r8847, %r45812;
	mul.lo.s32 	%r45814, %r8847, %r45811;
	mad.lo.s32 	%r45815, %r8848, %r45812, %r45814;
	and.b32  	%r45816, %r45813, 65535;
	shl.b32 	%r45817, %r45815, 16;
	shr.u32 	%r45818, %r45813, 16;
	shr.u32 	%r45819, %r45815, 16;
	add.s32 	%r45820, %r45816, %r59589;
	add.s32 	%r45821, %r45820, %r45817;
	setp.lt.u32 	%p11980, %r45821, %r59589;
	selp.u32 	%r45822, 1, 0, %p11980;
	mad.lo.s32 	%r45823, %r8848, %r45811, %r45818;
	add.s32 	%r45824, %r45823, %r45819;
	add.s32 	%r45825, %r45824, %r45822;
	mul.lo.s32 	%r45826, %r8849, %r45812;
	mul.lo.s32 	%r45827, %r8849, %r45811;
	mad.lo.s32 	%r45828, %r8850, %r45812, %r45827;
	and.b32  	%r45829, %r45826, 65535;
	shl.b32 	%r45830, %r45828, 16;
	shr.u32 	%r45831, %r45826, 16;
	shr.u32 	%r45832, %r45828, 16;
	add.s32 	%r45833, %r45829, %r59592;
	add.s32 	%r45834, %r45833, %r45830;
	setp.lt.u32 	%p11981, %r45834, %r59592;
	selp.u32 	%r45835, 1, 0, %p11981;
	add.s32 	%r45836, %r45834, %r45825;
	setp.lt.u32 	%p11982, %r45836, %r45834;
	selp.u32 	%r45837, 1, 0, %p11982;
	mad.lo.s32 	%r45838, %r8850, %r45811, %r45831;
	add.s32 	%r45839, %r45838, %r45832;
	add.s32 	%r45840, %r45839, %r45835;
	add.s32 	%r45841, %r45840, %r45837;
	mul.lo.s32 	%r45842, %r8851, %r45812;
	mul.lo.s32 	%r45843, %r8851, %r45811;
	mad.lo.s32 	%r45844, %r8852, %r45812, %r45843;
	and.b32  	%r45845, %r45842, 65535;
	shl.b32 	%r45846, %r45844, 16;
	shr.u32 	%r45847, %r45842, 16;
	shr.u32 	%r45848, %r45844, 16;
	add.s32 	%r45849, %r45845, %r59593;
	add.s32 	%r45850, %r45849, %r45846;
	setp.lt.u32 	%p11983, %r45850, %r59593;
	selp.u32 	%r45851, 1, 0, %p11983;
	add.s32 	%r45852, %r45850, %r45841;
	setp.lt.u32 	%p11984, %r45852, %r45850;
	selp.u32 	%r45853, 1, 0, %p11984;
	mad.lo.s32 	%r45854, %r8852, %r45811, %r45847;
	add.s32 	%r45855, %r45854, %r45848;
	add.s32 	%r45856, %r45855, %r45851;
	add.s32 	%r45857, %r45856, %r45853;
	mul.lo.s32 	%r45858, %r8853, %r45812;
	mul.lo.s32 	%r45859, %r8853, %r45811;
	mad.lo.s32 	%r45860, %r8854, %r45812, %r45859;
	and.b32  	%r45861, %r45858, 65535;
	shl.b32 	%r45862, %r45860, 16;
	shr.u32 	%r45863, %r45858, 16;
	shr.u32 	%r45864, %r45860, 16;
	add.s32 	%r45865, %r45861, %r59594;
	add.s32 	%r45866, %r45865, %r45862;
	setp.lt.u32 	%p11985, %r45866, %r59594;
	selp.u32 	%r45867, 1, 0, %p11985;
	add.s32 	%r45868, %r45866, %r45857;
	setp.lt.u32 	%p11986, %r45868, %r45866;
	selp.u32 	%r45869, 1, 0, %p11986;
	mad.lo.s32 	%r45870, %r8854, %r45811, %r45863;
	add.s32 	%r45871, %r45870, %r45864;
	add.s32 	%r45872, %r45871, %r45867;
	add.s32 	%r45873, %r45872, %r45869;
	mul.lo.s32 	%r45874, %r8855, %r45812;
	mul.lo.s32 	%r45875, %r8855, %r45811;
	mad.lo.s32 	%r45876, %r8856, %r45812, %r45875;
	and.b32  	%r45877, %r45874, 65535;
	shl.b32 	%r45878, %r45876, 16;
	shr.u32 	%r45879, %r45874, 16;
	shr.u32 	%r45880, %r45876, 16;
	add.s32 	%r45881, %r45877, %r59595;
	add.s32 	%r45882, %r45881, %r45878;
	setp.lt.u32 	%p11987, %r45882, %r59595;
	selp.u32 	%r45883, 1, 0, %p11987;
	add.s32 	%r45884, %r45882, %r45873;
	setp.lt.u32 	%p11988, %r45884, %r45882;
	selp.u32 	%r45885, 1, 0, %p11988;
	mad.lo.s32 	%r45886, %r8856, %r45811, %r45879;
	add.s32 	%r45887, %r45886, %r45880;
	add.s32 	%r45888, %r45887, %r45883;
	add.s32 	%r45889, %r45888, %r45885;
	mul.lo.s32 	%r45890, %r8857, %r45812;
	mul.lo.s32 	%r45891, %r8857, %r45811;
	mad.lo.s32 	%r45892, %r8858, %r45812, %r45891;
	and.b32  	%r45893, %r45890, 65535;
	shl.b32 	%r45894, %r45892, 16;
	shr.u32 	%r45895, %r45890, 16;
	shr.u32 	%r45896, %r45892, 16;
	add.s32 	%r45897, %r45893, %r59596;
	add.s32 	%r45898, %r45897, %r45894;
	setp.lt.u32 	%p11989, %r45898, %r59596;
	selp.u32 	%r45899, 1, 0, %p11989;
	add.s32 	%r45900, %r45898, %r45889;
	setp.lt.u32 	%p11990, %r45900, %r45898;
	selp.u32 	%r45901, 1, 0, %p11990;
	mad.lo.s32 	%r45902, %r8858, %r45811, %r45895;
	add.s32 	%r45903, %r45902, %r45896;
	add.s32 	%r45904, %r45903, %r45899;
	add.s32 	%r45905, %r45904, %r45901;
	mul.lo.s32 	%r45906, %r8859, %r45812;
	mul.lo.s32 	%r45907, %r8859, %r45811;
	mad.lo.s32 	%r45908, %r8860, %r45812, %r45907;
	and.b32  	%r45909, %r45906, 65535;
	shl.b32 	%r45910, %r45908, 16;
	shr.u32 	%r45911, %r45906, 16;
	shr.u32 	%r45912, %r45908, 16;
	add.s32 	%r45913, %r45909, %r59597;
	add.s32 	%r45914, %r45913, %r45910;
	setp.lt.u32 	%p11991, %r45914, %r59597;
	selp.u32 	%r45915, 1, 0, %p11991;
	add.s32 	%r45916, %r45914, %r45905;
	setp.lt.u32 	%p11992, %r45916, %r45914;
	selp.u32 	%r45917, 1, 0, %p11992;
	mad.lo.s32 	%r45918, %r8860, %r45811, %r45911;
	add.s32 	%r45919, %r45918, %r45912;
	add.s32 	%r45920, %r45919, %r45915;
	add.s32 	%r45921, %r45920, %r45917;
	mul.lo.s32 	%r45922, %r8861, %r45812;
	mul.lo.s32 	%r45923, %r8861, %r45811;
	mad.lo.s32 	%r45924, %r8862, %r45812, %r45923;
	and.b32  	%r45925, %r45922, 65535;
	shl.b32 	%r45926, %r45924, 16;
	shr.u32 	%r45927, %r45922, 16;
	shr.u32 	%r45928, %r45924, 16;
	add.s32 	%r45929, %r45925, %r59598;
	add.s32 	%r45930, %r45929, %r45926;
	setp.lt.u32 	%p11993, %r45930, %r59598;
	selp.u32 	%r45931, 1, 0, %p11993;
	add.s32 	%r45932, %r45930, %r45921;
	setp.lt.u32 	%p11994, %r45932, %r45930;
	selp.u32 	%r45933, 1, 0, %p11994;
	mad.lo.s32 	%r45934, %r8862, %r45811, %r45927;
	add.s32 	%r45935, %r45934, %r45928;
	add.s32 	%r45936, %r45935, %r45931;
	add.s32 	%r45937, %r45936, %r45933;
	mul.lo.s32 	%r45938, %r45821, %r55705;
	shr.u32 	%r45939, %r45938, 16;
	and.b32  	%r45940, %r45938, 65535;
	and.b32  	%r45941, %r11769, 65535;
	mul.lo.s32 	%r45942, %r45941, %r45940;
	shr.u32 	%r45943, %r11769, 16;
	mul.lo.s32 	%r45944, %r45941, %r45939;
	mad.lo.s32 	%r45945, %r45943, %r45940, %r45944;
	and.b32  	%r45946, %r45942, 65535;
	shl.b32 	%r45947, %r45945, 16;
	shr.u32 	%r45948, %r45942, 16;
	shr.u32 	%r45949, %r45945, 16;
	add.s32 	%r45950, %r45946, %r45821;
	add.s32 	%r45951, %r45950, %r45947;
	setp.lt.u32 	%p11995, %r45951, %r45821;
	selp.u32 	%r45952, 1, 0, %p11995;
	mad.lo.s32 	%r45953, %r45943, %r45939, %r45948;
	add.s32 	%r45954, %r45953, %r45949;
	add.s32 	%r45955, %r45954, %r45952;
	and.b32  	%r45956, %r11770, 65535;
	mul.lo.s32 	%r45957, %r45956, %r45940;
	shr.u32 	%r45958, %r11770, 16;
	mul.lo.s32 	%r45959, %r45956, %r45939;
	mad.lo.s32 	%r45960, %r45958, %r45940, %r45959;
	and.b32  	%r45961, %r45957, 65535;
	shl.b32 	%r45962, %r45960, 16;
	shr.u32 	%r45963, %r45957, 16;
	shr.u32 	%r45964, %r45960, 16;
	add.s32 	%r45965, %r45961, %r45836;
	add.s32 	%r45966, %r45965, %r45962;
	setp.lt.u32 	%p11996, %r45966, %r45836;
	selp.u32 	%r45967, 1, 0, %p11996;
	add.s32 	%r59589, %r45966, %r45955;
	setp.lt.u32 	%p11997, %r59589, %r45966;
	selp.u32 	%r45968, 1, 0, %p11997;
	mad.lo.s32 	%r45969, %r45958, %r45939, %r45963;
	add.s32 	%r45970, %r45969, %r45964;
	add.s32 	%r45971, %r45970, %r45967;
	add.s32 	%r45972, %r45971, %r45968;
	and.b32  	%r45973, %r11771, 65535;
	mul.lo.s32 	%r45974, %r45973, %r45940;
	shr.u32 	%r45975, %r11771, 16;
	mul.lo.s32 	%r45976, %r45973, %r45939;
	mad.lo.s32 	%r45977, %r45975, %r45940, %r45976;
	and.b32  	%r45978, %r45974, 65535;
	shl.b32 	%r45979, %r45977, 16;
	shr.u32 	%r45980, %r45974, 16;
	shr.u32 	%r45981, %r45977, 16;
	add.s32 	%r45982, %r45978, %r45852;
	add.s32 	%r45983, %r45982, %r45979;
	setp.lt.u32 	%p11998, %r45983, %r45852;
	selp.u32 	%r45984, 1, 0, %p11998;
	add.s32 	%r59592, %r45983, %r45972;
	setp.lt.u32 	%p11999, %r59592, %r45983;
	selp.u32 	%r45985, 1, 0, %p11999;
	mad.lo.s32 	%r45986, %r45975, %r45939, %r45980;
	add.s32 	%r45987, %r45986, %r45981;
	add.s32 	%r45988, %r45987, %r45984;
	add.s32 	%r45989, %r45988, %r45985;
	and.b32  	%r45990, %r11772, 65535;
	mul.lo.s32 	%r45991, %r45990, %r45940;
	shr.u32 	%r45992, %r11772, 16;
	mul.lo.s32 	%r45993, %r45990, %r45939;
	mad.lo.s32 	%r45994, %r45992, %r45940, %r45993;
	and.b32  	%r45995, %r45991, 65535;
	shl.b32 	%r45996, %r45994, 16;
	shr.u32 	%r45997, %r45991, 16;
	shr.u32 	%r45998, %r45994, 16;
	add.s32 	%r45999, %r45995, %r45868;
	add.s32 	%r46000, %r45999, %r45996;
	setp.lt.u32 	%p12000, %r46000, %r45868;
	selp.u32 	%r46001, 1, 0, %p12000;
	add.s32 	%r59593, %r46000, %r45989;
	setp.lt.u32 	%p12001, %r59593, %r46000;
	selp.u32 	%r46002, 1, 0, %p12001;
	mad.lo.s32 	%r46003, %r45992, %r45939, %r45997;
	add.s32 	%r46004, %r46003, %r45998;
	add.s32 	%r46005, %r46004, %r46001;
	add.s32 	%r46006, %r46005, %r46002;
	and.b32  	%r46007, %r11773, 65535;
	mul.lo.s32 	%r46008, %r46007, %r45940;
	shr.u32 	%r46009, %r11773, 16;
	mul.lo.s32 	%r46010, %r46007, %r45939;
	mad.lo.s32 	%r46011, %r46009, %r45940, %r46010;
	and.b32  	%r46012, %r46008, 65535;
	shl.b32 	%r46013, %r46011, 16;
	shr.u32 	%r46014, %r46008, 16;
	shr.u32 	%r46015, %r46011, 16;
	add.s32 	%r46016, %r46012, %r45884;
	add.s32 	%r46017, %r46016, %r46013;
	setp.lt.u32 	%p12002, %r46017, %r45884;
	selp.u32 	%r46018, 1, 0, %p12002;
	add.s32 	%r59594, %r46017, %r46006;
	setp.lt.u32 	%p12003, %r59594, %r46017;
	selp.u32 	%r46019, 1, 0, %p12003;
	mad.lo.s32 	%r46020, %r46009, %r45939, %r46014;
	add.s32 	%r46021, %r46020, %r46015;
	add.s32 	%r46022, %r46021, %r46018;
	add.s32 	%r46023, %r46022, %r46019;
	and.b32  	%r46024, %r11774, 65535;
	mul.lo.s32 	%r46025, %r46024, %r45940;
	shr.u32 	%r46026, %r11774, 16;
	mul.lo.s32 	%r46027, %r46024, %r45939;
	mad.lo.s32 	%r46028, %r46026, %r45940, %r46027;
	and.b32  	%r46029, %r46025, 65535;
	shl.b32 	%r46030, %r46028, 16;
	shr.u32 	%r46031, %r46025, 16;
	shr.u32 	%r46032, %r46028, 16;
	add.s32 	%r46033, %r46029, %r45900;
	add.s32 	%r46034, %r46033, %r46030;
	setp.lt.u32 	%p12004, %r46034, %r45900;
	selp.u32 	%r46035, 1, 0, %p12004;
	add.s32 	%r59595, %r46034, %r46023;
	setp.lt.u32 	%p12005, %r59595, %r46034;
	selp.u32 	%r46036, 1, 0, %p12005;
	mad.lo.s32 	%r46037, %r46026, %r45939, %r46031;
	add.s32 	%r46038, %r46037, %r46032;
	add.s32 	%r46039, %r46038, %r46035;
	add.s32 	%r46040, %r46039, %r46036;
	and.b32  	%r46041, %r11775, 65535;
	mul.lo.s32 	%r46042, %r46041, %r45940;
	shr.u32 	%r46043, %r11775, 16;
	mul.lo.s32 	%r46044, %r46041, %r45939;
	mad.lo.s32 	%r46045, %r46043, %r45940, %r46044;
	and.b32  	%r46046, %r46042, 65535;
	shl.b32 	%r46047, %r46045, 16;
	shr.u32 	%r46048, %r46042, 16;
	shr.u32 	%r46049, %r46045, 16;
	add.s32 	%r46050, %r46046, %r45916;
	add.s32 	%r46051, %r46050, %r46047;
	setp.lt.u32 	%p12006, %r46051, %r45916;
	selp.u32 	%r46052, 1, 0, %p12006;
	add.s32 	%r59596, %r46051, %r46040;
	setp.lt.u32 	%p12007, %r59596, %r46051;
	selp.u32 	%r46053, 1, 0, %p12007;
	mad.lo.s32 	%r46054, %r46043, %r45939, %r46048;
	add.s32 	%r46055, %r46054, %r46049;
	add.s32 	%r46056, %r46055, %r46052;
	add.s32 	%r46057, %r46056, %r46053;
	and.b32  	%r46058, %r11776, 65535;
	mul.lo.s32 	%r46059, %r46058, %r45940;
	shr.u32 	%r46060, %r11776, 16;
	mul.lo.s32 	%r46061, %r46058, %r45939;
	mad.lo.s32 	%r46062, %r46060, %r45940, %r46061;
	and.b32  	%r46063, %r46059, 65535;
	shl.b32 	%r46064, %r46062, 16;
	shr.u32 	%r46065, %r46059, 16;
	shr.u32 	%r46066, %r46062, 16;
	add.s32 	%r46067, %r46063, %r45932;
	add.s32 	%r46068, %r46067, %r46064;
	setp.lt.u32 	%p12008, %r46068, %r45932;
	selp.u32 	%r46069, 1, 0, %p12008;
	add.s32 	%r59597, %r46068, %r46057;
	setp.lt.u32 	%p12009, %r59597, %r46068;
	selp.u32 	%r46070, 1, 0, %p12009;
	mad.lo.s32 	%r46071, %r46060, %r45939, %r46065;
	add.s32 	%r46072, %r46071, %r46066;
	add.s32 	%r46073, %r46072, %r46069;
	add.s32 	%r46074, %r46073, %r46070;
	add.s32 	%r59598, %r45937, %r46074;
	add.s32 	%r59590, %r59590, 1;
	add.s64 	%rd520, %rd520, 4;
	setp.ne.s32 	%p12010, %r59590, 8;
	@%p12010 bra 	$L__BB0_3314;
	setp.lt.u32 	%p12011, %r59598, %r11776;
	mov.u32 	%r59591, %r59589;
	@%p12011 bra 	$L__BB0_3330;
	setp.gt.u32 	%p12012, %r59598, %r11776;
	@%p12012 bra 	$L__BB0_3329;
	setp.lt.u32 	%p12013, %r59597, %r11775;
	mov.u32 	%r59591, %r59589;
	@%p12013 bra 	$L__BB0_3330;
	setp.gt.u32 	%p12014, %r59597, %r11775;
	@%p12014 bra 	$L__BB0_3329;
	setp.lt.u32 	%p12015, %r59596, %r11774;
	mov.u32 	%r59591, %r59589;
	@%p12015 bra 	$L__BB0_3330;
	setp.gt.u32 	%p12016, %r59596, %r11774;
	@%p12016 bra 	$L__BB0_3329;
	setp.lt.u32 	%p12017, %r59595, %r11773;
	mov.u32 	%r59591, %r59589;
	@%p12017 bra 	$L__BB0_3330;
	setp.gt.u32 	%p12018, %r59595, %r11773;
	@%p12018 bra 	$L__BB0_3329;
	setp.lt.u32 	%p12019, %r59594, %r11772;
	mov.u32 	%r59591, %r59589;
	@%p12019 bra 	$L__BB0_3330;
	setp.gt.u32 	%p12020, %r59594, %r11772;
	@%p12020 bra 	$L__BB0_3329;
	setp.lt.u32 	%p12021, %r59593, %r11771;
	mov.u32 	%r59591, %r59589;
	@%p12021 bra 	$L__BB0_3330;
	setp.gt.u32 	%p12022, %r59593, %r11771;
	@%p12022 bra 	$L__BB0_3329;
	setp.lt.u32 	%p12023, %r59592, %r11770;
	mov.u32 	%r59591, %r59589;
	@%p12023 bra 	$L__BB0_3330;
	setp.le.u32 	%p12024, %r59592, %r11770;
	setp.lt.u32 	%p12025, %r59589, %r11769;
	and.pred  	%p12026, %p12024, %p12025;
	mov.u32 	%r59591, %r59589;
	@%p12026 bra 	$L__BB0_3330;
$L__BB0_3329:
	sub.s32 	%r59591, %r59589, %r11769;
	setp.lt.u32 	%p12027, %r59589, %r11769;
	selp.u32 	%r46075, 1, 0, %p12027;
	sub.s32 	%r46076, %r59592, %r11770;
	setp.lt.u32 	%p12028, %r59592, %r11770;
	selp.s32 	%r46077, -1, 0, %p12027;
	add.s32 	%r59592, %r46076, %r46077;
	setp.lt.u32 	%p12029, %r46076, %r46075;
	or.pred  	%p12030, %p12028, %p12029;
	selp.u32 	%r46078, 1, 0, %p12030;
	sub.s32 	%r46079, %r59593, %r11771;
	setp.lt.u32 	%p12031, %r59593, %r11771;
	selp.s32 	%r46080, -1, 0, %p12030;
	add.s32 	%r59593, %r46079, %r46080;
	setp.lt.u32 	%p12032, %r46079, %r46078;
	or.pred  	%p12033, %p12031, %p12032;
	selp.u32 	%r46081, 1, 0, %p12033;
	sub.s32 	%r46082, %r59594, %r11772;
	setp.lt.u32 	%p12034, %r59594, %r11772;
	selp.s32 	%r46083, -1, 0, %p12033;
	add.s32 	%r59594, %r46082, %r46083;
	setp.lt.u32 	%p12035, %r46082, %r46081;
	or.pred  	%p12036, %p12034, %p12035;
	selp.u32 	%r46084, 1, 0, %p12036;
	sub.s32 	%r46085, %r59595, %r11773;
	setp.lt.u32 	%p12037, %r59595, %r11773;
	selp.s32 	%r46086, -1, 0, %p12036;
	add.s32 	%r59595, %r46085, %r46086;
	setp.lt.u32 	%p12038, %r46085, %r46084;
	or.pred  	%p12039, %p12037, %p12038;
	selp.u32 	%r46087, 1, 0, %p12039;
	sub.s32 	%r46088, %r59596, %r11774;
	setp.lt.u32 	%p12040, %r59596, %r11774;
	selp.s32 	%r46089, -1, 0, %p12039;
	add.s32 	%r59596, %r46088, %r46089;
	setp.lt.u32 	%p12041, %r46088, %r46087;
	or.pred  	%p12042, %p12040, %p12041;
	selp.u32 	%r46090, 1, 0, %p12042;
	sub.s32 	%r46091, %r59597, %r11775;
	setp.lt.u32 	%p12043, %r59597, %r11775;
	selp.s32 	%r46092, -1, 0, %p12042;
	add.s32 	%r59597, %r46091, %r46092;
	setp.lt.u32 	%p12044, %r46091, %r46090;
	or.pred  	%p12045, %p12043, %p12044;
	selp.s32 	%r46093, -1, 0, %p12045;
	sub.s32 	%r46094, %r59598, %r11776;
	add.s32 	%r59598, %r46094, %r46093;
$L__BB0_3330:
	st.local.u32 	[%rd27], %r59591;
	st.local.u32 	[%rd27+4], %r59592;
	st.local.u32 	[%rd27+8], %r59593;
	st.local.u32 	[%rd27+12], %r59594;
	st.local.u32 	[%rd27+16], %r59595;
	st.local.u32 	[%rd27+20], %r59596;
	st.local.u32 	[%rd27+24], %r59597;
	st.local.u32 	[%rd27+28], %r59598;
	and.b32  	%r8905, %r59591, 65535;
	shr.u32 	%r8906, %r59591, 16;
	and.b32  	%r8907, %r59592, 65535;
	shr.u32 	%r8908, %r59592, 16;
	and.b32  	%r8909, %r59593, 65535;
	shr.u32 	%r8910, %r59593, 16;
	and.b32  	%r8911, %r59594, 65535;
	shr.u32 	%r8912, %r59594, 16;
	and.b32  	%r8913, %r59595, 65535;
	shr.u32 	%r8914, %r59595, 16;
	and.b32  	%r8915, %r59596, 65535;
	shr.u32 	%r8916, %r59596, 16;
	and.b32  	%r8917, %r59597, 65535;
	shr.u32 	%r8918, %r59597, 16;
	and.b32  	%r8919, %r59598, 65535;
	shr.u32 	%r8920, %r59598, 16;
	mov.b32 	%r59615, 0;
	mov.u32 	%r59614, %r59615;
	mov.u32 	%r59613, %r59615;
	mov.u32 	%r59612, %r59615;
	mov.u32 	%r59611, %r59615;
	mov.u32 	%r59610, %r59615;
	mov.u32 	%r59609, %r59615;
	mov.u32 	%r59606, %r59615;
	mov.u32 	%r59607, %r59615;
$L__BB0_3331:
	ld.param.u32 	%r55706, [_Z17ecm_stage1_kernelj4U256S_S_jPKjjjjjjjjPjS2_S2_S2_S2_S2__param_4];
	ld.local.u32 	%r46096, [%rd27];
	shr.u32 	%r46097, %r46096, 16;
	and.b32  	%r46098, %r46096, 65535;
	mul.lo.s32 	%r46099, %r8905, %r46098;
	mul.lo.s32 	%r46100, %r8905, %r46097;
	mad.lo.s32 	%r46101, %r8906, %r46098, %r46100;
	and.b32  	%r46102, %r46099, 65535;
	shl.b32 	%r46103, %r46101, 16;
	shr.u32 	%r46104, %r46099, 16;
	shr.u32 	%r46105, %r46101, 16;
	add.s32 	%r46106, %r46102, %r59606;
	add.s32 	%r46107, %r46106, %r46103;
	setp.lt.u32 	%p12046, %r46107, %r59606;
	selp.u32 	%r46108, 1, 0, %p12046;
	mad.lo.s32 	%r46109, %r8906, %r46097, %r46104;
	add.s32 	%r46110, %r46109, %r46105;
	add.s32 	%r46111, %r46110, %r46108;
	mul.lo.s32 	%r46112, %r8907, %r46098;
	mul.lo.s32 	%r46113, %r8907, %r46097;
	mad.lo.s32 	%r46114, %r8908, %r46098, %r46113;
	and.b32  	%r46115, %r46112, 65535;
	shl.b32 	%r46116, %r46114, 16;
	shr.u32 	%r46117, %r46112, 16;
	shr.u32 	%r46118, %r46114, 16;
	add.s32 	%r46119, %r46115, %r59609;
	add.s32 	%r46120, %r46119, %r46116;
	setp.lt.u32 	%p12047, %r46120, %r59609;
	selp.u32 	%r46121, 1, 0, %p12047;
	add.s32 	%r46122, %r46120, %r46111;
	setp.lt.u32 	%p12048, %r46122, %r46120;
	selp.u32 	%r46123, 1, 0, %p12048;
	mad.lo.s32 	%r46124, %r8908, %r46097, %r46117;
	add.s32 	%r46125, %r46124, %r46118;
	add.s32 	%r46126, %r46125, %r46121;
	add.s32 	%r46127, %r46126, %r46123;
	mul.lo.s32 	%r46128, %r8909, %r46098;
	mul.lo.s32 	%r46129, %r8909, %r46097;
	mad.lo.s32 	%r46130, %r8910, %r46098, %r46129;
	and.b32  	%r46131, %r46128, 65535;
	shl.b32 	%r46132, %r46130, 16;
	shr.u32 	%r46133, %r46128, 16;
	shr.u32 	%r46134, %r46130, 16;
	add.s32 	%r46135, %r46131, %r59610;
	add.s32 	%r46136, %r46135, %r46132;
	setp.lt.u32 	%p12049, %r46136, %r59610;
	selp.u32 	%r46137, 1, 0, %p12049;
	add.s32 	%r46138, %r46136, %r46127;
	setp.lt.u32 	%p12050, %r46138, %r46136;
	selp.u32 	%r46139, 1, 0, %p12050;
	mad.lo.s32 	%r46140, %r8910, %r46097, %r46133;
	add.s32 	%r46141, %r46140, %r46134;
	add.s32 	%r46142, %r46141, %r46137;
	add.s32 	%r46143, %r46142, %r46139;
	mul.lo.s32 	%r46144, %r8911, %r46098;
	mul.lo.s32 	%r46145, %r8911, %r46097;
	mad.lo.s32 	%r46146, %r8912, %r46098, %r46145;
	and.b32  	%r46147, %r46144, 65535;
	shl.b32 	%r46148, %r46146, 16;
	shr.u32 	%r46149, %r46144, 16;
	shr.u32 	%r46150, %r46146, 16;
	add.s32 	%r46151, %r46147, %r59611;
	add.s32 	%r46152, %r46151, %r46148;
	setp.lt.u32 	%p12051, %r46152, %r59611;
	selp.u32 	%r46153, 1, 0, %p12051;
	add.s32 	%r46154, %r46152, %r46143;
	setp.lt.u32 	%p12052, %r46154, %r46152;
	selp.u32 	%r46155, 1, 0, %p12052;
	mad.lo.s32 	%r46156, %r8912, %r46097, %r46149;
	add.s32 	%r46157, %r46156, %r46150;
	add.s32 	%r46158, %r46157, %r46153;
	add.s32 	%r46159, %r46158, %r46155;
	mul.lo.s32 	%r46160, %r8913, %r46098;
	mul.lo.s32 	%r46161, %r8913, %r46097;
	mad.lo.s32 	%r46162, %r8914, %r46098, %r46161;
	and.b32  	%r46163, %r46160, 65535;
	shl.b32 	%r46164, %r46162, 16;
	shr.u32 	%r46165, %r46160, 16;
	shr.u32 	%r46166, %r46162, 16;
	add.s32 	%r46167, %r46163, %r59612;
	add.s32 	%r46168, %r46167, %r46164;
	setp.lt.u32 	%p12053, %r46168, %r59612;
	selp.u32 	%r46169, 1, 0, %p12053;
	add.s32 	%r46170, %r46168, %r46159;
	setp.lt.u32 	%p12054, %r46170, %r46168;
	selp.u32 	%r46171, 1, 0, %p12054;
	mad.lo.s32 	%r46172, %r8914, %r46097, %r46165;
	add.s32 	%r46173, %r46172, %r46166;
	add.s32 	%r46174, %r46173, %r46169;
	add.s32 	%r46175, %r46174, %r46171;
	mul.lo.s32 	%r46176, %r8915, %r46098;
	mul.lo.s32 	%r46177, %r8915, %r46097;
	mad.lo.s32 	%r46178, %r8916, %r46098, %r46177;
	and.b32  	%r46179, %r46176, 65535;
	shl.b32 	%r46180, %r46178, 16;
	shr.u32 	%r46181, %r46176, 16;
	shr.u32 	%r46182, %r46178, 16;
	add.s32 	%r46183, %r46179, %r59613;
	add.s32 	%r46184, %r46183, %r46180;
	setp.lt.u32 	%p12055, %r46184, %r59613;
	selp.u32 	%r46185, 1, 0, %p12055;
	add.s32 	%r46186, %r46184, %r46175;
	setp.lt.u32 	%p12056, %r46186, %r46184;
	selp.u32 	%r46187, 1, 0, %p12056;
	mad.lo.s32 	%r46188, %r8916, %r46097, %r46181;
	add.s32 	%r46189, %r46188, %r46182;
	add.s32 	%r46190, %r46189, %r46185;
	add.s32 	%r46191, %r46190, %r46187;
	mul.lo.s32 	%r46192, %r8917, %r46098;
	mul.lo.s32 	%r46193, %r8917, %r46097;
	mad.lo.s32 	%r46194, %r8918, %r46098, %r46193;
	and.b32  	%r46195, %r46192, 65535;
	shl.b32 	%r46196, %r46194, 16;
	shr.u32 	%r46197, %r46192, 16;
	shr.u32 	%r46198, %r46194, 16;
	add.s32 	%r46199, %r46195, %r59614;
	add.s32 	%r46200, %r46199, %r46196;
	setp.lt.u32 	%p12057, %r46200, %r59614;
	selp.u32 	%r46201, 1, 0, %p12057;
	add.s32 	%r46202, %r46200, %r46191;
	setp.lt.u32 	%p12058, %r46202, %r46200;
	selp.u32 	%r46203, 1, 0, %p12058;
	mad.lo.s32 	%r46204, %r8918, %r46097, %r46197;
	add.s32 	%r46205, %r46204, %r46198;
	add.s32 	%r46206, %r46205, %r46201;
	add.s32 	%r46207, %r46206, %r46203;
	mul.lo.s32 	%r46208, %r8919, %r46098;
	mul.lo.s32 	%r46209, %r8919, %r46097;
	mad.lo.s32 	%r46210, %r8920, %r46098, %r46209;
	and.b32  	%r46211, %r46208, 65535;
	shl.b32 	%r46212, %r46210, 16;
	shr.u32 	%r46213, %r46208, 16;
	shr.u32 	%r46214, %r46210, 16;
	add.s32 	%r46215, %r46211, %r59615;
	add.s32 	%r46216, %r46215, %r46212;
	setp.lt.u32 	%p12059, %r46216, %r59615;
	selp.u32 	%r46217, 1, 0, %p12059;
	add.s32 	%r46218, %r46216, %r46207;
	setp.lt.u32 	%p12060, %r46218, %r46216;
	selp.u32 	%r46219, 1, 0, %p12060;
	mad.lo.s32 	%r46220, %r8920, %r46097, %r46213;
	add.s32 	%r46221, %r46220, %r46214;
	add.s32 	%r46222, %r46221, %r46217;
	add.s32 	%r46223, %r46222, %r46219;
	mul.lo.s32 	%r46224, %r46107, %r55706;
	shr.u32 	%r46225, %r46224, 16;
	and.b32  	%r46226, %r46224, 65535;
	and.b32  	%r46227, %r11769, 65535;
	mul.lo.s32 	%r46228, %r46227, %r46226;
	shr.u32 	%r46229, %r11769, 16;
	mul.lo.s32 	%r46230, %r46227, %r46225;
	mad.lo.s32 	%r46231, %r46229, %r46226, %r46230;
	and.b32  	%r46232, %r46228, 65535;
	shl.b32 	%r46233, %r46231, 16;
	shr.u32 	%r46234, %r46228, 16;
	shr.u32 	%r46235, %r46231, 16;
	add.s32 	%r46236, %r46232, %r46107;
	add.s32 	%r46237, %r46236, %r46233;
	setp.lt.u32 	%p12061, %r46237, %r46107;
	selp.u32 	%r46238, 1, 0, %p12061;
	mad.lo.s32 	%r46239, %r46229, %r46225, %r46234;
	add.s32 	%r46240, %r46239, %r46235;
	add.s32 	%r46241, %r46240, %r46238;
	and.b32  	%r46242, %r11770, 65535;
	mul.lo.s32 	%r46243, %r46242, %r46226;
	shr.u32 	%r46244, %r11770, 16;
	mul.lo.s32 	%r46245, %r46242, %r46225;
	mad.lo.s32 	%r46246, %r46244, %r46226, %r46245;
	and.b32  	%r46247, %r46243, 65535;
	shl.b32 	%r46248, %r46246, 16;
	shr.u32 	%r46249, %r46243, 16;
	shr.u32 	%r46250, %r46246, 16;
	add.s32 	%r46251, %r46247, %r46122;
	add.s32 	%r46252, %r46251, %r46248;
	setp.lt.u32 	%p12062, %r46252, %r46122;
	selp.u32 	%r46253, 1, 0, %p12062;
	add.s32 	%r59606, %r46252, %r46241;
	setp.lt.u32 	%p12063, %r59606, %r46252;
	selp.u32 	%r46254, 1, 0, %p12063;
	mad.lo.s32 	%r46255, %r46244, %r46225, %r46249;
	add.s32 	%r46256, %r46255, %r46250;
	add.s32 	%r46257, %r46256, %r46253;
	add.s32 	%r46258, %r46257, %r46254;
	and.b32  	%r46259, %r11771, 65535;
	mul.lo.s32 	%r46260, %r46259, %r46226;
	shr.u32 	%r46261, %r11771, 16;
	mul.lo.s32 	%r46262, %r46259, %r46225;
	mad.lo.s32 	%r46263, %r46261, %r46226, %r46262;
	and.b32  	%r46264, %r46260, 65535;
	shl.b32 	%r46265, %r46263, 16;
	shr.u32 	%r46266, %r46260, 16;
	shr.u32 	%r46267, %r46263, 16;
	add.s32 	%r46268, %r46264, %r46138;
	add.s32 	%r46269, %r46268, %r46265;
	setp.lt.u32 	%p12064, %r46269, %r46138;
	selp.u32 	%r46270, 1, 0, %p12064;
	add.s32 	%r59609, %r46269, %r46258;
	setp.lt.u32 	%p12065, %r59609, %r46269;
	selp.u32 	%r46271, 1, 0, %p12065;
	mad.lo.s32 	%r46272, %r46261, %r46225, %r46266;
	add.s32 	%r46273, %r46272, %r46267;
	add.s32 	%r46274, %r46273, %r46270;
	add.s32 	%r46275, %r46274, %r46271;
	and.b32  	%r46276, %r11772, 65535;
	mul.lo.s32 	%r46277, %r46276, %r46226;
	shr.u32 	%r46278, %r11772, 16;
	mul.lo.s32 	%r46279, %r46276, %r46225;
	mad.lo.s32 	%r46280, %r46278, %r46226, %r46279;
	and.b32  	%r46281, %r46277, 65535;
	shl.b32 	%r46282, %r46280, 16;
	shr.u32 	%r46283, %r46277, 16;
	shr.u32 	%r46284, %r46280, 16;
	add.s32 	%r46285, %r46281, %r46154;
	add.s32 	%r46286, %r46285, %r46282;
	setp.lt.u32 	%p12066, %r46286, %r46154;
	selp.u32 	%r46287, 1, 0, %p12066;
	add.s32 	%r59610, %r46286, %r46275;
	setp.lt.u32 	%p12067, %r59610, %r46286;
	selp.u32 	%r46288, 1, 0, %p12067;
	mad.lo.s32 	%r46289, %r46278, %r46225, %r46283;
	add.s32 	%r46290, %r46289, %r46284;
	add.s32 	%r46291, %r46290, %r46287;
	add.s32 	%r46292, %r46291, %r46288;
	and.b32  	%r46293, %r11773, 65535;
	mul.lo.s32 	%r46294, %r46293, %r46226;
	shr.u32 	%r46295, %r11773, 16;
	mul.lo.s32 	%r46296, %r46293, %r46225;
	mad.lo.s32 	%r46297, %r46295, %r46226, %r46296;
	and.b32  	%r46298, %r46294, 65535;
	shl.b32 	%r46299, %r46297, 16;
	shr.u32 	%r46300, %r46294, 16;
	shr.u32 	%r46301, %r46297, 16;
	add.s32 	%r46302, %r46298, %r46170;
	add.s32 	%r46303, %r46302, %r46299;
	setp.lt.u32 	%p12068, %r46303, %r46170;
	selp.u32 	%r46304, 1, 0, %p12068;
	add.s32 	%r59611, %r46303, %r46292;
	setp.lt.u32 	%p12069, %r59611, %r46303;
	selp.u32 	%r46305, 1, 0, %p12069;
	mad.lo.s32 	%r46306, %r46295, %r46225, %r46300;
	add.s32 	%r46307, %r46306, %r46301;
	add.s32 	%r46308, %r46307, %r46304;
	add.s32 	%r46309, %r46308, %r46305;
	and.b32  	%r46310, %r11774, 65535;
	mul.lo.s32 	%r46311, %r46310, %r46226;
	shr.u32 	%r46312, %r11774, 16;
	mul.lo.s32 	%r46313, %r46310, %r46225;
	mad.lo.s32 	%r46314, %r46312, %r46226, %r46313;
	and.b32  	%r46315, %r46311, 65535;
	shl.b32 	%r46316, %r46314, 16;
	shr.u32 	%r46317, %r46311, 16;
	shr.u32 	%r46318, %r46314, 16;
	add.s32 	%r46319, %r46315, %r46186;
	add.s32 	%r46320, %r46319, %r46316;
	setp.lt.u32 	%p12070, %r46320, %r46186;
	selp.u32 	%r46321, 1, 0, %p12070;
	add.s32 	%r59612, %r46320, %r46309;
	setp.lt.u32 	%p12071, %r59612, %r46320;
	selp.u32 	%r46322, 1, 0, %p12071;
	mad.lo.s32 	%r46323, %r46312, %r46225, %r46317;
	add.s32 	%r46324, %r46323, %r46318;
	add.s32 	%r46325, %r46324, %r46321;
	add.s32 	%r46326, %r46325, %r46322;
	and.b32  	%r46327, %r11775, 65535;
	mul.lo.s32 	%r46328, %r46327, %r46226;
	shr.u32 	%r46329, %r11775, 16;
	mul.lo.s32 	%r46330, %r46327, %r46225;
	mad.lo.s32 	%r46331, %r46329, %r46226, %r46330;
	and.b32  	%r46332, %r46328, 65535;
	shl.b32 	%r46333, %r46331, 16;
	shr.u32 	%r46334, %r46328, 16;
	shr.u32 	%r46335, %r46331, 16;
	add.s32 	%r46336, %r46332, %r46202;
	add.s32 	%r46337, %r46336, %r46333;
	setp.lt.u32 	%p12072, %r46337, %r46202;
	selp.u32 	%r46338, 1, 0, %p12072;
	add.s32 	%r59613, %r46337, %r46326;
	setp.lt.u32 	%p12073, %r59613, %r46337;
	selp.u32 	%r46339, 1, 0, %p12073;
	mad.lo.s32 	%r46340, %r46329, %r46225, %r46334;
	add.s32 	%r46341, %r46340, %r46335;
	add.s32 	%r46342, %r46341, %r46338;
	add.s32 	%r46343, %r46342, %r46339;
	and.b32  	%r46344, %r11776, 65535;
	mul.lo.s32 	%r46345, %r46344, %r46226;
	shr.u32 	%r46346, %r11776, 16;
	mul.lo.s32 	%r46347, %r46344, %r46225;
	mad.lo.s32 	%r46348, %r46346, %r46226, %r46347;
	and.b32  	%r46349, %r46345, 65535;
	shl.b32 	%r46350, %r46348, 16;
	shr.u32 	%r46351, %r46345, 16;
	shr.u32 	%r46352, %r46348, 16;
	add.s32 	%r46353, %r46349, %r46218;
	add.s32 	%r46354, %r46353, %r46350;
	setp.lt.u32 	%p12074, %r46354, %r46218;
	selp.u32 	%r46355, 1, 0, %p12074;
	add.s32 	%r59614, %r46354, %r46343;
	setp.lt.u32 	%p12075, %r59614, %r46354;
	selp.u32 	%r46356, 1, 0, %p12075;
	mad.lo.s32 	%r46357, %r46346, %r46225, %r46351;
	add.s32 	%r46358, %r46357, %r46352;
	add.s32 	%r46359, %r46358, %r46355;
	add.s32 	%r46360, %r46359, %r46356;
	add.s32 	%r59615, %r46223, %r46360;
	add.s32 	%r59607, %r59607, 1;
	add.s64 	%rd27, %rd27, 4;
	setp.ne.s32 	%p12076, %r59607, 8;
	@%p12076 bra 	$L__BB0_3331;
	setp.lt.u32 	%p12077, %r59615, %r11776;
	mov.u32 	%r59608, %r59606;
	@%p12077 bra 	$L__BB0_3347;
	setp.gt.u32 	%p12078, %r59615, %r11776;
	@%p12078 bra 	$L__BB0_3346;
	setp.lt.u32 	%p12079, %r59614, %r11775;
	mov.u32 	%r59608, %r59606;
	@%p12079 bra 	$L__BB0_3347;
	setp.gt.u32 	%p12080, %r59614, %r11775;
	@%p12080 bra 	$L__BB0_3346;
	setp.lt.u32 	%p12081, %r59613, %r11774;
	mov.u32 	%r59608, %r59606;
	@%p12081 bra 	$L__BB0_3347;
	setp.gt.u32 	%p12082, %r59613, %r11774;
	@%p12082 bra 	$L__BB0_3346;
	setp.lt.u32 	%p12083, %r59612, %r11773;
	mov.u32 	%r59608, %r59606;
	@%p12083 bra 	$L__BB0_3347;
	setp.gt.u32 	%p12084, %r59612, %r11773;
	@%p12084 bra 	$L__BB0_3346;
	setp.lt.u32 	%p12085, %r59611, %r11772;
	mov.u32 	%r59608, %r59606;
	@%p12085 bra 	$L__BB0_3347;
	setp.gt.u32 	%p12086, %r59611, %r11772;
	@%p12086 bra 	$L__BB0_3346;
	setp.lt.u32 	%p12087, %r59610, %r11771;
	mov.u32 	%r59608, %r59606;
	@%p12087 bra 	$L__BB0_3347;
	setp.gt.u32 	%p12088, %r59610, %r11771;
	@%p12088 bra 	$L__BB0_3346;
	setp.lt.u32 	%p12089, %r59609, %r11770;
	mov.u32 	%r59608, %r59606;
	@%p12089 bra 	$L__BB0_3347;
	setp.le.u32 	%p12090, %r59609, %r11770;
	setp.lt.u32 	%p12091, %r59606, %r11769;
	and.pred  	%p12092, %p12090, %p12091;
	mov.u32 	%r59608, %r59606;
	@%p12092 bra 	$L__BB0_3347;
$L__BB0_3346:
	sub.s32 	%r59608, %r59606, %r11769;
	setp.lt.u32 	%p12093, %r59606, %r11769;
	selp.u32 	%r46361, 1, 0, %p12093;
	sub.s32 	%r46362, %r59609, %r11770;
	setp.lt.u32 	%p12094, %r59609, %r11770;
	selp.s32 	%r46363, -1, 0, %p12093;
	add.s32 	%r59609, %r46362, %r46363;
	setp.lt.u32 	%p12095, %r46362, %r46361;
	or.pred  	%p12096, %p12094, %p12095;
	selp.u32 	%r46364, 1, 0, %p12096;
	sub.s32 	%r46365, %r59610, %r11771;
	setp.lt.u32 	%p12097, %r59610, %r11771;
	selp.s32 	%r46366, -1, 0, %p12096;
	add.s32 	%r59610, %r46365, %r46366;
	setp.lt.u32 	%p12098, %r46365, %r46364;
	or.pred  	%p12099, %p12097, %p12098;
	selp.u32 	%r46367, 1, 0, %p12099;
	sub.s32 	%r46368, %r59611, %r11772;
	setp.lt.u32 	%p12100, %r59611, %r11772;
	selp.s32 	%r46369, -1, 0, %p12099;
	add.s32 	%r59611, %r46368, %r46369;
	setp.lt.u32 	%p12101, %r46368, %r46367;
	or.pred  	%p12102, %p12100, %p12101;
	selp.u32 	%r46370, 1, 0, %p12102;
	sub.s32 	%r46371, %r59612, %r11773;
	setp.lt.u32 	%p12103, %r59612, %r11773;
	selp.s32 	%r46372, -1, 0, %p12102;
	add.s32 	%r59612, %r46371, %r46372;
	setp.lt.u32 	%p12104, %r46371, %r46370;
	or.pred  	%p12105, %p12103, %p12104;
	selp.u32 	%r46373, 1, 0, %p12105;
	sub.s32 	%r46374, %r59613, %r11774;
	setp.lt.u32 	%p12106, %r59613, %r11774;
	selp.s32 	%r46375, -1, 0, %p12105;
	add.s32 	%r59613, %r46374, %r46375;
	setp.lt.u32 	%p12107, %r46374, %r46373;
	or.pred  	%p12108, %p12106, %p12107;
	selp.u32 	%r46376, 1, 0, %p12108;
	sub.s32 	%r46377, %r59614, %r11775;
	setp.lt.u32 	%p12109, %r59614, %r11775;
	selp.s32 	%r46378, -1, 0, %p12108;
	add.s32 	%r59614, %r46377, %r46378;
	setp.lt.u32 	%p12110, %r46377, %r46376;
	or.pred  	%p12111, %p12109, %p12110;
	selp.s32 	%r46379, -1, 0, %p12111;
	sub.s32 	%r46380, %r59615, %r11776;
	add.s32 	%r59615, %r46380, %r46379;
$L__BB0_3347:
	st.local.u32 	[%rd28], %r59608;
	st.local.u32 	[%rd28+4], %r59609;
	st.local.u32 	[%rd28+8], %r59610;
	st.local.u32 	[%rd28+12], %r59611;
	st.local.u32 	[%rd28+16], %r59612;
	st.local.u32 	[%rd28+20], %r59613;
	st.local.u32 	[%rd28+24], %r59614;
	st.local.u32 	[%rd28+28], %r59615;
	mov.b32 	%r59633, 0;
	ld.param.u32 	%r55707, [_Z17ecm_stage1_kernelj4U256S_S_jPKjjjjjjjjPjS2_S2_S2_S2_S2__param_4];
	shr.u32 	%r46407, %r11769, 16;
	and.b32  	%r46420, %r11770, 65535;
	shr.u32 	%r46422, %r11770, 16;
	mov.u32 	%r59634, %r59633;
	mov.u32 	%r59635, %r59633;
	mov.u32 	%r59636, %r59633;
	mov.u32 	%r59637, %r59633;
	mov.u32 	%r59638, %r59633;
	mov.u32 	%r59639, %r59633;
	mov.u32 	%r59623, %r59633;
	mov.u32 	%r59624, %r59633;
$L__BB0_3348:
	ld.local.u32 	%r46382, [%rd28];
	and.b32  	%r46383, %r46382, 65535;
	and.b32  	%r46384, %r46382, -65536;
	add.s32 	%r46385, %r46383, %r59623;
	add.s32 	%r46386, %r46385, %r46384;
	setp.lt.u32 	%p12112, %r46386, %r59623;
	selp.u32 	%r46387, 1, 0, %p12112;
	add.s32 	%r46388, %r59639, %r46387;
	setp.lt.u32 	%p12113, %r46388, %r59639;
	selp.u32 	%r46389, 1, 0, %p12113;
	add.s32 	%r46390, %r59638, %r46389;
	setp.lt.u32 	%p12114, %r46390, %r59638;
	selp.u32 	%r46391, 1, 0, %p12114;
	add.s32 	%r46392, %r59637, %r46391;
	setp.lt.u32 	%p12115, %r46392, %r59637;
	selp.u32 	%r46393, 1, 0, %p12115;
	add.s32 	%r46394, %r59636, %r46393;
	setp.lt.u32 	%p12116, %r46394, %r59636;
	selp.u32 	%r46395, 1, 0, %p12116;
	add.s32 	%r46396, %r59635, %r46395;
	setp.lt.u32 	%p12117, %r46396, %r59635;
	selp.u32 	%r46397, 1, 0, %p12117;
	add.s32 	%r46398, %r59634, %r46397;
	setp.lt.u32 	%p12118, %r46398, %r59634;
	selp.u32 	%r46399, 1, 0, %p12118;
	add.s32 	%r46400, %r59633, %r46399;
	setp.lt.u32 	%p12119, %r46400, %r59633;
	selp.u32 	%r46401, 1, 0, %p12119;
	mul.lo.s32 	%r46402, %r46386, %r55707;
	shr.u32 	%r46403, %r46402, 16;
	and.b32  	%r46404, %r46402, 65535;
	mul.lo.s32 	%r46406, %r46227, %r46404;
	mul.lo.s32 	%r46408, %r46227, %r46403;
	mad.lo.s32 	%r46409, %r46407, %r46404, %r46408;
	and.b32  	%r46410, %r46406, 65535;
	shl.b32 	%r46411, %r46409, 16;
	shr.u32 	%r46412, %r46406, 16;
	shr.u32 	%r46413, %r46409, 16;
	add.s32 	%r46414, %r46410, %r46386;
	add.s32 	%r46415, %r46414, %r46411;
	setp.lt.u32 	%p12120, %r46415, %r46386;
	selp.u32 	%r46416, 1, 0, %p12120;
	mad.lo.s32 	%r46417, %r46407, %r46403, %r46412;
	add.s32 	%r46418, %r46417, %r46413;
	add.s32 	%r46419, %r46418, %r46416;
	mul.lo.s32 	%r46421, %r46420, %r46404;
	mul.lo.s32 	%r46423, %r46420, %r46403;
	mad.lo.s32 	%r46424, %r46422, %r46404, %r46423;
	and.b32  	%r46425, %r46421, 65535;
	shl.b32 	%r46426, %r46424, 16;
	shr.u32 	%r46427, %r46421, 16;
	shr.u32 	%r46428, %r46424, 16;
	add.s32 	%r46429, %r46425, %r46388;
	add.s32 	%r46430, %r46429, %r46426;
	setp.lt.u32 	%p12121, %r46430, %r46388;
	selp.u32 	%r46431, 1, 0, %p12121;
	add.s32 	%r59623, %r46430, %r46419;
	setp.lt.u32 	%p12122, %r59623, %r46430;
	selp.u32 	%r46432, 1, 0, %p12122;
	mad.lo.s32 	%r46433, %r46422, %r46403, %r46427;
	add.s32 	%r46434, %r46433, %r46428;
	add.s32 	%r46435, %r46434, %r46431;
	add.s32 	%r46436, %r46435, %r46432;
	and.b32  	%r46437, %r11771, 65535;
	mul.lo.s32 	%r46438, %r46437, %r46404;
	shr.u32 	%r46439, %r11771, 16;
	mul.lo.s32 	%r46440, %r46437, %r46403;
	mad.lo.s32 	%r46441, %r46439, %r46404, %r46440;
	and.b32  	%r46442, %r46438, 65535;
	shl.b32 	%r46443, %r46441, 16;
	shr.u32 	%r46444, %r46438, 16;
	shr.u32 	%r46445, %r46441, 16;
	add.s32 	%r46446, %r46442, %r46390;
	add.s32 	%r46447, %r46446, %r46443;
	setp.lt.u32 	%p12123, %r46447, %r46390;
	selp.u32 	%r46448, 1, 0, %p12123;
	add.s32 	%r59639, %r46447, %r46436;
	setp.lt.u32 	%p12124, %r59639, %r46447;
	selp.u32 	%r46449, 1, 0, %p12124;
	mad.lo.s32 	%r46450, %r46439, %r46403, %r46444;
	add.s32 	%r46451, %r46450, %r46445;
	add.s32 	%r46452, %r46451, %r46448;
	add.s32 	%r46453, %r46452, %r46449;
	and.b32  	%r46454, %r11772, 65535;
	mul.lo.s32 	%r46455, %r46454, %r46404;
	shr.u32 	%r46456, %r11772, 16;
	mul.lo.s32 	%r46457, %r46454, %r46403;
	mad.lo.s32 	%r46458, %r46456, %r46404, %r46457;
	and.b32  	%r46459, %r46455, 65535;
	shl.b32 	%r46460, %r46458, 16;
	shr.u32 	%r46461, %r46455, 16;
	shr.u32 	%r46462, %r46458, 16;
	add.s32 	%r46463, %r46459, %r46392;
	add.s32 	%r46464, %r46463, %r46460;
	setp.lt.u32 	%p12125, %r46464, %r46392;
	selp.u32 	%r46465, 1, 0, %p12125;
	add.s32 	%r59638, %r46464, %r46453;
	setp.lt.u32 	%p12126, %r59638, %r46464;
	selp.u32 	%r46466, 1, 0, %p12126;
	mad.lo.s32 	%r46467, %r46456, %r46403, %r46461;
	add.s32 	%r46468, %r46467, %r46462;
	add.s32 	%r46469, %r46468, %r46465;
	add.s32 	%r46470, %r46469, %r46466;
	and.b32  	%r46471, %r11773, 65535;
	mul.lo.s32 	%r46472, %r46471, %r46404;
	shr.u32 	%r46473, %r11773, 16;
	mul.lo.s32 	%r46474, %r46471, %r46403;
	mad.lo.s32 	%r46475, %r46473, %r46404, %r46474;
	and.b32  	%r46476, %r46472, 65535;
	shl.b32 	%r46477, %r46475, 16;
	shr.u32 	%r46478, %r46472, 16;
	shr.u32 	%r46479, %r46475, 16;
	add.s32 	%r46480, %r46476, %r46394;
	add.s32 	%r46481, %r46480, %r46477;
	setp.lt.u32 	%p12127, %r46481, %r46394;
	selp.u32 	%r46482, 1, 0, %p12127;
	add.s32 	%r59637, %r46481, %r46470;
	setp.lt.u32 	%p12128, %r59637, %r46481;
	selp.u32 	%r46483, 1, 0, %p12128;
	mad.lo.s32 	%r46484, %r46473, %r46403, %r46478;
	add.s32 	%r46485, %r46484, %r46479;
	add.s32 	%r46486, %r46485, %r46482;
	add.s32 	%r46487, %r46486, %r46483;
	and.b32  	%r46488, %r11774, 65535;
	mul.lo.s32 	%r46489, %r46488, %r46404;
	shr.u32 	%r46490, %r11774, 16;
	mul.lo.s32 	%r46491, %r46488, %r46403;
	mad.lo.s32 	%r46492, %r46490, %r46404, %r46491;
	and.b32  	%r46493, %r46489, 65535;
	shl.b32 	%r46494, %r46492, 16;
	shr.u32 	%r46495, %r46489, 16;
	shr.u32 	%r46496, %r46492, 16;
	add.s32 	%r46497, %r46493, %r46396;
	add.s32 	%r46498, %r46497, %r46494;
	setp.lt.u32 	%p12129, %r46498, %r46396;
	selp.u32 	%r46499, 1, 0, %p12129;
	add.s32 	%r59636, %r46498, %r46487;
	setp.lt.u32 	%p12130, %r59636, %r46498;
	selp.u32 	%r46500, 1, 0, %p12130;
	mad.lo.s32 	%r46501, %r46490, %r46403, %r46495;
	add.s32 	%r46502, %r46501, %r46496;
	add.s32 	%r46503, %r46502, %r46499;
	add.s32 	%r46504, %r46503, %r46500;
	and.b32  	%r46505, %r11775, 65535;
	mul.lo.s32 	%r46506, %r46505, %r46404;
	shr.u32 	%r46507, %r11775, 16;
	mul.lo.s32 	%r46508, %r46505, %r46403;
	mad.lo.s32 	%r46509, %r46507, %r46404, %r46508;
	and.b32  	%r46510, %r46506, 65535;
	shl.b32 	%r46511, %r46509, 16;
	shr.u32 	%r46512, %r46506, 16;
	shr.u32 	%r46513, %r46509, 16;
	add.s32 	%r46514, %r46510, %r46398;
	add.s32 	%r46515, %r46514, %r46511;
	setp.lt.u32 	%p12131, %r46515, %r46398;
	selp.u32 	%r46516, 1, 0, %p12131;
	add.s32 	%r59635, %r46515, %r46504;
	setp.lt.u32 	%p12132, %r59635, %r46515;
	selp.u32 	%r46517, 1, 0, %p12132;
	mad.lo.s32 	%r46518, %r46507, %r46403, %r46512;
	add.s32 	%r46519, %r46518, %r46513;
	add.s32 	%r46520, %r46519, %r46516;
	add.s32 	%r46521, %r46520, %r46517;
	and.b32  	%r46522, %r11776, 65535;
	mul.lo.s32 	%r46523, %r46522, %r46404;
	shr.u32 	%r46524, %r11776, 16;
	mul.lo.s32 	%r46525, %r46522, %r46403;
	mad.lo.s32 	%r46526, %r46524, %r46404, %r46525;
	and.b32  	%r46527, %r46523, 65535;
	shl.b32 	%r46528, %r46526, 16;
	shr.u32 	%r46529, %r46523, 16;
	shr.u32 	%r46530, %r46526, 16;
	add.s32 	%r46531, %r46527, %r46400;
	add.s32 	%r46532, %r46531, %r46528;
	setp.lt.u32 	%p12133, %r46532, %r46400;
	selp.u32 	%r46533, 1, 0, %p12133;
	add.s32 	%r59634, %r46532, %r46521;
	setp.lt.u32 	%p12134, %r59634, %r46532;
	selp.u32 	%r46534, 1, 0, %p12134;
	mad.lo.s32 	%r46535, %r46524, %r46403, %r46529;
	add.s32 	%r46536, %r46535, %r46530;
	add.s32 	%r46537, %r46536, %r46533;
	add.s32 	%r46538, %r46537, %r46534;
	add.s32 	%r59633, %r46538, %r46401;
	add.s32 	%r59624, %r59624, 1;
	add.s64 	%rd28, %rd28, 4;
	setp.ne.s32 	%p12135, %r59624, 8;
	@%p12135 bra 	$L__BB0_3348;
	setp.lt.u32 	%p12136, %r59633, %r11776;
	mov.u32 	%r59625, %r59623;
	@%p12136 bra 	$L__BB0_3364;
	setp.gt.u32 	%p12137, %r59633, %r11776;
	@%p12137 bra 	$L__BB0_3363;
	setp.lt.u32 	%p12138, %r59634, %r11775;
	mov.u32 	%r59625, %r59623;
	@%p12138 bra 	$L__BB0_3364;
	setp.gt.u32 	%p12139, %r59634, %r11775;
	@%p12139 bra 	$L__BB0_3363;
	setp.lt.u32 	%p12140, %r59635, %r11774;
	mov.u32 	%r59625, %r59623;
	@%p12140 bra 	$L__BB0_3364;
	setp.gt.u32 	%p12141, %r59635, %r11774;
	@%p12141 bra 	$L__BB0_3363;
	setp.lt.u32 	%p12142, %r59636, %r11773;
	mov.u32 	%r59625, %r59623;
	@%p12142 bra 	$L__BB0_3364;
	setp.gt.u32 	%p12143, %r59636, %r11773;
	@%p12143 bra 	$L__BB0_3363;
	setp.lt.u32 	%p12144, %r59637, %r11772;
	mov.u32 	%r59625, %r59623;
	@%p12144 bra 	$L__BB0_3364;
	setp.gt.u32 	%p12145, %r59637, %r11772;
	@%p12145 bra 	$L__BB0_3363;
	setp.lt.u32 	%p12146, %r59638, %r11771;
	mov.u32 	%r59625, %r59623;
	@%p12146 bra 	$L__BB0_3364;
	setp.gt.u32 	%p12147, %r59638, %r11771;
	@%p12147 bra 	$L__BB0_3363;
	setp.lt.u32 	%p12148, %r59639, %r11770;
	mov.u32 	%r59625, %r59623;
	@%p12148 bra 	$L__BB0_3364;
	setp.le.u32 	%p12149, %r59639, %r11770;
	setp.lt.u32 	%p12150, %r59623, %r11769;
	and.pred  	%p12151, %p12149, %p12150;
	mov.u32 	%r59625, %r59623;
	@%p12151 bra 	$L__BB0_3364;
$L__BB0_3363:
	sub.s32 	%r59625, %r59623, %r11769;
	setp.lt.u32 	%p12152, %r59623, %r11769;
	selp.u32 	%r46539, 1, 0, %p12152;
	sub.s32 	%r46540, %r59639, %r11770;
	setp.lt.u32 	%p12153, %r59639, %r11770;
	selp.s32 	%r46541, -1, 0, %p12152;
	add.s32 	%r59639, %r46540, %r46541;
	setp.lt.u32 	%p12154, %r46540, %r46539;
	or.pred  	%p12155, %p12153, %p12154;
	selp.u32 	%r46542, 1, 0, %p12155;
	sub.s32 	%r46543, %r59638, %r11771;
	setp.lt.u32 	%p12156, %r59638, %r11771;
	selp.s32 	%r46544, -1, 0, %p12155;
	add.s32 	%r59638, %r46543, %r46544;
	setp.lt.u32 	%p12157, %r46543, %r46542;
	or.pred  	%p12158, %p12156, %p12157;
	selp.u32 	%r46545, 1, 0, %p12158;
	sub.s32 	%r46546, %r59637, %r11772;
	setp.lt.u32 	%p12159, %r59637, %r11772;
	selp.s32 	%r46547, -1, 0, %p12158;
	add.s32 	%r59637, %r46546, %r46547;
	setp.lt.u32 	%p12160, %r46546, %r46545;
	or.pred  	%p12161, %p12159, %p12160;
	selp.u32 	%r46548, 1, 0, %p12161;
	sub.s32 	%r46549, %r59636, %r11773;
	setp.lt.u32 	%p12162, %r59636, %r11773;
	selp.s32 	%r46550, -1, 0, %p12161;
	add.s32 	%r59636, %r46549, %r46550;
	setp.lt.u32 	%p12163, %r46549, %r46548;
	or.pred  	%p12164, %p12162, %p12163;
	selp.u32 	%r46551, 1, 0, %p12164;
	sub.s32 	%r46552, %r59635, %r11774;
	setp.lt.u32 	%p12165, %r59635, %r11774;
	selp.s32 	%r46553, -1, 0, %p12164;
	add.s32 	%r59635, %r46552, %r46553;
	setp.lt.u32 	%p12166, %r46552, %r46551;
	or.pred  	%p12167, %p12165, %p12166;
	selp.u32 	%r46554, 1, 0, %p12167;
	sub.s32 	%r46555, %r59634, %r11775;
	setp.lt.u32 	%p12168, %r59634, %r11775;
	selp.s32 	%r46556, -1, 0, %p12167;
	add.s32 	%r59634, %r46555, %r46556;
	setp.lt.u32 	%p12169, %r46555, %r46554;
	or.pred  	%p12170, %p12168, %p12169;
	selp.s32 	%r46557, -1, 0, %p12170;
	sub.s32 	%r46558, %r59633, %r11776;
	add.s32 	%r59633, %r46558, %r46557;
$L__BB0_3364:
	or.b32  	%r46560, %r59639, %r59625;
	or.b32  	%r46561, %r59638, %r46560;
	or.b32  	%r46562, %r59637, %r46561;
	or.b32  	%r46563, %r59636, %r46562;
	or.b32  	%r46564, %r59635, %r46563;
	or.b32  	%r46565, %r59634, %r46564;
	or.b32  	%r46566, %r59633, %r46565;
	setp.eq.s32 	%p12172, %r46566, 0;
	mov.b32 	%r59786, 0;
	mov.b16 	%rs75, 0;
	mov.pred 	%p12171, -1;
	mov.pred 	%p15643, %p12171;
	mov.u16 	%rs108, %rs75;
	mov.u32 	%r59787, %r59786;
	mov.u32 	%r59788, %r59786;
	mov.u32 	%r59789, %r59786;
	mov.u32 	%r59790, %r59786;
	mov.u32 	%r59791, %r59786;
	mov.u32 	%r59792, %r59786;
	mov.u32 	%r59793, %r59786;
	@%p12172 bra 	$L__BB0_3459;
	setp.lt.u32 	%p12173, %r59633, %r11776;
	mov.u32 	%r59640, %r59625;
	@%p12173 bra 	$L__BB0_3394;
	setp.gt.u32 	%p12174, %r59633, %r11776;
	@%p12174 bra 	$L__BB0_3379;
	setp.lt.u32 	%p12175, %r59634, %r11775;
	mov.u32 	%r59640, %r59625;
	@%p12175 bra 	$L__BB0_3394;
	setp.gt.u32 	%p12176, %r59634, %r11775;
	@%p12176 bra 	$L__BB0_3379;
	setp.lt.u32 	%p12177, %r59635, %r11774;
	mov.u32 	%r59640, %r59625;
	@%p12177 bra 	$L__BB0_3394;
	setp.gt.u32 	%p12178, %r59635, %r11774;
	@%p12178 bra 	$L__BB0_3379;
	setp.lt.u32 	%p12179, %r59636, %r11773;
	mov.u32 	%r59640, %r59625;
	@%p12179 bra 	$L__BB0_3394;
	setp.gt.u32 	%p12180, %r59636, %r11773;
	@%p12180 bra 	$L__BB0_3379;
	setp.lt.u32 	%p12181, %r59637, %r11772;
	mov.u32 	%r59640, %r59625;
	@%p12181 bra 	$L__BB0_3394;
	setp.gt.u32 	%p12182, %r59637, %r11772;
	@%p12182 bra 	$L__BB0_3379;
	setp.lt.u32 	%p12183, %r59638, %r11771;
	mov.u32 	%r59640, %r59625;
	@%p12183 bra 	$L__BB0_3394;
	setp.gt.u32 	%p12184, %r59638, %r11771;
	@%p12184 bra 	$L__BB0_3379;
	setp.lt.u32 	%p12185, %r59639, %r11770;
	mov.u32 	%r59640, %r59625;
	@%p12185 bra 	$L__BB0_3394;
	setp.le.u32 	%p12186, %r59639, %r11770;
	setp.lt.u32 	%p12187, %r59625, %r11769;
	and.pred  	%p12188, %p12186, %p12187;
	mov.u32 	%r59640, %r59625;
	@%p12188 bra 	$L__BB0_3394;
$L__BB0_3379:
	sub.s32 	%r59640, %r59625, %r11769;
	setp.lt.u32 	%p12189, %r59625, %r11769;
	selp.u32 	%r46567, 1, 0, %p12189;
	sub.s32 	%r46568, %r59639, %r11770;
	setp.lt.u32 	%p12190, %r59639, %r11770;
	selp.s32 	%r46569, -1, 0, %p12189;
	add.s32 	%r59639, %r46568, %r46569;
	setp.lt.u32 	%p12191, %r46568, %r46567;
	or.pred  	%p12192, %p12190, %p12191;
	selp.u32 	%r46570, 1, 0, %p12192;
	sub.s32 	%r46571, %r59638, %r11771;
	setp.lt.u32 	%p12193, %r59638, %r11771;
	selp.s32 	%r46572, -1, 0, %p12192;
	add.s32 	%r59638, %r46571, %r46572;
	setp.lt.u32 	%p12194, %r46571, %r46570;
	or.pred  	%p12195, %p12193, %p12194;
	selp.u32 	%r46573, 1, 0, %p12195;
	sub.s32 	%r46574, %r59637, %r11772;
	setp.lt.u32 	%p12196, %r59637, %r11772;
	selp.s32 	%r46575, -1, 0, %p12195;
	add.s32 	%r59637, %r46574, %r46575;
	setp.lt.u32 	%p12197, %r46574, %r46573;
	or.pred  	%p12198, %p12196, %p12197;
	selp.u32 	%r46576, 1, 0, %p12198;
	sub.s32 	%r46577, %r59636, %r11773;
	setp.lt.u32 	%p12199, %r59636, %r11773;
	selp.s32 	%r46578, -1, 0, %p12198;
	add.s32 	%r59636, %r46577, %r46578;
	setp.lt.u32 	%p12200, %r46577, %r46576;
	or.pred  	%p12201, %p12199, %p12200;
	selp.u32 	%r46579, 1, 0, %p12201;
	sub.s32 	%r46580, %r59635, %r11774;
	setp.lt.u32 	%p12202, %r59635, %r11774;
	selp.s32 	%r46581, -1, 0, %p12201;
	add.s32 	%r59635, %r46580, %r46581;
	setp.lt.u32 	%p12203, %r46580, %r46579;
	or.pred  	%p12204, %p12202, %p12203;
	selp.u32 	%r46582, 1, 0, %p12204;
	sub.s32 	%r46583, %r59634, %r11775;
	setp.lt.u32 	%p12205, %r59634, %r11775;
	selp.s32 	%r46584, -1, 0, %p12204;
	add.s32 	%r59634, %r46583, %r46584;
	setp.lt.u32 	%p12206, %r46583, %r46582;
	or.pred  	%p12207, %p12205, %p12206;
	selp.s32 	%r46585, -1, 0, %p12207;
	sub.s32 	%r46586, %r59633, %r11776;
	add.s32 	%r59633, %r46586, %r46585;
	setp.lt.u32 	%p12208, %r59633, %r11776;
	@%p12208 bra 	$L__BB0_3394;
	setp.gt.u32 	%p12209, %r59633, %r11776;
	@%p12209 bra 	$L__BB0_3393;
	setp.lt.u32 	%p12210, %r59634, %r11775;
	@%p12210 bra 	$L__BB0_3394;
	setp.gt.u32 	%p12211, %r59634, %r11775;
	@%p12211 bra 	$L__BB0_3393;
	setp.lt.u32 	%p12212, %r59635, %r11774;
	@%p12212 bra 	$L__BB0_3394;
	setp.gt.u32 	%p12213, %r59635, %r11774;
	@%p12213 bra 	$L__BB0_3393;
	setp.lt.u32 	%p12214, %r59636, %r11773;
	@%p12214 bra 	$L__BB0_3394;
	setp.gt.u32 	%p12215, %r59636, %r11773;
	@%p12215 bra 	$L__BB0_3393;
	setp.lt.u32 	%p12216, %r59637, %r11772;
	@%p12216 bra 	$L__BB0_3394;
	setp.gt.u32 	%p12217, %r59637, %r11772;
	@%p12217 bra 	$L__BB0_3393;
	setp.lt.u32 	%p12218, %r59638, %r11771;
	@%p12218 bra 	$L__BB0_3394;
	setp.gt.u32 	%p12219, %r59638, %r11771;
	@%p12219 bra 	$L__BB0_3393;
	setp.lt.u32 	%p12220, %r59639, %r11770;
	@%p12220 bra 	$L__BB0_3394;
	setp.le.u32 	%p12221, %r59639, %r11770;
	setp.lt.u32 	%p12222, %r59640, %r11769;
	and.pred  	%p12223, %p12221, %p12222;
	@%p12223 bra 	$L__BB0_3394;
$L__BB0_3393:
	sub.s32 	%r9009, %r59640, %r11769;
	setp.lt.u32 	%p12224, %r59640, %r11769;
	selp.u32 	%r46587, 1, 0, %p12224;
	sub.s32 	%r46588, %r59639, %r11770;
	setp.lt.u32 	%p12225, %r59639, %r11770;
	selp.s32 	%r46589, -1, 0, %p12224;
	add.s32 	%r59639, %r46588, %r46589;
	setp.lt.u32 	%p12226, %r46588, %r46587;
	or.pred  	%p12227, %p12225, %p12226;
	selp.u32 	%r46590, 1, 0, %p12227;
	sub.s32 	%r46591, %r59638, %r11771;
	setp.lt.u32 	%p12228, %r59638, %r11771;
	selp.s32 	%r46592, -1, 0, %p12227;
	add.s32 	%r59638, %r46591, %r46592;
	setp.lt.u32 	%p12229, %r46591, %r46590;
	or.pred  	%p12230, %p12228, %p12229;
	selp.u32 	%r46593, 1, 0, %p12230;
	sub.s32 	%r46594, %r59637, %r11772;
	setp.lt.u32 	%p12231, %r59637, %r11772;
	selp.s32 	%r46595, -1, 0, %p12230;
	add.s32 	%r59637, %r46594, %r46595;
	setp.lt.u32 	%p12232, %r46594, %r46593;
	or.pred  	%p12233, %p12231, %p12232;
	selp.u32 	%r46596, 1, 0, %p12233;
	sub.s32 	%r46597, %r59636, %r11773;
	setp.lt.u32 	%p12234, %r59636, %r11773;
	selp.s32 	%r46598, -1, 0, %p12233;
	add.s32 	%r59636, %r46597, %r46598;
	setp.lt.u32 	%p12235, %r46597, %r46596;
	or.pred  	%p12236, %p12234, %p12235;
	selp.u32 	%r46599, 1, 0, %p12236;
	sub.s32 	%r46600, %r59635, %r11774;
	setp.lt.u32 	%p12237, %r59635, %r11774;
	selp.s32 	%r46601, -1, 0, %p12236;
	add.s32 	%r59635, %r46600, %r46601;
	setp.lt.u32 	%p12238, %r46600, %r46599;
	or.pred  	%p12239, %p12237, %p12238;
	selp.u32 	%r46602, 1, 0, %p12239;
	sub.s32 	%r46603, %r59634, %r11775;
	setp.lt.u32 	%p12240, %r59634, %r11775;
	selp.s32 	%r46604, -1, 0, %p12239;
	add.s32 	%r59634, %r46603, %r46604;
	setp.lt.u32 	%p12241, %r46603, %r46602;
	or.pred  	%p12242, %p12240, %p12241;
	selp.s32 	%r46605, -1, 0, %p12242;
	sub.s32 	%r46606, %r59633, %r11776;
	add.s32 	%r59633, %r46606, %r46605;
	mov.u32 	%r59640, %r9009;
$L__BB0_3394:
	or.b32  	%r46608, %r59639, %r59640;
	or.b32  	%r46609, %r59638, %r46608;
	or.b32  	%r46610, %r59637, %r46609;
	or.b32  	%r46611, %r59636, %r46610;
	or.b32  	%r46612, %r59635, %r46611;
	or.b32  	%r46613, %r59634, %r46612;
	or.b32  	%r46614, %r59633, %r46613;
	setp.eq.s32 	%p12244, %r46614, 0;
	mov.pred 	%p15643, %p12171;
	mov.u16 	%rs108, %rs75;
	mov.u32 	%r59787, %r59786;
	mov.u32 	%r59788, %r59786;
	mov.u32 	%r59789, %r59786;
	mov.u32 	%r59790, %r59786;
	mov.u32 	%r59791, %r59786;
	mov.u32 	%r59792, %r59786;
	mov.u32 	%r59793, %r59786;
	@%p12244 bra 	$L__BB0_3459;
	mov.b32 	%r59777, 1;
	mov.b32 	%r59770, 0;
	mov.u32 	%r59649, %r11776;
	mov.u32 	%r59650, %r11775;
	mov.u32 	%r59651, %r11774;
	mov.u32 	%r59652, %r11773;
	mov.u32 	%r59653, %r11772;
	mov.u32 	%r59654, %r11771;
	mov.u32 	%r59655, %r11770;
	mov.u32 	%r59769, %r11769;
	mov.u32 	%r59771, %r59770;
	mov.u32 	%r59772, %r59770;
	mov.u32 	%r59773, %r59770;
	mov.u32 	%r59774, %r59770;
	mov.u32 	%r59775, %r59770;
	mov.u32 	%r59776, %r59770;
	mov.u32 	%r59722, %r59770;
	mov.u32 	%r59723, %r59770;
	mov.u32 	%r59724, %r59770;
	mov.u32 	%r59725, %r59770;
	mov.u32 	%r59726, %r59770;
	mov.u32 	%r59727, %r59770;
	mov.u32 	%r59728, %r59770;
	mov.u32 	%r59729, %r59770;
	mov.u32 	%r59673, %r59770;
$L__BB0_3396:
	or.b32  	%r46617, %r59633, %r59634;
	or.b32  	%r46618, %r46617, %r59635;
	or.b32  	%r46619, %r46618, %r59636;
	or.b32  	%r46620, %r46619, %r59637;
	or.b32  	%r46621, %r46620, %r59638;
	or.b32  	%r46622, %r46621, %r59639;
	setp.eq.s32 	%p12246, %r46622, 0;
	setp.eq.s32 	%p12247, %r59640, 1;
	and.pred  	%p12248, %p12246, %p12247;
	mov.b16 	%rs108, 1;
	mov.pred 	%p15643, 0;
	mov.u32 	%r59786, %r59777;
	mov.u32 	%r59787, %r59776;
	mov.u32 	%r59788, %r59775;
	mov.u32 	%r59789, %r59774;
	mov.u32 	%r59790, %r59773;
	mov.u32 	%r59791, %r59772;
	mov.u32 	%r59792, %r59771;
	mov.u32 	%r59793, %r59770;
	@%p12248 bra 	$L__BB0_3459;
	or.b32  	%r46623, %r59649, %r59650;
	or.b32  	%r46624, %r46623, %r59651;
	or.b32  	%r46625, %r46624, %r59652;
	or.b32  	%r46626, %r46625, %r59653;
	or.b32  	%r46627, %r46626, %r59654;
	or.b32  	%r46628, %r46627, %r59655;
	setp.eq.s32 	%p12250, %r46628, 0;
	setp.eq.s32 	%p12251, %r59769, 1;
	and.pred  	%p12252, %p12250, %p12251;
	mov.u32 	%r59786, %r59729;
	mov.u32 	%r59787, %r59728;
	mov.u32 	%r59788, %r59727;
	mov.u32 	%r59789, %r59726;
	mov.u32 	%r59790, %r59725;
	mov.u32 	%r59791, %r59724;
	mov.u32 	%r59792, %r59723;
	mov.u32 	%r59793, %r59722;
	@%p12252 bra 	$L__BB0_3459;
	or.b32  	%r46630, %r59639, %r59640;
	or.b32  	%r46631, %r59638, %r46630;
	or.b32  	%r46632, %r59637, %r46631;
	or.b32  	%r46633, %r59636, %r46632;
	or.b32  	%r46634, %r59635, %r46633;
	or.b32  	%r46635, %r59634, %r46634;
	or.b32  	%r46636, %r59633, %r46635;
	setp.eq.s32 	%p12254, %r46636, 0;
	mov.b32 	%r59786, 0;
	mov.pred 	%p15643, %p12171;
	mov.u16 	%rs108, %rs75;
	mov.u32 	%r59787, %r59786;
	mov.u32 	%r59788, %r59786;
	mov.u32 	%r59789, %r59786;
	mov.u32 	%r59790, %r59786;
	mov.u32 	%r59791, %r59786;
	mov.u32 	%r59792, %r59786;
	mov.u32 	%r59793, %r59786;
	@%p12254 bra 	$L__BB0_3459;
	or.b32  	%r46638, %r59655, %r59769;
	or.b32  	%r46639, %r59654, %r46638;
	or.b32  	%r46640, %r59653, %r46639;
	or.b32  	%r46641, %r59652, %r46640;
	or.b32  	%r46642, %r59651, %r46641;
	or.b32  	%r46643, %r59650, %r46642;
	or.b32  	%r46644, %r59649, %r46643;
	setp.eq.s32 	%p12256, %r46644, 0;
	mov.pred 	%p15643, %p12171;
	mov.u16 	%rs108, %rs75;
	@%p12256 bra 	$L__BB0_3459;
	and.b32  	%r46645, %r59640, 1;
	setp.eq.b32 	%p12257, %r46645, 1;
	mov.u32 	%r59705, %r59640;
	@%p12257 bra 	$L__BB0_3406;
	mov.u32 	%r59674, %r59633;
	mov.u32 	%r59675, %r59634;
	mov.u32 	%r59676, %r59635;
	mov.u32 	%r59677, %r59636;
	mov.u32 	%r59678, %r59637;
	mov.u32 	%r59679, %r59638;
	mov.u32 	%r59680, %r59639;
	mov.u32 	%r59705, %r59640;
$L__BB0_3402:
	shr.u32 	%r59633, %r59674, 1;
	shf.l.wrap.b32 	%r59634, %r59675, %r59674, 31;
	shf.l.wrap.b32 	%r59635, %r59676, %r59675, 31;
	shf.l.wrap.b32 	%r59636, %r59677, %r59676, 31;
	shf.l.wrap.b32 	%r59637, %r59678, %r59677, 31;
	shf.l.wrap.b32 	%r59638, %r59679, %r59678, 31;
	shf.l.wrap.b32 	%r59639, %r59680, %r59679, 31;
	shf.l.wrap.b32 	%r59705, %r59705, %r59680, 31;
	and.b32  	%r46646, %r59777, 1;
	setp.eq.b32 	%p12258, %r46646, 1;
	not.pred 	%p12259, %p12258;
	@%p12259 bra 	$L__BB0_3404;
	add.s32 	%r46647, %r11769, %r59777;
	setp.lt.u32 	%p12260, %r46647, %r11769;
	selp.u32 	%r46648, 1, 0, %p12260;
	add.s32 	%r46649, %r11770, %r59776;
	setp.lt.u32 	%p12261, %r46649, %r11770;
	selp.u32 	%r46650, 1, 0, %p12261;
	add.s32 	%r46651, %r46649, %r46648;
	setp.lt.u32 	%p12262, %r46651, %r46649;
	selp.u32 	%r46652, 1, 0, %p12262;
	add.s32 	%r46653, %r46652, %r46650;
	add.s32 	%r46654, %r11771, %r59775;
	setp.lt.u32 	%p12263, %r46654, %r11771;
	selp.u32 	%r46655, 1, 0, %p12263;
	add.s32 	%r46656, %r46654, %r46653;
	setp.lt.u32 	%p12264, %r46656, %r46654;
	selp.u32 	%r46657, 1, 0, %p12264;
	add.s32 	%r46658, %r46657, %r46655;
	add.s32 	%r46659, %r11772, %r59774;
	setp.lt.u32 	%p12265, %r46659, %r11772;
	selp.u32 	%r46660, 1, 0, %p12265;
	add.s32 	%r46661, %r46659, %r46658;
	setp.lt.u32 	%p12266, %r46661, %r46659;
	selp.u32 	%r46662, 1, 0, %p12266;
	add.s32 	%r46663, %r46662, %r46660;
	add.s32 	%r46664, %r11773, %r59773;
	setp.lt.u32 	%p12267, %r46664, %r11773;
	selp.u32 	%r46665, 1, 0, %p12267;
	add.s32 	%r46666, %r46664, %r46663;
	setp.lt.u32 	%p12268, %r46666, %r46664;
	selp.u32 	%r46667, 1, 0, %p12268;
	add.s32 	%r46668, %r46667, %r46665;
	add.s32 	%r46669, %r11774, %r59772;
	setp.lt.u32 	%p12269, %r46669, %r11774;
	selp.u32 	%r46670, 1, 0, %p12269;
	add.s32 	%r46671, %r46669, %r46668;
	setp.lt.u32 	%p12270, %r46671, %r46669;
	selp.u32 	%r46672, 1, 0, %p12270;
	add.s32 	%r46673, %r46672, %r46670;
	add.s32 	%r46674, %r11775, %r59771;
	setp.lt.u32 	%p12271, %r46674, %r11775;
	selp.u32 	%r46675, 1, 0, %p12271;
	add.s32 	%r46676, %r46674, %r46673;
	setp.lt.u32 	%p12272, %r46676, %r46674;
	selp.u32 	%r46677, 1, 0, %p12272;
	add.s32 	%r46678, %r46677, %r46675;
	add.s32 	%r46679, %r11776, %r59770;
	add.s32 	%r59770, %r46679, %r46678;
	shf.l.wrap.b32 	%r59771, %r46676, %r59770, 31;
	shf.l.wrap.b32 	%r59772, %r46671, %r46676, 31;
	shf.l.wrap.b32 	%r59773, %r46666, %r46671, 31;
	shf.l.wrap.b32 	%r59774, %r46661, %r46666, 31;
	shf.l.wrap.b32 	%r59775, %r46656, %r46661, 31;
	shf.l.wrap.b32 	%r59776, %r46651, %r46656, 31;
	shf.l.wrap.b32 	%r59777, %r46647, %r46651, 31;
	bra.uni 	$L__BB0_3405;
$L__BB0_3404:
	shf.l.wrap.b32 	%r9090, %r59771, %r59770, 31;
	shf.l.wrap.b32 	%r9091, %r59772, %r59771, 31;
	shf.l.wrap.b32 	%r9092, %r59773, %r59772, 31;
	shf.l.wrap.b32 	%r9093, %r59774, %r59773, 31;
	shf.l.wrap.b32 	%r9094, %r59775, %r59774, 31;
	shf.l.wrap.b32 	%r9095, %r59776, %r59775, 31;
	shf.l.wrap.b32 	%r59777, %r59777, %r59776, 31;
	mov.u32 	%r59776, %r9095;
	mov.u32 	%r59775, %r9094;
	mov.u32 	%r59774, %r9093;
	mov.u32 	%r59773, %r9092;
	mov.u32 	%r59772, %r9091;
	mov.u32 	%r59771, %r9090;
$L__BB0_3405:
	shr.u32 	%r59770, %r59770, 1;
	and.b32  	%r46680, %r59705, 1;
	setp.eq.b32 	%p12273, %r46680, 1;
	not.pred 	%p12274, %p12273;
	mov.u32 	%r59674, %r59633;
	mov.u32 	%r59675, %r59634;
	mov.u32 	%r59676, %r59635;
	mov.u32 	%r59677, %r59636;
	mov.u32 	%r59678, %r59637;
	mov.u32 	%r59679, %r59638;
	mov.u32 	%r59680, %r59639;
	@%p12274 bra 	$L__BB0_3402;
$L__BB0_3406:
	and.b32  	%r46681, %r59769, 1;
	setp.eq.b32 	%p12275, %r46681, 1;
	@%p12275 bra 	$L__BB0_3412;
	mov.u32 	%r59714, %r59649;
	mov.u32 	%r59715, %r59650;
	mov.u32 	%r59716, %r59651;
	mov.u32 	%r59717, %r59652;
	mov.u32 	%r59718, %r59653;
	mov.u32 	%r59719, %r59654;
	mov.u32 	%r59720, %r59655;
$L__BB0_3408:
	shr.u32 	%r59649, %r59714, 1;
	shf.l.wrap.b32 	%r59650, %r59715, %r59714, 31;
	shf.l.wrap.b32 	%r59651, %r59716, %r59715, 31;
	shf.l.wrap.b32 	%r59652, %r59717, %r59716, 31;
	shf.l.wrap.b32 	%r59653, %r59718, %r59717, 31;
	shf.l.wrap.b32 	%r59654, %r59719, %r59718, 31;
	shf.l.wrap.b32 	%r59655, %r59720, %r59719, 31;
	shf.l.wrap.b32 	%r59769, %r59769, %r59720, 31;
	and.b32  	%r46682, %r59729, 1;
	setp.eq.b32 	%p12276, %r46682, 1;
	not.pred 	%p12277, %p12276;
	@%p12277 bra 	$L__BB0_3410;
	add.s32 	%r46683, %r11769, %r59729;
	setp.lt.u32 	%p12278, %r46683, %r11769;
	selp.u32 	%r46684, 1, 0, %p12278;
	add.s32 	%r46685, %r11770, %r59728;
	setp.lt.u32 	%p12279, %r46685, %r11770;
	selp.u32 	%r46686, 1, 0, %p12279;
	add.s32 	%r46687, %r46685, %r46684;
	setp.lt.u32 	%p12280, %r46687, %r46685;
	selp.u32 	%r46688, 1, 0, %p12280;
	add.s32 	%r46689, %r46688, %r46686;
	add.s32 	%r46690, %r11771, %r59727;
	setp.lt.u32 	%p12281, %r46690, %r11771;
	selp.u32 	%r46691, 1, 0, %p12281;
	add.s32 	%r46692, %r46690, %r46689;
	setp.lt.u32 	%p12282, %r46692, %r46690;
	selp.u32 	%r46693, 1, 0, %p12282;
	add.s32 	%r46694, %r46693, %r46691;
	add.s32 	%r46695, %r11772, %r59726;
	setp.lt.u32 	%p12283, %r46695, %r11772;
	selp.u32 	%r46696, 1, 0, %p12283;
	add.s32 	%r46697, %r46695, %r46694;
	setp.lt.u32 	%p12284, %r46697, %r46695;
	selp.u32 	%r46698, 1, 0, %p12284;
	add.s32 	%r46699, %r46698, %r46696;
	add.s32 	%r46700, %r11773, %r59725;
	setp.lt.u32 	%p12285, %r46700, %r11773;
	selp.u32 	%r46701, 1, 0, %p12285;
	add.s32 	%r46702, %r46700, %r46699;
	setp.lt.u32 	%p12286, %r46702, %r46700;
	selp.u32 	%r46703, 1, 0, %p12286;
	add.s32 	%r46704, %r46703, %r46701;
	add.s32 	%r46705, %r11774, %r59724;
	setp.lt.u32 	%p12287, %r46705, %r11774;
	selp.u32 	%r46706, 1, 0, %p12287;
	add.s32 	%r46707, %r46705, %r46704;
	setp.lt.u32 	%p12288, %r46707, %r46705;
	selp.u32 	%r46708, 1, 0, %p12288;
	add.s32 	%r46709, %r46708, %r46706;
	add.s32 	%r46710, %r11775, %r59723;
	setp.lt.u32 	%p12289, %r46710, %r11775;
	selp.u32 	%r46711, 1, 0, %p12289;
	add.s32 	%r46712, %r46710, %r46709;
	setp.lt.u32 	%p12290, %r46712, %r46710;
	selp.u32 	%r46713, 1, 0, %p12290;
	add.s32 	%r46714, %r46713, %r46711;
	add.s32 	%r46715, %r11776, %r59722;
	add.s32 	%r59722, %r46715, %r46714;
	shf.l.wrap.b32 	%r59723, %r46712, %r59722, 31;
	shf.l.wrap.b32 	%r59724, %r46707, %r46712, 31;
	shf.l.wrap.b32 	%r59725, %r46702, %r46707, 31;
	shf.l.wrap.b32 	%r59726, %r46697, %r46702, 31;
	shf.l.wrap.b32 	%r59727, %r46692, %r46697, 31;
	shf.l.wrap.b32 	%r59728, %r46687, %r46692, 31;
	shf.l.wrap.b32 	%r59729, %r46683, %r46687, 31;
	bra.uni 	$L__BB0_3411;
$L__BB0_3410:
	shf.l.wrap.b32 	%r9154, %r59723, %r59722, 31;
	shf.l.wrap.b32 	%r9155, %r59724, %r59723, 31;
	shf.l.wrap.b32 	%r9156, %r59725, %r59724, 31;
	shf.l.wrap.b32 	%r9157, %r59726, %r59725, 31;
	shf.l.wrap.b32 	%r9158, %r59727, %r59726, 31;
	shf.l.wrap.b32 	%r9159, %r59728, %r59727, 31;
	shf.l.wrap.b32 	%r59729, %r59729, %r59728, 31;
	mov.u32 	%r59728, %r9159;
	mov.u32 	%r59727, %r9158;
	mov.u32 	%r59726, %r9157;
	mov.u32 	%r59725, %r9156;
	mov.u32 	%r59724, %r9155;
	mov.u32 	%r59723, %r9154;
$L__BB0_3411:
	shr.u32 	%r59722, %r59722, 1;
	and.b32  	%r46716, %r59769, 1;
	setp.eq.b32 	%p12291, %r46716, 1;
	not.pred 	%p12292, %p12291;
	mov.u32 	%r59714, %r59649;
	mov.u32 	%r59715, %r59650;
	mov.u32 	%r59716, %r59651;
	mov.u32 	%r59717, %r59652;
	mov.u32 	%r59718, %r59653;
	mov.u32 	%r59719, %r59654;
	mov.u32 	%r59720, %r59655;
	@%p12292 bra 	$L__BB0_3408;
$L__BB0_3412:
	setp.lt.u32 	%p12293, %r59633, %r59649;
	@%p12293 bra 	$L__BB0_3442;
	setp.gt.u32 	%p12294, %r59633, %r59649;
	@%p12294 bra 	$L__BB0_3426;
	setp.lt.u32 	%p12295, %r59634, %r59650;
	@%p12295 bra 	$L__BB0_3442;
	setp.gt.u32 	%p12296, %r59634, %r59650;
	@%p12296 bra 	$L__BB0_3426;
	setp.lt.u32 	%p12297, %r59635, %r59651;
	@%p12297 bra 	$L__BB0_3442;
	setp.gt.u32 	%p12298, %r59635, %r59651;
	@%p12298 bra 	$L__BB0_3426;
	setp.lt.u32 	%p12299, %r59636, %r59652;
	@%p12299 bra 	$L__BB0_3442;
	setp.gt.u32 	%p12300, %r59636, %r59652;
	@%p12300 bra 	$L__BB0_3426;
	setp.lt.u32 	%p12301, %r59637, %r59653;
	@%p12301 bra 	$L__BB0_3442;
	setp.gt.u32 	%p12302, %r59637, %r59653;
	@%p12302 bra 	$L__BB0_3426;
	setp.lt.u32 	%p12303, %r59638, %r59654;
	@%p12303 bra 	$L__BB0_3442;
	setp.gt.u32 	%p12304, %r59638, %r59654;
	@%p12304 bra 	$L__BB0_3426;
	setp.lt.u32 	%p12305, %r59639, %r59655;
	@%p12305 bra 	$L__BB0_3442;
	setp.le.u32 	%p12306, %r59639, %r59655;
	setp.lt.u32 	%p12307, %r59705, %r59769;
	and.pred  	%p12308, %p12306, %p12307;
	@%p12308 bra 	$L__BB0_3442;
$L__BB0_3426:
	sub.s32 	%r59640, %r59705, %r59769;
	setp.lt.u32 	%p12309, %r59705, %r59769;
	selp.u32 	%r46717, 1, 0, %p12309;
	sub.s32 	%r46718, %r59639, %r59655;
	setp.lt.u32 	%p12310, %r59639, %r59655;
	selp.s32 	%r46719, -1, 0, %p12309;
	add.s32 	%r59639, %r46718, %r46719;
	setp.lt.u32 	%p12311, %r46718, %r46717;
	or.pred  	%p12312, %p12310, %p12311;
	selp.u32 	%r46720, 1, 0, %p12312;
	sub.s32 	%r46721, %r59638, %r59654;
	setp.lt.u32 	%p12313, %r59638, %r59654;
	selp.s32 	%r46722, -1, 0, %p12312;
	add.s32 	%r59638, %r46721, %r46722;
	setp.lt.u32 	%p12314, %r46721, %r46720;
	or.pred  	%p12315, %p12313, %p12314;
	selp.u32 	%r46723, 1, 0, %p12315;
	sub.s32 	%r46724, %r59637, %r59653;
	setp.lt.u32 	%p12316, %r59637, %r59653;
	selp.s32 	%r46725, -1, 0, %p12315;
	add.s32 	%r59637, %r46724, %r46725;
	setp.lt.u32 	%p12317, %r46724, %r46723;
	or.pred  	%p12318, %p12316, %p12317;
	selp.u32 	%r46726, 1, 0, %p12318;
	sub.s32 	%r46727, %r59636, %r59652;
	setp.lt.u32 	%p12319, %r59636, %r59652;
	selp.s32 	%r46728, -1, 0, %p12318;
	add.s32 	%r59636, %r46727, %r46728;
	setp.lt.u32 	%p12320, %r46727, %r46726;
	or.pred  	%p12321, %p12319, %p12320;
	selp.u32 	%r46729, 1, 0, %p12321;
	sub.s32 	%r46730, %r59635, %r59651;
	setp.lt.u32 	%p12322, %r59635, %r59651;
	selp.s32 	%r46731, -1, 0, %p12321;
	add.s32 	%r59635, %r46730, %r46731;
	setp.lt.u32 	%p12323, %r46730, %r46729;
	or.pred  	%p12324, %p12322, %p12323;
	selp.u32 	%r46732, 1, 0, %p12324;
	sub.s32 	%r46733, %r59634, %r59650;
	setp.lt.u32 	%p12325, %r59634, %r59650;
	selp.s32 	%r46734, -1, 0, %p12324;
	add.s32 	%r59634, %r46733, %r46734;
	setp.lt.u32 	%p12326, %r46733, %r46732;
	or.pred  	%p12327, %p12325, %p12326;
	selp.s32 	%r46735, -1, 0, %p12327;
	sub.s32 	%r46736, %r59633, %r59649;
	add.s32 	%r59633, %r46736, %r46735;
	setp.lt.u32 	%p12328, %r59770, %r59722;
	@%p12328 bra 	$L__BB0_3441;
	setp.gt.u32 	%p12329, %r59770, %r59722;
	@%p12329 bra 	$L__BB0_3440;
	setp.lt.u32 	%p12330, %r59771, %r59723;
	@%p12330 bra 	$L__BB0_3441;
	setp.gt.u32 	%p12331, %r59771, %r59723;
	@%p12331 bra 	$L__BB0_3440;
	setp.lt.u32 	%p12332, %r59772, %r59724;
	@%p12332 bra 	$L__BB0_3441;
	setp.gt.u32 	%p12333, %r59772, %r59724;
	@%p12333 bra 	$L__BB0_3440;
	setp.lt.u32 	%p12334, %r59773, %r59725;
	@%p12334 bra 	$L__BB0_3441;
	setp.gt.u32 	%p12335, %r59773, %r59725;
	@%p12335 bra 	$L__BB0_3440;
	setp.lt.u32 	%p12336, %r59774, %r59726;
	@%p12336 bra 	$L__BB0_3441;
	setp.gt.u32 	%p12337, %r59774, %r59726;
	@%p12337 bra 	$L__BB0_3440;
	setp.lt.u32 	%p12338, %r59775, %r59727;
	@%p12338 bra 	$L__BB0_3441;
	setp.gt.u32 	%p12339, %r59775, %r59727;
	@%p12339 bra 	$L__BB0_3440;
	setp.lt.u32 	%p12340, %r59776, %r59728;
	@%p12340 bra 	$L__BB0_3441;
	setp.le.u32 	%p12341, %r59776, %r59728;
	setp.lt.u32 	%p12342, %r59777, %r59729;
	and.pred  	%p12343, %p12341, %p12342;
	@%p12343 bra 	$L__BB0_3441;
$L__BB0_3440:
	sub.s32 	%r9194, %r59777, %r59729;
	setp.lt.u32 	%p12344, %r59777, %r59729;
	selp.u32 	%r46737, 1, 0, %p12344;
	sub.s32 	%r46738, %r59776, %r59728;
	setp.lt.u32 	%p12345, %r59776, %r59728;
	selp.s32 	%r46739, -1, 0, %p12344;
	add.s32 	%r59776, %r46738, %r46739;
	setp.lt.u32 	%p12346, %r46738, %r46737;
	or.pred  	%p12347, %p12345, %p12346;
	selp.u32 	%r46740, 1, 0, %p12347;
	sub.s32 	%r46741, %r59775, %r59727;
	setp.lt.u32 	%p12348, %r59775, %r59727;
	selp.s32 	%r46742, -1, 0, %p12347;
	add.s32 	%r59775, %r46741, %r46742;
	setp.lt.u32 	%p12349, %r46741, %r46740;
	or.pred  	%p12350, %p12348, %p12349;
	selp.u32 	%r46743, 1, 0, %p12350;
	sub.s32 	%r46744, %r59774, %r59726;
	setp.lt.u32 	%p12351, %r59774, %r59726;
	selp.s32 	%r46745, -1, 0, %p12350;
	add.s32 	%r59774, %r46744, %r46745;
	setp.lt.u32 	%p12352, %r46744, %r46743;
	or.pred  	%p12353, %p12351, %p12352;
	selp.u32 	%r46746, 1, 0, %p12353;
	sub.s32 	%r46747, %r59773, %r59725;
	setp.lt.u32 	%p12354, %r59773, %r59725;
	selp.s32 	%r46748, -1, 0, %p12353;
	add.s32 	%r59773, %r46747, %r46748;
	setp.lt.u32 	%p12355, %r46747, %r46746;
	or.pred  	%p12356, %p12354, %p12355;
	selp.u32 	%r46749, 1, 0, %p12356;
	sub.s32 	%r46750, %r59772, %r59724;
	setp.lt.u32 	%p12357, %r59772, %r59724;
	selp.s32 	%r46751, -1, 0, %p12356;
	add.s32 	%r59772, %r46750, %r46751;
	setp.lt.u32 	%p12358, %r46750, %r46749;
	or.pred  	%p12359, %p12357, %p12358;
	selp.u32 	%r46752, 1, 0, %p12359;
	sub.s32 	%r46753, %r59771, %r59723;
	setp.lt.u32 	%p12360, %r59771, %r59723;
	selp.s32 	%r46754, -1, 0, %p12359;
	add.s32 	%r59771, %r46753, %r46754;
	setp.lt.u32 	%p12361, %r46753, %r46752;
	or.pred  	%p12362, %p12360, %p12361;
	selp.s32 	%r46755, -1, 0, %p12362;
	sub.s32 	%r46756, %r59770, %r59722;
	add.s32 	%r59770, %r46756, %r46755;
	mov.u32 	%r59777, %r9194;
	bra.uni 	$L__BB0_3458;
$L__BB0_3441:
	sub.s32 	%r46757, %r59729, %r59777;
	setp.lt.u32 	%p12363, %r59729, %r59777;
	selp.u32 	%r46758, 1, 0, %p12363;
	sub.s32 	%r46759, %r59728, %r59776;
	setp.lt.u32 	%p12364, %r59728, %r59776;
	selp.s32 	%r46760, -1, 0, %p12363;
	add.s32 	%r46761, %r46759, %r46760;
	setp.lt.u32 	%p12365, %r46759, %r46758;
	or.pred  	%p12366, %p12364, %p12365;
	selp.u32 	%r46762, 1, 0, %p12366;
	sub.s32 	%r46763, %r59727, %r59775;
	setp.lt.u32 	%p12367, %r59727, %r59775;
	selp.s32 	%r46764, -1, 0, %p12366;
	add.s32 	%r46765, %r46763, %r46764;
	setp.lt.u32 	%p12368, %r46763, %r46762;
	or.pred  	%p12369, %p12367, %p12368;
	selp.u32 	%r46766, 1, 0, %p12369;
	sub.s32 	%r46767, %r59726, %r59774;
	setp.lt.u32 	%p12370, %r59726, %r59774;
	selp.s32 	%r46768, -1, 0, %p12369;
	add.s32 	%r46769, %r46767, %r46768;
	setp.lt.u32 	%p12371, %r46767, %r46766;
	or.pred  	%p12372, %p12370, %p12371;
	selp.u32 	%r46770, 1, 0, %p12372;
	sub.s32 	%r46771, %r59725, %r59773;
	setp.lt.u32 	%p12373, %r59725, %r59773;
	selp.s32 	%r46772, -1, 0, %p12372;
	add.s32 	%r46773, %r46771, %r46772;
	setp.lt.u32 	%p12374, %r46771, %r46770;
	or.pred  	%p12375, %p12373, %p12374;
	selp.u32 	%r46774, 1, 0, %p12375;
	sub.s32 	%r46775, %r59724, %r59772;
	setp.lt.u32 	%p12376, %r59724, %r59772;
	selp.s32 	%r46776, -1, 0, %p12375;
	add.s32 	%r46777, %r46775, %r46776;
	setp.lt.u32 	%p12377, %r46775, %r46774;
	or.pred  	%p12378, %p12376, %p12377;
	selp.u32 	%r46778, 1, 0, %p12378;
	sub.s32 	%r46779, %r59723, %r59771;
	setp.lt.u32 	%p12379, %r59723, %r59771;
	selp.s32 	%r46780, -1, 0, %p12378;
	add.s32 	%r46781, %r46779, %r46780;
	setp.lt.u32 	%p12380, %r46779, %r46778;
	or.pred  	%p12381, %p12379, %p12380;
	selp.u32 	%r46782, 1, 0, %p12381;
	sub.s32 	%r46783, %r59770, %r59722;
	add.s32 	%r46784, %r46783, %r46782;
	sub.s32 	%r59777, %r11769, %r46757;
	setp.lt.u32 	%p12382, %r11769, %r46757;
	selp.u32 	%r46785, 1, 0, %p12382;
	sub.s32 	%r46786, %r11770, %r46761;
	setp.lt.u32 	%p12383, %r11770, %r46761;
	selp.s32 	%r46787, -1, 0, %p12382;
	add.s32 	%r59776, %r46786, %r46787;
	setp.lt.u32 	%p12384, %r46786, %r46785;
	or.pred  	%p12385, %p12383, %p12384;
	selp.u32 	%r46788, 1, 0, %p12385;
	sub.s32 	%r46789, %r11771, %r46765;
	setp.lt.u32 	%p12386, %r11771, %r46765;
	selp.s32 	%r46790, -1, 0, %p12385;
	add.s32 	%r59775, %r46789, %r46790;
	setp.lt.u32 	%p12387, %r46789, %r46788;
	or.pred  	%p12388, %p12386, %p12387;
	selp.u32 	%r46791, 1, 0, %p12388;
	sub.s32 	%r46792, %r11772, %r46769;
	setp.lt.u32 	%p12389, %r11772, %r46769;
	selp.s32 	%r46793, -1, 0, %p12388;
	add.s32 	%r59774, %r46792, %r46793;
	setp.lt.u32 	%p12390, %r46792, %r46791;
	or.pred  	%p12391, %p12389, %p12390;
	selp.u32 	%r46794, 1, 0, %p12391;
	sub.s32 	%r46795, %r11773, %r46773;
	setp.lt.u32 	%p12392, %r11773, %r46773;
	selp.s32 	%r46796, -1, 0, %p12391;
	add.s32 	%r59773, %r46795, %r46796;
	setp.lt.u32 	%p12393, %r46795, %r46794;
	or.pred  	%p12394, %p12392, %p12393;
	selp.u32 	%r46797, 1, 0, %p12394;
	sub.s32 	%r46798, %r11774, %r46777;
	setp.lt.u32 	%p12395, %r11774, %r46777;
	selp.s32 	%r46799, -1, 0, %p12394;
	add.s32 	%r59772, %r46798, %r46799;
	setp.lt.u32 	%p12396, %r46798, %r46797;
	or.pred  	%p12397, %p12395, %p12396;
	selp.u32 	%r46800, 1, 0, %p12397;
	sub.s32 	%r46801, %r11775, %r46781;
	setp.lt.u32 	%p12398, %r11775, %r46781;
	selp.s32 	%r46802, -1, 0, %p12397;
	add.s32 	%r59771, %r46801, %r46802;
	setp.lt.u32 	%p12399, %r46801, %r46800;
	or.pred  	%p12400, %p12398, %p12399;
	selp.s32 	%r46803, -1, 0, %p12400;
	add.s32 	%r46804, %r46784, %r11776;
	add.s32 	%r59770, %r46804, %r46803;
	bra.uni 	$L__BB0_3458;
$L__BB0_3442:
	sub.s32 	%r9210, %r59769, %r59705;
	setp.lt.u32 	%p12401, %r59769, %r59705;
	selp.u32 	%r46805, 1, 0, %p12401;
	sub.s32 	%r46806, %r59655, %r59639;
	setp.lt.u32 	%p12402, %r59655, %r59639;
	selp.s32 	%r46807, -1, 0, %p12401;
	add.s32 	%r59655, %r46806, %r46807;
	setp.lt.u32 	%p12403, %r46806, %r46805;
	or.pred  	%p12404, %p12402, %p12403;
	selp.u32 	%r46808, 1, 0, %p12404;
	sub.s32 	%r46809, %r59654, %r59638;
	setp.lt.u32 	%p12405, %r59654, %r59638;
	selp.s32 	%r46810, -1, 0, %p12404;
	add.s32 	%r59654, %r46809, %r46810;
	setp.lt.u32 	%p12406, %r46809, %r46808;
	or.pred  	%p12407, %p12405, %p12406;
	selp.u32 	%r46811, 1, 0, %p12407;
	sub.s32 	%r46812, %r59653, %r59637;
	setp.lt.u32 	%p12408, %r59653, %r59637;
	selp.s32 	%r46813, -1, 0, %p12407;
	add.s32 	%r59653, %r46812, %r46813;
	setp.lt.u32 	%p12409, %r46812, %r46811;
	or.pred  	%p12410, %p12408, %p12409;
	selp.u32 	%r46814, 1, 0, %p12410;
	sub.s32 	%r46815, %r59652, %r59636;
	setp.lt.u32 	%p12411, %r59652, %r59636;
	selp.s32 	%r46816, -1, 0, %p12410;
	add.s32 	%r59652, %r46815, %r46816;
	setp.lt.u32 	%p12412, %r46815, %r46814;
	or.pred  	%p12413, %p12411, %p12412;
	selp.u32 	%r46817, 1, 0, %p12413;
	sub.s32 	%r46818, %r59651, %r59635;
	setp.lt.u32 	%p12414, %r59651, %r59635;
	selp.s32 	%r46819, -1, 0, %p12413;
	add.s32 	%r59651, %r46818, %r46819;
	setp.lt.u32 	%p12415, %r46818, %r46817;
	or.pred  	%p12416, %p12414, %p12415;
	selp.u32 	%r46820, 1, 0, %p12416;
	sub.s32 	%r46821, %r59650, %r59634;
	setp.lt.u32 	%p12417, %r59650, %r59634;
	selp.s32 	%r46822, -1, 0, %p12416;
	add.s32 	%r59650, %r46821, %r46822;
	setp.lt.u32 	%p12418, %r46821, %r46820;
	or.pred  	%p12419, %p12417, %p12418;
	selp.s32 	%r46823, -1, 0, %p12419;
	sub.s32 	%r46824, %r59649, %r59633;
	add.s32 	%r59649, %r46824, %r46823;
	setp.lt.u32 	%p12420, %r59722, %r59770;
	@%p12420 bra 	$L__BB0_3457;
	setp.gt.u32 	%p12421, %r59722, %r59770;
	@%p12421 bra 	$L__BB0_3456;
	setp.lt.u32 	%p12422, %r59723, %r59771;
	@%p12422 bra 	$L__BB0_3457;
	setp.gt.u32 	%p12423, %r59723, %r59771;
	@%p12423 bra 	$L__BB0_3456;
	setp.lt.u32 	%p12424, %r59724, %r59772;
	@%p12424 bra 	$L__BB0_3457;
	setp.gt.u32 	%p12425, %r59724, %r59772;
	@%p12425 bra 	$L__BB0_3456;
	setp.lt.u32 	%p12426, %r59725, %r59773;
	@%p12426 bra 	$L__BB0_3457;
	setp.gt.u32 	%p12427, %r59725, %r59773;
	@%p12427 bra 	$L__BB0_3456;
	setp.lt.u32 	%p12428, %r59726, %r59774;
	@%p12428 bra 	$L__BB0_3457;
	setp.gt.u32 	%p12429, %r59726, %r59774;
	@%p12429 bra 	$L__BB0_3456;
	setp.lt.u32 	%p12430, %r59727, %r59775;
	@%p12430 bra 	$L__BB0_3457;
	setp.gt.u32 	%p12431, %r59727, %r59775;
	@%p12431 bra 	$L__BB0_3456;
	setp.lt.u32 	%p12432, %r59728, %r59776;
	@%p12432 bra 	$L__BB0_3457;
	setp.le.u32 	%p12433, %r59728, %r59776;
	setp.lt.u32 	%p12434, %r59729, %r59777;
	and.pred  	%p12435, %p12433, %p12434;
	@%p12435 bra 	$L__BB0_3457;
$L__BB0_3456:
	sub.s32 	%r9218, %r59729, %r59777;
	setp.lt.u32 	%p12436, %r59729, %r59777;
	selp.u32 	%r46825, 1, 0, %p12436;
	sub.s32 	%r46826, %r59728, %r59776;
	setp.lt.u32 	%p12437, %r59728, %r59776;
	selp.s32 	%r46827, -1, 0, %p12436;
	add.s32 	%r59728, %r46826, %r46827;
	setp.lt.u32 	%p12438, %r46826, %r46825;
	or.pred  	%p12439, %p12437, %p12438;
	selp.u32 	%r46828, 1, 0, %p12439;
	sub.s32 	%r46829, %r59727, %r59775;
	setp.lt.u32 	%p12440, %r59727, %r59775;
	selp.s32 	%r46830, -1, 0, %p12439;
	add.s32 	%r59727, %r46829, %r46830;
	setp.lt.u32 	%p12441, %r46829, %r46828;
	or.pred  	%p12442, %p12440, %p12441;
	selp.u32 	%r46831, 1, 0, %p12442;
	sub.s32 	%r46832, %r59726, %r59774;
	setp.lt.u32 	%p12443, %r59726, %r59774;
	selp.s32 	%r46833, -1, 0, %p12442;
	add.s32 	%r59726, %r46832, %r46833;
	setp.lt.u32 	%p12444, %r46832, %r46831;
	or.pred  	%p12445, %p12443, %p12444;
	selp.u32 	%r46834, 1, 0, %p12445;
	sub.s32 	%r46835, %r59725, %r59773;
	setp.lt.u32 	%p12446, %r59725, %r59773;
	selp.s32 	%r46836, -1, 0, %p12445;
	add.s32 	%r59725, %r46835, %r46836;
	setp.lt.u32 	%p12447, %r46835, %r46834;
	or.pred  	%p12448, %p12446, %p12447;
	selp.u32 	%r46837, 1, 0, %p12448;
	sub.s32 	%r46838, %r59724, %r59772;
	setp.lt.u32 	%p12449, %r59724, %r59772;
	selp.s32 	%r46839, -1, 0, %p12448;
	add.s32 	%r59724, %r46838, %r46839;
	setp.lt.u32 	%p12450, %r46838, %r46837;
	or.pred  	%p12451, %p12449, %p12450;
	selp.u32 	%r46840, 1, 0, %p12451;
	sub.s32 	%r46841, %r59723, %r59771;
	setp.lt.u32 	%p12452, %r59723, %r59771;
	selp.s32 	%r46842, -1, 0, %p12451;
	add.s32 	%r59723, %r46841, %r46842;
	setp.lt.u32 	%p12453, %r46841, %r46840;
	or.pred  	%p12454, %p12452, %p12453;
	selp.s32 	%r46843, -1, 0, %p12454;
	sub.s32 	%r46844, %r59722, %r59770;
	add.s32 	%r59722, %r46844, %r46843;
	mov.u32 	%r59640, %r59705;
	mov.u32 	%r59769, %r9210;
	mov.u32 	%r59729, %r9218;
	bra.uni 	$L__BB0_3458;
$L__BB0_3457:
	sub.s32 	%r46845, %r59777, %r59729;
	setp.lt.u32 	%p12455, %r59777, %r59729;
	selp.u32 	%r46846, 1, 0, %p12455;
	sub.s32 	%r46847, %r59776, %r59728;
	setp.lt.u32 	%p12456, %r59776, %r59728;
	selp.s32 	%r46848, -1, 0, %p12455;
	add.s32 	%r46849, %r46847, %r46848;
	setp.lt.u32 	%p12457, %r46847, %r46846;
	or.pred  	%p12458, %p12456, %p12457;
	selp.u32 	%r46850, 1, 0, %p12458;
	sub.s32 	%r46851, %r59775, %r59727;
	setp.lt.u32 	%p12459, %r59775, %r59727;
	selp.s32 	%r46852, -1, 0, %p12458;
	add.s32 	%r46853, %r46851, %r46852;
	setp.lt.u32 	%p12460, %r46851, %r46850;
	or.pred  	%p12461, %p12459, %p12460;
	selp.u32 	%r46854, 1, 0, %p12461;
	sub.s32 	%r46855, %r59774, %r59726;
	setp.lt.u32 	%p12462, %r59774, %r59726;
	selp.s32 	%r46856, -1, 0, %p12461;
	add.s32 	%r46857, %r46855, %r46856;
	setp.lt.u32 	%p12463, %r46855, %r46854;
	or.pred  	%p12464, %p12462, %p12463;
	selp.u32 	%r46858, 1, 0, %p12464;
	sub.s32 	%r46859, %r59773, %r59725;
	setp.lt.u32 	%p12465, %r59773, %r59725;
	selp.s32 	%r46860, -1, 0, %p12464;
	add.s32 	%r46861, %r46859, %r46860;
	setp.lt.u32 	%p12466, %r46859, %r46858;
	or.pred  	%p12467, %p12465, %p12466;
	selp.u32 	%r46862, 1, 0, %p12467;
	sub.s32 	%r46863, %r59772, %r59724;
	setp.lt.u32 	%p12468, %r59772, %r59724;
	selp.s32 	%r46864, -1, 0, %p12467;
	add.s32 	%r46865, %r46863, %r46864;
	setp.lt.u32 	%p12469, %r46863, %r46862;
	or.pred  	%p12470, %p12468, %p12469;
	selp.u32 	%r46866, 1, 0, %p12470;
	sub.s32 	%r46867, %r59771, %r59723;
	setp.lt.u32 	%p12471, %r59771, %r59723;
	selp.s32 	%r46868, -1, 0, %p12470;
	add.s32 	%r46869, %r46867, %r46868;
	setp.lt.u32 	%p12472, %r46867, %r46866;
	or.pred  	%p12473, %p12471, %p12472;
	selp.u32 	%r46870, 1, 0, %p12473;
	sub.s32 	%r46871, %r59722, %r59770;
	add.s32 	%r46872, %r46871, %r46870;
	sub.s32 	%r59729, %r11769, %r46845;
	setp.lt.u32 	%p12474, %r11769, %r46845;
	selp.u32 	%r46873, 1, 0, %p12474;
	sub.s32 	%r46874, %r11770, %r46849;
	setp.lt.u32 	%p12475, %r11770, %r46849;
	selp.s32 	%r46875, -1, 0, %p12474;
	add.s32 	%r59728, %r46874, %r46875;
	setp.lt.u32 	%p12476, %r46874, %r46873;
	or.pred  	%p12477, %p12475, %p12476;
	selp.u32 	%r46876, 1, 0, %p12477;
	sub.s32 	%r46877, %r11771, %r46853;
	setp.lt.u32 	%p12478, %r11771, %r46853;
	selp.s32 	%r46878, -1, 0, %p12477;
	add.s32 	%r59727, %r46877, %r46878;
	setp.lt.u32 	%p12479, %r46877, %r46876;
	or.pred  	%p12480, %p12478, %p12479;
	selp.u32 	%r46879, 1, 0, %p12480;
	sub.s32 	%r46880, %r11772, %r46857;
	setp.lt.u32 	%p12481, %r11772, %r46857;
	selp.s32 	%r46881, -1, 0, %p12480;
	add.s32 	%r59726, %r46880, %r46881;
	setp.lt.u32 	%p12482, %r46880, %r46879;
	or.pred  	%p12483, %p12481, %p12482;
	selp.u32 	%r46882, 1, 0, %p12483;
	sub.s32 	%r46883, %r11773, %r46861;
	setp.lt.u32 	%p12484, %r11773, %r46861;
	selp.s32 	%r46884, -1, 0, %p12483;
	add.s32 	%r59725, %r46883, %r46884;
	setp.lt.u32 	%p12485, %r46883, %r46882;
	or.pred  	%p12486, %p12484, %p12485;
	selp.u32 	%r46885, 1, 0, %p12486;
	sub.s32 	%r46886, %r11774, %r46865;
	setp.lt.u32 	%p12487, %r11774, %r46865;
	selp.s32 	%r46887, -1, 0, %p12486;
	add.s32 	%r59724, %r46886, %r46887;
	setp.lt.u32 	%p12488, %r46886, %r46885;
	or.pred  	%p12489, %p12487, %p12488;
	selp.u32 	%r46888, 1, 0, %p12489;
	sub.s32 	%r46889, %r11775, %r46869;
	setp.lt.u32 	%p12490, %r11775, %r46869;
	selp.s32 	%r46890, -1, 0, %p12489;
	add.s32 	%r59723, %r46889, %r46890;
	setp.lt.u32 	%p12491, %r46889, %r46888;
	or.pred  	%p12492, %p12490, %p12491;
	selp.s32 	%r46891, -1, 0, %p12492;
	add.s32 	%r46892, %r46872, %r11776;
	add.s32 	%r59722, %r46892, %r46891;
	mov.u32 	%r59640, %r59705;
	mov.u32 	%r59769, %r9210;
$L__BB0_3458:
	add.s32 	%r59673, %r59673, 1;
	setp.ne.s32 	%p12494, %r59673, 20000;
	mov.pred 	%p15643, %p12171;
	mov.u16 	%rs108, %rs75;
	mov.u32 	%r59787, %r59786;
	mov.u32 	%r59788, %r59786;
	mov.u32 	%r59789, %r59786;
	mov.u32 	%r59790, %r59786;
	mov.u32 	%r59791, %r59786;
	mov.u32 	%r59792, %r59786;
	mov.u32 	%r59793, %r59786;
	@%p12494 bra 	$L__BB0_3396;
$L__BB0_3459:
	st.local.u8 	[%rd29], %rs108;
	st.local.u32 	[%rd29+4], %r59786;
	st.local.u32 	[%rd29+8], %r59787;
	st.local.u32 	[%rd29+12], %r59788;
	st.local.u32 	[%rd29+16], %r59789;
	st.local.u32 	[%rd29+20], %r59790;
	st.local.u32 	[%rd29+24], %r59791;
	st.local.u32 	[%rd29+28], %r59792;
	st.local.u32 	[%rd29+32], %r59793;
	@%p15643 bra 	$L__BB0_3210;
	mov.b32 	%r59810, 0;
	ld.param.u32 	%r55708, [_Z17ecm_stage1_kernelj4U256S_S_jPKjjjjjjjjPjS2_S2_S2_S2_S2__param_4];
	and.b32  	%r46898, %r11777, 65535;
	shr.u32 	%r46900, %r11777, 16;
	and.b32  	%r46913, %r11778, 65535;
	shr.u32 	%r46915, %r11778, 16;
	mov.u32 	%r59809, %r59810;
	mov.u32 	%r59808, %r59810;
	mov.u32 	%r59807, %r59810;
	mov.u32 	%r59806, %r59810;
	mov.u32 	%r59805, %r59810;
	mov.u32 	%r59804, %r59810;
	mov.u32 	%r59801, %r59810;
	mov.u32 	%r59802, %r59810;
$L__BB0_3461:
	ld.local.u32 	%r46895, [%rd59];
	shr.u32 	%r46896, %r46895, 16;
	and.b32  	%r46897, %r46895, 65535;
	mul.lo.s32 	%r46899, %r46898, %r46897;
	mul.lo.s32 	%r46901, %r46898, %r46896;
	mad.lo.s32 	%r46902, %r46900, %r46897, %r46901;
	and.b32  	%r46903, %r46899, 65535;
	shl.b32 	%r46904, %r46902, 16;
	shr.u32 	%r46905, %r46899, 16;
	shr.u32 	%r46906, %r46902, 16;
	add.s32 	%r46907, %r46903, %r59801;
	add.s32 	%r46908, %r46907, %r46904;
	setp.lt.u32 	%p12495, %r46908, %r59801;
	selp.u32 	%r46909, 1, 0, %p12495;
	mad.lo.s32 	%r46910, %r46900, %r46896, %r46905;
	add.s32 	%r46911, %r46910, %r46906;
	add.s32 	%r46912, %r46911, %r46909;
	mul.lo.s32 	%r46914, %r46913, %r46897;
	mul.lo.s32 	%r46916, %r46913, %r46896;
	mad.lo.s32 	%r46917, %r46915, %r46897, %r46916;
	and.b32  	%r46918, %r46914, 65535;
	shl.b32 	%r46919, %r46917, 16;
	shr.u32 	%r46920, %r46914, 16;
	shr.u32 	%r46921, %r46917, 16;
	add.s32 	%r46922, %r46918, %r59804;
	add.s32 	%r46923, %r46922, %r46919;
	setp.lt.u32 	%p12496, %r46923, %r59804;
	selp.u32 	%r46924, 1, 0, %p12496;
	add.s32 	%r46925, %r46923, %r46912;
	setp.lt.u32 	%p12497, %r46925, %r46923;
	selp.u32 	%r46926, 1, 0, %p12497;
	mad.lo.s32 	%r46927, %r46915, %r46896, %r46920;
	add.s32 	%r46928, %r46927, %r46921;
	add.s32 	%r46929, %r46928, %r46924;
	add.s32 	%r46930, %r46929, %r46926;
	and.b32  	%r46931, %r11779, 65535;
	mul.lo.s32 	%r46932, %r46931, %r46897;
	shr.u32 	%r46933, %r11779, 16;
	mul.lo.s32 	%r46934, %r46931, %r46896;
	mad.lo.s32 	%r46935, %r46933, %r46897, %r46934;
	and.b32  	%r46936, %r46932, 65535;
	shl.b32 	%r46937, %r46935, 16;
	shr.u32 	%r46938, %r46932, 16;
	shr.u32 	%r46939, %r46935, 16;
	add.s32 	%r46940, %r46936, %r59805;
	add.s32 	%r46941, %r46940, %r46937;
	setp.lt.u32 	%p12498, %r46941, %r59805;
	selp.u32 	%r46942, 1, 0, %p12498;
	add.s32 	%r46943, %r46941, %r46930;
	setp.lt.u32 	%p12499, %r46943, %r46941;
	selp.u32 	%r46944, 1, 0, %p12499;
	mad.lo.s32 	%r46945, %r46933, %r46896, %r46938;
	add.s32 	%r46946, %r46945, %r46939;
	add.s32 	%r46947, %r46946, %r46942;
	add.s32 	%r46948, %r46947, %r46944;
	and.b32  	%r46949, %r11780, 65535;
	mul.lo.s32 	%r46950, %r46949, %r46897;
	shr.u32 	%r46951, %r11780, 16;
	mul.lo.s32 	%r46952, %r46949, %r46896;
	mad.lo.s32 	%r46953, %r46951, %r46897, %r46952;
	and.b32  	%r46954, %r46950, 65535;
	shl.b32 	%r46955, %r46953, 16;
	shr.u32 	%r46956, %r46950, 16;
	shr.u32 	%r46957, %r46953, 16;
	add.s32 	%r46958, %r46954, %r59806;
	add.s32 	%r46959, %r46958, %r46955;
	setp.lt.u32 	%p12500, %r46959, %r59806;
	selp.u32 	%r46960, 1, 0, %p12500;
	add.s32 	%r46961, %r46959, %r46948;
	setp.lt.u32 	%p12501, %r46961, %r46959;
	selp.u32 	%r46962, 1, 0, %p12501;
	mad.lo.s32 	%r46963, %r46951, %r46896, %r46956;
	add.s32 	%r46964, %r46963, %r46957;
	add.s32 	%r46965, %r46964, %r46960;
	add.s32 	%r46966, %r46965, %r46962;
	and.b32  	%r46967, %r11781, 65535;
	mul.lo.s32 	%r46968, %r46967, %r46897;
	shr.u32 	%r46969, %r11781, 16;
	mul.lo.s32 	%r46970, %r46967, %r46896;
	mad.lo.s32 	%r46971, %r46969, %r46897, %r46970;
	and.b32  	%r46972, %r46968, 65535;
	shl.b32 	%r46973, %r46971, 16;
	shr.u32 	%r46974, %r46968, 16;
	shr.u32 	%r46975, %r46971, 16;
	add.s32 	%r46976, %r46972, %r59807;
	add.s32 	%r46977, %r46976, %r46973;
	setp.lt.u32 	%p12502, %r46977, %r59807;
	selp.u32 	%r46978, 1, 0, %p12502;
	add.s32 	%r46979, %r46977, %r46966;
	setp.lt.u32 	%p12503, %r46979, %r46977;
	selp.u32 	%r46980, 1, 0, %p12503;
	mad.lo.s32 	%r46981, %r46969, %r46896, %r46974;
	add.s32 	%r46982, %r46981, %r46975;
	add.s32 	%r46983, %r46982, %r46978;
	add.s32 	%r46984, %r46983, %r46980;
	and.b32  	%r46985, %r11782, 65535;
	mul.lo.s32 	%r46986, %r46985, %r46897;
	shr.u32 	%r46987, %r11782, 16;
	mul.lo.s32 	%r46988, %r46985, %r46896;
	mad.lo.s32 	%r46989, %r46987, %r46897, %r46988;
	and.b32  	%r46990, %r46986, 65535;
	shl.b32 	%r46991, %r46989, 16;
	shr.u32 	%r46992, %r46986, 16;
	shr.u32 	%r46993, %r46989, 16;
	add.s32 	%r46994, %r46990, %r59808;
	add.s32 	%r46995, %r46994, %r46991;
	setp.lt.u32 	%p12504, %r46995, %r59808;
	selp.u32 	%r46996, 1, 0, %p12504;
	add.s32 	%r46997, %r46995, %r46984;
	setp.lt.u32 	%p12505, %r46997, %r46995;
	selp.u32 	%r46998, 1, 0, %p12505;
	mad.lo.s32 	%r46999, %r46987, %r46896, %r46992;
	add.s32 	%r47000, %r46999, %r46993;
	add.s32 	%r47001, %r47000, %r46996;
	add.s32 	%r47002, %r47001, %r46998;
	and.b32  	%r47003, %r11783, 65535;
	mul.lo.s32 	%r47004, %r47003, %r46897;
	shr.u32 	%r47005, %r11783, 16;
	mul.lo.s32 	%r47006, %r47003, %r46896;
	mad.lo.s32 	%r47007, %r47005, %r46897, %r47006;
	and.b32  	%r47008, %r47004, 65535;
	shl.b32 	%r47009, %r47007, 16;
	shr.u32 	%r47010, %r47004, 16;
	shr.u32 	%r47011, %r47007, 16;
	add.s32 	%r47012, %r47008, %r59809;
	add.s32 	%r47013, %r47012, %r47009;
	setp.lt.u32 	%p12506, %r47013, %r59809;
	selp.u32 	%r47014, 1, 0, %p12506;
	add.s32 	%r47015, %r47013, %r47002;
	setp.lt.u32 	%p12507, %r47015, %r47013;
	selp.u32 	%r47016, 1, 0, %p12507;
	mad.lo.s32 	%r47017, %r47005, %r46896, %r47010;
	add.s32 	%r47018, %r47017, %r47011;
	add.s32 	%r47019, %r47018, %r47014;
	add.s32 	%r47020, %r47019, %r47016;
	and.b32  	%r47021, %r11784, 65535;
	mul.lo.s32 	%r47022, %r47021, %r46897;
	shr.u32 	%r47023, %r11784, 16;
	mul.lo.s32 	%r47024, %r47021, %r46896;
	mad.lo.s32 	%r47025, %r47023, %r46897, %r47024;
	and.b32  	%r47026, %r47022, 65535;
	shl.b32 	%r47027, %r47025, 16;
	shr.u32 	%r47028, %r47022, 16;
	shr.u32 	%r47029, %r47025, 16;
	add.s32 	%r47030, %r47026, %r59810;
	add.s32 	%r47031, %r47030, %r47027;
	setp.lt.u32 	%p12508, %r47031, %r59810;
	selp.u32 	%r47032, 1, 0, %p12508;
	add.s32 	%r47033, %r47031, %r47020;
	setp.lt.u32 	%p12509, %r47033, %r47031;
	selp.u32 	%r47034, 1, 0, %p12509;
	mad.lo.s32 	%r47035, %r47023, %r46896, %r47028;
	add.s32 	%r47036, %r47035, %r47029;
	add.s32 	%r47037, %r47036, %r47032;
	add.s32 	%r47038, %r47037, %r47034;
	mul.lo.s32 	%r47039, %r46908, %r55708;
	shr.u32 	%r47040, %r47039, 16;
	and.b32  	%r47041, %r47039, 65535;
	and.b32  	%r47042, %r11769, 65535;
	mul.lo.s32 	%r47043, %r47042, %r47041;
	shr.u32 	%r47044, %r11769, 16;
	mul.lo.s32 	%r47045, %r47042, %r47040;
	mad.lo.s32 	%r47046, %r47044, %r47041, %r47045;
	and.b32  	%r47047, %r47043, 65535;
	shl.b32 	%r47048, %r47046, 16;
	shr.u32 	%r47049, %r47043, 16;
	shr.u32 	%r47050, %r47046, 16;
	add.s32 	%r47051, %r47047, %r46908;
	add.s32 	%r47052, %r47051, %r47048;
	setp.lt.u32 	%p12510, %r47052, %r46908;
	selp.u32 	%r47053, 1, 0, %p12510;
	mad.lo.s32 	%r47054, %r47044, %r47040, %r47049;
	add.s32 	%r47055, %r47054, %r47050;
	add.s32 	%r47056, %r47055, %r47053;
	and.b32  	%r47057, %r11770, 65535;
	mul.lo.s32 	%r47058, %r47057, %r47041;
	shr.u32 	%r47059, %r11770, 16;
	mul.lo.s32 	%r47060, %r47057, %r47040;
	mad.lo.s32 	%r47061, %r47059, %r47041, %r47060;
	and.b32  	%r47062, %r47058, 65535;
	shl.b32 	%r47063, %r47061, 16;
	shr.u32 	%r47064, %r47058, 16;
	shr.u32 	%r47065, %r47061, 16;
	add.s32 	%r47066, %r47062, %r46925;
	add.s32 	%r47067, %r47066, %r47063;
	setp.lt.u32 	%p12511, %r47067, %r46925;
	selp.u32 	%r47068, 1, 0, %p12511;
	add.s32 	%r59801, %r47067, %r47056;
	setp.lt.u32 	%p12512, %r59801, %r47067;
	selp.u32 	%r47069, 1, 0, %p12512;
	mad.lo.s32 	%r47070, %r47059, %r47040, %r47064;
	add.s32 	%r47071, %r47070, %r47065;
	add.s32 	%r47072, %r47071, %r47068;
	add.s32 	%r47073, %r47072, %r47069;
	and.b32  	%r47074, %r11771, 65535;
	mul.lo.s32 	%r47075, %r47074, %r47041;
	shr.u32 	%r47076, %r11771, 16;
	mul.lo.s32 	%r47077, %r47074, %r47040;
	mad.lo.s32 	%r47078, %r47076, %r47041, %r47077;
	and.b32  	%r47079, %r47075, 65535;
	shl.b32 	%r47080, %r47078, 16;
	shr.u32 	%r47081, %r47075, 16;
	shr.u32 	%r47082, %r47078, 16;
	add.s32 	%r47083, %r47079, %r46943;
	add.s32 	%r47084, %r47083, %r47080;
	setp.lt.u32 	%p12513, %r47084, %r46943;
	selp.u32 	%r47085, 1, 0, %p12513;
	add.s32 	%r59804, %r47084, %r47073;
	setp.lt.u32 	%p12514, %r59804, %r47084;
	selp.u32 	%r47086, 1, 0, %p12514;
	mad.lo.s32 	%r47087, %r47076, %r47040, %r47081;
	add.s32 	%r47088, %r47087, %r47082;
	add.s32 	%r47089, %r47088, %r47085;
	add.s32 	%r47090, %r47089, %r47086;
	and.b32  	%r47091, %r11772, 65535;
	mul.lo.s32 	%r47092, %r47091, %r47041;
	shr.u32 	%r47093, %r11772, 16;
	mul.lo.s32 	%r47094, %r47091, %r47040;
	mad.lo.s32 	%r47095, %r47093, %r47041, %r47094;
	and.b32  	%r47096, %r47092, 65535;
	shl.b32 	%r47097, %r47095, 16;
	shr.u32 	%r47098, %r47092, 16;
	shr.u32 	%r47099, %r47095, 16;
	add.s32 	%r47100, %r47096, %r46961;
	add.s32 	%r47101, %r47100, %r47097;
	setp.lt.u32 	%p12515, %r47101, %r46961;
	selp.u32 	%r47102, 1, 0, %p12515;
	add.s32 	%r59805, %r47101, %r47090;
	setp.lt.u32 	%p12516, %r59805, %r47101;
	selp.u32 	%r47103, 1, 0, %p12516;
	mad.lo.s32 	%r47104, %r47093, %r47040, %r47098;
	add.s32 	%r47105, %r47104, %r47099;
	add.s32 	%r47106, %r47105, %r47102;
	add.s32 	%r47107, %r47106, %r47103;
	and.b32  	%r47108, %r11773, 65535;
	mul.lo.s32 	%r47109, %r47108, %r47041;
	shr.u32 	%r47110, %r11773, 16;
	mul.lo.s32 	%r47111, %r47108, %r47040;
	mad.lo.s32 	%r47112, %r47110, %r47041, %r47111;
	and.b32  	%r47113, %r47109, 65535;
	shl.b32 	%r47114, %r47112, 16;
	shr.u32 	%r47115, %r47109, 16;
	shr.u32 	%r47116, %r47112, 16;
	add.s32 	%r47117, %r47113, %r46979;
	add.s32 	%r47118, %r47117, %r47114;
	setp.lt.u32 	%p12517, %r47118, %r46979;
	selp.u32 	%r47119, 1, 0, %p12517;
	add.s32 	%r59806, %r47118, %r47107;
	setp.lt.u32 	%p12518, %r59806, %r47118;
	selp.u32 	%r47120, 1, 0, %p12518;
	mad.lo.s32 	%r47121, %r47110, %r47040, %r47115;
	add.s32 	%r47122, %r47121, %r47116;
	add.s32 	%r47123, %r47122, %r47119;
	add.s32 	%r47124, %r47123, %r47120;
	and.b32  	%r47125, %r11774, 65535;
	mul.lo.s32 	%r47126, %r47125, %r47041;
	shr.u32 	%r47127, %r11774, 16;
	mul.lo.s32 	%r47128, %r47125, %r47040;
	mad.lo.s32 	%r47129, %r47127, %r47041, %r47128;
	and.b32  	%r47130, %r47126, 65535;
	shl.b32 	%r47131, %r47129, 16;
	shr.u32 	%r47132, %r47126, 16;
	shr.u32 	%r47133, %r47129, 16;
	add.s32 	%r47134, %r47130, %r46997;
	add.s32 	%r47135, %r47134, %r47131;
	setp.lt.u32 	%p12519, %r47135, %r46997;
	selp.u32 	%r47136, 1, 0, %p12519;
	add.s32 	%r59807, %r47135, %r47124;
	setp.lt.u32 	%p12520, %r59807, %r47135;
	selp.u32 	%r47137, 1, 0, %p12520;
	mad.lo.s32 	%r47138, %r47127, %r47040, %r47132;
	add.s32 	%r47139, %r47138, %r47133;
	add.s32 	%r47140, %r47139, %r47136;
	add.s32 	%r47141, %r47140, %r47137;
	and.b32  	%r47142, %r11775, 65535;
	mul.lo.s32 	%r47143, %r47142, %r47041;
	shr.u32 	%r47144, %r11775, 16;
	mul.lo.s32 	%r47145, %r47142, %r47040;
	mad.lo.s32 	%r47146, %r47144, %r47041, %r47145;
	and.b32  	%r47147, %r47143, 65535;
	shl.b32 	%r47148, %r47146, 16;
	shr.u32 	%r47149, %r47143, 16;
	shr.u32 	%r47150, %r47146, 16;
	add.s32 	%r47151, %r47147, %r47015;
	add.s32 	%r47152, %r47151, %r47148;
	setp.lt.u32 	%p12521, %r47152, %r47015;
	selp.u32 	%r47153, 1, 0, %p12521;
	add.s32 	%r59808, %r47152, %r47141;
	setp.lt.u32 	%p12522, %r59808, %r47152;
	selp.u32 	%r47154, 1, 0, %p12522;
	mad.lo.s32 	%r47155, %r47144, %r47040, %r47149;
	add.s32 	%r47156, %r47155, %r47150;
	add.s32 	%r47157, %r47156, %r47153;
	add.s32 	%r47158, %r47157, %r47154;
	and.b32  	%r47159, %r11776, 65535;
	mul.lo.s32 	%r47160, %r47159, %r47041;
	shr.u32 	%r47161, %r11776, 16;
	mul.lo.s32 	%r47162, %r47159, %r47040;
	mad.lo.s32 	%r47163, %r47161, %r47041, %r47162;
	and.b32  	%r47164, %r47160, 65535;
	shl.b32 	%r47165, %r47163, 16;
	shr.u32 	%r47166, %r47160, 16;
	shr.u32 	%r47167, %r47163, 16;
	add.s32 	%r47168, %r47164, %r47033;
	add.s32 	%r47169, %r47168, %r47165;
	setp.lt.u32 	%p12523, %r47169, %r47033;
	selp.u32 	%r47170, 1, 0, %p12523;
	add.s32 	%r59809, %r47169, %r47158;
	setp.lt.u32 	%p12524, %r59809, %r47169;
	selp.u32 	%r47171, 1, 0, %p12524;
	mad.lo.s32 	%r47172, %r47161, %r47040, %r47166;
	add.s32 	%r47173, %r47172, %r47167;
	add.s32 	%r47174, %r47173, %r47170;
	add.s32 	%r47175, %r47174, %r47171;
	add.s32 	%r59810, %r47038, %r47175;
	add.s32 	%r59802, %r59802, 1;
	add.s64 	%rd59, %rd59, 4;
	setp.ne.s32 	%p12525, %r59802, 8;
	@%p12525 bra 	$L__BB0_3461;
	setp.lt.u32 	%p12526, %r59810, %r11776;
	mov.u32 	%r59803, %r59801;
	@%p12526 bra 	$L__BB0_3477;
	setp.gt.u32 	%p12527, %r59810, %r11776;
	@%p12527 bra 	$L__BB0_3476;
	setp.lt.u32 	%p12528, %r59809, %r11775;
	mov.u32 	%r59803, %r59801;
	@%p12528 bra 	$L__BB0_3477;
	setp.gt.u32 	%p12529, %r59809, %r11775;
	@%p12529 bra 	$L__BB0_3476;
	setp.lt.u32 	%p12530, %r59808, %r11774;
	mov.u32 	%r59803, %r59801;
	@%p12530 bra 	$L__BB0_3477;
	setp.gt.u32 	%p12531, %r59808, %r11774;
	@%p12531 bra 	$L__BB0_3476;
	setp.lt.u32 	%p12532, %r59807, %r11773;
	mov.u32 	%r59803, %r59801;
	@%p12532 bra 	$L__BB0_3477;
	setp.gt.u32 	%p12533, %r59807, %r11773;
	@%p12533 bra 	$L__BB0_3476;
	setp.lt.u32 	%p12534, %r59806, %r11772;
	mov.u32 	%r59803, %r59801;
	@%p12534 bra 	$L__BB0_3477;
	setp.gt.u32 	%p12535, %r59806, %r11772;
	@%p12535 bra 	$L__BB0_3476;
	setp.lt.u32 	%p12536, %r59805, %r11771;
	mov.u32 	%r59803, %r59801;
	@%p12536 bra 	$L__BB0_3477;
	setp.gt.u32 	%p12537, %r59805, %r11771;
	@%p12537 bra 	$L__BB0_3476;
	setp.lt.u32 	%p12538, %r59804, %r11770;
	mov.u32 	%r59803, %r59801;
	@%p12538 bra 	$L__BB0_3477;
	setp.le.u32 	%p12539, %r59804, %r11770;
	setp.lt.u32 	%p12540, %r59801, %r11769;
	and.pred  	%p12541, %p12539, %p12540;
	mov.u32 	%r59803, %r59801;
	@%p12541 bra 	$L__BB0_3477;
$L__BB0_3476:
	sub.s32 	%r59803, %r59801, %r11769;
	setp.lt.u32 	%p12542, %r59801, %r11769;
	selp.u32 	%r47176, 1, 0, %p12542;
	sub.s32 	%r47177, %r59804, %r11770;
	setp.lt.u32 	%p12543, %r59804, %r11770;
	selp.s32 	%r47178, -1, 0, %p12542;
	add.s32 	%r59804, %r47177, %r47178;
	setp.lt.u32 	%p12544, %r47177, %r47176;
	or.pred  	%p12545, %p12543, %p12544;
	selp.u32 	%r47179, 1, 0, %p12545;
	sub.s32 	%r47180, %r59805, %r11771;
	setp.lt.u32 	%p12546, %r59805, %r11771;
	selp.s32 	%r47181, -1, 0, %p12545;
	add.s32 	%r59805, %r47180, %r47181;
	setp.lt.u32 	%p12547, %r47180, %r47179;
	or.pred  	%p12548, %p12546, %p12547;
	selp.u32 	%r47182, 1, 0, %p12548;
	sub.s32 	%r47183, %r59806, %r11772;
	setp.lt.u32 	%p12549, %r59806, %r11772;
	selp.s32 	%r47184, -1, 0, %p12548;
	add.s32 	%r59806, %r47183, %r47184;
	setp.lt.u32 	%p12550, %r47183, %r47182;
	or.pred  	%p12551, %p12549, %p12550;
	selp.u32 	%r47185, 1, 0, %p12551;
	sub.s32 	%r47186, %r59807, %r11773;
	setp.lt.u32 	%p12552, %r59807, %r11773;
	selp.s32 	%r47187, -1, 0, %p12551;
	add.s32 	%r59807, %r47186, %r47187;
	setp.lt.u32 	%p12553, %r47186, %r47185;
	or.pred  	%p12554, %p12552, %p12553;
	selp.u32 	%r47188, 1, 0, %p12554;
	sub.s32 	%r47189, %r59808, %r11774;
	setp.lt.u32 	%p12555, %r59808, %r11774;
	selp.s32 	%r47190, -1, 0, %p12554;
	add.s32 	%r59808, %r47189, %r47190;
	setp.lt.u32 	%p12556, %r47189, %r47188;
	or.pred  	%p12557, %p12555, %p12556;
	selp.u32 	%r47191, 1, 0, %p12557;
	sub.s32 	%r47192, %r59809, %r11775;
	setp.lt.u32 	%p12558, %r59809, %r11775;
	selp.s32 	%r47193, -1, 0, %p12557;
	add.s32 	%r59809, %r47192, %r47193;
	setp.lt.u32 	%p12559, %r47192, %r47191;
	or.pred  	%p12560, %p12558, %p12559;
	selp.s32 	%r47194, -1, 0, %p12560;
	sub.s32 	%r47195, %r59810, %r11776;
	add.s32 	%r59810, %r47195, %r47194;
$L__BB0_3477:
	and.b32  	%r9317, %r59803, 65535;
	shr.u32 	%r9318, %r59803, 16;
	and.b32  	%r9319, %r59804, 65535;
	shr.u32 	%r9320, %r59804, 16;
	and.b32  	%r9321, %r59805, 65535;
	shr.u32 	%r9322, %r59805, 16;
	and.b32  	%r9323, %r59806, 65535;
	shr.u32 	%r9324, %r59806, 16;
	and.b32  	%r9325, %r59807, 65535;
	shr.u32 	%r9326, %r59807, 16;
	and.b32  	%r9327, %r59808, 65535;
	shr.u32 	%r9328, %r59808, 16;
	and.b32  	%r9329, %r59809, 65535;
	shr.u32 	%r9330, %r59809, 16;
	and.b32  	%r9331, %r59810, 65535;
	shr.u32 	%r9332, %r59810, 16;
	mov.b32 	%r59827, 0;
	mov.u32 	%r59826, %r59827;
	mov.u32 	%r59825, %r59827;
	mov.u32 	%r59824, %r59827;
	mov.u32 	%r59823, %r59827;
	mov.u32 	%r59822, %r59827;
	mov.u32 	%r59821, %r59827;
	mov.u32 	%r59818, %r59827;
	mov.u32 	%r59819, %r59827;
$L__BB0_3478:
	ld.param.u32 	%r55709, [_Z17ecm_stage1_kernelj4U256S_S_jPKjjjjjjjjPjS2_S2_S2_S2_S2__param_4];
	ld.local.u32 	%r47197, [%rd26];
	shr.u32 	%r47198, %r47197, 16;
	and.b32  	%r47199, %r47197, 65535;
	mul.lo.s32 	%r47200, %r9317, %r47199;
	mul.lo.s32 	%r47201, %r9317, %r47198;
	mad.lo.s32 	%r47202, %r9318, %r47199, %r47201;
	and.b32  	%r47203, %r47200, 65535;
	shl.b32 	%r47204, %r47202, 16;
	shr.u32 	%r47205, %r47200, 16;
	shr.u32 	%r47206, %r47202, 16;
	add.s32 	%r47207, %r47203, %r59818;
	add.s32 	%r47208, %r47207, %r47204;
	setp.lt.u32 	%p12561, %r47208, %r59818;
	selp.u32 	%r47209, 1, 0, %p12561;
	mad.lo.s32 	%r47210, %r9318, %r47198, %r47205;
	add.s32 	%r47211, %r47210, %r47206;
	add.s32 	%r47212, %r47211, %r47209;
	mul.lo.s32 	%r47213, %r9319, %r47199;
	mul.lo.s32 	%r47214, %r9319, %r47198;
	mad.lo.s32 	%r47215, %r9320, %r47199, %r47214;
	and.b32  	%r47216, %r47213, 65535;
	shl.b32 	%r47217, %r47215, 16;
	shr.u32 	%r47218, %r47213, 16;
	shr.u32 	%r47219, %r47215, 16;
	add.s32 	%r47220, %r47216, %r59821;
	add.s32 	%r47221, %r47220, %r47217;
	setp.lt.u32 	%p12562, %r47221, %r59821;
	selp.u32 	%r47222, 1, 0, %p12562;
	add.s32 	%r47223, %r47221, %r47212;
	setp.lt.u32 	%p12563, %r47223, %r47221;
	selp.u32 	%r47224, 1, 0, %p12563;
	mad.lo.s32 	%r47225, %r9320, %r47198, %r47218;
	add.s32 	%r47226, %r47225, %r47219;
	add.s32 	%r47227, %r47226, %r47222;
	add.s32 	%r47228, %r47227, %r47224;
	mul.lo.s32 	%r47229, %r9321, %r47199;
	mul.lo.s32 	%r47230, %r9321, %r47198;
	mad.lo.s32 	%r47231, %r9322, %r47199, %r47230;
	and.b32  	%r47232, %r47229, 65535;
	shl.b32 	%r47233, %r47231, 16;
	shr.u32 	%r47234, %r47229, 16;
	shr.u32 	%r47235, %r47231, 16;
	add.s32 	%r47236, %r47232, %r59822;
	add.s32 	%r47237, %r47236, %r47233;
	setp.lt.u32 	%p12564, %r47237, %r59822;
	selp.u32 	%r47238, 1, 0, %p12564;
	add.s32 	%r47239, %r47237, %r47228;
	setp.lt.u32 	%p12565, %r47239, %r47237;
	selp.u32 	%r47240, 1, 0, %p12565;
	mad.lo.s32 	%r47241, %r9322, %r47198, %r47234;
	add.s32 	%r47242, %r47241, %r47235;
	add.s32 	%r47243, %r47242, %r47238;
	add.s32 	%r47244, %r47243, %r47240;
	mul.lo.s32 	%r47245, %r9323, %r47199;
	mul.lo.s32 	%r47246, %r9323, %r47198;
	mad.lo.s32 	%r47247, %r9324, %r47199, %r47246;
	and.b32  	%r47248, %r47245, 65535;
	shl.b32 	%r47249, %r47247, 16;
	shr.u32 	%r47250, %r47245, 16;
	shr.u32 	%r47251, %r47247, 16;
	add.s32 	%r47252, %r47248, %r59823;
	add.s32 	%r47253, %r47252, %r47249;
	setp.lt.u32 	%p12566, %r47253, %r59823;
	selp.u32 	%r47254, 1, 0, %p12566;
	add.s32 	%r47255, %r47253, %r47244;
	setp.lt.u32 	%p12567, %r47255, %r47253;
	selp.u32 	%r47256, 1, 0, %p12567;
	mad.lo.s32 	%r47257, %r9324, %r47198, %r47250;
	add.s32 	%r47258, %r47257, %r47251;
	add.s32 	%r47259, %r47258, %r47254;
	add.s32 	%r47260, %r47259, %r47256;
	mul.lo.s32 	%r47261, %r9325, %r47199;
	mul.lo.s32 	%r47262, %r9325, %r47198;
	mad.lo.s32 	%r47263, %r9326, %r47199, %r47262;
	and.b32  	%r47264, %r47261, 65535;
	shl.b32 	%r47265, %r47263, 16;
	shr.u32 	%r47266, %r47261, 16;
	shr.u32 	%r47267, %r47263, 16;
	add.s32 	%r47268, %r47264, %r59824;
	add.s32 	%r47269, %r47268, %r47265;
	setp.lt.u32 	%p12568, %r47269, %r59824;
	selp.u32 	%r47270, 1, 0, %p12568;
	add.s32 	%r47271, %r47269, %r47260;
	setp.lt.u32 	%p12569, %r47271, %r47269;
	selp.u32 	%r47272, 1, 0, %p12569;
	mad.lo.s32 	%r47273, %r9326, %r47198, %r47266;
	add.s32 	%r47274, %r47273, %r47267;
	add.s32 	%r47275, %r47274, %r47270;
	add.s32 	%r47276, %r47275, %r47272;
	mul.lo.s32 	%r47277, %r9327, %r47199;
	mul.lo.s32 	%r47278, %r9327, %r47198;
	mad.lo.s32 	%r47279, %r9328, %r47199, %r47278;
	and.b32  	%r47280, %r47277, 65535;
	shl.b32 	%r47281, %r47279, 16;
	shr.u32 	%r47282, %r47277, 16;
	shr.u32 	%r47283, %r47279, 16;
	add.s32 	%r47284, %r47280, %r59825;
	add.s32 	%r47285, %r47284, %r47281;
	setp.lt.u32 	%p12570, %r47285, %r59825;
	selp.u32 	%r47286, 1, 0, %p12570;
	add.s32 	%r47287, %r47285, %r47276;
	setp.lt.u32 	%p12571, %r47287, %r47285;
	selp.u32 	%r47288, 1, 0, %p12571;
	mad.lo.s32 	%r47289, %r9328, %r47198, %r47282;
	add.s32 	%r47290, %r47289, %r47283;
	add.s32 	%r47291, %r47290, %r47286;
	add.s32 	%r47292, %r47291, %r47288;
	mul.lo.s32 	%r47293, %r9329, %r47199;
	mul.lo.s32 	%r47294, %r9329, %r47198;
	mad.lo.s32 	%r47295, %r9330, %r47199, %r47294;
	and.b32  	%r47296, %r47293, 65535;
	shl.b32 	%r47297, %r47295, 16;
	shr.u32 	%r47298, %r47293, 16;
	shr.u32 	%r47299, %r47295, 16;
	add.s32 	%r47300, %r47296, %r59826;
	add.s32 	%r47301, %r47300, %r47297;
	setp.lt.u32 	%p12572, %r47301, %r59826;
	selp.u32 	%r47302, 1, 0, %p12572;
	add.s32 	%r47303, %r47301, %r47292;
	setp.lt.u32 	%p12573, %r47303, %r47301;
	selp.u32 	%r47304, 1, 0, %p12573;
	mad.lo.s32 	%r47305, %r9330, %r47198, %r47298;
	add.s32 	%r47306, %r47305, %r47299;
	add.s32 	%r47307, %r47306, %r47302;
	add.s32 	%r47308, %r47307, %r47304;
	mul.lo.s32 	%r47309, %r9331, %r47199;
	mul.lo.s32 	%r47310, %r9331, %r47198;
	mad.lo.s32 	%r47311, %r9332, %r47199, %r47310;
	and.b32  	%r47312, %r47309, 65535;
	shl.b32 	%r47313, %r47311, 16;
	shr.u32 	%r47314, %r47309, 16;
	shr.u32 	%r47315, %r47311, 16;
	add.s32 	%r47316, %r47312, %r59827;
	add.s32 	%r47317, %r47316, %r47313;
	setp.lt.u32 	%p12574, %r47317, %r59827;
	selp.u32 	%r47318, 1, 0, %p12574;
	add.s32 	%r47319, %r47317, %r47308;
	setp.lt.u32 	%p12575, %r47319, %r47317;
	selp.u32 	%r47320, 1, 0, %p12575;
	mad.lo.s32 	%r47321, %r9332, %r47198, %r47314;
	add.s32 	%r47322, %r47321, %r47315;
	add.s32 	%r47323, %r47322, %r47318;
	add.s32 	%r47324, %r47323, %r47320;
	mul.lo.s32 	%r47325, %r47208, %r55709;
	shr.u32 	%r47326, %r47325, 16;
	and.b32  	%r47327, %r47325, 65535;
	and.b32  	%r47328, %r11769, 65535;
	mul.lo.s32 	%r47329, %r47328, %r47327;
	shr.u32 	%r47330, %r11769, 16;
	mul.lo.s32 	%r47331, %r47328, %r47326;
	mad.lo.s32 	%r47332, %r47330, %r47327, %r47331;
	and.b32  	%r47333, %r47329, 65535;
	shl.b32 	%r47334, %r47332, 16;
	shr.u32 	%r47335, %r47329, 16;
	shr.u32 	%r47336, %r47332, 16;
	add.s32 	%r47337, %r47333, %r47208;
	add.s32 	%r47338, %r47337, %r47334;
	setp.lt.u32 	%p12576, %r47338, %r47208;
	selp.u32 	%r47339, 1, 0, %p12576;
	mad.lo.s32 	%r47340, %r47330, %r47326, %r47335;
	add.s32 	%r47341, %r47340, %r47336;
	add.s32 	%r47342, %r47341, %r47339;
	and.b32  	%r47343, %r11770, 65535;
	mul.lo.s32 	%r47344, %r47343, %r47327;
	shr.u32 	%r47345, %r11770, 16;
	mul.lo.s32 	%r47346, %r47343, %r47326;
	mad.lo.s32 	%r47347, %r47345, %r47327, %r47346;
	and.b32  	%r47348, %r47344, 65535;
	shl.b32 	%r47349, %r47347, 16;
	shr.u32 	%r47350, %r47344, 16;
	shr.u32 	%r47351, %r47347, 16;
	add.s32 	%r47352, %r47348, %r47223;
	add.s32 	%r47353, %r47352, %r47349;
	setp.lt.u32 	%p12577, %r47353, %r47223;
	selp.u32 	%r47354, 1, 0, %p12577;
	add.s32 	%r59818, %r47353, %r47342;
	setp.lt.u32 	%p12578, %r59818, %r47353;
	selp.u32 	%r47355, 1, 0, %p12578;
	mad.lo.s32 	%r47356, %r47345, %r47326, %r47350;
	add.s32 	%r47357, %r47356, %r47351;
	add.s32 	%r47358, %r47357, %r47354;
	add.s32 	%r47359, %r47358, %r47355;
	and.b32  	%r47360, %r11771, 65535;
	mul.lo.s32 	%r47361, %r47360, %r47327;
	shr.u32 	%r47362, %r11771, 16;
	mul.lo.s32 	%r47363, %r47360, %r47326;
	mad.lo.s32 	%r47364, %r47362, %r47327, %r47363;
	and.b32  	%r47365, %r47361, 65535;
	shl.b32 	%r47366, %r47364, 16;
	shr.u32 	%r47367, %r47361, 16;
	shr.u32 	%r47368, %r47364, 16;
	add.s32 	%r47369, %r47365, %r47239;
	add.s32 	%r47370, %r47369, %r47366;
	setp.lt.u32 	%p12579, %r47370, %r47239;
	selp.u32 	%r47371, 1, 0, %p12579;
	add.s32 	%r59821, %r47370, %r47359;
	setp.lt.u32 	%p12580, %r59821, %r47370;
	selp.u32 	%r47372, 1, 0, %p12580;
	mad.lo.s32 	%r47373, %r47362, %r47326, %r47367;
	add.s32 	%r47374, %r47373, %r47368;
	add.s32 	%r47375, %r47374, %r47371;
	add.s32 	%r47376, %r47375, %r47372;
	and.b32  	%r47377, %r11772, 65535;
	mul.lo.s32 	%r47378, %r47377, %r47327;
	shr.u32 	%r47379, %r11772, 16;
	mul.lo.s32 	%r47380, %r47377, %r47326;
	mad.lo.s32 	%r47381, %r47379, %r47327, %r47380;
	and.b32  	%r47382, %r47378, 65535;
	shl.b32 	%r47383, %r47381, 16;
	shr.u32 	%r47384, %r47378, 16;
	shr.u32 	%r47385, %r47381, 16;
	add.s32 	%r47386, %r47382, %r47255;
	add.s32 	%r47387, %r47386, %r47383;
	setp.lt.u32 	%p12581, %r47387, %r47255;
	selp.u32 	%r47388, 1, 0, %p12581;
	add.s32 	%r59822, %r47387, %r47376;
	setp.lt.u32 	%p12582, %r59822, %r47387;
	selp.u32 	%r47389, 1, 0, %p12582;
	mad.lo.s32 	%r47390, %r47379, %r47326, %r47384;
	add.s32 	%r47391, %r47390, %r47385;
	add.s32 	%r47392, %r47391, %r47388;
	add.s32 	%r47393, %r47392, %r47389;
	and.b32  	%r47394, %r11773, 65535;
	mul.lo.s32 	%r47395, %r47394, %r47327;
	shr.u32 	%r47396, %r11773, 16;
	mul.lo.s32 	%r47397, %r47394, %r47326;
	mad.lo.s32 	%r47398, %r47396, %r47327, %r47397;
	and.b32  	%r47399, %r47395, 65535;
	shl.b32 	%r47400, %r47398, 16;
	shr.u32 	%r47401, %r47395, 16;
	shr.u32 	%r47402, %r47398, 16;
	add.s32 	%r47403, %r47399, %r47271;
	add.s32 	%r47404, %r47403, %r47400;
	setp.lt.u32 	%p12583, %r47404, %r47271;
	selp.u32 	%r47405, 1, 0, %p12583;
	add.s32 	%r59823, %r47404, %r47393;
	setp.lt.u32 	%p12584, %r59823, %r47404;
	selp.u32 	%r47406, 1, 0, %p12584;
	mad.lo.s32 	%r47407, %r47396, %r47326, %r47401;
	add.s32 	%r47408, %r47407, %r47402;
	add.s32 	%r47409, %r47408, %r47405;
	add.s32 	%r47410, %r47409, %r47406;
	and.b32  	%r47411, %r11774, 65535;
	mul.lo.s32 	%r47412, %r47411, %r47327;
	shr.u32 	%r47413, %r11774, 16;
	mul.lo.s32 	%r47414, %r47411, %r47326;
	mad.lo.s32 	%r47415, %r47413, %r47327, %r47414;
	and.b32  	%r47416, %r47412, 65535;
	shl.b32 	%r47417, %r47415, 16;
	shr.u32 	%r47418, %r47412, 16;
	shr.u32 	%r47419, %r47415, 16;
	add.s32 	%r47420, %r47416, %r47287;
	add.s32 	%r47421, %r47420, %r47417;
	setp.lt.u32 	%p12585, %r47421, %r47287;
	selp.u32 	%r47422, 1, 0, %p12585;
	add.s32 	%r59824, %r47421, %r47410;
	setp.lt.u32 	%p12586, %r59824, %r47421;
	selp.u32 	%r47423, 1, 0, %p12586;
	mad.lo.s32 	%r47424, %r47413, %r47326, %r47418;
	add.s32 	%r47425, %r47424, %r47419;
	add.s32 	%r47426, %r47425, %r47422;
	add.s32 	%r47427, %r47426, %r47423;
	and.b32  	%r47428, %r11775, 65535;
	mul.lo.s32 	%r47429, %r47428, %r47327;
	shr.u32 	%r47430, %r11775, 16;
	mul.lo.s32 	%r47431, %r47428, %r47326;
	mad.lo.s32 	%r47432, %r47430, %r47327, %r47431;
	and.b32  	%r47433, %r47429, 65535;
	shl.b32 	%r47434, %r47432, 16;
	shr.u32 	%r47435, %r47429, 16;
	shr.u32 	%r47436, %r47432, 16;
	add.s32 	%r47437, %r47433, %r47303;
	add.s32 	%r47438, %r47437, %r47434;
	setp.lt.u32 	%p12587, %r47438, %r47303;
	selp.u32 	%r47439, 1, 0, %p12587;
	add.s32 	%r59825, %r47438, %r47427;
	setp.lt.u32 	%p12588, %r59825, %r47438;
	selp.u32 	%r47440, 1, 0, %p12588;
	mad.lo.s32 	%r47441, %r47430, %r47326, %r47435;
	add.s32 	%r47442, %r47441, %r47436;
	add.s32 	%r47443, %r47442, %r47439;
	add.s32 	%r47444, %r47443, %r47440;
	and.b32  	%r47445, %r11776, 65535;
	mul.lo.s32 	%r47446, %r47445, %r47327;
	shr.u32 	%r47447, %r11776, 16;
	mul.lo.s32 	%r47448, %r47445, %r47326;
	mad.lo.s32 	%r47449, %r47447, %r47327, %r47448;
	and.b32  	%r47450, %r47446, 65535;
	shl.b32 	%r47451, %r47449, 16;
	shr.u32 	%r47452, %r47446, 16;
	shr.u32 	%r47453, %r47449, 16;
	add.s32 	%r47454, %r47450, %r47319;
	add.s32 	%r47455, %r47454, %r47451;
	setp.lt.u32 	%p12589, %r47455, %r47319;
	selp.u32 	%r47456, 1, 0, %p12589;
	add.s32 	%r59826, %r47455, %r47444;
	setp.lt.u32 	%p12590, %r59826, %r47455;
	selp.u32 	%r47457, 1, 0, %p12590;
	mad.lo.s32 	%r47458, %r47447, %r47326, %r47452;
	add.s32 	%r47459, %r47458, %r47453;
	add.s32 	%r47460, %r47459, %r47456;
	add.s32 	%r47461, %r47460, %r47457;
	add.s32 	%r59827, %r47324, %r47461;
	add.s32 	%r59819, %r59819, 1;
	add.s64 	%rd26, %rd26, 4;
	setp.ne.s32 	%p12591, %r59819, 8;
	@%p12591 bra 	$L__BB0_3478;
	setp.lt.u32 	%p12592, %r59827, %r11776;
	mov.u32 	%r59820, %r59818;
	@%p12592 bra 	$L__BB0_3494;
	setp.gt.u32 	%p12593, %r59827, %r11776;
	@%p12593 bra 	$L__BB0_3493;
	setp.lt.u32 	%p12594, %r59826, %r11775;
	mov.u32 	%r59820, %r59818;
	@%p12594 bra 	$L__BB0_3494;
	setp.gt.u32 	%p12595, %r59826, %r11775;
	@%p12595 bra 	$L__BB0_3493;
	setp.lt.u32 	%p12596, %r59825, %r11774;
	mov.u32 	%r59820, %r59818;
	@%p12596 bra 	$L__BB0_3494;
	setp.gt.u32 	%p12597, %r59825, %r11774;
	@%p12597 bra 	$L__BB0_3493;
	setp.lt.u32 	%p12598, %r59824, %r11773;
	mov.u32 	%r59820, %r59818;
	@%p12598 bra 	$L__BB0_3494;
	setp.gt.u32 	%p12599, %r59824, %r11773;
	@%p12599 bra 	$L__BB0_3493;
	setp.lt.u32 	%p12600, %r59823, %r11772;
	mov.u32 	%r59820, %r59818;
	@%p12600 bra 	$L__BB0_3494;
	setp.gt.u32 	%p12601, %r59823, %r11772;
	@%p12601 bra 	$L__BB0_3493;
	setp.lt.u32 	%p12602, %r59822, %r11771;
	mov.u32 	%r59820, %r59818;
	@%p12602 bra 	$L__BB0_3494;
	setp.gt.u32 	%p12603, %r59822, %r11771;
	@%p12603 bra 	$L__BB0_3493;
	setp.lt.u32 	%p12604, %r59821, %r11770;
	mov.u32 	%r59820, %r59818;
	@%p12604 bra 	$L__BB0_3494;
	setp.le.u32 	%p12605, %r59821, %r11770;
	setp.lt.u32 	%p12606, %r59818, %r11769;
	and.pred  	%p12607, %p12605, %p12606;
	mov.u32 	%r59820, %r59818;
	@%p12607 bra 	$L__BB0_3494;
$L__BB0_3493:
	sub.s32 	%r59820, %r59818, %r11769;
	setp.lt.u32 	%p12608, %r59818, %r11769;
	selp.u32 	%r47462, 1, 0, %p12608;
	sub.s32 	%r47463, %r59821, %r11770;
	setp.lt.u32 	%p12609, %r59821, %r11770;
	selp.s32 	%r47464, -1, 0, %p12608;
	add.s32 	%r59821, %r47463, %r47464;
	setp.lt.u32 	%p12610, %r47463, %r47462;
	or.pred  	%p12611, %p12609, %p12610;
	selp.u32 	%r47465, 1, 0, %p12611;
	sub.s32 	%r47466, %r59822, %r11771;
	setp.lt.u32 	%p12612, %r59822, %r11771;
	selp.s32 	%r47467, -1, 0, %p12611;
	add.s32 	%r59822, %r47466, %r47467;
	setp.lt.u32 	%p12613, %r47466, %r47465;
	or.pred  	%p12614, %p12612, %p12613;
	selp.u32 	%r47468, 1, 0, %p12614;
	sub.s32 	%r47469, %r59823, %r11772;
	setp.lt.u32 	%p12615, %r59823, %r11772;
	selp.s32 	%r47470, -1, 0, %p12614;
	add.s32 	%r59823, %r47469, %r47470;
	setp.lt.u32 	%p12616, %r47469, %r47468;
	or.pred  	%p12617, %p12615, %p12616;
	selp.u32 	%r47471, 1, 0, %p12617;
	sub.s32 	%r47472, %r59824, %r11773;
	setp.lt.u32 	%p12618, %r59824, %r11773;
	selp.s32 	%r47473, -1, 0, %p12617;
	add.s32 	%r59824, %r47472, %r47473;
	setp.lt.u32 	%p12619, %r47472, %r47471;
	or.pred  	%p12620, %p12618, %p12619;
	selp.u32 	%r47474, 1, 0, %p12620;
	sub.s32 	%r47475, %r59825, %r11774;
	setp.lt.u32 	%p12621, %r59825, %r11774;
	selp.s32 	%r47476, -1, 0, %p12620;
	add.s32 	%r59825, %r47475, %r47476;
	setp.lt.u32 	%p12622, %r47475, %r47474;
	or.pred  	%p12623, %p12621, %p12622;
	selp.u32 	%r47477, 1, 0, %p12623;
	sub.s32 	%r47478, %r59826, %r11775;
	setp.lt.u32 	%p12624, %r59826, %r11775;
	selp.s32 	%r47479, -1, 0, %p12623;
	add.s32 	%r59826, %r47478, %r47479;
	setp.lt.u32 	%p12625, %r47478, %r47477;
	or.pred  	%p12626, %p12624, %p12625;
	selp.s32 	%r47480, -1, 0, %p12626;
	sub.s32 	%r47481, %r59827, %r11776;
	add.s32 	%r59827, %r47481, %r47480;
$L__BB0_3494:
	ld.local.u32 	%r9375, [%rd23+28];
	setp.lt.u32 	%p12627, %r59284, %r9375;
	@%p12627 bra 	$L__BB0_3509;
	setp.gt.u32 	%p12628, %r59284, %r9375;
	@%p12628 bra 	$L__BB0_3508;
	ld.local.u32 	%r9376, [%rd23+24];
	setp.lt.u32 	%p12629, %r59285, %r9376;
	@%p12629 bra 	$L__BB0_3509;
	setp.gt.u32 	%p12630, %r59285, %r9376;
	@%p12630 bra 	$L__BB0_3508;
	ld.local.u32 	%r9377, [%rd23+20];
	setp.lt.u32 	%p12631, %r59286, %r9377;
	@%p12631 bra 	$L__BB0_3509;
	setp.gt.u32 	%p12632, %r59286, %r9377;
	@%p12632 bra 	$L__BB0_3508;
	ld.local.u32 	%r9378, [%rd23+16];
	setp.lt.u32 	%p12633, %r59287, %r9378;
	@%p12633 bra 	$L__BB0_3509;
	setp.gt.u32 	%p12634, %r59287, %r9378;
	@%p12634 bra 	$L__BB0_3508;
	ld.local.u32 	%r9379, [%rd23+12];
	setp.lt.u32 	%p12635, %r59288, %r9379;
	@%p12635 bra 	$L__BB0_3509;
	setp.gt.u32 	%p12636, %r59288, %r9379;
	@%p12636 bra 	$L__BB0_3508;
	ld.local.u32 	%r9380, [%rd23+8];
	setp.lt.u32 	%p12637, %r59289, %r9380;
	@%p12637 bra 	$L__BB0_3509;
	setp.gt.u32 	%p12638, %r59289, %r9380;
	@%p12638 bra 	$L__BB0_3508;
	ld.local.u32 	%r9381, [%rd23+4];
	setp.lt.u32 	%p12639, %r59290, %r9381;
	@%p12639 bra 	$L__BB0_3509;
	setp.le.u32 	%p12640, %r59290, %r9381;
	ld.local.u32 	%r47482, [%rd23];
	setp.lt.u32 	%p12641, %r59291, %r47482;
	and.pred  	%p12642, %p12640, %p12641;
	@%p12642 bra 	$L__BB0_3509;
$L__BB0_3508:
	ld.local.u32 	%r59834, [%rd23];
	sub.s32 	%r59835, %r59291, %r59834;
	setp.lt.u32 	%p12643, %r59291, %r59834;
	selp.u32 	%r47484, 1, 0, %p12643;
	ld.local.u32 	%r59833, [%rd23+4];
	sub.s32 	%r47485, %r59290, %r59833;
	setp.lt.u32 	%p12644, %r59290, %r59833;
	selp.s32 	%r47486, -1, 0, %p12643;
	add.s32 	%r59836, %r47485, %r47486;
	setp.lt.u32 	%p12645, %r47485, %r47484;
	or.pred  	%p12646, %p12644, %p12645;
	selp.u32 	%r47487, 1, 0, %p12646;
	ld.local.u32 	%r59832, [%rd23+8];
	sub.s32 	%r47488, %r59289, %r59832;
	setp.lt.u32 	%p12647, %r59289, %r59832;
	selp.s32 	%r47489, -1, 0, %p12646;
	add.s32 	%r59837, %r47488, %r47489;
	setp.lt.u32 	%p12648, %r47488, %r47487;
	or.pred  	%p12649, %p12647, %p12648;
	selp.u32 	%r47490, 1, 0, %p12649;
	ld.local.u32 	%r59831, [%rd23+12];
	sub.s32 	%r47491, %r59288, %r59831;
	setp.lt.u32 	%p12650, %r59288, %r59831;
	selp.s32 	%r47492, -1, 0, %p12649;
	add.s32 	%r59838, %r47491, %r47492;
	setp.lt.u32 	%p12651, %r47491, %r47490;
	or.pred  	%p12652, %p12650, %p12651;
	selp.u32 	%r47493, 1, 0, %p12652;
	ld.local.u32 	%r59830, [%rd23+16];
	sub.s32 	%r47494, %r59287, %r59830;
	setp.lt.u32 	%p12653, %r59287, %r59830;
	selp.s32 	%r47495, -1, 0, %p12652;
	add.s32 	%r59839, %r47494, %r47495;
	setp.lt.u32 	%p12654, %r47494, %r47493;
	or.pred  	%p12655, %p12653, %p12654;
	selp.u32 	%r47496, 1, 0, %p12655;
	ld.local.u32 	%r59829, [%rd23+20];
	sub.s32 	%r47497, %r59286, %r59829;
	setp.lt.u32 	%p12656, %r59286, %r59829;
	selp.s32 	%r47498, -1, 0, %p12655;
	add.s32 	%r59840, %r47497, %r47498;
	setp.lt.u32 	%p12657, %r47497, %r47496;
	or.pred  	%p12658, %p12656, %p12657;
	selp.u32 	%r47499, 1, 0, %p12658;
	ld.local.u32 	%r59828, [%rd23+24];
	sub.s32 	%r47500, %r59285, %r59828;
	setp.lt.u32 	%p12659, %r59285, %r59828;
	selp.s32 	%r47501, -1, 0, %p12658;
	add.s32 	%r59841, %r47500, %r47501;
	setp.lt.u32 	%p12660, %r47500, %r47499;
	or.pred  	%p12661, %p12659, %p12660;
	selp.s32 	%r47502, -1, 0, %p12661;
	sub.s32 	%r47503, %r59284, %r9375;
	add.s32 	%r59842, %r47503, %r47502;
	bra.uni 	$L__BB0_3510;
$L__BB0_3509:
	ld.local.u32 	%r59834, [%rd23];
	sub.s32 	%r47504, %r59834, %r59291;
	setp.lt.u32 	%p12662, %r59834, %r59291;
	selp.u32 	%r47505, 1, 0, %p12662;
	ld.local.u32 	%r59833, [%rd23+4];
	sub.s32 	%r47506, %r59833, %r59290;
	setp.lt.u32 	%p12663, %r59833, %r59290;
	selp.s32 	%r47507, -1, 0, %p12662;
	add.s32 	%r47508, %r47506, %r47507;
	setp.lt.u32 	%p12664, %r47506, %r47505;
	or.pred  	%p12665, %p12663, %p12664;
	selp.u32 	%r47509, 1, 0, %p12665;
	ld.local.u32 	%r59832, [%rd23+8];
	sub.s32 	%r47510, %r59832, %r59289;
	setp.lt.u32 	%p12666, %r59832, %r59289;
	selp.s32 	%r47511, -1, 0, %p12665;
	add.s32 	%r47512, %r47510, %r47511;
	setp.lt.u32 	%p12667, %r47510, %r47509;
	or.pred  	%p12668, %p12666, %p12667;
	selp.u32 	%r47513, 1, 0, %p12668;
	ld.local.u32 	%r59831, [%rd23+12];
	sub.s32 	%r47514, %r59831, %r59288;
	setp.lt.u32 	%p12669, %r59831, %r59288;
	selp.s32 	%r47515, -1, 0, %p12668;
	add.s32 	%r47516, %r47514, %r47515;
	setp.lt.u32 	%p12670, %r47514, %r47513;
	or.pred  	%p12671, %p12669, %p12670;
	selp.u32 	%r47517, 1, 0, %p12671;
	ld.local.u32 	%r59830, [%rd23+16];
	sub.s32 	%r47518, %r59830, %r59287;
	setp.lt.u32 	%p12672, %r59830, %r59287;
	selp.s32 	%r47519, -1, 0, %p12671;
	add.s32 	%r47520, %r47518, %r47519;
	setp.lt.u32 	%p12673, %r47518, %r47517;
	or.pred  	%p12674, %p12672, %p12673;
	selp.u32 	%r47521, 1, 0, %p12674;
	ld.local.u32 	%r59829, [%rd23+20];
	sub.s32 	%r47522, %r59829, %r59286;
	setp.lt.u32 	%p12675, %r59829, %r59286;
	selp.s32 	%r47523, -1, 0, %p12674;
	add.s32 	%r47524, %r47522, %r47523;
	setp.lt.u32 	%p12676, %r47522, %r47521;
	or.pred  	%p12677, %p12675, %p12676;
	selp.u32 	%r47525, 1, 0, %p12677;
	ld.local.u32 	%r59828, [%rd23+24];
	sub.s32 	%r47526, %r59828, %r59285;
	setp.lt.u32 	%p12678, %r59828, %r59285;
	selp.s32 	%r47527, -1, 0, %p12677;
	add.s32 	%r47528, %r47526, %r47527;
	setp.lt.u32 	%p12679, %r47526, %r47525;
	or.pred  	%p12680, %p12678, %p12679;
	selp.u32 	%r47529, 1, 0, %p12680;
	sub.s32 	%r47530, %r59284, %r9375;
	add.s32 	%r47531, %r47530, %r47529;
	sub.s32 	%r59835, %r11769, %r47504;
	setp.lt.u32 	%p12681, %r11769, %r47504;
	selp.u32 	%r47532, 1, 0, %p12681;
	sub.s32 	%r47533, %r11770, %r47508;
	setp.lt.u32 	%p12682, %r11770, %r47508;
	selp.s32 	%r47534, -1, 0, %p12681;
	add.s32 	%r59836, %r47533, %r47534;
	setp.lt.u32 	%p12683, %r47533, %r47532;
	or.pred  	%p12684, %p12682, %p12683;
	selp.u32 	%r47535, 1, 0, %p12684;
	sub.s32 	%r47536, %r11771, %r47512;
	setp.lt.u32 	%p12685, %r11771, %r47512;
	selp.s32 	%r47537, -1, 0, %p12684;
	add.s32 	%r59837, %r47536, %r47537;
	setp.lt.u32 	%p12686, %r47536, %r47535;
	or.pred  	%p12687, %p12685, %p12686;
	selp.u32 	%r47538, 1, 0, %p12687;
	sub.s32 	%r47539, %r11772, %r47516;
	setp.lt.u32 	%p12688, %r11772, %r47516;
	selp.s32 	%r47540, -1, 0, %p12687;
	add.s32 	%r59838, %r47539, %r47540;
	setp.lt.u32 	%p12689, %r47539, %r47538;
	or.pred  	%p12690, %p12688, %p12689;
	selp.u32 	%r47541, 1, 0, %p12690;
	sub.s32 	%r47542, %r11773, %r47520;
	setp.lt.u32 	%p12691, %r11773, %r47520;
	selp.s32 	%r47543, -1, 0, %p12690;
	add.s32 	%r59839, %r47542, %r47543;
	setp.lt.u32 	%p12692, %r47542, %r47541;
	or.pred  	%p12693, %p12691, %p12692;
	selp.u32 	%r47544, 1, 0, %p12693;
	sub.s32 	%r47545, %r11774, %r47524;
	setp.lt.u32 	%p12694, %r11774, %r47524;
	selp.s32 	%r47546, -1, 0, %p12693;
	add.s32 	%r59840, %r47545, %r47546;
	setp.lt.u32 	%p12695, %r47545, %r47544;
	or.pred  	%p12696, %p12694, %p12695;
	selp.u32 	%r47547, 1, 0, %p12696;
	sub.s32 	%r47548, %r11775, %r47528;
	setp.lt.u32 	%p12697, %r11775, %r47528;
	selp.s32 	%r47549, -1, 0, %p12696;
	add.s32 	%r59841, %r47548, %r47549;
	setp.lt.u32 	%p12698, %r47548, %r47547;
	or.pred  	%p12699, %p12697, %p12698;
	selp.s32 	%r47550, -1, 0, %p12699;
	add.s32 	%r47551, %r47531, %r11776;
	add.s32 	%r59842, %r47551, %r47550;
$L__BB0_3510:
	st.local.u32 	[%rd30], %r59835;
	st.local.u32 	[%rd30+4], %r59836;
	st.local.u32 	[%rd30+8], %r59837;
	st.local.u32 	[%rd30+12], %r59838;
	st.local.u32 	[%rd30+16], %r59839;
	st.local.u32 	[%rd30+20], %r59840;
	st.local.u32 	[%rd30+24], %r59841;
	st.local.u32 	[%rd30+28], %r59842;
	and.b32  	%r9427, %r59835, 65535;
	shr.u32 	%r9428, %r59835, 16;
	and.b32  	%r9429, %r59836, 65535;
	shr.u32 	%r9430, %r59836, 16;
	and.b32  	%r9431, %r59837, 65535;
	shr.u32 	%r9432, %r59837, 16;
	and.b32  	%r9433, %r59838, 65535;
	shr.u32 	%r9434, %r59838, 16;
	and.b32  	%r9435, %r59839, 65535;
	shr.u32 	%r9436, %r59839, 16;
	and.b32  	%r9437, %r59840, 65535;
	shr.u32 	%r9438, %r59840, 16;
	and.b32  	%r9439, %r59841, 65535;
	shr.u32 	%r9440, %r59841, 16;
	and.b32  	%r9441, %r59842, 65535;
	shr.u32 	%r9442, %r59842, 16;
	mov.b32 	%r59859, 0;
	mov.u64 	%rd525, %rd30;
	mov.u32 	%r59858, %r59859;
	mov.u32 	%r59857, %r59859;
	mov.u32 	%r59856, %r59859;
	mov.u32 	%r59855, %r59859;
	mov.u32 	%r59854, %r59859;
	mov.u32 	%r59853, %r59859;
	mov.u32 	%r59850, %r59859;
	mov.u32 	%r59851, %r59859;
$L__BB0_3511:
	ld.param.u32 	%r55710, [_Z17ecm_stage1_kernelj4U256S_S_jPKjjjjjjjjPjS2_S2_S2_S2_S2__param_4];
	ld.local.u32 	%r47553, [%rd525];
	shr.u32 	%r47554, %r47553, 16;
	and.b32  	%r47555, %r47553, 65535;
	mul.lo.s32 	%r47556, %r9427, %r47555;
	mul.lo.s32 	%r47557, %r9427, %r47554;
	mad.lo.s32 	%r47558, %r9428, %r47555, %r47557;
	and.b32  	%r47559, %r47556, 65535;
	shl.b32 	%r47560, %r47558, 16;
	shr.u32 	%r47561, %r47556, 16;
	shr.u32 	%r47562, %r47558, 16;
	add.s32 	%r47563, %r47559, %r59850;
	add.s32 	%r47564, %r47563, %r47560;
	setp.lt.u32 	%p12700, %r47564, %r59850;
	selp.u32 	%r47565, 1, 0, %p12700;
	mad.lo.s32 	%r47566, %r9428, %r47554, %r47561;
	add.s32 	%r47567, %r47566, %r47562;
	add.s32 	%r47568, %r47567, %r47565;
	mul.lo.s32 	%r47569, %r9429, %r47555;
	mul.lo.s32 	%r47570, %r9429, %r47554;
	mad.lo.s32 	%r47571, %r9430, %r47555, %r47570;
	and.b32  	%r47572, %r47569, 65535;
	shl.b32 	%r47573, %r47571, 16;
	shr.u32 	%r47574, %r47569, 16;
	shr.u32 	%r47575, %r47571, 16;
	add.s32 	%r47576, %r47572, %r59853;
	add.s32 	%r47577, %r47576, %r47573;
	setp.lt.u32 	%p12701, %r47577, %r59853;
	selp.u32 	%r47578, 1, 0, %p12701;
	add.s32 	%r47579, %r47577, %r47568;
	setp.lt.u32 	%p12702, %r47579, %r47577;
	selp.u32 	%r47580, 1, 0, %p12702;
	mad.lo.s32 	%r47581, %r9430, %r47554, %r47574;
	add.s32 	%r47582, %r47581, %r47575;
	add.s32 	%r47583, %r47582, %r47578;
	add.s32 	%r47584, %r47583, %r47580;
	mul.lo.s32 	%r47585, %r9431, %r47555;
	mul.lo.s32 	%r47586, %r9431, %r47554;
	mad.lo.s32 	%r47587, %r9432, %r47555, %r47586;
	and.b32  	%r47588, %r47585, 65535;
	shl.b32 	%r47589, %r47587, 16;
	shr.u32 	%r47590, %r47585, 16;
	shr.u32 	%r47591, %r47587, 16;
	add.s32 	%r47592, %r47588, %r59854;
	add.s32 	%r47593, %r47592, %r47589;
	setp.lt.u32 	%p12703, %r47593, %r59854;
	selp.u32 	%r47594, 1, 0, %p12703;
	add.s32 	%r47595, %r47593, %r47584;
	setp.lt.u32 	%p12704, %r47595, %r47593;
	selp.u32 	%r47596, 1, 0, %p12704;
	mad.lo.s32 	%r47597, %r9432, %r47554, %r47590;
	add.s32 	%r47598, %r47597, %r47591;
	add.s32 	%r47599, %r47598, %r47594;
	add.s32 	%r47600, %r47599, %r47596;
	mul.lo.s32 	%r47601, %r9433, %r47555;
	mul.lo.s32 	%r47602, %r9433, %r47554;
	mad.lo.s32 	%r47603, %r9434, %r47555, %r47602;
	and.b32  	%r47604, %r47601, 65535;
	shl.b32 	%r47605, %r47603, 16;
	shr.u32 	%r47606, %r47601, 16;
	shr.u32 	%r47607, %r47603, 16;
	add.s32 	%r47608, %r47604, %r59855;
	add.s32 	%r47609, %r47608, %r47605;
	setp.lt.u32 	%p12705, %r47609, %r59855;
	selp.u32 	%r47610, 1, 0, %p12705;
	add.s32 	%r47611, %r47609, %r47600;
	setp.lt.u32 	%p12706, %r47611, %r47609;
	selp.u32 	%r47612, 1, 0, %p12706;
	mad.lo.s32 	%r47613, %r9434, %r47554, %r47606;
	add.s32 	%r47614, %r47613, %r47607;
	add.s32 	%r47615, %r47614, %r47610;
	add.s32 	%r47616, %r47615, %r47612;
	mul.lo.s32 	%r47617, %r9435, %r47555;
	mul.lo.s32 	%r47618, %r9435, %r47554;
	mad.lo.s32 	%r47619, %r9436, %r47555, %r47618;
	and.b32  	%r47620, %r47617, 65535;
	shl.b32 	%r47621, %r47619, 16;
	shr.u32 	%r47622, %r47617, 16;
	shr.u32 	%r47623, %r47619, 16;
	add.s32 	%r47624, %r47620, %r59856;
	add.s32 	%r47625, %r47624, %r47621;
	setp.lt.u32 	%p12707, %r47625, %r59856;
	selp.u32 	%r47626, 1, 0, %p12707;
	add.s32 	%r47627, %r47625, %r47616;
	setp.lt.u32 	%p12708, %r47627, %r47625;
	selp.u32 	%r47628, 1, 0, %p12708;
	mad.lo.s32 	%r47629, %r9436, %r47554, %r47622;
	add.s32 	%r47630, %r47629, %r47623;
	add.s32 	%r47631, %r47630, %r47626;
	add.s32 	%r47632, %r47631, %r47628;
	mul.lo.s32 	%r47633, %r9437, %r47555;
	mul.lo.s32 	%r47634, %r9437, %r47554;
	mad.lo.s32 	%r47635, %r9438, %r47555, %r47634;
	and.b32  	%r47636, %r47633, 65535;
	shl.b32 	%r47637, %r47635, 16;
	shr.u32 	%r47638, %r47633, 16;
	shr.u32 	%r47639, %r47635, 16;
	add.s32 	%r47640, %r47636, %r59857;
	add.s32 	%r47641, %r47640, %r47637;
	setp.lt.u32 	%p12709, %r47641, %r59857;
	selp.u32 	%r47642, 1, 0, %p12709;
	add.s32 	%r47643, %r47641, %r47632;
	setp.lt.u32 	%p12710, %r47643, %r47641;
	selp.u32 	%r47644, 1, 0, %p12710;
	mad.lo.s32 	%r47645, %r9438, %r47554, %r47638;
	add.s32 	%r47646, %r47645, %r47639;
	add.s32 	%r47647, %r47646, %r47642;
	add.s32 	%r47648, %r47647, %r47644;
	mul.lo.s32 	%r47649, %r9439, %r47555;
	mul.lo.s32 	%r47650, %r9439, %r47554;
	mad.lo.s32 	%r47651, %r9440, %r47555, %r47650;
	and.b32  	%r47652, %r47649, 65535;
	shl.b32 	%r47653, %r47651, 16;
	shr.u32 	%r47654, %r47649, 16;
	shr.u32 	%r47655, %r47651, 16;
	add.s32 	%r47656, %r47652, %r59858;
	add.s32 	%r47657, %r47656, %r47653;
	setp.lt.u32 	%p12711, %r47657, %r59858;
	selp.u32 	%r47658, 1, 0, %p12711;
	add.s32 	%r47659, %r47657, %r47648;
	setp.lt.u32 	%p12712, %r47659, %r47657;
	selp.u32 	%r47660, 1, 0, %p12712;
	mad.lo.s32 	%r47661, %r9440, %r47554, %r47654;
	add.s32 	%r47662, %r47661, %r47655;
	add.s32 	%r47663, %r47662, %r47658;
	add.s32 	%r47664, %r47663, %r47660;
	mul.lo.s32 	%r47665, %r9441, %r47555;
	mul.lo.s32 	%r47666, %r9441, %r47554;
	mad.lo.s32 	%r47667, %r9442, %r47555, %r47666;
	and.b32  	%r47668, %r47665, 65535;
	shl.b32 	%r47669, %r47667, 16;
	shr.u32 	%r47670, %r47665, 16;
	shr.u32 	%r47671, %r47667, 16;
	add.s32 	%r47672, %r47668, %r59859;
	add.s32 	%r47673, %r47672, %r47669;
	setp.lt.u32 	%p12713, %r47673, %r59859;
	selp.u32 	%r47674, 1, 0, %p12713;
	add.s32 	%r47675, %r47673, %r47664;
	setp.lt.u32 	%p12714, %r47675, %r47673;
	selp.u32 	%r47676, 1, 0, %p12714;
	mad.lo.s32 	%r47677, %r9442, %r47554, %r47670;
	add.s32 	%r47678, %r47677, %r47671;
	add.s32 	%r47679, %r47678, %r47674;
	add.s32 	%r47680, %r47679, %r47676;
	mul.lo.s32 	%r47681, %r47564, %r55710;
	shr.u32 	%r47682, %r47681, 16;
	and.b32  	%r47683, %r47681, 65535;
	and.b32  	%r47684, %r11769, 65535;
	mul.lo.s32 	%r47685, %r47684, %r47683;
	shr.u32 	%r47686, %r11769, 16;
	mul.lo.s32 	%r47687, %r47684, %r47682;
	mad.lo.s32 	%r47688, %r47686, %r47683, %r47687;
	and.b32  	%r47689, %r47685, 65535;
	shl.b32 	%r47690, %r47688, 16;
	shr.u32 	%r47691, %r47685, 16;
	shr.u32 	%r47692, %r47688, 16;
	add.s32 	%r47693, %r47689, %r47564;
	add.s32 	%r47694, %r47693, %r47690;
	setp.lt.u32 	%p12715, %r47694, %r47564;
	selp.u32 	%r47695, 1, 0, %p12715;
	mad.lo.s32 	%r47696, %r47686, %r47682, %r47691;
	add.s32 	%r47697, %r47696, %r47692;
	add.s32 	%r47698, %r47697, %r47695;
	and.b32  	%r47699, %r11770, 65535;
	mul.lo.s32 	%r47700, %r47699, %r47683;
	shr.u32 	%r47701, %r11770, 16;
	mul.lo.s32 	%r47702, %r47699, %r47682;
	mad.lo.s32 	%r47703, %r47701, %r47683, %r47702;
	and.b32  	%r47704, %r47700, 65535;
	shl.b32 	%r47705, %r47703, 16;
	shr.u32 	%r47706, %r47700, 16;
	shr.u32 	%r47707, %r47703, 16;
	add.s32 	%r47708, %r47704, %r47579;
	add.s32 	%r47709, %r47708, %r47705;
	setp.lt.u32 	%p12716, %r47709, %r47579;
	selp.u32 	%r47710, 1, 0, %p12716;
	add.s32 	%r59850, %r47709, %r47698;
	setp.lt.u32 	%p12717, %r59850, %r47709;
	selp.u32 	%r47711, 1, 0, %p12717;
	mad.lo.s32 	%r47712, %r47701, %r47682, %r47706;
	add.s32 	%r47713, %r47712, %r47707;
	add.s32 	%r47714, %r47713, %r47710;
	add.s32 	%r47715, %r47714, %r47711;
	and.b32  	%r47716, %r11771, 65535;
	mul.lo.s32 	%r47717, %r47716, %r47683;
	shr.u32 	%r47718, %r11771, 16;
	mul.lo.s32 	%r47719, %r47716, %r47682;
	mad.lo.s32 	%r47720, %r47718, %r47683, %r47719;
	and.b32  	%r47721, %r47717, 65535;
	shl.b32 	%r47722, %r47720, 16;
	shr.u32 	%r47723, %r47717, 16;
	shr.u32 	%r47724, %r47720, 16;
	add.s32 	%r47725, %r47721, %r47595;
	add.s32 	%r47726, %r47725, %r47722;
	setp.lt.u32 	%p12718, %r47726, %r47595;
	selp.u32 	%r47727, 1, 0, %p12718;
	add.s32 	%r59853, %r47726, %r47715;
	setp.lt.u32 	%p12719, %r59853, %r47726;
	selp.u32 	%r47728, 1, 0, %p12719;
	mad.lo.s32 	%r47729, %r47718, %r47682, %r47723;
	add.s32 	%r47730, %r47729, %r47724;
	add.s32 	%r47731, %r47730, %r47727;
	add.s32 	%r47732, %r47731, %r47728;
	and.b32  	%r47733, %r11772, 65535;
	mul.lo.s32 	%r47734, %r47733, %r47683;
	shr.u32 	%r47735, %r11772, 16;
	mul.lo.s32 	%r47736, %r47733, %r47682;
	mad.lo.s32 	%r47737, %r47735, %r47683, %r47736;
	and.b32  	%r47738, %r47734, 65535;
	shl.b32 	%r47739, %r47737, 16;
	shr.u32 	%r47740, %r47734, 16;
	shr.u32 	%r47741, %r47737, 16;
	add.s32 	%r47742, %r47738, %r47611;
	add.s32 	%r47743, %r47742, %r47739;
	setp.lt.u32 	%p12720, %r47743, %r47611;
	selp.u32 	%r47744, 1, 0, %p12720;
	add.s32 	%r59854, %r47743, %r47732;
	setp.lt.u32 	%p12721, %r59854, %r47743;
	selp.u32 	%r47745, 1, 0, %p12721;
	mad.lo.s32 	%r47746, %r47735, %r47682, %r47740;
	add.s32 	%r47747, %r47746, %r47741;
	add.s32 	%r47748, %r47747, %r47744;
	add.s32 	%r47749, %r47748, %r47745;
	and.b32  	%r47750, %r11773, 65535;
	mul.lo.s32 	%r47751, %r47750, %r47683;
	shr.u32 	%r47752, %r11773, 16;
	mul.lo.s32 	%r47753, %r47750, %r47682;
	mad.lo.s32 	%r47754, %r47752, %r47683, %r47753;
	and.b32  	%r47755, %r47751, 65535;
	shl.b32 	%r47756, %r47754, 16;
	shr.u32 	%r47757, %r47751, 16;
	shr.u32 	%r47758, %r47754, 16;
	add.s32 	%r47759, %r47755, %r47627;
	add.s32 	%r47760, %r47759, %r47756;
	setp.lt.u32 	%p12722, %r47760, %r47627;
	selp.u32 	%r47761, 1, 0, %p12722;
	add.s32 	%r59855, %r47760, %r47749;
	setp.lt.u32 	%p12723, %r59855, %r47760;
	selp.u32 	%r47762, 1, 0, %p12723;
	mad.lo.s32 	%r47763, %r47752, %r47682, %r47757;
	add.s32 	%r47764, %r47763, %r47758;
	add.s32 	%r47765, %r47764, %r47761;
	add.s32 	%r47766, %r47765, %r47762;
	and.b32  	%r47767, %r11774, 65535;
	mul.lo.s32 	%r47768, %r47767, %r47683;
	shr.u32 	%r47769, %r11774, 16;
	mul.lo.s32 	%r47770, %r47767, %r47682;
	mad.lo.s32 	%r47771, %r47769, %r47683, %r47770;
	and.b32  	%r47772, %r47768, 65535;
	shl.b32 	%r47773, %r47771, 16;
	shr.u32 	%r47774, %r47768, 16;
	shr.u32 	%r47775, %r47771, 16;
	add.s32 	%r47776, %r47772, %r47643;
	add.s32 	%r47777, %r47776, %r47773;
	setp.lt.u32 	%p12724, %r47777, %r47643;
	selp.u32 	%r47778, 1, 0, %p12724;
	add.s32 	%r59856, %r47777, %r47766;
	setp.lt.u32 	%p12725, %r59856, %r47777;
	selp.u32 	%r47779, 1, 0, %p12725;
	mad.lo.s32 	%r47780, %r47769, %r47682, %r47774;
	add.s32 	%r47781, %r47780, %r47775;
	add.s32 	%r47782, %r47781, %r47778;
	add.s32 	%r47783, %r47782, %r47779;
	and.b32  	%r47784, %r11775, 65535;
	mul.lo.s32 	%r47785, %r47784, %r47683;
	shr.u32 	%r47786, %r11775, 16;
	mul.lo.s32 	%r47787, %r47784, %r47682;
	mad.lo.s32 	%r47788, %r47786, %r47683, %r47787;
	and.b32  	%r47789, %r47785, 65535;
	shl.b32 	%r47790, %r47788, 16;
	shr.u32 	%r47791, %r47785, 16;
	shr.u32 	%r47792, %r47788, 16;
	add.s32 	%r47793, %r47789, %r47659;
	add.s32 	%r47794, %r47793, %r47790;
	setp.lt.u32 	%p12726, %r47794, %r47659;
	selp.u32 	%r47795, 1, 0, %p12726;
	add.s32 	%r59857, %r47794, %r47783;
	setp.lt.u32 	%p12727, %r59857, %r47794;
	selp.u32 	%r47796, 1, 0, %p12727;
	mad.lo.s32 	%r47797, %r47786, %r47682, %r47791;
	add.s32 	%r47798, %r47797, %r47792;
	add.s32 	%r47799, %r47798, %r47795;
	add.s32 	%r47800, %r47799, %r47796;
	and.b32  	%r47801, %r11776, 65535;
	mul.lo.s32 	%r47802, %r47801, %r47683;
	shr.u32 	%r47803, %r11776, 16;
	mul.lo.s32 	%r47804, %r47801, %r47682;
	mad.lo.s32 	%r47805, %r47803, %r47683, %r47804;
	and.b32  	%r47806, %r47802, 65535;
	shl.b32 	%r47807, %r47805, 16;
	shr.u32 	%r47808, %r47802, 16;
	shr.u32 	%r47809, %r47805, 16;
	add.s32 	%r47810, %r47806, %r47675;
	add.s32 	%r47811, %r47810, %r47807;
	setp.lt.u32 	%p12728, %r47811, %r47675;
	selp.u32 	%r47812, 1, 0, %p12728;
	add.s32 	%r59858, %r47811, %r47800;
	setp.lt.u32 	%p12729, %r59858, %r47811;
	selp.u32 	%r47813, 1, 0, %p12729;
	mad.lo.s32 	%r47814, %r47803, %r47682, %r47808;
	add.s32 	%r47815, %r47814, %r47809;
	add.s32 	%r47816, %r47815, %r47812;
	add.s32 	%r47817, %r47816, %r47813;
	add.s32 	%r59859, %r47680, %r47817;
	add.s32 	%r59851, %r59851, 1;
	add.s64 	%rd525, %rd525, 4;
	setp.ne.s32 	%p12730, %r59851, 8;
	@%p12730 bra 	$L__BB0_3511;
	setp.lt.u32 	%p12731, %r59859, %r11776;
	mov.u32 	%r59852, %r59850;
	@%p12731 bra 	$L__BB0_3527;
	setp.gt.u32 	%p12732, %r59859, %r11776;
	@%p12732 bra 	$L__BB0_3526;
	setp.lt.u32 	%p12733, %r59858, %r11775;
	mov.u32 	%r59852, %r59850;
	@%p12733 bra 	$L__BB0_3527;
	setp.gt.u32 	%p12734, %r59858, %r11775;
	@%p12734 bra 	$L__BB0_3526;
	setp.lt.u32 	%p12735, %r59857, %r11774;
	mov.u32 	%r59852, %r59850;
	@%p12735 bra 	$L__BB0_3527;
	setp.gt.u32 	%p12736, %r59857, %r11774;
	@%p12736 bra 	$L__BB0_3526;
	setp.lt.u32 	%p12737, %r59856, %r11773;
	mov.u32 	%r59852, %r59850;
	@%p12737 bra 	$L__BB0_3527;
	setp.gt.u32 	%p12738, %r59856, %r11773;
	@%p12738 bra 	$L__BB0_3526;
	setp.lt.u32 	%p12739, %r59855, %r11772;
	mov.u32 	%r59852, %r59850;
	@%p12739 bra 	$L__BB0_3527;
	setp.gt.u32 	%p12740, %r59855, %r11772;
	@%p12740 bra 	$L__BB0_3526;
	setp.lt.u32 	%p12741, %r59854, %r11771;
	mov.u32 	%r59852, %r59850;
	@%p12741 bra 	$L__BB0_3527;
	setp.gt.u32 	%p12742, %r59854, %r11771;
	@%p12742 bra 	$L__BB0_3526;
	setp.lt.u32 	%p12743, %r59853, %r11770;
	mov.u32 	%r59852, %r59850;
	@%p12743 bra 	$L__BB0_3527;
	setp.le.u32 	%p12744, %r59853, %r11770;
	setp.lt.u32 	%p12745, %r59850, %r11769;
	and.pred  	%p12746, %p12744, %p12745;
	mov.u32 	%r59852, %r59850;
	@%p12746 bra 	$L__BB0_3527;
$L__BB0_3526:
	sub.s32 	%r59852, %r59850, %r11769;
	setp.lt.u32 	%p12747, %r59850, %r11769;
	selp.u32 	%r47818, 1, 0, %p12747;
	sub.s32 	%r47819, %r59853, %r11770;
	setp.lt.u32 	%p12748, %r59853, %r11770;
	selp.s32 	%r47820, -1, 0, %p12747;
	add.s32 	%r59853, %r47819, %r47820;
	setp.lt.u32 	%p12749, %r47819, %r47818;
	or.pred  	%p12750, %p12748, %p12749;
	selp.u32 	%r47821, 1, 0, %p12750;
	sub.s32 	%r47822, %r59854, %r11771;
	setp.lt.u32 	%p12751, %r59854, %r11771;
	selp.s32 	%r47823, -1, 0, %p12750;
	add.s32 	%r59854, %r47822, %r47823;
	setp.lt.u32 	%p12752, %r47822, %r47821;
	or.pred  	%p12753, %p12751, %p12752;
	selp.u32 	%r47824, 1, 0, %p12753;
	sub.s32 	%r47825, %r59855, %r11772;
	setp.lt.u32 	%p12754, %r59855, %r11772;
	selp.s32 	%r47826, -1, 0, %p12753;
	add.s32 	%r59855, %r47825, %r47826;
	setp.lt.u32 	%p12755, %r47825, %r47824;
	or.pred  	%p12756, %p12754, %p12755;
	selp.u32 	%r47827, 1, 0, %p12756;
	sub.s32 	%r47828, %r59856, %r11773;
	setp.lt.u32 	%p12757, %r59856, %r11773;
	selp.s32 	%r47829, -1, 0, %p12756;
	add.s32 	%r59856, %r47828, %r47829;
	setp.lt.u32 	%p12758, %r47828, %r47827;
	or.pred  	%p12759, %p12757, %p12758;
	selp.u32 	%r47830, 1, 0, %p12759;
	sub.s32 	%r47831, %r59857, %r11774;
	setp.lt.u32 	%p12760, %r59857, %r11774;
	selp.s32 	%r47832, -1, 0, %p12759;
	add.s32 	%r59857, %r47831, %r47832;
	setp.lt.u32 	%p12761, %r47831, %r47830;
	or.pred  	%p12762, %p12760, %p12761;
	selp.u32 	%r47833, 1, 0, %p12762;
	sub.s32 	%r47834, %r59858, %r11775;
	setp.lt.u32 	%p12763, %r59858, %r11775;
	selp.s32 	%r47835, -1, 0, %p12762;
	add.s32 	%r59858, %r47834, %r47835;
	setp.lt.u32 	%p12764, %r47834, %r47833;
	or.pred  	%p12765, %p12763, %p12764;
	selp.s32 	%r47836, -1, 0, %p12765;
	sub.s32 	%r47837, %r59859, %r11776;
	add.s32 	%r59859, %r47837, %r47836;
$L__BB0_3527:
	and.b32  	%r9483, %r59852, 65535;
	shr.u32 	%r9484, %r59852, 16;
	and.b32  	%r9485, %r59853, 65535;
	shr.u32 	%r9486, %r59853, 16;
	and.b32  	%r9487, %r59854, 65535;
	shr.u32 	%r9488, %r59854, 16;
	and.b32  	%r9489, %r59855, 65535;
	shr.u32 	%r9490, %r59855, 16;
	and.b32  	%r9491, %r59856, 65535;
	shr.u32 	%r9492, %r59856, 16;
	and.b32  	%r9493, %r59857, 65535;
	shr.u32 	%r9494, %r59857, 16;
	and.b32  	%r9495, %r59858, 65535;
	shr.u32 	%r9496, %r59858, 16;
	and.b32  	%r9497, %r59859, 65535;
	shr.u32 	%r9498, %r59859, 16;
	mov.b32 	%r59876, 0;
	mov.u32 	%r59875, %r59876;
	mov.u32 	%r59874, %r59876;
	mov.u32 	%r59873, %r59876;
	mov.u32 	%r59872, %r59876;
	mov.u32 	%r59871, %r59876;
	mov.u32 	%r59870, %r59876;
	mov.u32 	%r59867, %r59876;
	mov.u32 	%r59868, %r59876;
$L__BB0_3528:
	ld.param.u32 	%r55711, [_Z17ecm_stage1_kernelj4U256S_S_jPKjjjjjjjjPjS2_S2_S2_S2_S2__param_4];
	ld.local.u32 	%r47839, [%rd30];
	shr.u32 	%r47840, %r47839, 16;
	and.b32  	%r47841, %r47839, 65535;
	mul.lo.s32 	%r47842, %r9483, %r47841;
	mul.lo.s32 	%r47843, %r9483, %r47840;
	mad.lo.s32 	%r47844, %r9484, %r47841, %r47843;
	and.b32  	%r47845, %r47842, 65535;
	shl.b32 	%r47846, %r47844, 16;
	shr.u32 	%r47847, %r47842, 16;
	shr.u32 	%r47848, %r47844, 16;
	add.s32 	%r47849, %r47845, %r59867;
	add.s32 	%r47850, %r47849, %r47846;
	setp.lt.u32 	%p12766, %r47850, %r59867;
	selp.u32 	%r47851, 1, 0, %p12766;
	mad.lo.s32 	%r47852, %r9484, %r47840, %r47847;
	add.s32 	%r47853, %r47852, %r47848;
	add.s32 	%r47854, %r47853, %r47851;
	mul.lo.s32 	%r47855, %r9485, %r47841;
	mul.lo.s32 	%r47856, %r9485, %r47840;
	mad.lo.s32 	%r47857, %r9486, %r47841, %r47856;
	and.b32  	%r47858, %r47855, 65535;
	shl.b32 	%r47859, %r47857, 16;
	shr.u32 	%r47860, %r47855, 16;
	shr.u32 	%r47861, %r47857, 16;
	add.s32 	%r47862, %r47858, %r59870;
	add.s32 	%r47863, %r47862, %r47859;
	setp.lt.u32 	%p12767, %r47863, %r59870;
	selp.u32 	%r47864, 1, 0, %p12767;
	add.s32 	%r47865, %r47863, %r47854;
	setp.lt.u32 	%p12768, %r47865, %r47863;
	selp.u32 	%r47866, 1, 0, %p12768;
	mad.lo.s32 	%r47867, %r9486, %r47840, %r47860;
	add.s32 	%r47868, %r47867, %r47861;
	add.s32 	%r47869, %r47868, %r47864;
	add.s32 	%r47870, %r47869, %r47866;
	mul.lo.s32 	%r47871, %r9487, %r47841;
	mul.lo.s32 	%r47872, %r9487, %r47840;
	mad.lo.s32 	%r47873, %r9488, %r47841, %r47872;
	and.b32  	%r47874, %r47871, 65535;
	shl.b32 	%r47875, %r47873, 16;
	shr.u32 	%r47876, %r47871, 16;
	shr.u32 	%r47877, %r47873, 16;
	add.s32 	%r47878, %r47874, %r59871;
	add.s32 	%r47879, %r47878, %r47875;
	setp.lt.u32 	%p12769, %r47879, %r59871;
	selp.u32 	%r47880, 1, 0, %p12769;
	add.s32 	%r47881, %r47879, %r47870;
	setp.lt.u32 	%p12770, %r47881, %r47879;
	selp.u32 	%r47882, 1, 0, %p12770;
	mad.lo.s32 	%r47883, %r9488, %r47840, %r47876;
	add.s32 	%r47884, %r47883, %r47877;
	add.s32 	%r47885, %r47884, %r47880;
	add.s32 	%r47886, %r47885, %r47882;
	mul.lo.s32 	%r47887, %r9489, %r47841;
	mul.lo.s32 	%r47888, %r9489, %r47840;
	mad.lo.s32 	%r47889, %r9490, %r47841, %r47888;
	and.b32  	%r47890, %r47887, 65535;
	shl.b32 	%r47891, %r47889, 16;
	shr.u32 	%r47892, %r47887, 16;
	shr.u32 	%r47893, %r47889, 16;
	add.s32 	%r47894, %r47890, %r59872;
	add.s32 	%r47895, %r47894, %r47891;
	setp.lt.u32 	%p12771, %r47895, %r59872;
	selp.u32 	%r47896, 1, 0, %p12771;
	add.s32 	%r47897, %r47895, %r47886;
	setp.lt.u32 	%p12772, %r47897, %r47895;
	selp.u32 	%r47898, 1, 0, %p12772;
	mad.lo.s32 	%r47899, %r9490, %r47840, %r47892;
	add.s32 	%r47900, %r47899, %r47893;
	add.s32 	%r47901, %r47900, %r47896;
	add.s32 	%r47902, %r47901, %r47898;
	mul.lo.s32 	%r47903, %r9491, %r47841;
	mul.lo.s32 	%r47904, %r9491, %r47840;
	mad.lo.s32 	%r47905, %r9492, %r47841, %r47904;
	and.b32  	%r47906, %r47903, 65535;
	shl.b32 	%r47907, %r47905, 16;
	shr.u32 	%r47908, %r47903, 16;
	shr.u32 	%r47909, %r47905, 16;
	add.s32 	%r47910, %r47906, %r59873;
	add.s32 	%r47911, %r47910, %r47907;
	setp.lt.u32 	%p12773, %r47911, %r59873;
	selp.u32 	%r47912, 1, 0, %p12773;
	add.s32 	%r47913, %r47911, %r47902;
	setp.lt.u32 	%p12774, %r47913, %r47911;
	selp.u32 	%r47914, 1, 0, %p12774;
	mad.lo.s32 	%r47915, %r9492, %r47840, %r47908;
	add.s32 	%r47916, %r47915, %r47909;
	add.s32 	%r47917, %r47916, %r47912;
	add.s32 	%r47918, %r47917, %r47914;
	mul.lo.s32 	%r47919, %r9493, %r47841;
	mul.lo.s32 	%r47920, %r9493, %r47840;
	mad.lo.s32 	%r47921, %r9494, %r47841, %r47920;
	and.b32  	%r47922, %r47919, 65535;
	shl.b32 	%r47923, %r47921, 16;
	shr.u32 	%r47924, %r47919, 16;
	shr.u32 	%r47925, %r47921, 16;
	add.s32 	%r47926, %r47922, %r59874;
	add.s32 	%r47927, %r47926, %r47923;
	setp.lt.u32 	%p12775, %r47927, %r59874;
	selp.u32 	%r47928, 1, 0, %p12775;
	add.s32 	%r47929, %r47927, %r47918;
	setp.lt.u32 	%p12776, %r47929, %r47927;
	selp.u32 	%r47930, 1, 0, %p12776;
	mad.lo.s32 	%r47931, %r9494, %r47840, %r47924;
	add.s32 	%r47932, %r47931, %r47925;
	add.s32 	%r47933, %r47932, %r47928;
	add.s32 	%r47934, %r47933, %r47930;
	mul.lo.s32 	%r47935, %r9495, %r47841;
	mul.lo.s32 	%r47936, %r9495, %r47840;
	mad.lo.s32 	%r47937, %r9496, %r47841, %r47936;
	and.b32  	%r47938, %r47935, 65535;
	shl.b32 	%r47939, %r47937, 16;
	shr.u32 	%r47940, %r47935, 16;
	shr.u32 	%r47941, %r47937, 16;
	add.s32 	%r47942, %r47938, %r59875;
	add.s32 	%r47943, %r47942, %r47939;
	setp.lt.u32 	%p12777, %r47943, %r59875;
	selp.u32 	%r47944, 1, 0, %p12777;
	add.s32 	%r47945, %r47943, %r47934;
	setp.lt.u32 	%p12778, %r47945, %r47943;
	selp.u32 	%r47946, 1, 0, %p12778;
	mad.lo.s32 	%r47947, %r9496, %r47840, %r47940;
	add.s32 	%r47948, %r47947, %r47941;
	add.s32 	%r47949, %r47948, %r47944;
	add.s32 	%r47950, %r47949, %r47946;
	mul.lo.s32 	%r47951, %r9497, %r47841;
	mul.lo.s32 	%r47952, %r9497, %r47840;
	mad.lo.s32 	%r47953, %r9498, %r47841, %r47952;
	and.b32  	%r47954, %r47951, 65535;
	shl.b32 	%r47955, %r47953, 16;
	shr.u32 	%r47956, %r47951, 16;
	shr.u32 	%r47957, %r47953, 16;
	add.s32 	%r47958, %r47954, %r59876;
	add.s32 	%r47959, %r47958, %r47955;
	setp.lt.u32 	%p12779, %r47959, %r59876;
	selp.u32 	%r47960, 1, 0, %p12779;
	add.s32 	%r47961, %r47959, %r47950;
	setp.lt.u32 	%p12780, %r47961, %r47959;
	selp.u32 	%r47962, 1, 0, %p12780;
	mad.lo.s32 	%r47963, %r9498, %r47840, %r47956;
	add.s32 	%r47964, %r47963, %r47957;
	add.s32 	%r47965, %r47964, %r47960;
	add.s32 	%r47966, %r47965, %r47962;
	mul.lo.s32 	%r47967, %r47850, %r55711;
	shr.u32 	%r47968, %r47967, 16;
	and.b32  	%r47969, %r47967, 65535;
	and.b32  	%r47970, %r11769, 65535;
	mul.lo.s32 	%r47971, %r47970, %r47969;
	shr.u32 	%r47972, %r11769, 16;
	mul.lo.s32 	%r47973, %r47970, %r47968;
	mad.lo.s32 	%r47974, %r47972, %r47969, %r47973;
	and.b32  	%r47975, %r47971, 65535;
	shl.b32 	%r47976, %r47974, 16;
	shr.u32 	%r47977, %r47971, 16;
	shr.u32 	%r47978, %r47974, 16;
	add.s32 	%r47979, %r47975, %r47850;
	add.s32 	%r47980, %r47979, %r47976;
	setp.lt.u32 	%p12781, %r47980, %r47850;
	selp.u32 	%r47981, 1, 0, %p12781;
	mad.lo.s32 	%r47982, %r47972, %r47968, %r47977;
	add.s32 	%r47983, %r47982, %r47978;
	add.s32 	%r47984, %r47983, %r47981;
	and.b32  	%r47985, %r11770, 65535;
	mul.lo.s32 	%r47986, %r47985, %r47969;
	shr.u32 	%r47987, %r11770, 16;
	mul.lo.s32 	%r47988, %r47985, %r47968;
	mad.lo.s32 	%r47989, %r47987, %r47969, %r47988;
	and.b32  	%r47990, %r47986, 65535;
	shl.b32 	%r47991, %r47989, 16;
	shr.u32 	%r47992, %r47986, 16;
	shr.u32 	%r47993, %r47989, 16;
	add.s32 	%r47994, %r47990, %r47865;
	add.s32 	%r47995, %r47994, %r47991;
	setp.lt.u32 	%p12782, %r47995, %r47865;
	selp.u32 	%r47996, 1, 0, %p12782;
	add.s32 	%r59867, %r47995, %r47984;
	setp.lt.u32 	%p12783, %r59867, %r47995;
	selp.u32 	%r47997, 1, 0, %p12783;
	mad.lo.s32 	%r47998, %r47987, %r47968, %r47992;
	add.s32 	%r47999, %r47998, %r47993;
	add.s32 	%r48000, %r47999, %r47996;
	add.s32 	%r48001, %r48000, %r47997;
	and.b32  	%r48002, %r11771, 65535;
	mul.lo.s32 	%r48003, %r48002, %r47969;
	shr.u32 	%r48004, %r11771, 16;
	mul.lo.s32 	%r48005, %r48002, %r47968;
	mad.lo.s32 	%r48006, %r48004, %r47969, %r48005;
	and.b32  	%r48007, %r48003, 65535;
	shl.b32 	%r48008, %r48006, 16;
	shr.u32 	%r48009, %r48003, 16;
	shr.u32 	%r48010, %r48006, 16;
	add.s32 	%r48011, %r48007, %r47881;
	add.s32 	%r48012, %r48011, %r48008;
	setp.lt.u32 	%p12784, %r48012, %r47881;
	selp.u32 	%r48013, 1, 0, %p12784;
	add.s32 	%r59870, %r48012, %r48001;
	setp.lt.u32 	%p12785, %r59870, %r48012;
	selp.u32 	%r48014, 1, 0, %p12785;
	mad.lo.s32 	%r48015, %r48004, %r47968, %r48009;
	add.s32 	%r48016, %r48015, %r48010;
	add.s32 	%r48017, %r48016, %r48013;
	add.s32 	%r48018, %r48017, %r48014;
	and.b32  	%r48019, %r11772, 65535;
	mul.lo.s32 	%r48020, %r48019, %r47969;
	shr.u32 	%r48021, %r11772, 16;
	mul.lo.s32 	%r48022, %r48019, %r47968;
	mad.lo.s32 	%r48023, %r48021, %r47969, %r48022;
	and.b32  	%r48024, %r48020, 65535;
	shl.b32 	%r48025, %r48023, 16;
	shr.u32 	%r48026, %r48020, 16;
	shr.u32 	%r48027, %r48023, 16;
	add.s32 	%r48028, %r48024, %r47897;
	add.s32 	%r48029, %r48028, %r48025;
	setp.lt.u32 	%p12786, %r48029, %r47897;
	selp.u32 	%r48030, 1, 0, %p12786;
	add.s32 	%r59871, %r48029, %r48018;
	setp.lt.u32 	%p12787, %r59871, %r48029;
	selp.u32 	%r48031, 1, 0, %p12787;
	mad.lo.s32 	%r48032, %r48021, %r47968, %r48026;
	add.s32 	%r48033, %r48032, %r48027;
	add.s32 	%r48034, %r48033, %r48030;
	add.s32 	%r48035, %r48034, %r48031;
	and.b32  	%r48036, %r11773, 65535;
	mul.lo.s32 	%r48037, %r48036, %r47969;
	shr.u32 	%r48038, %r11773, 16;
	mul.lo.s32 	%r48039, %r48036, %r47968;
	mad.lo.s32 	%r48040, %r48038, %r47969, %r48039;
	and.b32  	%r48041, %r48037, 65535;
	shl.b32 	%r48042, %r48040, 16;
	shr.u32 	%r48043, %r48037, 16;
	shr.u32 	%r48044, %r48040, 16;
	add.s32 	%r48045, %r48041, %r47913;
	add.s32 	%r48046, %r48045, %r48042;
	setp.lt.u32 	%p12788, %r48046, %r47913;
	selp.u32 	%r48047, 1, 0, %p12788;
	add.s32 	%r59872, %r48046, %r48035;
	setp.lt.u32 	%p12789, %r59872, %r48046;
	selp.u32 	%r48048, 1, 0, %p12789;
	mad.lo.s32 	%r48049, %r48038, %r47968, %r48043;
	add.s32 	%r48050, %r48049, %r48044;
	add.s32 	%r48051, %r48050, %r48047;
	add.s32 	%r48052, %r48051, %r48048;
	and.b32  	%r48053, %r11774, 65535;
	mul.lo.s32 	%r48054, %r48053, %r47969;
	shr.u32 	%r48055, %r11774, 16;
	mul.lo.s32 	%r48056, %r48053, %r47968;
	mad.lo.s32 	%r48057, %r48055, %r47969, %r48056;
	and.b32  	%r48058, %r48054, 65535;
	shl.b32 	%r48059, %r48057, 16;
	shr.u32 	%r48060, %r48054, 16;
	shr.u32 	%r48061, %r48057, 16;
	add.s32 	%r48062, %r48058, %r47929;
	add.s32 	%r48063, %r48062, %r48059;
	setp.lt.u32 	%p12790, %r48063, %r47929;
	selp.u32 	%r48064, 1, 0, %p12790;
	add.s32 	%r59873, %r48063, %r48052;
	setp.lt.u32 	%p12791, %r59873, %r48063;
	selp.u32 	%r48065, 1, 0, %p12791;
	mad.lo.s32 	%r48066, %r48055, %r47968, %r48060;
	add.s32 	%r48067, %r48066, %r48061;
	add.s32 	%r48068, %r48067, %r48064;
	add.s32 	%r48069, %r48068, %r48065;
	and.b32  	%r48070, %r11775, 65535;
	mul.lo.s32 	%r48071, %r48070, %r47969;
	shr.u32 	%r48072, %r11775, 16;
	mul.lo.s32 	%r48073, %r48070, %r47968;
	mad.lo.s32 	%r48074, %r48072, %r47969, %r48073;
	and.b32  	%r48075, %r48071, 65535;
	shl.b32 	%r48076, %r48074, 16;
	shr.u32 	%r48077, %r48071, 16;
	shr.u32 	%r48078, %r48074, 16;
	add.s32 	%r48079, %r48075, %r47945;
	add.s32 	%r48080, %r48079, %r48076;
	setp.lt.u32 	%p12792, %r48080, %r47945;
	selp.u32 	%r48081, 1, 0, %p12792;
	add.s32 	%r59874, %r48080, %r48069;
	setp.lt.u32 	%p12793, %r59874, %r48080;
	selp.u32 	%r48082, 1, 0, %p12793;
	mad.lo.s32 	%r48083, %r48072, %r47968, %r48077;
	add.s32 	%r48084, %r48083, %r48078;
	add.s32 	%r48085, %r48084, %r48081;
	add.s32 	%r48086, %r48085, %r48082;
	and.b32  	%r48087, %r11776, 65535;
	mul.lo.s32 	%r48088, %r48087, %r47969;
	shr.u32 	%r48089, %r11776, 16;
	mul.lo.s32 	%r48090, %r48087, %r47968;
	mad.lo.s32 	%r48091, %r48089, %r47969, %r48090;
	and.b32  	%r48092, %r48088, 65535;
	shl.b32 	%r48093, %r48091, 16;
	shr.u32 	%r48094, %r48088, 16;
	shr.u32 	%r48095, %r48091, 16;
	add.s32 	%r48096, %r48092, %r47961;
	add.s32 	%r48097, %r48096, %r48093;
	setp.lt.u32 	%p12794, %r48097, %r47961;
	selp.u32 	%r48098, 1, 0, %p12794;
	add.s32 	%r59875, %r48097, %r48086;
	setp.lt.u32 	%p12795, %r59875, %r48097;
	selp.u32 	%r48099, 1, 0, %p12795;
	mad.lo.s32 	%r48100, %r48089, %r47968, %r48094;
	add.s32 	%r48101, %r48100, %r48095;
	add.s32 	%r48102, %r48101, %r48098;
	add.s32 	%r48103, %r48102, %r48099;
	add.s32 	%r59876, %r47966, %r48103;
	add.s32 	%r59868, %r59868, 1;
	add.s64 	%rd30, %rd30, 4;
	setp.ne.s32 	%p12796, %r59868, 8;
	@%p12796 bra 	$L__BB0_3528;
	setp.lt.u32 	%p12797, %r59876, %r11776;
	mov.u32 	%r59869, %r59867;
	@%p12797 bra 	$L__BB0_3544;
	setp.gt.u32 	%p12798, %r59876, %r11776;
	@%p12798 bra 	$L__BB0_3543;
	setp.lt.u32 	%p12799, %r59875, %r11775;
	mov.u32 	%r59869, %r59867;
	@%p12799 bra 	$L__BB0_3544;
	setp.gt.u32 	%p12800, %r59875, %r11775;
	@%p12800 bra 	$L__BB0_3543;
	setp.lt.u32 	%p12801, %r59874, %r11774;
	mov.u32 	%r59869, %r59867;
	@%p12801 bra 	$L__BB0_3544;
	setp.gt.u32 	%p12802, %r59874, %r11774;
	@%p12802 bra 	$L__BB0_3543;
	setp.lt.u32 	%p12803, %r59873, %r11773;
	mov.u32 	%r59869, %r59867;
	@%p12803 bra 	$L__BB0_3544;
	setp.gt.u32 	%p12804, %r59873, %r11773;
	@%p12804 bra 	$L__BB0_3543;
	setp.lt.u32 	%p12805, %r59872, %r11772;
	mov.u32 	%r59869, %r59867;
	@%p12805 bra 	$L__BB0_3544;
	setp.gt.u32 	%p12806, %r59872, %r11772;
	@%p12806 bra 	$L__BB0_3543;
	setp.lt.u32 	%p12807, %r59871, %r11771;
	mov.u32 	%r59869, %r59867;
	@%p12807 bra 	$L__BB0_3544;
	setp.gt.u32 	%p12808, %r59871, %r11771;
	@%p12808 bra 	$L__BB0_3543;
	setp.lt.u32 	%p12809, %r59870, %r11770;
	mov.u32 	%r59869, %r59867;
	@%p12809 bra 	$L__BB0_3544;
	setp.le.u32 	%p12810, %r59870, %r11770;
	setp.lt.u32 	%p12811, %r59867, %r11769;
	and.pred  	%p12812, %p12810, %p12811;
	mov.u32 	%r59869, %r59867;
	@%p12812 bra 	$L__BB0_3544;
$L__BB0_3543:
	sub.s32 	%r59869, %r59867, %r11769;
	setp.lt.u32 	%p12813, %r59867, %r11769;
	selp.u32 	%r48104, 1, 0, %p12813;
	sub.s32 	%r48105, %r59870, %r11770;
	setp.lt.u32 	%p12814, %r59870, %r11770;
	selp.s32 	%r48106, -1, 0, %p12813;
	add.s32 	%r59870, %r48105, %r48106;
	setp.lt.u32 	%p12815, %r48105, %r48104;
	or.pred  	%p12816, %p12814, %p12815;
	selp.u32 	%r48107, 1, 0, %p12816;
	sub.s32 	%r48108, %r59871, %r11771;
	setp.lt.u32 	%p12817, %r59871, %r11771;
	selp.s32 	%r48109, -1, 0, %p12816;
	add.s32 	%r59871, %r48108, %r48109;
	setp.lt.u32 	%p12818, %r48108, %r48107;
	or.pred  	%p12819, %p12817, %p12818;
	selp.u32 	%r48110, 1, 0, %p12819;
	sub.s32 	%r48111, %r59872, %r11772;
	setp.lt.u32 	%p12820, %r59872, %r11772;
	selp.s32 	%r48112, -1, 0, %p12819;
	add.s32 	%r59872, %r48111, %r48112;
	setp.lt.u32 	%p12821, %r48111, %r48110;
	or.pred  	%p12822, %p12820, %p12821;
	selp.u32 	%r48113, 1, 0, %p12822;
	sub.s32 	%r48114, %r59873, %r11773;
	setp.lt.u32 	%p12823, %r59873, %r11773;
	selp.s32 	%r48115, -1, 0, %p12822;
	add.s32 	%r59873, %r48114, %r48115;
	setp.lt.u32 	%p12824, %r48114, %r48113;
	or.pred  	%p12825, %p12823, %p12824;
	selp.u32 	%r48116, 1, 0, %p12825;
	sub.s32 	%r48117, %r59874, %r11774;
	setp.lt.u32 	%p12826, %r59874, %r11774;
	selp.s32 	%r48118, -1, 0, %p12825;
	add.s32 	%r59874, %r48117, %r48118;
	setp.lt.u32 	%p12827, %r48117, %r48116;
	or.pred  	%p12828, %p12826, %p12827;
	selp.u32 	%r48119, 1, 0, %p12828;
	sub.s32 	%r48120, %r59875, %r11775;
	setp.lt.u32 	%p12829, %r59875, %r11775;
	selp.s32 	%r48121, -1, 0, %p12828;
	add.s32 	%r59875, %r48120, %r48121;
	setp.lt.u32 	%p12830, %r48120, %r48119;
	or.pred  	%p12831, %p12829, %p12830;
	selp.s32 	%r48122, -1, 0, %p12831;
	sub.s32 	%r48123, %r59876, %r11776;
	add.s32 	%r59876, %r48123, %r48122;
$L__BB0_3544:
	st.local.u32 	[%rd31], %r59869;
	st.local.u32 	[%rd31+4], %r59870;
	st.local.u32 	[%rd31+8], %r59871;
	st.local.u32 	[%rd31+12], %r59872;
	st.local.u32 	[%rd31+16], %r59873;
	st.local.u32 	[%rd31+20], %r59874;
	st.local.u32 	[%rd31+24], %r59875;
	st.local.u32 	[%rd31+28], %r59876;
	and.b32  	%r9541, %r59834, 65535;
	shr.u32 	%r9542, %r59834, 16;
	and.b32  	%r9543, %r59833, 65535;
	shr.u32 	%r9544, %r59833, 16;
	and.b32  	%r9545, %r59832, 65535;
	shr.u32 	%r9546, %r59832, 16;
	and.b32  	%r9547, %r59831, 65535;
	shr.u32 	%r9548, %r59831, 16;
	and.b32  	%r9549, %r59830, 65535;
	shr.u32 	%r9550, %r59830, 16;
	and.b32  	%r9551, %r59829, 65535;
	shr.u32 	%r9552, %r59829, 16;
	and.b32  	%r9553, %r59828, 65535;
	shr.u32 	%r9554, %r59828, 16;
	and.b32  	%r9555, %r9375, 65535;
	shr.u32 	%r9556, %r9375, 16;
	mov.b32 	%r59893, 0;
	mov.u32 	%r59892, %r59893;
	mov.u32 	%r59891, %r59893;
	mov.u32 	%r59890, %r59893;
	mov.u32 	%r59889, %r59893;
	mov.u32 	%r59888, %r59893;
	mov.u32 	%r59887, %r59893;
	mov.u32 	%r59884, %r59893;
	mov.u32 	%r59885, %r59893;
$L__BB0_3545:
	ld.param.u32 	%r55712, [_Z17ecm_stage1_kernelj4U256S_S_jPKjjjjjjjjPjS2_S2_S2_S2_S2__param_4];
	ld.local.u32 	%r48125, [%rd22];
	shr.u32 	%r48126, %r48125, 16;
	and.b32  	%r48127, %r48125, 65535;
	mul.lo.s32 	%r48128, %r9541, %r48127;
	mul.lo.s32 	%r48129, %r9541, %r48126;
	mad.lo.s32 	%r48130, %r9542, %r48127, %r48129;
	and.b32  	%r48131, %r48128, 65535;
	shl.b32 	%r48132, %r48130, 16;
	shr.u32 	%r48133, %r48128, 16;
	shr.u32 	%r48134, %r48130, 16;
	add.s32 	%r48135, %r48131, %r59884;
	add.s32 	%r48136, %r48135, %r48132;
	setp.lt.u32 	%p12832, %r48136, %r59884;
	selp.u32 	%r48137, 1, 0, %p12832;
	mad.lo.s32 	%r48138, %r9542, %r48126, %r48133;
	add.s32 	%r48139, %r48138, %r48134;
	add.s32 	%r48140, %r48139, %r48137;
	mul.lo.s32 	%r48141, %r9543, %r48127;
	mul.lo.s32 	%r48142, %r9543, %r48126;
	mad.lo.s32 	%r48143, %r9544, %r48127, %r48142;
	and.b32  	%r48144, %r48141, 65535;
	shl.b32 	%r48145, %r48143, 16;
	shr.u32 	%r48146, %r48141, 16;
	shr.u32 	%r48147, %r48143, 16;
	add.s32 	%r48148, %r48144, %r59887;
	add.s32 	%r48149, %r48148, %r48145;
	setp.lt.u32 	%p12833, %r48149, %r59887;
	selp.u32 	%r48150, 1, 0, %p12833;
	add.s32 	%r48151, %r48149, %r48140;
	setp.lt.u32 	%p12834, %r48151, %r48149;
	selp.u32 	%r48152, 1, 0, %p12834;
	mad.lo.s32 	%r48153, %r9544, %r48126, %r48146;
	add.s32 	%r48154, %r48153, %r48147;
	add.s32 	%r48155, %r48154, %r48150;
	add.s32 	%r48156, %r48155, %r48152;
	mul.lo.s32 	%r48157, %r9545, %r48127;
	mul.lo.s32 	%r48158, %r9545, %r48126;
	mad.lo.s32 	%r48159, %r9546, %r48127, %r48158;
	and.b32  	%r48160, %r48157, 65535;
	shl.b32 	%r48161, %r48159, 16;
	shr.u32 	%r48162, %r48157, 16;
	shr.u32 	%r48163, %r48159, 16;
	add.s32 	%r48164, %r48160, %r59888;
	add.s32 	%r48165, %r48164, %r48161;
	setp.lt.u32 	%p12835, %r48165, %r59888;
	selp.u32 	%r48166, 1, 0, %p12835;
	add.s32 	%r48167, %r48165, %r48156;
	setp.lt.u32 	%p12836, %r48167, %r48165;
	selp.u32 	%r48168, 1, 0, %p12836;
	mad.lo.s32 	%r48169, %r9546, %r48126, %r48162;
	add.s32 	%r48170, %r48169, %r48163;
	add.s32 	%r48171, %r48170, %r48166;
	add.s32 	%r48172, %r48171, %r48168;
	mul.lo.s32 	%r48173, %r9547, %r48127;
	mul.lo.s32 	%r48174, %r9547, %r48126;
	mad.lo.s32 	%r48175, %r9548, %r48127, %r48174;
	and.b32  	%r48176, %r48173, 65535;
	shl.b32 	%r48177, %r48175, 16;
	shr.u32 	%r48178, %r48173, 16;
	shr.u32 	%r48179, %r48175, 16;
	add.s32 	%r48180, %r48176, %r59889;
	add.s32 	%r48181, %r48180, %r48177;
	setp.lt.u32 	%p12837, %r48181, %r59889;
	selp.u32 	%r48182, 1, 0, %p12837;
	add.s32 	%r48183, %r48181, %r48172;
	setp.lt.u32 	%p12838, %r48183, %r48181;
	selp.u32 	%r48184, 1, 0, %p12838;
	mad.lo.s32 	%r48185, %r9548, %r48126, %r48178;
	add.s32 	%r48186, %r48185, %r48179;
	add.s32 	%r48187, %r48186, %r48182;
	add.s32 	%r48188, %r48187, %r48184;
	mul.lo.s32 	%r48189, %r9549, %r48127;
	mul.lo.s32 	%r48190, %r9549, %r48126;
	mad.lo.s32 	%r48191, %r9550, %r48127, %r48190;
	and.b32  	%r48192, %r48189, 65535;
	shl.b32 	%r48193, %r48191, 16;
	shr.u32 	%r48194, %r48189, 16;
	shr.u32 	%r48195, %r48191, 16;
	add.s32 	%r48196, %r48192, %r59890;
	add.s32 	%r48197, %r48196, %r48193;
	setp.lt.u32 	%p12839, %r48197, %r59890;
	selp.u32 	%r48198, 1, 0, %p12839;
	add.s32 	%r48199, %r48197, %r48188;
	setp.lt.u32 	%p12840, %r48199, %r48197;
	selp.u32 	%r48200, 1, 0, %p12840;
	mad.lo.s32 	%r48201, %r9550, %r48126, %r48194;
	add.s32 	%r48202, %r48201, %r48195;
	add.s32 	%r48203, %r48202, %r48198;
	add.s32 	%r48204, %r48203, %r48200;
	mul.lo.s32 	%r48205, %r9551, %r48127;
	mul.lo.s32 	%r48206, %r9551, %r48126;
	mad.lo.s32 	%r48207, %r9552, %r48127, %r48206;
	and.b32  	%r48208, %r48205, 65535;
	shl.b32 	%r48209, %r48207, 16;
	shr.u32 	%r48210, %r48205, 16;
	shr.u32 	%r48211, %r48207, 16;
	add.s32 	%r48212, %r48208, %r59891;
	add.s32 	%r48213, %r48212, %r48209;
	setp.lt.u32 	%p12841, %r48213, %r59891;
	selp.u32 	%r48214, 1, 0, %p12841;
	add.s32 	%r48215, %r48213, %r48204;
	setp.lt.u32 	%p12842, %r48215, %r48213;
	selp.u32 	%r48216, 1, 0, %p12842;
	mad.lo.s32 	%r48217, %r9552, %r48126, %r48210;
	add.s32 	%r48218, %r48217, %r48211;
	add.s32 	%r48219, %r48218, %r48214;
	add.s32 	%r48220, %r48219, %r48216;
	mul.lo.s32 	%r48221, %r9553, %r48127;
	mul.lo.s32 	%r48222, %r9553, %r48126;
	mad.lo.s32 	%r48223, %r9554, %r48127, %r48222;
	and.b32  	%r48224, %r48221, 65535;
	shl.b32 	%r48225, %r48223, 16;
	shr.u32 	%r48226, %r48221, 16;
	shr.u32 	%r48227, %r48223, 16;
	add.s32 	%r48228, %r48224, %r59892;
	add.s32 	%r48229, %r48228, %r48225;
	setp.lt.u32 	%p12843, %r48229, %r59892;
	selp.u32 	%r48230, 1, 0, %p12843;
	add.s32 	%r48231, %r48229, %r48220;
	setp.lt.u32 	%p12844, %r48231, %r48229;
	selp.u32 	%r48232, 1, 0, %p12844;
	mad.lo.s32 	%r48233, %r9554, %r48126, %r48226;
	add.s32 	%r48234, %r48233, %r48227;
	add.s32 	%r48235, %r48234, %r48230;
	add.s32 	%r48236, %r48235, %r48232;
	mul.lo.s32 	%r48237, %r9555, %r48127;
	mul.lo.s32 	%r48238, %r9555, %r48126;
	mad.lo.s32 	%r48239, %r9556, %r48127, %r48238;
	and.b32  	%r48240, %r48237, 65535;
	shl.b32 	%r48241, %r48239, 16;
	shr.u32 	%r48242, %r48237, 16;
	shr.u32 	%r48243, %r48239, 16;
	add.s32 	%r48244, %r48240, %r59893;
	add.s32 	%r48245, %r48244, %r48241;
	setp.lt.u32 	%p12845, %r48245, %r59893;
	selp.u32 	%r48246, 1, 0, %p12845;
	add.s32 	%r48247, %r48245, %r48236;
	setp.lt.u32 	%p12846, %r48247, %r48245;
	selp.u32 	%r48248, 1, 0, %p12846;
	mad.lo.s32 	%r48249, %r9556, %r48126, %r48242;
	add.s32 	%r48250, %r48249, %r48243;
	add.s32 	%r48251, %r48250, %r48246;
	add.s32 	%r48252, %r48251, %r48248;
	mul.lo.s32 	%r48253, %r48136, %r55712;
	shr.u32 	%r48254, %r48253, 16;
	and.b32  	%r48255, %r48253, 65535;
	and.b32  	%r48256, %r11769, 65535;
	mul.lo.s32 	%r48257, %r48256, %r48255;
	shr.u32 	%r48258, %r11769, 16;
	mul.lo.s32 	%r48259, %r48256, %r48254;
	mad.lo.s32 	%r48260, %r48258, %r48255, %r48259;
	and.b32  	%r48261, %r48257, 65535;
	shl.b32 	%r48262, %r48260, 16;
	shr.u32 	%r48263, %r48257, 16;
	shr.u32 	%r48264, %r48260, 16;
	add.s32 	%r48265, %r48261, %r48136;
	add.s32 	%r48266, %r48265, %r48262;
	setp.lt.u32 	%p12847, %r48266, %r48136;
	selp.u32 	%r48267, 1, 0, %p12847;
	mad.lo.s32 	%r48268, %r48258, %r48254, %r48263;
	add.s32 	%r48269, %r48268, %r48264;
	add.s32 	%r48270, %r48269, %r48267;
	and.b32  	%r48271, %r11770, 65535;
	mul.lo.s32 	%r48272, %r48271, %r48255;
	shr.u32 	%r48273, %r11770, 16;
	mul.lo.s32 	%r48274, %r48271, %r48254;
	mad.lo.s32 	%r48275, %r48273, %r48255, %r48274;
	and.b32  	%r48276, %r48272, 65535;
	shl.b32 	%r48277, %r48275, 16;
	shr.u32 	%r48278, %r48272, 16;
	shr.u32 	%r48279, %r48275, 16;
	add.s32 	%r48280, %r48276, %r48151;
	add.s32 	%r48281, %r48280, %r48277;
	setp.lt.u32 	%p12848, %r48281, %r48151;
	selp.u32 	%r48282, 1, 0, %p12848;
	add.s32 	%r59884, %r48281, %r48270;
	setp.lt.u32 	%p12849, %r59884, %r48281;
	selp.u32 	%r48283, 1, 0, %p12849;
	mad.lo.s32 	%r48284, %r48273, %r48254, %r48278;
	add.s32 	%r48285, %r48284, %r48279;
	add.s32 	%r48286, %r48285, %r48282;
	add.s32 	%r48287, %r48286, %r48283;
	and.b32  	%r48288, %r11771, 65535;
	mul.lo.s32 	%r48289, %r48288, %r48255;
	shr.u32 	%r48290, %r11771, 16;
	mul.lo.s32 	%r48291, %r48288, %r48254;
	mad.lo.s32 	%r48292, %r48290, %r48255, %r48291;
	and.b32  	%r48293, %r48289, 65535;
	shl.b32 	%r48294, %r48292, 16;
	shr.u32 	%r48295, %r48289, 16;
	shr.u32 	%r48296, %r48292, 16;
	add.s32 	%r48297, %r48293, %r48167;
	add.s32 	%r48298, %r48297, %r48294;
	setp.lt.u32 	%p12850, %r48298, %r48167;
	selp.u32 	%r48299, 1, 0, %p12850;
	add.s32 	%r59887, %r48298, %r48287;
	setp.lt.u32 	%p12851, %r59887, %r48298;
	selp.u32 	%r48300, 1, 0, %p12851;
	mad.lo.s32 	%r48301, %r48290, %r48254, %r48295;
	add.s32 	%r48302, %r48301, %r48296;
	add.s32 	%r48303, %r48302, %r48299;
	add.s32 	%r48304, %r48303, %r48300;
	and.b32  	%r48305, %r11772, 65535;
	mul.lo.s32 	%r48306, %r48305, %r48255;
	shr.u32 	%r48307, %r11772, 16;
	mul.lo.s32 	%r48308, %r48305, %r48254;
	mad.lo.s32 	%r48309, %r48307, %r48255, %r48308;
	and.b32  	%r48310, %r48306, 65535;
	shl.b32 	%r48311, %r48309, 16;
	shr.u32 	%r48312, %r48306, 16;
	shr.u32 	%r48313, %r48309, 16;
	add.s32 	%r48314, %r48310, %r48183;
	add.s32 	%r48315, %r48314, %r48311;
	setp.lt.u32 	%p12852, %r48315, %r48183;
	selp.u32 	%r48316, 1, 0, %p12852;
	add.s32 	%r59888, %r48315, %r48304;
	setp.lt.u32 	%p12853, %r59888, %r48315;
	selp.u32 	%r48317, 1, 0, %p12853;
	mad.lo.s32 	%r48318, %r48307, %r48254, %r48312;
	add.s32 	%r48319, %r48318, %r48313;
	add.s32 	%r48320, %r48319, %r48316;
	add.s32 	%r48321, %r48320, %r48317;
	and.b32  	%r48322, %r11773, 65535;
	mul.lo.s32 	%r48323, %r48322, %r48255;
	shr.u32 	%r48324, %r11773, 16;
	mul.lo.s32 	%r48325, %r48322, %r48254;
	mad.lo.s32 	%r48326, %r48324, %r48255, %r48325;
	and.b32  	%r48327, %r48323, 65535;
	shl.b32 	%r48328, %r48326, 16;
	shr.u32 	%r48329, %r48323, 16;
	shr.u32 	%r48330, %r48326, 16;
	add.s32 	%r48331, %r48327, %r48199;
	add.s32 	%r48332, %r48331, %r48328;
	setp.lt.u32 	%p12854, %r48332, %r48199;
	selp.u32 	%r48333, 1, 0, %p12854;
	add.s32 	%r59889, %r48332, %r48321;
	setp.lt.u32 	%p12855, %r59889, %r48332;
	selp.u32 	%r48334, 1, 0, %p12855;
	mad.lo.s32 	%r48335, %r48324, %r48254, %r48329;
	add.s32 	%r48336, %r48335, %r48330;
	add.s32 	%r48337, %r48336, %r48333;
	add.s32 	%r48338, %r48337, %r48334;
	and.b32  	%r48339, %r11774, 65535;
	mul.lo.s32 	%r48340, %r48339, %r48255;
	shr.u32 	%r48341, %r11774, 16;
	mul.lo.s32 	%r48342, %r48339, %r48254;
	mad.lo.s32 	%r48343, %r48341, %r48255, %r48342;
	and.b32  	%r48344, %r48340, 65535;
	shl.b32 	%r48345, %r48343, 16;
	shr.u32 	%r48346, %r48340, 16;
	shr.u32 	%r48347, %r48343, 16;
	add.s32 	%r48348, %r48344, %r48215;
	add.s32 	%r48349, %r48348, %r48345;
	setp.lt.u32 	%p12856, %r48349, %r48215;
	selp.u32 	%r48350, 1, 0, %p12856;
	add.s32 	%r59890, %r48349, %r48338;
	setp.lt.u32 	%p12857, %r59890, %r48349;
	selp.u32 	%r48351, 1, 0, %p12857;
	mad.lo.s32 	%r48352, %r48341, %r48254, %r48346;
	add.s32 	%r48353, %r48352, %r48347;
	add.s32 	%r48354, %r48353, %r48350;
	add.s32 	%r48355, %r48354, %r48351;
	and.b32  	%r48356, %r11775, 65535;
	mul.lo.s32 	%r48357, %r48356, %r48255;
	shr.u32 	%r48358, %r11775, 16;
	mul.lo.s32 	%r48359, %r48356, %r48254;
	mad.lo.s32 	%r48360, %r48358, %r48255, %r48359;
	and.b32  	%r48361, %r48357, 65535;
	shl.b32 	%r48362, %r48360, 16;
	shr.u32 	%r48363, %r48357, 16;
	shr.u32 	%r48364, %r48360, 16;
	add.s32 	%r48365, %r48361, %r48231;
	add.s32 	%r48366, %r48365, %r48362;
	setp.lt.u32 	%p12858, %r48366, %r48231;
	selp.u32 	%r48367, 1, 0, %p12858;
	add.s32 	%r59891, %r48366, %r48355;
	setp.lt.u32 	%p12859, %r59891, %r48366;
	selp.u32 	%r48368, 1, 0, %p12859;
	mad.lo.s32 	%r48369, %r48358, %r48254, %r48363;
	add.s32 	%r48370, %r48369, %r48364;
	add.s32 	%r48371, %r48370, %r48367;
	add.s32 	%r48372, %r48371, %r48368;
	and.b32  	%r48373, %r11776, 65535;
	mul.lo.s32 	%r48374, %r48373, %r48255;
	shr.u32 	%r48375, %r11776, 16;
	mul.lo.s32 	%r48376, %r48373, %r48254;
	mad.lo.s32 	%r48377, %r48375, %r48255, %r48376;
	and.b32  	%r48378, %r48374, 65535;
	shl.b32 	%r48379, %r48377, 16;
	shr.u32 	%r48380, %r48374, 16;
	shr.u32 	%r48381, %r48377, 16;
	add.s32 	%r48382, %r48378, %r48247;
	add.s32 	%r48383, %r48382, %r48379;
	setp.lt.u32 	%p12860, %r48383, %r48247;
	selp.u32 	%r48384, 1, 0, %p12860;
	add.s32 	%r59892, %r48383, %r48372;
	setp.lt.u32 	%p12861, %r59892, %r48383;
	selp.u32 	%r48385, 1, 0, %p12861;
	mad.lo.s32 	%r48386, %r48375, %r48254, %r48380;
	add.s32 	%r48387, %r48386, %r48381;
	add.s32 	%r48388, %r48387, %r48384;
	add.s32 	%r48389, %r48388, %r48385;
	add.s32 	%r59893, %r48252, %r48389;
	add.s32 	%r59885, %r59885, 1;
	add.s64 	%rd22, %rd22, 4;
	setp.ne.s32 	%p12862, %r59885, 8;
	@%p12862 bra 	$L__BB0_3545;
	setp.lt.u32 	%p12863, %r59893, %r11776;
	mov.u32 	%r59886, %r59884;
	@%p12863 bra 	$L__BB0_3561;
	setp.gt.u32 	%p12864, %r59893, %r11776;
	@%p12864 bra 	$L__BB0_3560;
	setp.lt.u32 	%p12865, %r59892, %r11775;
	mov.u32 	%r59886, %r59884;
	@%p12865 bra 	$L__BB0_3561;
	setp.gt.u32 	%p12866, %r59892, %r11775;
	@%p12866 bra 	$L__BB0_3560;
	setp.lt.u32 	%p12867, %r59891, %r11774;
	mov.u32 	%r59886, %r59884;
	@%p12867 bra 	$L__BB0_3561;
	setp.gt.u32 	%p12868, %r59891, %r11774;
	@%p12868 bra 	$L__BB0_3560;
	setp.lt.u32 	%p12869, %r59890, %r11773;
	mov.u32 	%r59886, %r59884;
	@%p12869 bra 	$L__BB0_3561;
	setp.gt.u32 	%p12870, %r59890, %r11773;
	@%p12870 bra 	$L__BB0_3560;
	setp.lt.u32 	%p12871, %r59889, %r11772;
	mov.u32 	%r59886, %r59884;
	@%p12871 bra 	$L__BB0_3561;
	setp.gt.u32 	%p12872, %r59889, %r11772;
	@%p12872 bra 	$L__BB0_3560;
	setp.lt.u32 	%p12873, %r59888, %r11771;
	mov.u32 	%r59886, %r59884;
	@%p12873 bra 	$L__BB0_3561;
	setp.gt.u32 	%p12874, %r59888, %r11771;
	@%p12874 bra 	$L__BB0_3560;
	setp.lt.u32 	%p12875, %r59887, %r11770;
	mov.u32 	%r59886, %r59884;
	@%p12875 bra 	$L__BB0_3561;
	setp.le.u32 	%p12876, %r59887, %r11770;
	setp.lt.u32 	%p12877, %r59884, %r11769;
	and.pred  	%p12878, %p12876, %p12877;
	mov.u32 	%r59886, %r59884;
	@%p12878 bra 	$L__BB0_3561;
$L__BB0_3560:
	sub.s32 	%r59886, %r59884, %r11769;
	setp.lt.u32 	%p12879, %r59884, %r11769;
	selp.u32 	%r48390, 1, 0, %p12879;
	sub.s32 	%r48391, %r59887, %r11770;
	setp.lt.u32 	%p12880, %r59887, %r11770;
	selp.s32 	%r48392, -1, 0, %p12879;
	add.s32 	%r59887, %r48391, %r48392;
	setp.lt.u32 	%p12881, %r48391, %r48390;
	or.pred  	%p12882, %p12880, %p12881;
	selp.u32 	%r48393, 1, 0, %p12882;
	sub.s32 	%r48394, %r59888, %r11771;
	setp.lt.u32 	%p12883, %r59888, %r11771;
	selp.s32 	%r48395, -1, 0, %p12882;
	add.s32 	%r59888, %r48394, %r48395;
	setp.lt.u32 	%p12884, %r48394, %r48393;
	or.pred  	%p12885, %p12883, %p12884;
	selp.u32 	%r48396, 1, 0, %p12885;
	sub.s32 	%r48397, %r59889, %r11772;
	setp.lt.u32 	%p12886, %r59889, %r11772;
	selp.s32 	%r48398, -1, 0, %p12885;
	add.s32 	%r59889, %r48397, %r48398;
	setp.lt.u32 	%p12887, %r48397, %r48396;
	or.pred  	%p12888, %p12886, %p12887;
	selp.u32 	%r48399, 1, 0, %p12888;
	sub.s32 	%r48400, %r59890, %r11773;
	setp.lt.u32 	%p12889, %r59890, %r11773;
	selp.s32 	%r48401, -1, 0, %p12888;
	add.s32 	%r59890, %r48400, %r48401;
	setp.lt.u32 	%p12890, %r48400, %r48399;
	or.pred  	%p12891, %p12889, %p12890;
	selp.u32 	%r48402, 1, 0, %p12891;
	sub.s32 	%r48403, %r59891, %r11774;
	setp.lt.u32 	%p12892, %r59891, %r11774;
	selp.s32 	%r48404, -1, 0, %p12891;
	add.s32 	%r59891, %r48403, %r48404;
	setp.lt.u32 	%p12893, %r48403, %r48402;
	or.pred  	%p12894, %p12892, %p12893;
	selp.u32 	%r48405, 1, 0, %p12894;
	sub.s32 	%r48406, %r59892, %r11775;
	setp.lt.u32 	%p12895, %r59892, %r11775;
	selp.s32 	%r48407, -1, 0, %p12894;
	add.s32 	%r59892, %r48406, %r48407;
	setp.lt.u32 	%p12896, %r48406, %r48405;
	or.pred  	%p12897, %p12895, %p12896;
	selp.s32 	%r48408, -1, 0, %p12897;
	sub.s32 	%r48409, %r59893, %r11776;
	add.s32 	%r59893, %r48409, %r48408;
$L__BB0_3561:
	add.s32 	%r59894, %r59291, %r59886;
	setp.lt.u32 	%p12898, %r59894, %r59291;
	selp.u32 	%r48410, 1, 0, %p12898;
	add.s32 	%r48411, %r59290, %r59887;
	setp.lt.u32 	%p12899, %r48411, %r59290;
	selp.u32 	%r48412, 1, 0, %p12899;
	add.s32 	%r59895, %r48411, %r48410;
	setp.lt.u32 	%p12900, %r59895, %r48411;
	selp.u32 	%r48413, 1, 0, %p12900;
	add.s32 	%r48414, %r48413, %r48412;
	add.s32 	%r48415, %r59289, %r59888;
	setp.lt.u32 	%p12901, %r48415, %r59289;
	selp.u32 	%r48416, 1, 0, %p12901;
	add.s32 	%r59896, %r48415, %r48414;
	setp.lt.u32 	%p12902, %r59896, %r48415;
	selp.u32 	%r48417, 1, 0, %p12902;
	add.s32 	%r48418, %r48417, %r48416;
	add.s32 	%r48419, %r59288, %r59889;
	setp.lt.u32 	%p12903, %r48419, %r59288;
	selp.u32 	%r48420, 1, 0, %p12903;
	add.s32 	%r59897, %r48419, %r48418;
	setp.lt.u32 	%p12904, %r59897, %r48419;
	selp.u32 	%r48421, 1, 0, %p12904;
	add.s32 	%r48422, %r48421, %r48420;
	add.s32 	%r48423, %r59287, %r59890;
	setp.lt.u32 	%p12905, %r48423, %r59287;
	selp.u32 	%r48424, 1, 0, %p12905;
	add.s32 	%r59898, %r48423, %r48422;
	setp.lt.u32 	%p12906, %r59898, %r48423;
	selp.u32 	%r48425, 1, 0, %p12906;
	add.s32 	%r48426, %r48425, %r48424;
	add.s32 	%r48427, %r59286, %r59891;
	setp.lt.u32 	%p12907, %r48427, %r59286;
	selp.u32 	%r48428, 1, 0, %p12907;
	add.s32 	%r59899, %r48427, %r48426;
	setp.lt.u32 	%p12908, %r59899, %r48427;
	selp.u32 	%r48429, 1, 0, %p12908;
	add.s32 	%r48430, %r48429, %r48428;
	add.s32 	%r48431, %r59285, %r59892;
	setp.lt.u32 	%p12909, %r48431, %r59285;
	selp.u32 	%r48432, 1, 0, %p12909;
	add.s32 	%r59900, %r48431, %r48430;
	setp.lt.u32 	%p12910, %r59900, %r48431;
	selp.u32 	%r48433, 1, 0, %p12910;
	add.s32 	%r48434, %r48433, %r48432;
	add.s32 	%r48435, %r59284, %r59893;
	add.s32 	%r59901, %r48435, %r48434;
	setp.lt.u32 	%p12911, %r59901, %r11776;
	@%p12911 bra 	$L__BB0_3576;
	setp.gt.u32 	%p12912, %r59901, %r11776;
	@%p12912 bra 	$L__BB0_3575;
	setp.lt.u32 	%p12913, %r59900, %r11775;
	@%p12913 bra 	$L__BB0_3576;
	setp.gt.u32 	%p12914, %r59900, %r11775;
	@%p12914 bra 	$L__BB0_3575;
	setp.lt.u32 	%p12915, %r59899, %r11774;
	@%p12915 bra 	$L__BB0_3576;
	setp.gt.u32 	%p12916, %r59899, %r11774;
	@%p12916 bra 	$L__BB0_3575;
	setp.lt.u32 	%p12917, %r59898, %r11773;
	@%p12917 bra 	$L__BB0_3576;
	setp.gt.u32 	%p12918, %r59898, %r11773;
	@%p12918 bra 	$L__BB0_3575;
	setp.lt.u32 	%p12919, %r59897, %r11772;
	@%p12919 bra 	$L__BB0_3576;
	setp.gt.u32 	%p12920, %r59897, %r11772;
	@%p12920 bra 	$L__BB0_3575;
	setp.lt.u32 	%p12921, %r59896, %r11771;
	@%p12921 bra 	$L__BB0_3576;
	setp.gt.u32 	%p12922, %r59896, %r11771;
	@%p12922 bra 	$L__BB0_3575;
	setp.lt.u32 	%p12923, %r59895, %r11770;
	@%p12923 bra 	$L__BB0_3576;
	setp.le.u32 	%p12924, %r59895, %r11770;
	setp.lt.u32 	%p12925, %r59894, %r11769;
	and.pred  	%p12926, %p12924, %p12925;
	@%p12926 bra 	$L__BB0_3576;
$L__BB0_3575:
	sub.s32 	%r9607, %r59894, %r11769;
	setp.lt.u32 	%p12927, %r59894, %r11769;
	selp.u32 	%r48436, 1, 0, %p12927;
	sub.s32 	%r48437, %r59895, %r11770;
	setp.lt.u32 	%p12928, %r59895, %r11770;
	selp.s32 	%r48438, -1, 0, %p12927;
	add.s32 	%r59895, %r48437, %r48438;
	setp.lt.u32 	%p12929, %r48437, %r48436;
	or.pred  	%p12930, %p12928, %p12929;
	selp.u32 	%r48439, 1, 0, %p12930;
	sub.s32 	%r48440, %r59896, %r11771;
	setp.lt.u32 	%p12931, %r59896, %r11771;
	selp.s32 	%r48441, -1, 0, %p12930;
	add.s32 	%r59896, %r48440, %r48441;
	setp.lt.u32 	%p12932, %r48440, %r48439;
	or.pred  	%p12933, %p12931, %p12932;
	selp.u32 	%r48442, 1, 0, %p12933;
	sub.s32 	%r48443, %r59897, %r11772;
	setp.lt.u32 	%p12934, %r59897, %r11772;
	selp.s32 	%r48444, -1, 0, %p12933;
	add.s32 	%r59897, %r48443, %r48444;
	setp.lt.u32 	%p12935, %r48443, %r48442;
	or.pred  	%p12936, %p12934, %p12935;
	selp.u32 	%r48445, 1, 0, %p12936;
	sub.s32 	%r48446, %r59898, %r11773;
	setp.lt.u32 	%p12937, %r59898, %r11773;
	selp.s32 	%r48447, -1, 0, %p12936;
	add.s32 	%r59898, %r48446, %r48447;
	setp.lt.u32 	%p12938, %r48446, %r48445;
	or.pred  	%p12939, %p12937, %p12938;
	selp.u32 	%r48448, 1, 0, %p12939;
	sub.s32 	%r48449, %r59899, %r11774;
	setp.lt.u32 	%p12940, %r59899, %r11774;
	selp.s32 	%r48450, -1, 0, %p12939;
	add.s32 	%r59899, %r48449, %r48450;
	setp.lt.u32 	%p12941, %r48449, %r48448;
	or.pred  	%p12942, %p12940, %p12941;
	selp.u32 	%r48451, 1, 0, %p12942;
	sub.s32 	%r48452, %r59900, %r11775;
	setp.lt.u32 	%p12943, %r59900, %r11775;
	selp.s32 	%r48453, -1, 0, %p12942;
	add.s32 	%r59900, %r48452, %r48453;
	setp.lt.u32 	%p12944, %r48452, %r48451;
	or.pred  	%p12945, %p12943, %p12944;
	selp.s32 	%r48454, -1, 0, %p12945;
	sub.s32 	%r48455, %r59901, %r11776;
	add.s32 	%r59901, %r48455, %r48454;
	mov.u32 	%r59894, %r9607;
$L__BB0_3576:
	and.b32  	%r9623, %r59498, 65535;
	shr.u32 	%r9624, %r59498, 16;
	and.b32  	%r9625, %r59499, 65535;
	shr.u32 	%r9626, %r59499, 16;
	and.b32  	%r9627, %r59500, 65535;
	shr.u32 	%r9628, %r59500, 16;
	and.b32  	%r9629, %r59501, 65535;
	shr.u32 	%r9630, %r59501, 16;
	and.b32  	%r9631, %r59502, 65535;
	shr.u32 	%r9632, %r59502, 16;
	and.b32  	%r9633, %r59503, 65535;
	shr.u32 	%r9634, %r59503, 16;
	and.b32  	%r9635, %r59504, 65535;
	shr.u32 	%r9636, %r59504, 16;
	and.b32  	%r9637, %r59505, 65535;
	shr.u32 	%r9638, %r59505, 16;
	mov.b32 	%r59918, 0;
	mov.u32 	%r59917, %r59918;
	mov.u32 	%r59916, %r59918;
	mov.u32 	%r59915, %r59918;
	mov.u32 	%r59914, %r59918;
	mov.u32 	%r59913, %r59918;
	mov.u32 	%r59912, %r59918;
	mov.u32 	%r59909, %r59918;
	mov.u32 	%r59910, %r59918;
$L__BB0_3577:
	ld.param.u32 	%r55713, [_Z17ecm_stage1_kernelj4U256S_S_jPKjjjjjjjjPjS2_S2_S2_S2_S2__param_4];
	ld.local.u32 	%r48457, [%rd23];
	shr.u32 	%r48458, %r48457, 16;
	and.b32  	%r48459, %r48457, 65535;
	mul.lo.s32 	%r48460, %r9623, %r48459;
	mul.lo.s32 	%r48461, %r9623, %r48458;
	mad.lo.s32 	%r48462, %r9624, %r48459, %r48461;
	and.b32  	%r48463, %r48460, 65535;
	shl.b32 	%r48464, %r48462, 16;
	shr.u32 	%r48465, %r48460, 16;
	shr.u32 	%r48466, %r48462, 16;
	add.s32 	%r48467, %r48463, %r59909;
	add.s32 	%r48468, %r48467, %r48464;
	setp.lt.u32 	%p12946, %r48468, %r59909;
	selp.u32 	%r48469, 1, 0, %p12946;
	mad.lo.s32 	%r48470, %r9624, %r48458, %r48465;
	add.s32 	%r48471, %r48470, %r48466;
	add.s32 	%r48472, %r48471, %r48469;
	mul.lo.s32 	%r48473, %r9625, %r48459;
	mul.lo.s32 	%r48474, %r9625, %r48458;
	mad.lo.s32 	%r48475, %r9626, %r48459, %r48474;
	and.b32  	%r48476, %r48473, 65535;
	shl.b32 	%r48477, %r48475, 16;
	shr.u32 	%r48478, %r48473, 16;
	shr.u32 	%r48479, %r48475, 16;
	add.s32 	%r48480, %r48476, %r59912;
	add.s32 	%r48481, %r48480, %r48477;
	setp.lt.u32 	%p12947, %r48481, %r59912;
	selp.u32 	%r48482, 1, 0, %p12947;
	add.s32 	%r48483, %r48481, %r48472;
	setp.lt.u32 	%p12948, %r48483, %r48481;
	selp.u32 	%r48484, 1, 0, %p12948;
	mad.lo.s32 	%r48485, %r9626, %r48458, %r48478;
	add.s32 	%r48486, %r48485, %r48479;
	add.s32 	%r48487, %r48486, %r48482;
	add.s32 	%r48488, %r48487, %r48484;
	mul.lo.s32 	%r48489, %r9627, %r48459;
	mul.lo.s32 	%r48490, %r9627, %r48458;
	mad.lo.s32 	%r48491, %r9628, %r48459, %r48490;
	and.b32  	%r48492, %r48489, 65535;
	shl.b32 	%r48493, %r48491, 16;
	shr.u32 	%r48494, %r48489, 16;
	shr.u32 	%r48495, %r48491, 16;
	add.s32 	%r48496, %r48492, %r59913;
	add.s32 	%r48497, %r48496, %r48493;
	setp.lt.u32 	%p12949, %r48497, %r59913;
	selp.u32 	%r48498, 1, 0, %p12949;
	add.s32 	%r48499, %r48497, %r48488;
	setp.lt.u32 	%p12950, %r48499, %r48497;
	selp.u32 	%r48500, 1, 0, %p12950;
	mad.lo.s32 	%r48501, %r9628, %r48458, %r48494;
	add.s32 	%r48502, %r48501, %r48495;
	add.s32 	%r48503, %r48502, %r48498;
	add.s32 	%r48504, %r48503, %r48500;
	mul.lo.s32 	%r48505, %r9629, %r48459;
	mul.lo.s32 	%r48506, %r9629, %r48458;
	mad.lo.s32 	%r48507, %r9630, %r48459, %r48506;
	and.b32  	%r48508, %r48505, 65535;
	shl.b32 	%r48509, %r48507, 16;
	shr.u32 	%r48510, %r48505, 16;
	shr.u32 	%r48511, %r48507, 16;
	add.s32 	%r48512, %r48508, %r59914;
	add.s32 	%r48513, %r48512, %r48509;
	setp.lt.u32 	%p12951, %r48513, %r59914;
	selp.u32 	%r48514, 1, 0, %p12951;
	add.s32 	%r48515, %r48513, %r48504;
	setp.lt.u32 	%p12952, %r48515, %r48513;
	selp.u32 	%r48516, 1, 0, %p12952;
	mad.lo.s32 	%r48517, %r9630, %r48458, %r48510;
	add.s32 	%r48518, %r48517, %r48511;
	add.s32 	%r48519, %r48518, %r48514;
	add.s32 	%r48520, %r48519, %r48516;
	mul.lo.s32 	%r48521, %r9631, %r48459;
	mul.lo.s32 	%r48522, %r9631, %r48458;
	mad.lo.s32 	%r48523, %r9632, %r48459, %r48522;
	and.b32  	%r48524, %r48521, 65535;
	shl.b32 	%r48525, %r48523, 16;
	shr.u32 	%r48526, %r48521, 16;
	shr.u32 	%r48527, %r48523, 16;
	add.s32 	%r48528, %r48524, %r59915;
	add.s32 	%r48529, %r48528, %r48525;
	setp.lt.u32 	%p12953, %r48529, %r59915;
	selp.u32 	%r48530, 1, 0, %p12953;
	add.s32 	%r48531, %r48529, %r48520;
	setp.lt.u32 	%p12954, %r48531, %r48529;
	selp.u32 	%r48532, 1, 0, %p12954;
	mad.lo.s32 	%r48533, %r9632, %r48458, %r48526;
	add.s32 	%r48534, %r48533, %r48527;
	add.s32 	%r48535, %r48534, %r48530;
	add.s32 	%r48536, %r48535, %r48532;
	mul.lo.s32 	%r48537, %r9633, %r48459;
	mul.lo.s32 	%r48538, %r9633, %r48458;
	mad.lo.s32 	%r48539, %r9634, %r48459, %r48538;
	and.b32  	%r48540, %r48537, 65535;
	shl.b32 	%r48541, %r48539, 16;
	shr.u32 	%r48542, %r48537, 16;
	shr.u32 	%r48543, %r48539, 16;
	add.s32 	%r48544, %r48540, %r59916;
	add.s32 	%r48545, %r48544, %r48541;
	setp.lt.u32 	%p12955, %r48545, %r59916;
	selp.u32 	%r48546, 1, 0, %p12955;
	add.s32 	%r48547, %r48545, %r48536;
	setp.lt.u32 	%p12956, %r48547, %r48545;
	selp.u32 	%r48548, 1, 0, %p12956;
	mad.lo.s32 	%r48549, %r9634, %r48458, %r48542;
	add.s32 	%r48550, %r48549, %r48543;
	add.s32 	%r48551, %r48550, %r48546;
	add.s32 	%r48552, %r48551, %r48548;
	mul.lo.s32 	%r48553, %r9635, %r48459;
	mul.lo.s32 	%r48554, %r9635, %r48458;
	mad.lo.s32 	%r48555, %r9636, %r48459, %r48554;
	and.b32  	%r48556, %r48553, 65535;
	shl.b32 	%r48557, %r48555, 16;
	shr.u32 	%r48558, %r48553, 16;
	shr.u32 	%r48559, %r48555, 16;
	add.s32 	%r48560, %r48556, %r59917;
	add.s32 	%r48561, %r48560, %r48557;
	setp.lt.u32 	%p12957, %r48561, %r59917;
	selp.u32 	%r48562, 1, 0, %p12957;
	add.s32 	%r48563, %r48561, %r48552;
	setp.lt.u32 	%p12958, %r48563, %r48561;
	selp.u32 	%r48564, 1, 0, %p12958;
	mad.lo.s32 	%r48565, %r9636, %r48458, %r48558;
	add.s32 	%r48566, %r48565, %r48559;
	add.s32 	%r48567, %r48566, %r48562;
	add.s32 	%r48568, %r48567, %r48564;
	mul.lo.s32 	%r48569, %r9637, %r48459;
	mul.lo.s32 	%r48570, %r9637, %r48458;
	mad.lo.s32 	%r48571, %r9638, %r48459, %r48570;
	and.b32  	%r48572, %r48569, 65535;
	shl.b32 	%r48573, %r48571, 16;
	shr.u32 	%r48574, %r48569, 16;
	shr.u32 	%r48575, %r48571, 16;
	add.s32 	%r48576, %r48572, %r59918;
	add.s32 	%r48577, %r48576, %r48573;
	setp.lt.u32 	%p12959, %r48577, %r59918;
	selp.u32 	%r48578, 1, 0, %p12959;
	add.s32 	%r48579, %r48577, %r48568;
	setp.lt.u32 	%p12960, %r48579, %r48577;
	selp.u32 	%r48580, 1, 0, %p12960;
	mad.lo.s32 	%r48581, %r9638, %r48458, %r48574;
	add.s32 	%r48582, %r48581, %r48575;
	add.s32 	%r48583, %r48582, %r48578;
	add.s32 	%r48584, %r48583, %r48580;
	mul.lo.s32 	%r48585, %r48468, %r55713;
	shr.u32 	%r48586, %r48585, 16;
	and.b32  	%r48587, %r48585, 65535;
	and.b32  	%r9649, %r11769, 65535;
	mul.lo.s32 	%r48588, %r9649, %r48587;
	shr.u32 	%r9650, %r11769, 16;
	mul.lo.s32 	%r48589, %r9649, %r48586;
	mad.lo.s32 	%r48590, %r9650, %r48587, %r48589;
	and.b32  	%r48591, %r48588, 65535;
	shl.b32 	%r48592, %r48590, 16;
	shr.u32 	%r48593, %r48588, 16;
	shr.u32 	%r48594, %r48590, 16;
	add.s32 	%r48595, %r48591, %r48468;
	add.s32 	%r48596, %r48595, %r48592;
	setp.lt.u32 	%p12961, %r48596, %r48468;
	selp.u32 	%r48597, 1, 0, %p12961;
	mad.lo.s32 	%r48598, %r9650, %r48586, %r48593;
	add.s32 	%r48599, %r48598, %r48594;
	add.s32 	%r48600, %r48599, %r48597;
	and.b32  	%r9652, %r11770, 65535;
	mul.lo.s32 	%r48601, %r9652, %r48587;
	shr.u32 	%r9653, %r11770, 16;
	mul.lo.s32 	%r48602, %r9652, %r48586;
	mad.lo.s32 	%r48603, %r9653, %r48587, %r48602;
	and.b32  	%r48604, %r48601, 65535;
	shl.b32 	%r48605, %r48603, 16;
	shr.u32 	%r48606, %r48601, 16;
	shr.u32 	%r48607, %r48603, 16;
	add.s32 	%r48608, %r48604, %r48483;
	add.s32 	%r48609, %r48608, %r48605;
	setp.lt.u32 	%p12962, %r48609, %r48483;
	selp.u32 	%r48610, 1, 0, %p12962;
	add.s32 	%r59909, %r48609, %r48600;
	setp.lt.u32 	%p12963, %r59909, %r48609;
	selp.u32 	%r48611, 1, 0, %p12963;
	mad.lo.s32 	%r48612, %r9653, %r48586, %r48606;
	add.s32 	%r48613, %r48612, %r48607;
	add.s32 	%r48614, %r48613, %r48610;
	add.s32 	%r48615, %r48614, %r48611;
	and.b32  	%r9656, %r11771, 65535;
	mul.lo.s32 	%r48616, %r9656, %r48587;
	shr.u32 	%r9657, %r11771, 16;
	mul.lo.s32 	%r48617, %r9656, %r48586;
	mad.lo.s32 	%r48618, %r9657, %r48587, %r48617;
	and.b32  	%r48619, %r48616, 65535;
	shl.b32 	%r48620, %r48618, 16;
	shr.u32 	%r48621, %r48616, 16;
	shr.u32 	%r48622, %r48618, 16;
	add.s32 	%r48623, %r48619, %r48499;
	add.s32 	%r48624, %r48623, %r48620;
	setp.lt.u32 	%p12964, %r48624, %r48499;
	selp.u32 	%r48625, 1, 0, %p12964;
	add.s32 	%r59912, %r48624, %r48615;
	setp.lt.u32 	%p12965, %r59912, %r48624;
	selp.u32 	%r48626, 1, 0, %p12965;
	mad.lo.s32 	%r48627, %r9657, %r48586, %r48621;
	add.s32 	%r48628, %r48627, %r48622;
	add.s32 	%r48629, %r48628, %r48625;
	add.s32 	%r48630, %r48629, %r48626;
	and.b32  	%r9660, %r11772, 65535;
	mul.lo.s32 	%r48631, %r9660, %r48587;
	shr.u32 	%r9661, %r11772, 16;
	mul.lo.s32 	%r48632, %r9660, %r48586;
	mad.lo.s32 	%r48633, %r9661, %r48587, %r48632;
	and.b32  	%r48634, %r48631, 65535;
	shl.b32 	%r48635, %r48633, 16;
	shr.u32 	%r48636, %r48631, 16;
	shr.u32 	%r48637, %r48633, 16;
	add.s32 	%r48638, %r48634, %r48515;
	add.s32 	%r48639, %r48638, %r48635;
	setp.lt.u32 	%p12966, %r48639, %r48515;
	selp.u32 	%r48640, 1, 0, %p12966;
	add.s32 	%r59913, %r48639, %r48630;
	setp.lt.u32 	%p12967, %r59913, %r48639;
	selp.u32 	%r48641, 1, 0, %p12967;
	mad.lo.s32 	%r48642, %r9661, %r48586, %r48636;
	add.s32 	%r48643, %r48642, %r48637;
	add.s32 	%r48644, %r48643, %r48640;
	add.s32 	%r48645, %r48644, %r48641;
	and.b32  	%r9664, %r11773, 65535;
	mul.lo.s32 	%r48646, %r9664, %r48587;
	shr.u32 	%r9665, %r11773, 16;
	mul.lo.s32 	%r48647, %r9664, %r48586;
	mad.lo.s32 	%r48648, %r9665, %r48587, %r48647;
	and.b32  	%r48649, %r48646, 65535;
	shl.b32 	%r48650, %r48648, 16;
	shr.u32 	%r48651, %r48646, 16;
	shr.u32 	%r48652, %r48648, 16;
	add.s32 	%r48653, %r48649, %r48531;
	add.s32 	%r48654, %r48653, %r48650;
	setp.lt.u32 	%p12968, %r48654, %r48531;
	selp.u32 	%r48655, 1, 0, %p12968;
	add.s32 	%r59914, %r48654, %r48645;
	setp.lt.u32 	%p12969, %r59914, %r48654;
	selp.u32 	%r48656, 1, 0, %p12969;
	mad.lo.s32 	%r48657, %r9665, %r48586, %r48651;
	add.s32 	%r48658, %r48657, %r48652;
	add.s32 	%r48659, %r48658, %r48655;
	add.s32 	%r48660, %r48659, %r48656;
	and.b32  	%r48661, %r11774, 65535;
	mul.lo.s32 	%r48662, %r48661, %r48587;
	shr.u32 	%r48663, %r11774, 16;
	mul.lo.s32 	%r48664, %r48661, %r48586;
	mad.lo.s32 	%r48665, %r48663, %r48587, %r48664;
	and.b32  	%r48666, %r48662, 65535;
	shl.b32 	%r48667, %r48665, 16;
	shr.u32 	%r48668, %r48662, 16;
	shr.u32 	%r48669, %r48665, 16;
	add.s32 	%r48670, %r48666, %r48547;
	add.s32 	%r48671, %r48670, %r48667;
	setp.lt.u32 	%p12970, %r48671, %r48547;
	selp.u32 	%r48672, 1, 0, %p12970;
	add.s32 	%r59915, %r48671, %r48660;
	setp.lt.u32 	%p12971, %r59915, %r48671;
	selp.u32 	%r48673, 1, 0, %p12971;
	mad.lo.s32 	%r48674, %r48663, %r48586, %r48668;
	add.s32 	%r48675, %r48674, %r48669;
	add.s32 	%r48676, %r48675, %r48672;
	add.s32 	%r48677, %r48676, %r48673;
	and.b32  	%r48678, %r11775, 65535;
	mul.lo.s32 	%r48679, %r48678, %r48587;
	shr.u32 	%r48680, %r11775, 16;
	mul.lo.s32 	%r48681, %r48678, %r48586;
	mad.lo.s32 	%r48682, %r48680, %r48587, %r48681;
	and.b32  	%r48683, %r48679, 65535;
	shl.b32 	%r48684, %r48682, 16;
	shr.u32 	%r48685, %r48679, 16;
	shr.u32 	%r48686, %r48682, 16;
	add.s32 	%r48687, %r48683, %r48563;
	add.s32 	%r48688, %r48687, %r48684;
	setp.lt.u32 	%p12972, %r48688, %r48563;
	selp.u32 	%r48689, 1, 0, %p12972;
	add.s32 	%r59916, %r48688, %r48677;
	setp.lt.u32 	%p12973, %r59916, %r48688;
	selp.u32 	%r48690, 1, 0, %p12973;
	mad.lo.s32 	%r48691, %r48680, %r48586, %r48685;
	add.s32 	%r48692, %r48691, %r48686;
	add.s32 	%r48693, %r48692, %r48689;
	add.s32 	%r48694, %r48693, %r48690;
	and.b32  	%r48695, %r11776, 65535;
	mul.lo.s32 	%r48696, %r48695, %r48587;
	shr.u32 	%r48697, %r11776, 16;
	mul.lo.s32 	%r48698, %r48695, %r48586;
	mad.lo.s32 	%r48699, %r48697, %r48587, %r48698;
	and.b32  	%r48700, %r48696, 65535;
	shl.b32 	%r48701, %r48699, 16;
	shr.u32 	%r48702, %r48696, 16;
	shr.u32 	%r48703, %r48699, 16;
	add.s32 	%r48704, %r48700, %r48579;
	add.s32 	%r48705, %r48704, %r48701;
	setp.lt.u32 	%p12974, %r48705, %r48579;
	selp.u32 	%r48706, 1, 0, %p12974;
	add.s32 	%r59917, %r48705, %r48694;
	setp.lt.u32 	%p12975, %r59917, %r48705;
	selp.u32 	%r48707, 1, 0, %p12975;
	mad.lo.s32 	%r48708, %r48697, %r48586, %r48702;
	add.s32 	%r48709, %r48708, %r48703;
	add.s32 	%r48710, %r48709, %r48706;
	add.s32 	%r48711, %r48710, %r48707;
	add.s32 	%r59918, %r48584, %r48711;
	add.s32 	%r59910, %r59910, 1;
	add.s64 	%rd23, %rd23, 4;
	setp.ne.s32 	%p12976, %r59910, 8;
	@%p12976 bra 	$L__BB0_3577;
	setp.lt.u32 	%p12977, %r59918, %r11776;
	mov.u32 	%r59911, %r59909;
	@%p12977 bra 	$L__BB0_3593;
	setp.gt.u32 	%p12978, %r59918, %r11776;
	@%p12978 bra 	$L__BB0_3592;
	setp.lt.u32 	%p12979, %r59917, %r11775;
	mov.u32 	%r59911, %r59909;
	@%p12979 bra 	$L__BB0_3593;
	setp.gt.u32 	%p12980, %r59917, %r11775;
	@%p12980 bra 	$L__BB0_3592;
	setp.lt.u32 	%p12981, %r59916, %r11774;
	mov.u32 	%r59911, %r59909;
	@%p12981 bra 	$L__BB0_3593;
	setp.gt.u32 	%p12982, %r59916, %r11774;
	@%p12982 bra 	$L__BB0_3592;
	setp.lt.u32 	%p12983, %r59915, %r11773;
	mov.u32 	%r59911, %r59909;
	@%p12983 bra 	$L__BB0_3593;
	setp.gt.u32 	%p12984, %r59915, %r11773;
	@%p12984 bra 	$L__BB0_3592;
	setp.lt.u32 	%p12985, %r59914, %r11772;
	mov.u32 	%r59911, %r59909;
	@%p12985 bra 	$L__BB0_3593;
	setp.gt.u32 	%p12986, %r59914, %r11772;
	@%p12986 bra 	$L__BB0_3592;
	setp.lt.u32 	%p12987, %r59913, %r11771;
	mov.u32 	%r59911, %r59909;
	@%p12987 bra 	$L__BB0_3593;
	setp.gt.u32 	%p12988, %r59913, %r11771;
	@%p12988 bra 	$L__BB0_3592;
	setp.lt.u32 	%p12989, %r59912, %r11770;
	mov.u32 	%r59911, %r59909;
	@%p12989 bra 	$L__BB0_3593;
	setp.le.u32 	%p12990, %r59912, %r11770;
	setp.lt.u32 	%p12991, %r59909, %r11769;
	and.pred  	%p12992, %p12990, %p12991;
	mov.u32 	%r59911, %r59909;
	@%p12992 bra 	$L__BB0_3593;
$L__BB0_3592:
	sub.s32 	%r59911, %r59909, %r11769;
	setp.lt.u32 	%p12993, %r59909, %r11769;
	selp.u32 	%r48712, 1, 0, %p12993;
	sub.s32 	%r48713, %r59912, %r11770;
	setp.lt.u32 	%p12994, %r59912, %r11770;
	selp.s32 	%r48714, -1, 0, %p12993;
	add.s32 	%r59912, %r48713, %r48714;
	setp.lt.u32 	%p12995, %r48713, %r48712;
	or.pred  	%p12996, %p12994, %p12995;
	selp.u32 	%r48715, 1, 0, %p12996;
	sub.s32 	%r48716, %r59913, %r11771;
	setp.lt.u32 	%p12997, %r59913, %r11771;
	selp.s32 	%r48717, -1, 0, %p12996;
	add.s32 	%r59913, %r48716, %r48717;
	setp.lt.u32 	%p12998, %r48716, %r48715;
	or.pred  	%p12999, %p12997, %p12998;
	selp.u32 	%r48718, 1, 0, %p12999;
	sub.s32 	%r48719, %r59914, %r11772;
	setp.lt.u32 	%p13000, %r59914, %r11772;
	selp.s32 	%r48720, -1, 0, %p12999;
	add.s32 	%r59914, %r48719, %r48720;
	setp.lt.u32 	%p13001, %r48719, %r48718;
	or.pred  	%p13002, %p13000, %p13001;
	selp.u32 	%r48721, 1, 0, %p13002;
	sub.s32 	%r48722, %r59915, %r11773;
	setp.lt.u32 	%p13003, %r59915, %r11773;
	selp.s32 	%r48723, -1, 0, %p13002;
	add.s32 	%r59915, %r48722, %r48723;
	setp.lt.u32 	%p13004, %r48722, %r48721;
	or.pred  	%p13005, %p13003, %p13004;
	selp.u32 	%r48724, 1, 0, %p13005;
	sub.s32 	%r48725, %r59916, %r11774;
	setp.lt.u32 	%p13006, %r59916, %r11774;
	selp.s32 	%r48726, -1, 0, %p13005;
	add.s32 	%r59916, %r48725, %r48726;
	setp.lt.u32 	%p13007, %r48725, %r48724;
	or.pred  	%p13008, %p13006, %p13007;
	selp.u32 	%r48727, 1, 0, %p13008;
	sub.s32 	%r48728, %r59917, %r11775;
	setp.lt.u32 	%p13009, %r59917, %r11775;
	selp.s32 	%r48729, -1, 0, %p13008;
	add.s32 	%r59917, %r48728, %r48729;
	setp.lt.u32 	%p13010, %r48728, %r48727;
	or.pred  	%p13011, %p13009, %p13010;
	selp.s32 	%r48730, -1, 0, %p13011;
	sub.s32 	%r48731, %r59918, %r11776;
	add.s32 	%r59918, %r48731, %r48730;
$L__BB0_3593:
	st.local.u32 	[%rd32], %r59911;
	st.local.u32 	[%rd32+4], %r59912;
	st.local.u32 	[%rd32+8], %r59913;
	st.local.u32 	[%rd32+12], %r59914;
	st.local.u32 	[%rd32+16], %r59915;
	st.local.u32 	[%rd32+20], %r59916;
	st.local.u32 	[%rd32+24], %r59917;
	st.local.u32 	[%rd32+28], %r59918;
	mov.b32 	%r59935, 0;
	ld.param.u32 	%r55714, [_Z17ecm_stage1_kernelj4U256S_S_jPKjjjjjjjjPjS2_S2_S2_S2_S2__param_4];
	mov.u32 	%r59934, %r59935;
	mov.u32 	%r59933, %r59935;
	mov.u32 	%r59932, %r59935;
	mov.u32 	%r59931, %r59935;
	mov.u32 	%r59930, %r59935;
	mov.u32 	%r59929, %r59935;
	mov.u32 	%r59926, %r59935;
	mov.u32 	%r59927, %r59935;
$L__BB0_3594:
	ld.local.u32 	%r48733, [%rd32];
	shr.u32 	%r48734, %r48733, 16;
	and.b32  	%r48735, %r48733, 65535;
	mul.lo.s32 	%r48736, %r8607, %r48735;
	mul.lo.s32 	%r48737, %r8607, %r48734;
	mad.lo.s32 	%r48738, %r8608, %r48735, %r48737;
	and.b32  	%r48739, %r48736, 65535;
	shl.b32 	%r48740, %r48738, 16;
	shr.u32 	%r48741, %r48736, 16;
	shr.u32 	%r48742, %r48738, 16;
	add.s32 	%r48743, %r48739, %r59926;
	add.s32 	%r48744, %r48743, %r48740;
	setp.lt.u32 	%p13012, %r48744, %r59926;
	selp.u32 	%r48745, 1, 0, %p13012;
	mad.lo.s32 	%r48746, %r8608, %r48734, %r48741;
	add.s32 	%r48747, %r48746, %r48742;
	add.s32 	%r48748, %r48747, %r48745;
	mul.lo.s32 	%r48749, %r8609, %r48735;
	mul.lo.s32 	%r48750, %r8609, %r48734;
	mad.lo.s32 	%r48751, %r8610, %r48735, %r48750;
	and.b32  	%r48752, %r48749, 65535;
	shl.b32 	%r48753, %r48751, 16;
	shr.u32 	%r48754, %r48749, 16;
	shr.u32 	%r48755, %r48751, 16;
	add.s32 	%r48756, %r48752, %r59929;
	add.s32 	%r48757, %r48756, %r48753;
	setp.lt.u32 	%p13013, %r48757, %r59929;
	selp.u32 	%r48758, 1, 0, %p13013;
	add.s32 	%r48759, %r48757, %r48748;
	setp.lt.u32 	%p13014, %r48759, %r48757;
	selp.u32 	%r48760, 1, 0, %p13014;
	mad.lo.s32 	%r48761, %r8610, %r48734, %r48754;
	add.s32 	%r48762, %r48761, %r48755;
	add.s32 	%r48763, %r48762, %r48758;
	add.s32 	%r48764, %r48763, %r48760;
	mul.lo.s32 	%r48765, %r8611, %r48735;
	mul.lo.s32 	%r48766, %r8611, %r48734;
	mad.lo.s32 	%r48767, %r8612, %r48735, %r48766;
	and.b32  	%r48768, %r48765, 65535;
	shl.b32 	%r48769, %r48767, 16;
	shr.u32 	%r48770, %r48765, 16;
	shr.u32 	%r48771, %r48767, 16;
	add.s32 	%r48772, %r48768, %r59930;
	add.s32 	%r48773, %r48772, %r48769;
	setp.lt.u32 	%p13015, %r48773, %r59930;
	selp.u32 	%r48774, 1, 0, %p13015;
	add.s32 	%r48775, %r48773, %r48764;
	setp.lt.u32 	%p13016, %r48775, %r48773;
	selp.u32 	%r48776, 1, 0, %p13016;
	mad.lo.s32 	%r48777, %r8612, %r48734, %r48770;
	add.s32 	%r48778, %r48777, %r48771;
	add.s32 	%r48779, %r48778, %r48774;
	add.s32 	%r48780, %r48779, %r48776;
	mul.lo.s32 	%r48781, %r8613, %r48735;
	mul.lo.s32 	%r48782, %r8613, %r48734;
	mad.lo.s32 	%r48783, %r8614, %r48735, %r48782;
	and.b32  	%r48784, %r48781, 65535;
	shl.b32 	%r48785, %r48783, 16;
	shr.u32 	%r48786, %r48781, 16;
	shr.u32 	%r48787, %r48783, 16;
	add.s32 	%r48788, %r48784, %r59931;
	add.s32 	%r48789, %r48788, %r48785;
	setp.lt.u32 	%p13017, %r48789, %r59931;
	selp.u32 	%r48790, 1, 0, %p13017;
	add.s32 	%r48791, %r48789, %r48780;
	setp.lt.u32 	%p13018, %r48791, %r48789;
	selp.u32 	%r48792, 1, 0, %p13018;
	mad.lo.s32 	%r48793, %r8614, %r48734, %r48786;
	add.s32 	%r48794, %r48793, %r48787;
	add.s32 	%r48795, %r48794, %r48790;
	add.s32 	%r48796, %r48795, %r48792;
	mul.lo.s32 	%r48797, %r8615, %r48735;
	mul.lo.s32 	%r48798, %r8615, %r48734;
	mad.lo.s32 	%r48799, %r8616, %r48735, %r48798;
	and.b32  	%r48800, %r48797, 65535;
	shl.b32 	%r48801, %r48799, 16;
	shr.u32 	%r48802, %r48797, 16;
	shr.u32 	%r48803, %r48799, 16;
	add.s32 	%r48804, %r48800, %r59932;
	add.s32 	%r48805, %r48804, %r48801;
	setp.lt.u32 	%p13019, %r48805, %r59932;
	selp.u32 	%r48806, 1, 0, %p13019;
	add.s32 	%r48807, %r48805, %r48796;
	setp.lt.u32 	%p13020, %r48807, %r48805;
	selp.u32 	%r48808, 1, 0, %p13020;
	mad.lo.s32 	%r48809, %r8616, %r48734, %r48802;
	add.s32 	%r48810, %r48809, %r48803;
	add.s32 	%r48811, %r48810, %r48806;
	add.s32 	%r48812, %r48811, %r48808;
	mul.lo.s32 	%r48813, %r8617, %r48735;
	mul.lo.s32 	%r48814, %r8617, %r48734;
	mad.lo.s32 	%r48815, %r8618, %r48735, %r48814;
	and.b32  	%r48816, %r48813, 65535;
	shl.b32 	%r48817, %r48815, 16;
	shr.u32 	%r48818, %r48813, 16;
	shr.u32 	%r48819, %r48815, 16;
	add.s32 	%r48820, %r48816, %r59933;
	add.s32 	%r48821, %r48820, %r48817;
	setp.lt.u32 	%p13021, %r48821, %r59933;
	selp.u32 	%r48822, 1, 0, %p13021;
	add.s32 	%r48823, %r48821, %r48812;
	setp.lt.u32 	%p13022, %r48823, %r48821;
	selp.u32 	%r48824, 1, 0, %p13022;
	mad.lo.s32 	%r48825, %r8618, %r48734, %r48818;
	add.s32 	%r48826, %r48825, %r48819;
	add.s32 	%r48827, %r48826, %r48822;
	add.s32 	%r48828, %r48827, %r48824;
	mul.lo.s32 	%r48829, %r8619, %r48735;
	mul.lo.s32 	%r48830, %r8619, %r48734;
	mad.lo.s32 	%r48831, %r8620, %r48735, %r48830;
	and.b32  	%r48832, %r48829, 65535;
	shl.b32 	%r48833, %r48831, 16;
	shr.u32 	%r48834, %r48829, 16;
	shr.u32 	%r48835, %r48831, 16;
	add.s32 	%r48836, %r48832, %r59934;
	add.s32 	%r48837, %r48836, %r48833;
	setp.lt.u32 	%p13023, %r48837, %r59934;
	selp.u32 	%r48838, 1, 0, %p13023;
	add.s32 	%r48839, %r48837, %r48828;
	setp.lt.u32 	%p13024, %r48839, %r48837;
	selp.u32 	%r48840, 1, 0, %p13024;
	mad.lo.s32 	%r48841, %r8620, %r48734, %r48834;
	add.s32 	%r48842, %r48841, %r48835;
	add.s32 	%r48843, %r48842, %r48838;
	add.s32 	%r48844, %r48843, %r48840;
	mul.lo.s32 	%r48845, %r8621, %r48735;
	mul.lo.s32 	%r48846, %r8621, %r48734;
	mad.lo.s32 	%r48847, %r8622, %r48735, %r48846;
	and.b32  	%r48848, %r48845, 65535;
	shl.b32 	%r48849, %r48847, 16;
	shr.u32 	%r48850, %r48845, 16;
	shr.u32 	%r48851, %r48847, 16;
	add.s32 	%r48852, %r48848, %r59935;
	add.s32 	%r48853, %r48852, %r48849;
	setp.lt.u32 	%p13025, %r48853, %r59935;
	selp.u32 	%r48854, 1, 0, %p13025;
	add.s32 	%r48855, %r48853, %r48844;
	setp.lt.u32 	%p13026, %r48855, %r48853;
	selp.u32 	%r48856, 1, 0, %p13026;
	mad.lo.s32 	%r48857, %r8622, %r48734, %r48850;
	add.s32 	%r48858, %r48857, %r48851;
	add.s32 	%r48859, %r48858, %r48854;
	add.s32 	%r48860, %r48859, %r48856;
	mul.lo.s32 	%r48861, %r48744, %r55714;
	shr.u32 	%r48862, %r48861, 16;
	and.b32  	%r48863, %r48861, 65535;
	mul.lo.s32 	%r48864, %r9649, %r48863;
	mul.lo.s32 	%r48865, %r9649, %r48862;
	mad.lo.s32 	%r48866, %r9650, %r48863, %r48865;
	and.b32  	%r48867, %r48864, 65535;
	shl.b32 	%r48868, %r48866, 16;
	shr.u32 	%r48869, %r48864, 16;
	shr.u32 	%r48870, %r48866, 16;
	add.s32 	%r48871, %r48867, %r48744;
	add.s32 	%r48872, %r48871, %r48868;
	setp.lt.u32 	%p13027, %r48872, %r48744;
	selp.u32 	%r48873, 1, 0, %p13027;
	mad.lo.s32 	%r48874, %r9650, %r48862, %r48869;
	add.s32 	%r48875, %r48874, %r48870;
	add.s32 	%r48876, %r48875, %r48873;
	mul.lo.s32 	%r48877, %r9652, %r48863;
	mul.lo.s32 	%r48878, %r9652, %r48862;
	mad.lo.s32 	%r48879, %r9653, %r48863, %r48878;
	and.b32  	%r48880, %r48877, 65535;
	shl.b32 	%r48881, %r48879, 16;
	shr.u32 	%r48882, %r48877, 16;
	shr.u32 	%r48883, %r48879, 16;
	add.s32 	%r48884, %r48880, %r48759;
	add.s32 	%r48885, %r48884, %r48881;
	setp.lt.u32 	%p13028, %r48885, %r48759;
	selp.u32 	%r48886, 1, 0, %p13028;
	add.s32 	%r59926, %r48885, %r48876;
	setp.lt.u32 	%p13029, %r59926, %r48885;
	selp.u32 	%r48887, 1, 0, %p13029;
	mad.lo.s32 	%r48888, %r9653, %r48862, %r48882;
	add.s32 	%r48889, %r48888, %r48883;
	add.s32 	%r48890, %r48889, %r48886;
	add.s32 	%r48891, %r48890, %r48887;
	mul.lo.s32 	%r48892, %r9656, %r48863;
	mul.lo.s32 	%r48893, %r9656, %r48862;
	mad.lo.s32 	%r48894, %r9657, %r48863, %r48893;
	and.b32  	%r48895, %r48892, 65535;
	shl.b32 	%r48896, %r48894, 16;
	shr.u32 	%r48897, %r48892, 16;
	shr.u32 	%r48898, %r48894, 16;
	add.s32 	%r48899, %r48895, %r48775;
	add.s32 	%r48900, %r48899, %r48896;
	setp.lt.u32 	%p13030, %r48900, %r48775;
	selp.u32 	%r48901, 1, 0, %p13030;
	add.s32 	%r59929, %r48900, %r48891;
	setp.lt.u32 	%p13031, %r59929, %r48900;
	selp.u32 	%r48902, 1, 0, %p13031;
	mad.lo.s32 	%r48903, %r9657, %r48862, %r48897;
	add.s32 	%r48904, %r48903, %r48898;
	add.s32 	%r48905, %r48904, %r48901;
	add.s32 	%r48906, %r48905, %r48902;
	mul.lo.s32 	%r48907, %r9660, %r48863;
	mul.lo.s32 	%r48908, %r9660, %r48862;
	mad.lo.s32 	%r48909, %r9661, %r48863, %r48908;
	and.b32  	%r48910, %r48907, 65535;
	shl.b32 	%r48911, %r48909, 16;
	shr.u32 	%r48912, %r48907, 16;
	shr.u32 	%r48913, %r48909, 16;
	add.s32 	%r48914, %r48910, %r48791;
	add.s32 	%r48915, %r48914, %r48911;
	setp.lt.u32 	%p13032, %r48915, %r48791;
	selp.u32 	%r48916, 1, 0, %p13032;
	add.s32 	%r59930, %r48915, %r48906;
	setp.lt.u32 	%p13033, %r59930, %r48915;
	selp.u32 	%r48917, 1, 0, %p13033;
	mad.lo.s32 	%r48918, %r9661, %r48862, %r48912;
	add.s32 	%r48919, %r48918, %r48913;
	add.s32 	%r48920, %r48919, %r48916;
	add.s32 	%r48921, %r48920, %r48917;
	mul.lo.s32 	%r48922, %r9664, %r48863;
	mul.lo.s32 	%r48923, %r9664, %r48862;
	mad.lo.s32 	%r48924, %r9665, %r48863, %r48923;
	and.b32  	%r48925, %r48922, 65535;
	shl.b32 	%r48926, %r48924, 16;
	shr.u32 	%r48927, %r48922, 16;
	shr.u32 	%r48928, %r48924, 16;
	add.s32 	%r48929, %r48925, %r48807;
	add.s32 	%r48930, %r48929, %r48926;
	setp.lt.u32 	%p13034, %r48930, %r48807;
	selp.u32 	%r48931, 1, 0, %p13034;
	add.s32 	%r59931, %r48930, %r48921;
	setp.lt.u32 	%p13035, %r59931, %r48930;
	selp.u32 	%r48932, 1, 0, %p13035;
	mad.lo.s32 	%r48933, %r9665, %r48862, %r48927;
	add.s32 	%r48934, %r48933, %r48928;
	add.s32 	%r48935, %r48934, %r48931;
	add.s32 	%r48936, %r48935, %r48932;
	mul.lo.s32 	%r48937, %r48661, %r48863;
	mul.lo.s32 	%r48938, %r48661, %r48862;
	mad.lo.s32 	%r48939, %r48663, %r48863, %r48938;
	and.b32  	%r48940, %r48937, 65535;
	shl.b32 	%r48941, %r48939, 16;
	shr.u32 	%r48942, %r48937, 16;
	shr.u32 	%r48943, %r48939, 16;
	add.s32 	%r48944, %r48940, %r48823;
	add.s32 	%r48945, %r48944, %r48941;
	setp.lt.u32 	%p13036, %r48945, %r48823;
	selp.u32 	%r48946, 1, 0, %p13036;
	add.s32 	%r59932, %r48945, %r48936;
	setp.lt.u32 	%p13037, %r59932, %r48945;
	selp.u32 	%r48947, 1, 0, %p13037;
	mad.lo.s32 	%r48948, %r48663, %r48862, %r48942;
	add.s32 	%r48949, %r48948, %r48943;
	add.s32 	%r48950, %r48949, %r48946;
	add.s32 	%r48951, %r48950, %r48947;
	mul.lo.s32 	%r48953, %r48678, %r48863;
	mul.lo.s32 	%r48955, %r48678, %r48862;
	mad.lo.s32 	%r48956, %r48680, %r48863, %r48955;
	and.b32  	%r48957, %r48953, 65535;
	shl.b32 	%r48958, %r48956, 16;
	shr.u32 	%r48959, %r48953, 16;
	shr.u32 	%r48960, %r48956, 16;
	add.s32 	%r48961, %r48957, %r48839;
	add.s32 	%r48962, %r48961, %r48958;
	setp.lt.u32 	%p13038, %r48962, %r48839;
	selp.u32 	%r48963, 1, 0, %p13038;
	add.s32 	%r59933, %r48962, %r48951;
	setp.lt.u32 	%p13039, %r59933, %r48962;
	selp.u32 	%r48964, 1, 0, %p13039;
	mad.lo.s32 	%r48965, %r48680, %r48862, %r48959;
	add.s32 	%r48966, %r48965, %r48960;
	add.s32 	%r48967, %r48966, %r48963;
	add.s32 	%r48968, %r48967, %r48964;
	and.b32  	%r48969, %r11776, 65535;
	mul.lo.s32 	%r48970, %r48969, %r48863;
	shr.u32 	%r48971, %r11776, 16;
	mul.lo.s32 	%r48972, %r48969, %r48862;
	mad.lo.s32 	%r48973, %r48971, %r48863, %r48972;
	and.b32  	%r48974, %r48970, 65535;
	shl.b32 	%r48975, %r48973, 16;
	shr.u32 	%r48976, %r48970, 16;
	shr.u32 	%r48977, %r48973, 16;
	add.s32 	%r48978, %r48974, %r48855;
	add.s32 	%r48979, %r48978, %r48975;
	setp.lt.u32 	%p13040, %r48979, %r48855;
	selp.u32 	%r48980, 1, 0, %p13040;
	add.s32 	%r59934, %r48979, %r48968;
	setp.lt.u32 	%p13041, %r59934, %r48979;
	selp.u32 	%r48981, 1, 0, %p13041;
	mad.lo.s32 	%r48982, %r48971, %r48862, %r48976;
	add.s32 	%r48983, %r48982, %r48977;
	add.s32 	%r48984, %r48983, %r48980;
	add.s32 	%r48985, %r48984, %r48981;
	add.s32 	%r59935, %r48860, %r48985;
	add.s32 	%r59927, %r59927, 1;
	add.s64 	%rd32, %rd32, 4;
	setp.ne.s32 	%p13042, %r59927, 8;
	@%p13042 bra 	$L__BB0_3594;
	setp.lt.u32 	%p13043, %r59935, %r11776;
	mov.u32 	%r59928, %r59926;
	@%p13043 bra 	$L__BB0_3610;
	setp.gt.u32 	%p13044, %r59935, %r11776;
	@%p13044 bra 	$L__BB0_3609;
	setp.lt.u32 	%p13045, %r59934, %r11775;
	mov.u32 	%r59928, %r59926;
	@%p13045 bra 	$L__BB0_3610;
	setp.gt.u32 	%p13046, %r59934, %r11775;
	@%p13046 bra 	$L__BB0_3609;
	setp.lt.u32 	%p13047, %r59933, %r11774;
	mov.u32 	%r59928, %r59926;
	@%p13047 bra 	$L__BB0_3610;
	setp.gt.u32 	%p13048, %r59933, %r11774;
	@%p13048 bra 	$L__BB0_3609;
	setp.lt.u32 	%p13049, %r59932, %r11773;
	mov.u32 	%r59928, %r59926;
	@%p13049 bra 	$L__BB0_3610;
	setp.gt.u32 	%p13050, %r59932, %r11773;
	@%p13050 bra 	$L__BB0_3609;
	setp.lt.u32 	%p13051, %r59931, %r11772;
	mov.u32 	%r59928, %r59926;
	@%p13051 bra 	$L__BB0_3610;
	setp.gt.u32 	%p13052, %r59931, %r11772;
	@%p13052 bra 	$L__BB0_3609;
	setp.lt.u32 	%p13053, %r59930, %r11771;
	mov.u32 	%r59928, %r59926;
	@%p13053 bra 	$L__BB0_3610;
	setp.gt.u32 	%p13054, %r59930, %r11771;
	@%p13054 bra 	$L__BB0_3609;
	setp.lt.u32 	%p13055, %r59929, %r11770;
	mov.u32 	%r59928, %r59926;
	@%p13055 bra 	$L__BB0_3610;
	setp.le.u32 	%p13056, %r59929, %r11770;
	setp.lt.u32 	%p13057, %r59926, %r11769;
	and.pred  	%p13058, %p13056, %p13057;
	mov.u32 	%r59928, %r59926;
	@%p13058 bra 	$L__BB0_3610;
$L__BB0_3609:
	sub.s32 	%r59928, %r59926, %r11769;
	setp.lt.u32 	%p13059, %r59926, %r11769;
	selp.u32 	%r48986, 1, 0, %p13059;
	sub.s32 	%r48987, %r59929, %r11770;
	setp.lt.u32 	%p13060, %r59929, %r11770;
	selp.s32 	%r48988, -1, 0, %p13059;
	add.s32 	%r59929, %r48987, %r48988;
	setp.lt.u32 	%p13061, %r48987, %r48986;
	or.pred  	%p13062, %p13060, %p13061;
	selp.u32 	%r48989, 1, 0, %p13062;
	sub.s32 	%r48990, %r59930, %r11771;
	setp.lt.u32 	%p13063, %r59930, %r11771;
	selp.s32 	%r48991, -1, 0, %p13062;
	add.s32 	%r59930, %r48990, %r48991;
	setp.lt.u32 	%p13064, %r48990, %r48989;
	or.pred  	%p13065, %p13063, %p13064;
	selp.u32 	%r48992, 1, 0, %p13065;
	sub.s32 	%r48993, %r59931, %r11772;
	setp.lt.u32 	%p13066, %r59931, %r11772;
	selp.s32 	%r48994, -1, 0, %p13065;
	add.s32 	%r59931, %r48993, %r48994;
	setp.lt.u32 	%p13067, %r48993, %r48992;
	or.pred  	%p13068, %p13066, %p13067;
	selp.u32 	%r48995, 1, 0, %p13068;
	sub.s32 	%r48996, %r59932, %r11773;
	setp.lt.u32 	%p13069, %r59932, %r11773;
	selp.s32 	%r48997, -1, 0, %p13068;
	add.s32 	%r59932, %r48996, %r48997;
	setp.lt.u32 	%p13070, %r48996, %r48995;
	or.pred  	%p13071, %p13069, %p13070;
	selp.u32 	%r48998, 1, 0, %p13071;
	sub.s32 	%r48999, %r59933, %r11774;
	setp.lt.u32 	%p13072, %r59933, %r11774;
	selp.s32 	%r49000, -1, 0, %p13071;
	add.s32 	%r59933, %r48999, %r49000;
	setp.lt.u32 	%p13073, %r48999, %r48998;
	or.pred  	%p13074, %p13072, %p13073;
	selp.u32 	%r49001, 1, 0, %p13074;
	sub.s32 	%r49002, %r59934, %r11775;
	setp.lt.u32 	%p13075, %r59934, %r11775;
	selp.s32 	%r49003, -1, 0, %p13074;
	add.s32 	%r59934, %r49002, %r49003;
	setp.lt.u32 	%p13076, %r49002, %r49001;
	or.pred  	%p13077, %p13075, %p13076;
	selp.s32 	%r49004, -1, 0, %p13077;
	sub.s32 	%r49005, %r59935, %r11776;
	add.s32 	%r59935, %r49005, %r49004;
$L__BB0_3610:
	and.b32  	%r9727, %r59928, 65535;
	shr.u32 	%r9728, %r59928, 16;
	and.b32  	%r9729, %r59929, 65535;
	shr.u32 	%r9730, %r59929, 16;
	and.b32  	%r9731, %r59930, 65535;
	shr.u32 	%r9732, %r59930, 16;
	and.b32  	%r9733, %r59931, 65535;
	shr.u32 	%r9734, %r59931, 16;
	and.b32  	%r9735, %r59932, 65535;
	shr.u32 	%r9736, %r59932, 16;
	and.b32  	%r9737, %r59933, 65535;
	shr.u32 	%r9738, %r59933, 16;
	and.b32  	%r9739, %r59934, 65535;
	shr.u32 	%r9740, %r59934, 16;
	and.b32  	%r9741, %r59935, 65535;
	shr.u32 	%r9742, %r59935, 16;
	mov.b32 	%r59952, 0;
	mov.u32 	%r59951, %r59952;
	mov.u32 	%r59950, %r59952;
	mov.u32 	%r59949, %r59952;
	mov.u32 	%r59948, %r59952;
	mov.u32 	%r59947, %r59952;
	mov.u32 	%r59946, %r59952;
	mov.u32 	%r59943, %r59952;
	mov.u32 	%r59944, %r59952;
$L__BB0_3611:
	ld.param.u32 	%r55715, [_Z17ecm_stage1_kernelj4U256S_S_jPKjjjjjjjjPjS2_S2_S2_S2_S2__param_4];
	ld.local.u32 	%r49007, [%rd21];
	shr.u32 	%r49008, %r49007, 16;
	and.b32  	%r49009, %r49007, 65535;
	mul.lo.s32 	%r49010, %r9727, %r49009;
	mul.lo.s32 	%r49011, %r9727, %r49008;
	mad.lo.s32 	%r49012, %r9728, %r49009, %r49011;
	and.b32  	%r49013, %r49010, 65535;
	shl.b32 	%r49014, %r49012, 16;
	shr.u32 	%r49015, %r49010, 16;
	shr.u32 	%r49016, %r49012, 16;
	add.s32 	%r49017, %r49013, %r59943;
	add.s32 	%r49018, %r49017, %r49014;
	setp.lt.u32 	%p13078, %r49018, %r59943;
	selp.u32 	%r49019, 1, 0, %p13078;
	mad.lo.s32 	%r49020, %r9728, %r49008, %r49015;
	add.s32 	%r49021, %r49020, %r49016;
	add.s32 	%r49022, %r49021, %r49019;
	mul.lo.s32 	%r49023, %r9729, %r49009;
	mul.lo.s32 	%r49024, %r9729, %r49008;
	mad.lo.s32 	%r49025, %r9730, %r49009, %r49024;
	and.b32  	%r49026, %r49023, 65535;
	shl.b32 	%r49027, %r49025, 16;
	shr.u32 	%r49028, %r49023, 16;
	shr.u32 	%r49029, %r49025, 16;
	add.s32 	%r49030, %r49026, %r59946;
	add.s32 	%r49031, %r49030, %r49027;
	setp.lt.u32 	%p13079, %r49031, %r59946;
	selp.u32 	%r49032, 1, 0, %p13079;
	add.s32 	%r49033, %r49031, %r49022;
	setp.lt.u32 	%p13080, %r49033, %r49031;
	selp.u32 	%r49034, 1, 0, %p13080;
	mad.lo.s32 	%r49035, %r9730, %r49008, %r49028;
	add.s32 	%r49036, %r49035, %r49029;
	add.s32 	%r49037, %r49036, %r49032;
	add.s32 	%r49038, %r49037, %r49034;
	mul.lo.s32 	%r49039, %r9731, %r49009;
	mul.lo.s32 	%r49040, %r9731, %r49008;
	mad.lo.s32 	%r49041, %r9732, %r49009, %r49040;
	and.b32  	%r49042, %r49039, 65535;
	shl.b32 	%r49043, %r49041, 16;
	shr.u32 	%r49044, %r49039, 16;
	shr.u32 	%r49045, %r49041, 16;
	add.s32 	%r49046, %r49042, %r59947;
	add.s32 	%r49047, %r49046, %r49043;
	setp.lt.u32 	%p13081, %r49047, %r59947;
	selp.u32 	%r49048, 1, 0, %p13081;
	add.s32 	%r49049, %r49047, %r49038;
	setp.lt.u32 	%p13082, %r49049, %r49047;
	selp.u32 	%r49050, 1, 0, %p13082;
	mad.lo.s32 	%r49051, %r9732, %r49008, %r49044;
	add.s32 	%r49052, %r49051, %r49045;
	add.s32 	%r49053, %r49052, %r49048;
	add.s32 	%r49054, %r49053, %r49050;
	mul.lo.s32 	%r49055, %r9733, %r49009;
	mul.lo.s32 	%r49056, %r9733, %r49008;
	mad.lo.s32 	%r49057, %r9734, %r49009, %r49056;
	and.b32  	%r49058, %r49055, 65535;
	shl.b32 	%r49059, %r49057, 16;
	shr.u32 	%r49060, %r49055, 16;
	shr.u32 	%r49061, %r49057, 16;
	add.s32 	%r49062, %r49058, %r59948;
	add.s32 	%r49063, %r49062, %r49059;
	setp.lt.u32 	%p13083, %r49063, %r59948;
	selp.u32 	%r49064, 1, 0, %p13083;
	add.s32 	%r49065, %r49063, %r49054;
	setp.lt.u32 	%p13084, %r49065, %r49063;
	selp.u32 	%r49066, 1, 0, %p13084;
	mad.lo.s32 	%r49067, %r9734, %r49008, %r49060;
	add.s32 	%r49068, %r49067, %r49061;
	add.s32 	%r49069, %r49068, %r49064;
	add.s32 	%r49070, %r49069, %r49066;
	mul.lo.s32 	%r49071, %r9735, %r49009;
	mul.lo.s32 	%r49072, %r9735, %r49008;
	mad.lo.s32 	%r49073, %r9736, %r49009, %r49072;
	and.b32  	%r49074, %r49071, 65535;
	shl.b32 	%r49075, %r49073, 16;
	shr.u32 	%r49076, %r49071, 16;
	shr.u32 	%r49077, %r49073, 16;
	add.s32 	%r49078, %r49074, %r59949;
	add.s32 	%r49079, %r49078, %r49075;
	setp.lt.u32 	%p13085, %r49079, %r59949;
	selp.u32 	%r49080, 1, 0, %p13085;
	add.s32 	%r49081, %r49079, %r49070;
	setp.lt.u32 	%p13086, %r49081, %r49079;
	selp.u32 	%r49082, 1, 0, %p13086;
	mad.lo.s32 	%r49083, %r9736, %r49008, %r49076;
	add.s32 	%r49084, %r49083, %r49077;
	add.s32 	%r49085, %r49084, %r49080;
	add.s32 	%r49086, %r49085, %r49082;
	mul.lo.s32 	%r49087, %r9737, %r49009;
	mul.lo.s32 	%r49088, %r9737, %r49008;
	mad.lo.s32 	%r49089, %r9738, %r49009, %r49088;
	and.b32  	%r49090, %r49087, 65535;
	shl.b32 	%r49091, %r49089, 16;
	shr.u32 	%r49092, %r49087, 16;
	shr.u32 	%r49093, %r49089, 16;
	add.s32 	%r49094, %r49090, %r59950;
	add.s32 	%r49095, %r49094, %r49091;
	setp.lt.u32 	%p13087, %r49095, %r59950;
	selp.u32 	%r49096, 1, 0, %p13087;
	add.s32 	%r49097, %r49095, %r49086;
	setp.lt.u32 	%p13088, %r49097, %r49095;
	selp.u32 	%r49098, 1, 0, %p13088;
	mad.lo.s32 	%r49099, %r9738, %r49008, %r49092;
	add.s32 	%r49100, %r49099, %r49093;
	add.s32 	%r49101, %r49100, %r49096;
	add.s32 	%r49102, %r49101, %r49098;
	mul.lo.s32 	%r49103, %r9739, %r49009;
	mul.lo.s32 	%r49104, %r9739, %r49008;
	mad.lo.s32 	%r49105, %r9740, %r49009, %r49104;
	and.b32  	%r49106, %r49103, 65535;
	shl.b32 	%r49107, %r49105, 16;
	shr.u32 	%r49108, %r49103, 16;
	shr.u32 	%r49109, %r49105, 16;
	add.s32 	%r49110, %r49106, %r59951;
	add.s32 	%r49111, %r49110, %r49107;
	setp.lt.u32 	%p13089, %r49111, %r59951;
	selp.u32 	%r49112, 1, 0, %p13089;
	add.s32 	%r49113, %r49111, %r49102;
	setp.lt.u32 	%p13090, %r49113, %r49111;
	selp.u32 	%r49114, 1, 0, %p13090;
	mad.lo.s32 	%r49115, %r9740, %r49008, %r49108;
	add.s32 	%r49116, %r49115, %r49109;
	add.s32 	%r49117, %r49116, %r49112;
	add.s32 	%r49118, %r49117, %r49114;
	mul.lo.s32 	%r49119, %r9741, %r49009;
	mul.lo.s32 	%r49120, %r9741, %r49008;
	mad.lo.s32 	%r49121, %r9742, %r49009, %r49120;
	and.b32  	%r49122, %r49119, 65535;
	shl.b32 	%r49123, %r49121, 16;
	shr.u32 	%r49124, %r49119, 16;
	shr.u32 	%r49125, %r49121, 16;
	add.s32 	%r49126, %r49122, %r59952;
	add.s32 	%r49127, %r49126, %r49123;
	setp.lt.u32 	%p13091, %r49127, %r59952;
	selp.u32 	%r49128, 1, 0, %p13091;
	add.s32 	%r49129, %r49127, %r49118;
	setp.lt.u32 	%p13092, %r49129, %r49127;
	selp.u32 	%r49130, 1, 0, %p13092;
	mad.lo.s32 	%r49131, %r9742, %r49008, %r49124;
	add.s32 	%r49132, %r49131, %r49125;
	add.s32 	%r49133, %r49132, %r49128;
	add.s32 	%r49134, %r49133, %r49130;
	mul.lo.s32 	%r49135, %r49018, %r55715;
	shr.u32 	%r49136, %r49135, 16;
	and.b32  	%r49137, %r49135, 65535;
	mul.lo.s32 	%r49138, %r9649, %r49137;
	mul.lo.s32 	%r49139, %r9649, %r49136;
	mad.lo.s32 	%r49140, %r9650, %r49137, %r49139;
	and.b32  	%r49141, %r49138, 65535;
	shl.b32 	%r49142, %r49140, 16;
	shr.u32 	%r49143, %r49138, 16;
	shr.u32 	%r49144, %r49140, 16;
	add.s32 	%r49145, %r49141, %r49018;
	add.s32 	%r49146, %r49145, %r49142;
	setp.lt.u32 	%p13093, %r49146, %r49018;
	selp.u32 	%r49147, 1, 0, %p13093;
	mad.lo.s32 	%r49148, %r9650, %r49136, %r49143;
	add.s32 	%r49149, %r49148, %r49144;
	add.s32 	%r49150, %r49149, %r49147;
	mul.lo.s32 	%r49151, %r9652, %r49137;
	mul.lo.s32 	%r49152, %r9652, %r49136;
	mad.lo.s32 	%r49153, %r9653, %r49137, %r49152;
	and.b32  	%r49154, %r49151, 65535;
	shl.b32 	%r49155, %r49153, 16;
	shr.u32 	%r49156, %r49151, 16;
	shr.u32 	%r49157, %r49153, 16;
	add.s32 	%r49158, %r49154, %r49033;
	add.s32 	%r49159, %r49158, %r49155;
	setp.lt.u32 	%p13094, %r49159, %r49033;
	selp.u32 	%r49160, 1, 0, %p13094;
	add.s32 	%r59943, %r49159, %r49150;
	setp.lt.u32 	%p13095, %r59943, %r49159;
	selp.u32 	%r49161, 1, 0, %p13095;
	mad.lo.s32 	%r49162, %r9653, %r49136, %r49156;
	add.s32 	%r49163, %r49162, %r49157;
	add.s32 	%r49164, %r49163, %r49160;
	add.s32 	%r49165, %r49164, %r49161;
	mul.lo.s32 	%r49166, %r9656, %r49137;
	mul.lo.s32 	%r49167, %r9656, %r49136;
	mad.lo.s32 	%r49168, %r9657, %r49137, %r49167;
	and.b32  	%r49169, %r49166, 65535;
	shl.b32 	%r49170, %r49168, 16;
	shr.u32 	%r49171, %r49166, 16;
	shr.u32 	%r49172, %r49168, 16;
	add.s32 	%r49173, %r49169, %r49049;
	add.s32 	%r49174, %r49173, %r49170;
	setp.lt.u32 	%p13096, %r49174, %r49049;
	selp.u32 	%r49175, 1, 0, %p13096;
	add.s32 	%r59946, %r49174, %r49165;
	setp.lt.u32 	%p13097, %r59946, %r49174;
	selp.u32 	%r49176, 1, 0, %p13097;
	mad.lo.s32 	%r49177, %r9657, %r49136, %r49171;
	add.s32 	%r49178, %r49177, %r49172;
	add.s32 	%r49179, %r49178, %r49175;
	add.s32 	%r49180, %r49179, %r49176;
	mul.lo.s32 	%r49181, %r9660, %r49137;
	mul.lo.s32 	%r49182, %r9660, %r49136;
	mad.lo.s32 	%r49183, %r9661, %r49137, %r49182;
	and.b32  	%r49184, %r49181, 65535;
	shl.b32 	%r49185, %r49183, 16;
	shr.u32 	%r49186, %r49181, 16;
	shr.u32 	%r49187, %r49183, 16;
	add.s32 	%r49188, %r49184, %r49065;
	add.s32 	%r49189, %r49188, %r49185;
	setp.lt.u32 	%p13098, %r49189, %r49065;
	selp.u32 	%r49190, 1, 0, %p13098;
	add.s32 	%r59947, %r49189, %r49180;
	setp.lt.u32 	%p13099, %r59947, %r49189;
	selp.u32 	%r49191, 1, 0, %p13099;
	mad.lo.s32 	%r49192, %r9661, %r49136, %r49186;
	add.s32 	%r49193, %r49192, %r49187;
	add.s32 	%r49194, %r49193, %r49190;
	add.s32 	%r49195, %r49194, %r49191;
	mul.lo.s32 	%r49196, %r9664, %r49137;
	mul.lo.s32 	%r49197, %r9664, %r49136;
	mad.lo.s32 	%r49198, %r9665, %r49137, %r49197;
	and.b32  	%r49199, %r49196, 65535;
	shl.b32 	%r49200, %r49198, 16;
	shr.u32 	%r49201, %r49196, 16;
	shr.u32 	%r49202, %r49198, 16;
	add.s32 	%r49203, %r49199, %r49081;
	add.s32 	%r49204, %r49203, %r49200;
	setp.lt.u32 	%p13100, %r49204, %r49081;
	selp.u32 	%r49205, 1, 0, %p13100;
	add.s32 	%r59948, %r49204, %r49195;
	setp.lt.u32 	%p13101, %r59948, %r49204;
	selp.u32 	%r49206, 1, 0, %p13101;
	mad.lo.s32 	%r49207, %r9665, %r49136, %r49201;
	add.s32 	%r49208, %r49207, %r49202;
	add.s32 	%r49209, %r49208, %r49205;
	add.s32 	%r49210, %r49209, %r49206;
	mul.lo.s32 	%r49211, %r48661, %r49137;
	mul.lo.s32 	%r49212, %r48661, %r49136;
	mad.lo.s32 	%r49213, %r48663, %r49137, %r49212;
	and.b32  	%r49214, %r49211, 65535;
	shl.b32 	%r49215, %r49213, 16;
	shr.u32 	%r49216, %r49211, 16;
	shr.u32 	%r49217, %r49213, 16;
	add.s32 	%r49218, %r49214, %r49097;
	add.s32 	%r49219, %r49218, %r49215;
	setp.lt.u32 	%p13102, %r49219, %r49097;
	selp.u32 	%r49220, 1, 0, %p13102;
	add.s32 	%r59949, %r49219, %r49210;
	setp.lt.u32 	%p13103, %r59949, %r49219;
	selp.u32 	%r49221, 1, 0, %p13103;
	mad.lo.s32 	%r49222, %r48663, %r49136, %r49216;
	add.s32 	%r49223, %r49222, %r49217;
	add.s32 	%r49224, %r49223, %r49220;
	add.s32 	%r49225, %r49224, %r49221;
	and.b32  	%r9757, %r11775, 65535;
	mul.lo.s32 	%r49226, %r9757, %r49137;
	shr.u32 	%r9758, %r11775, 16;
	mul.lo.s32 	%r49227, %r9757, %r49136;
	mad.lo.s32 	%r49228, %r9758, %r49137, %r49227;
	and.b32  	%r49229, %r49226, 65535;
	shl.b32 	%r49230, %r49228, 16;
	shr.u32 	%r49231, %r49226, 16;
	shr.u32 	%r49232, %r49228, 16;
	add.s32 	%r49233, %r49229, %r49113;
	add.s32 	%r49234, %r49233, %r49230;
	setp.lt.u32 	%p13104, %r49234, %r49113;
	selp.u32 	%r49235, 1, 0, %p13104;
	add.s32 	%r59950, %r49234, %r49225;
	setp.lt.u32 	%p13105, %r59950, %r49234;
	selp.u32 	%r49236, 1, 0, %p13105;
	mad.lo.s32 	%r49237, %r9758, %r49136, %r49231;
	add.s32 	%r49238, %r49237, %r49232;
	add.s32 	%r49239, %r49238, %r49235;
	add.s32 	%r49240, %r49239, %r49236;
	and.b32  	%r9760, %r11776, 65535;
	mul.lo.s32 	%r49241, %r9760, %r49137;
	shr.u32 	%r9761, %r11776, 16;
	mul.lo.s32 	%r49242, %r9760, %r49136;
	mad.lo.s32 	%r49243, %r9761, %r49137, %r49242;
	and.b32  	%r49244, %r49241, 65535;
	shl.b32 	%r49245, %r49243, 16;
	shr.u32 	%r49246, %r49241, 16;
	shr.u32 	%r49247, %r49243, 16;
	add.s32 	%r49248, %r49244, %r49129;
	add.s32 	%r49249, %r49248, %r49245;
	setp.lt.u32 	%p13106, %r49249, %r49129;
	selp.u32 	%r49250, 1, 0, %p13106;
	add.s32 	%r59951, %r49249, %r49240;
	setp.lt.u32 	%p13107, %r59951, %r49249;
	selp.u32 	%r49251, 1, 0, %p13107;
	mad.lo.s32 	%r49252, %r9761, %r49136, %r49246;
	add.s32 	%r49253, %r49252, %r49247;
	add.s32 	%r49254, %r49253, %r49250;
	add.s32 	%r49255, %r49254, %r49251;
	add.s32 	%r59952, %r49134, %r49255;
	add.s32 	%r59944, %r59944, 1;
	add.s64 	%rd21, %rd21, 4;
	setp.ne.s32 	%p13108, %r59944, 8;
	@%p13108 bra 	$L__BB0_3611;
	setp.lt.u32 	%p13109, %r59952, %r11776;
	mov.u32 	%r59945, %r59943;
	@%p13109 bra 	$L__BB0_3627;
	setp.gt.u32 	%p13110, %r59952, %r11776;
	@%p13110 bra 	$L__BB0_3626;
	setp.lt.u32 	%p13111, %r59951, %r11775;
	mov.u32 	%r59945, %r59943;
	@%p13111 bra 	$L__BB0_3627;
	setp.gt.u32 	%p13112, %r59951, %r11775;
	@%p13112 bra 	$L__BB0_3626;
	setp.lt.u32 	%p13113, %r59950, %r11774;
	mov.u32 	%r59945, %r59943;
	@%p13113 bra 	$L__BB0_3627;
	setp.gt.u32 	%p13114, %r59950, %r11774;
	@%p13114 bra 	$L__BB0_3626;
	setp.lt.u32 	%p13115, %r59949, %r11773;
	mov.u32 	%r59945, %r59943;
	@%p13115 bra 	$L__BB0_3627;
	setp.gt.u32 	%p13116, %r59949, %r11773;
	@%p13116 bra 	$L__BB0_3626;
	setp.lt.u32 	%p13117, %r59948, %r11772;
	mov.u32 	%r59945, %r59943;
	@%p13117 bra 	$L__BB0_3627;
	setp.gt.u32 	%p13118, %r59948, %r11772;
	@%p13118 bra 	$L__BB0_3626;
	setp.lt.u32 	%p13119, %r59947, %r11771;
	mov.u32 	%r59945, %r59943;
	@%p13119 bra 	$L__BB0_3627;
	setp.gt.u32 	%p13120, %r59947, %r11771;
	@%p13120 bra 	$L__BB0_3626;
	setp.lt.u32 	%p13121, %r59946, %r11770;
	mov.u32 	%r59945, %r59943;
	@%p13121 bra 	$L__BB0_3627;
	setp.le.u32 	%p13122, %r59946, %r11770;
	setp.lt.u32 	%p13123, %r59943, %r11769;
	and.pred  	%p13124, %p13122, %p13123;
	mov.u32 	%r59945, %r59943;
	@%p13124 bra 	$L__BB0_3627;
$L__BB0_3626:
	sub.s32 	%r59945, %r59943, %r11769;
	setp.lt.u32 	%p13125, %r59943, %r11769;
	selp.u32 	%r49256, 1, 0, %p13125;
	sub.s32 	%r49257, %r59946, %r11770;
	setp.lt.u32 	%p13126, %r59946, %r11770;
	selp.s32 	%r49258, -1, 0, %p13125;
	add.s32 	%r59946, %r49257, %r49258;
	setp.lt.u32 	%p13127, %r49257, %r49256;
	or.pred  	%p13128, %p13126, %p13127;
	selp.u32 	%r49259, 1, 0, %p13128;
	sub.s32 	%r49260, %r59947, %r11771;
	setp.lt.u32 	%p13129, %r59947, %r11771;
	selp.s32 	%r49261, -1, 0, %p13128;
	add.s32 	%r59947, %r49260, %r49261;
	setp.lt.u32 	%p13130, %r49260, %r49259;
	or.pred  	%p13131, %p13129, %p13130;
	selp.u32 	%r49262, 1, 0, %p13131;
	sub.s32 	%r49263, %r59948, %r11772;
	setp.lt.u32 	%p13132, %r59948, %r11772;
	selp.s32 	%r49264, -1, 0, %p13131;
	add.s32 	%r59948, %r49263, %r49264;
	setp.lt.u32 	%p13133, %r49263, %r49262;
	or.pred  	%p13134, %p13132, %p13133;
	selp.u32 	%r49265, 1, 0, %p13134;
	sub.s32 	%r49266, %r59949, %r11773;
	setp.lt.u32 	%p13135, %r59949, %r11773;
	selp.s32 	%r49267, -1, 0, %p13134;
	add.s32 	%r59949, %r49266, %r49267;
	setp.lt.u32 	%p13136, %r49266, %r49265;
	or.pred  	%p13137, %p13135, %p13136;
	selp.u32 	%r49268, 1, 0, %p13137;
	sub.s32 	%r49269, %r59950, %r11774;
	setp.lt.u32 	%p13138, %r59950, %r11774;
	selp.s32 	%r49270, -1, 0, %p13137;
	add.s32 	%r59950, %r49269, %r49270;
	setp.lt.u32 	%p13139, %r49269, %r49268;
	or.pred  	%p13140, %p13138, %p13139;
	selp.u32 	%r49271, 1, 0, %p13140;
	sub.s32 	%r49272, %r59951, %r11775;
	setp.lt.u32 	%p13141, %r59951, %r11775;
	selp.s32 	%r49273, -1, 0, %p13140;
	add.s32 	%r59951, %r49272, %r49273;
	setp.lt.u32 	%p13142, %r49272, %r49271;
	or.pred  	%p13143, %p13141, %p13142;
	selp.s32 	%r49274, -1, 0, %p13143;
	sub.s32 	%r49275, %r59952, %r11776;
	add.s32 	%r59952, %r49275, %r49274;
$L__BB0_3627:
	st.local.u32 	[%rd33], %r59945;
	st.local.u32 	[%rd33+4], %r59946;
	st.local.u32 	[%rd33+8], %r59947;
	st.local.u32 	[%rd33+12], %r59948;
	st.local.u32 	[%rd33+16], %r59949;
	st.local.u32 	[%rd33+20], %r59950;
	st.local.u32 	[%rd33+24], %r59951;
	st.local.u32 	[%rd33+28], %r59952;
	mov.b32 	%r59970, 0;
	ld.param.u32 	%r55716, [_Z17ecm_stage1_kernelj4U256S_S_jPKjjjjjjjjPjS2_S2_S2_S2_S2__param_4];
	mov.u32 	%r59971, %r59970;
	mov.u32 	%r59972, %r59970;
	mov.u32 	%r59973, %r59970;
	mov.u32 	%r59974, %r59970;
	mov.u32 	%r59975, %r59970;
	mov.u32 	%r59976, %r59970;
	mov.u32 	%r59960, %r59970;
	mov.u32 	%r59961, %r59970;
$L__BB0_3628:
	ld.local.u32 	%r49277, [%rd33];
	and.b32  	%r49278, %r49277, 65535;
	and.b32  	%r49279, %r49277, -65536;
	add.s32 	%r49280, %r49278, %r59960;
	add.s32 	%r49281, %r49280, %r49279;
	setp.lt.u32 	%p13144, %r49281, %r59960;
	selp.u32 	%r49282, 1, 0, %p13144;
	add.s32 	%r49283, %r59976, %r49282;
	setp.lt.u32 	%p13145, %r49283, %r59976;
	selp.u32 	%r49284, 1, 0, %p13145;
	add.s32 	%r49285, %r59975, %r49284;
	setp.lt.u32 	%p13146, %r49285, %r59975;
	selp.u32 	%r49286, 1, 0, %p13146;
	add.s32 	%r49287, %r59974, %r49286;
	setp.lt.u32 	%p13147, %r49287, %r59974;
	selp.u32 	%r49288, 1, 0, %p13147;
	add.s32 	%r49289, %r59973, %r49288;
	setp.lt.u32 	%p13148, %r49289, %r59973;
	selp.u32 	%r49290, 1, 0, %p13148;
	add.s32 	%r49291, %r59972, %r49290;
	setp.lt.u32 	%p13149, %r49291, %r59972;
	selp.u32 	%r49292, 1, 0, %p13149;
	add.s32 	%r49293, %r59971, %r49292;
	setp.lt.u32 	%p13150, %r49293, %r59971;
	selp.u32 	%r49294, 1, 0, %p13150;
	add.s32 	%r49295, %r59970, %r49294;
	setp.lt.u32 	%p13151, %r49295, %r59970;
	selp.u32 	%r49296, 1, 0, %p13151;
	mul.lo.s32 	%r49297, %r49281, %r55716;
	shr.u32 	%r49298, %r49297, 16;
	and.b32  	%r49299, %r49297, 65535;
	mul.lo.s32 	%r49300, %r9649, %r49299;
	mul.lo.s32 	%r49301, %r9649, %r49298;
	mad.lo.s32 	%r49302, %r9650, %r49299, %r49301;
	and.b32  	%r49303, %r49300, 65535;
	shl.b32 	%r49304, %r49302, 16;
	shr.u32 	%r49305, %r49300, 16;
	shr.u32 	%r49306, %r49302, 16;
	add.s32 	%r49307, %r49303, %r49281;
	add.s32 	%r49308, %r49307, %r49304;
	setp.lt.u32 	%p13152, %r49308, %r49281;
	selp.u32 	%r49309, 1, 0, %p13152;
	mad.lo.s32 	%r49310, %r9650, %r49298, %r49305;
	add.s32 	%r49311, %r49310, %r49306;
	add.s32 	%r49312, %r49311, %r49309;
	mul.lo.s32 	%r49313, %r9652, %r49299;
	mul.lo.s32 	%r49314, %r9652, %r49298;
	mad.lo.s32 	%r49315, %r9653, %r49299, %r49314;
	and.b32  	%r49316, %r49313, 65535;
	shl.b32 	%r49317, %r49315, 16;
	shr.u32 	%r49318, %r49313, 16;
	shr.u32 	%r49319, %r49315, 16;
	add.s32 	%r49320, %r49316, %r49283;
	add.s32 	%r49321, %r49320, %r49317;
	setp.lt.u32 	%p13153, %r49321, %r49283;
	selp.u32 	%r49322, 1, 0, %p13153;
	add.s32 	%r59960, %r49321, %r49312;
	setp.lt.u32 	%p13154, %r59960, %r49321;
	selp.u32 	%r49323, 1, 0, %p13154;
	mad.lo.s32 	%r49324, %r9653, %r49298, %r49318;
	add.s32 	%r49325, %r49324, %r49319;
	add.s32 	%r49326, %r49325, %r49322;
	add.s32 	%r49327, %r49326, %r49323;
	mul.lo.s32 	%r49328, %r9656, %r49299;
	mul.lo.s32 	%r49329, %r9656, %r49298;
	mad.lo.s32 	%r49330, %r9657, %r49299, %r49329;
	and.b32  	%r49331, %r49328, 65535;
	shl.b32 	%r49332, %r49330, 16;
	shr.u32 	%r49333, %r49328, 16;
	shr.u32 	%r49334, %r49330, 16;
	add.s32 	%r49335, %r49331, %r49285;
	add.s32 	%r49336, %r49335, %r49332;
	setp.lt.u32 	%p13155, %r49336, %r49285;
	selp.u32 	%r49337, 1, 0, %p13155;
	add.s32 	%r59976, %r49336, %r49327;
	setp.lt.u32 	%p13156, %r59976, %r49336;
	selp.u32 	%r49338, 1, 0, %p13156;
	mad.lo.s32 	%r49339, %r9657, %r49298, %r49333;
	add.s32 	%r49340, %r49339, %r49334;
	add.s32 	%r49341, %r49340, %r49337;
	add.s32 	%r49342, %r49341, %r49338;
	mul.lo.s32 	%r49343, %r9660, %r49299;
	mul.lo.s32 	%r49344, %r9660, %r49298;
	mad.lo.s32 	%r49345, %r9661, %r49299, %r49344;
	and.b32  	%r49346, %r49343, 65535;
	shl.b32 	%r49347, %r49345, 16;
	shr.u32 	%r49348, %r49343, 16;
	shr.u32 	%r49349, %r49345, 16;
	add.s32 	%r49350, %r49346, %r49287;
	add.s32 	%r49351, %r49350, %r49347;
	setp.lt.u32 	%p13157, %r49351, %r49287;
	selp.u32 	%r49352, 1, 0, %p13157;
	add.s32 	%r59975, %r49351, %r49342;
	setp.lt.u32 	%p13158, %r59975, %r49351;
	selp.u32 	%r49353, 1, 0, %p13158;
	mad.lo.s32 	%r49354, %r9661, %r49298, %r49348;
	add.s32 	%r49355, %r49354, %r49349;
	add.s32 	%r49356, %r49355, %r49352;
	add.s32 	%r49357, %r49356, %r49353;
	mul.lo.s32 	%r49358, %r9664, %r49299;
	mul.lo.s32 	%r49359, %r9664, %r49298;
	mad.lo.s32 	%r49360, %r9665, %r49299, %r49359;
	and.b32  	%r49361, %r49358, 65535;
	shl.b32 	%r49362, %r49360, 16;
	shr.u32 	%r49363, %r49358, 16;
	shr.u32 	%r49364, %r49360, 16;
	add.s32 	%r49365, %r49361, %r49289;
	add.s32 	%r49366, %r49365, %r49362;
	setp.lt.u32 	%p13159, %r49366, %r49289;
	selp.u32 	%r49367, 1, 0, %p13159;
	add.s32 	%r59974, %r49366, %r49357;
	setp.lt.u32 	%p13160, %r59974, %r49366;
	selp.u32 	%r49368, 1, 0, %p13160;
	mad.lo.s32 	%r49369, %r9665, %r49298, %r49363;
	add.s32 	%r49370, %r49369, %r49364;
	add.s32 	%r49371, %r49370, %r49367;
	add.s32 	%r49372, %r49371, %r49368;
	mul.lo.s32 	%r49373, %r48661, %r49299;
	mul.lo.s32 	%r49374, %r48661, %r49298;
	mad.lo.s32 	%r49375, %r48663, %r49299, %r49374;
	and.b32  	%r49376, %r49373, 65535;
	shl.b32 	%r49377, %r49375, 16;
	shr.u32 	%r49378, %r49373, 16;
	shr.u32 	%r49379, %r49375, 16;
	add.s32 	%r49380, %r49376, %r49291;
	add.s32 	%r49381, %r49380, %r49377;
	setp.lt.u32 	%p13161, %r49381, %r49291;
	selp.u32 	%r49382, 1, 0, %p13161;
	add.s32 	%r59973, %r49381, %r49372;
	setp.lt.u32 	%p13162, %r59973, %r49381;
	selp.u32 	%r49383, 1, 0, %p13162;
	mad.lo.s32 	%r49384, %r48663, %r49298, %r49378;
	add.s32 	%r49385, %r49384, %r49379;
	add.s32 	%r49386, %r49385, %r49382;
	add.s32 	%r49387, %r49386, %r49383;
	mul.lo.s32 	%r49388, %r9757, %r49299;
	mul.lo.s32 	%r49389, %r9757, %r49298;
	mad.lo.s32 	%r49390, %r9758, %r49299, %r49389;
	and.b32  	%r49391, %r49388, 65535;
	shl.b32 	%r49392, %r49390, 16;
	shr.u32 	%r49393, %r49388, 16;
	shr.u32 	%r49394, %r49390, 16;
	add.s32 	%r49395, %r49391, %r49293;
	add.s32 	%r49396, %r49395, %r49392;
	setp.lt.u32 	%p13163, %r49396, %r49293;
	selp.u32 	%r49397, 1, 0, %p13163;
	add.s32 	%r59972, %r49396, %r49387;
	setp.lt.u32 	%p13164, %r59972, %r49396;
	selp.u32 	%r49398, 1, 0, %p13164;
	mad.lo.s32 	%r49399, %r9758, %r49298, %r49393;
	add.s32 	%r49400, %r49399, %r49394;
	add.s32 	%r49401, %r49400, %r49397;
	add.s32 	%r49402, %r49401, %r49398;
	mul.lo.s32 	%r49403, %r9760, %r49299;
	mul.lo.s32 	%r49404, %r9760, %r49298;
	mad.lo.s32 	%r49405, %r9761, %r49299, %r49404;
	and.b32  	%r49406, %r49403, 65535;
	shl.b32 	%r49407, %r49405, 16;
	shr.u32 	%r49408, %r49403, 16;
	shr.u32 	%r49409, %r49405, 16;
	add.s32 	%r49410, %r49406, %r49295;
	add.s32 	%r49411, %r49410, %r49407;
	setp.lt.u32 	%p13165, %r49411, %r49295;
	selp.u32 	%r49412, 1, 0, %p13165;
	add.s32 	%r59971, %r49411, %r49402;
	setp.lt.u32 	%p13166, %r59971, %r49411;
	selp.u32 	%r49413, 1, 0, %p13166;
	mad.lo.s32 	%r49414, %r9761, %r49298, %r49408;
	add.s32 	%r49415, %r49414, %r49409;
	add.s32 	%r49416, %r49415, %r49412;
	add.s32 	%r49417, %r49416, %r49413;
	add.s32 	%r59970, %r49417, %r49296;
	add.s32 	%r59961, %r59961, 1;
	add.s64 	%rd33, %rd33, 4;
	setp.ne.s32 	%p13167, %r59961, 8;
	@%p13167 bra 	$L__BB0_3628;
	setp.lt.u32 	%p13168, %r59970, %r11776;
	mov.u32 	%r59962, %r59960;
	@%p13168 bra 	$L__BB0_3644;
	setp.gt.u32 	%p13169, %r59970, %r11776;
	@%p13169 bra 	$L__BB0_3643;
	setp.lt.u32 	%p13170, %r59971, %r11775;
	mov.u32 	%r59962, %r59960;
	@%p13170 bra 	$L__BB0_3644;
	setp.gt.u32 	%p13171, %r59971, %r11775;
	@%p13171 bra 	$L__BB0_3643;
	setp.lt.u32 	%p13172, %r59972, %r11774;
	mov.u32 	%r59962, %r59960;
	@%p13172 bra 	$L__BB0_3644;
	setp.gt.u32 	%p13173, %r59972, %r11774;
	@%p13173 bra 	$L__BB0_3643;
	setp.lt.u32 	%p13174, %r59973, %r11773;
	mov.u32 	%r59962, %r59960;
	@%p13174 bra 	$L__BB0_3644;
	setp.gt.u32 	%p13175, %r59973, %r11773;
	@%p13175 bra 	$L__BB0_3643;
	setp.lt.u32 	%p13176, %r59974, %r11772;
	mov.u32 	%r59962, %r59960;
	@%p13176 bra 	$L__BB0_3644;
	setp.gt.u32 	%p13177, %r59974, %r11772;
	@%p13177 bra 	$L__BB0_3643;
	setp.lt.u32 	%p13178, %r59975, %r11771;
	mov.u32 	%r59962, %r59960;
	@%p13178 bra 	$L__BB0_3644;
	setp.gt.u32 	%p13179, %r59975, %r11771;
	@%p13179 bra 	$L__BB0_3643;
	setp.lt.u32 	%p13180, %r59976, %r11770;
	mov.u32 	%r59962, %r59960;
	@%p13180 bra 	$L__BB0_3644;
	setp.le.u32 	%p13181, %r59976, %r11770;
	setp.lt.u32 	%p13182, %r59960, %r11769;
	and.pred  	%p13183, %p13181, %p13182;
	mov.u32 	%r59962, %r59960;
	@%p13183 bra 	$L__BB0_3644;
$L__BB0_3643:
	sub.s32 	%r59962, %r59960, %r11769;
	setp.lt.u32 	%p13184, %r59960, %r11769;
	selp.u32 	%r49418, 1, 0, %p13184;
	sub.s32 	%r49419, %r59976, %r11770;
	setp.lt.u32 	%p13185, %r59976, %r11770;
	selp.s32 	%r49420, -1, 0, %p13184;
	add.s32 	%r59976, %r49419, %r49420;
	setp.lt.u32 	%p13186, %r49419, %r49418;
	or.pred  	%p13187, %p13185, %p13186;
	selp.u32 	%r49421, 1, 0, %p13187;
	sub.s32 	%r49422, %r59975, %r11771;
	setp.lt.u32 	%p13188, %r59975, %r11771;
	selp.s32 	%r49423, -1, 0, %p13187;
	add.s32 	%r59975, %r49422, %r49423;
	setp.lt.u32 	%p13189, %r49422, %r49421;
	or.pred  	%p13190, %p13188, %p13189;
	selp.u32 	%r49424, 1, 0, %p13190;
	sub.s32 	%r49425, %r59974, %r11772;
	setp.lt.u32 	%p13191, %r59974, %r11772;
	selp.s32 	%r49426, -1, 0, %p13190;
	add.s32 	%r59974, %r49425, %r49426;
	setp.lt.u32 	%p13192, %r49425, %r49424;
	or.pred  	%p13193, %p13191, %p13192;
	selp.u32 	%r49427, 1, 0, %p13193;
	sub.s32 	%r49428, %r59973, %r11773;
	setp.lt.u32 	%p13194, %r59973, %r11773;
	selp.s32 	%r49429, -1, 0, %p13193;
	add.s32 	%r59973, %r49428, %r49429;
	setp.lt.u32 	%p13195, %r49428, %r49427;
	or.pred  	%p13196, %p13194, %p13195;
	selp.u32 	%r49430, 1, 0, %p13196;
	sub.s32 	%r49431, %r59972, %r11774;
	setp.lt.u32 	%p13197, %r59972, %r11774;
	selp.s32 	%r49432, -1, 0, %p13196;
	add.s32 	%r59972, %r49431, %r49432;
	setp.lt.u32 	%p13198, %r49431, %r49430;
	or.pred  	%p13199, %p13197, %p13198;
	selp.u32 	%r49433, 1, 0, %p13199;
	sub.s32 	%r49434, %r59971, %r11775;
	setp.lt.u32 	%p13200, %r59971, %r11775;
	selp.s32 	%r49435, -1, 0, %p13199;
	add.s32 	%r59971, %r49434, %r49435;
	setp.lt.u32 	%p13201, %r49434, %r49433;
	or.pred  	%p13202, %p13200, %p13201;
	selp.s32 	%r49436, -1, 0, %p13202;
	sub.s32 	%r49437, %r59970, %r11776;
	add.s32 	%r59970, %r49437, %r49436;
$L__BB0_3644:
	or.b32  	%r49439, %r59976, %r59962;
	or.b32  	%r49440, %r59975, %r49439;
	or.b32  	%r49441, %r59974, %r49440;
	or.b32  	%r49442, %r59973, %r49441;
	or.b32  	%r49443, %r59972, %r49442;
	or.b32  	%r49444, %r59971, %r49443;
	or.b32  	%r49445, %r59970, %r49444;
	setp.eq.s32 	%p13204, %r49445, 0;
	mov.b32 	%r60123, 0;
	mov.b16 	%rs82, 0;
	mov.pred 	%p13203, -1;
	mov.pred 	%p15644, %p13203;
	mov.u16 	%rs109, %rs82;
	mov.u32 	%r60124, %r60123;
	mov.u32 	%r60125, %r60123;
	mov.u32 	%r60126, %r60123;
	mov.u32 	%r60127, %r60123;
	mov.u32 	%r60128, %r60123;
	mov.u32 	%r60129, %r60123;
	mov.u32 	%r60130, %r60123;
	@%p13204 bra 	$L__BB0_3739;
	setp.lt.u32 	%p13205, %r59970, %r11776;
	mov.u32 	%r59977, %r59962;
	@%p13205 bra 	$L__BB0_3674;
	setp.gt.u32 	%p13206, %r59970, %r11776;
	@%p13206 bra 	$L__BB0_3659;
	setp.lt.u32 	%p13207, %r59971, %r11775;
	mov.u32 	%r59977, %r59962;
	@%p13207 bra 	$L__BB0_3674;
	setp.gt.u32 	%p13208, %r59971, %r11775;
	@%p13208 bra 	$L__BB0_3659;
	setp.lt.u32 	%p13209, %r59972, %r11774;
	mov.u32 	%r59977, %r59962;
	@%p13209 bra 	$L__BB0_3674;
	setp.gt.u32 	%p13210, %r59972, %r11774;
	@%p13210 bra 	$L__BB0_3659;
	setp.lt.u32 	%p13211, %r59973, %r11773;
	mov.u32 	%r59977, %r59962;
	@%p13211 bra 	$L__BB0_3674;
	setp.gt.u32 	%p13212, %r59973, %r11773;
	@%p13212 bra 	$L__BB0_3659;
	setp.lt.u32 	%p13213, %r59974, %r11772;
	mov.u32 	%r59977, %r59962;
	@%p13213 bra 	$L__BB0_3674;
	setp.gt.u32 	%p13214, %r59974, %r11772;
	@%p13214 bra 	$L__BB0_3659;
	setp.lt.u32 	%p13215, %r59975, %r11771;
	mov.u32 	%r59977, %r59962;
	@%p13215 bra 	$L__BB0_3674;
	setp.gt.u32 	%p13216, %r59975, %r11771;
	@%p13216 bra 	$L__BB0_3659;
	setp.lt.u32 	%p13217, %r59976, %r11770;
	mov.u32 	%r59977, %r59962;
	@%p13217 bra 	$L__BB0_3674;
	setp.le.u32 	%p13218, %r59976, %r11770;
	setp.lt.u32 	%p13219, %r59962, %r11769;
	and.pred  	%p13220, %p13218, %p13219;
	mov.u32 	%r59977, %r59962;
	@%p13220 bra 	$L__BB0_3674;
$L__BB0_3659:
	sub.s32 	%r59977, %r59962, %r11769;
	setp.lt.u32 	%p13221, %r59962, %r11769;
	selp.u32 	%r49446, 1, 0, %p13221;
	sub.s32 	%r49447, %r59976, %r11770;
	setp.lt.u32 	%p13222, %r59976, %r11770;
	selp.s32 	%r49448, -1, 0, %p13221;
	add.s32 	%r59976, %r49447, %r49448;
	setp.lt.u32 	%p13223, %r49447, %r49446;
	or.pred  	%p13224, %p13222, %p13223;
	selp.u32 	%r49449, 1, 0, %p13224;
	sub.s32 	%r49450, %r59975, %r11771;
	setp.lt.u32 	%p13225, %r59975, %r11771;
	selp.s32 	%r49451, -1, 0, %p13224;
	add.s32 	%r59975, %r49450, %r49451;
	setp.lt.u32 	%p13226, %r49450, %r49449;
	or.pred  	%p13227, %p13225, %p13226;
	selp.u32 	%r49452, 1, 0, %p13227;
	sub.s32 	%r49453, %r59974, %r11772;
	setp.lt.u32 	%p13228, %r59974, %r11772;
	selp.s32 	%r49454, -1, 0, %p13227;
	add.s32 	%r59974, %r49453, %r49454;
	setp.lt.u32 	%p13229, %r49453, %r49452;
	or.pred  	%p13230, %p13228, %p13229;
	selp.u32 	%r49455, 1, 0, %p13230;
	sub.s32 	%r49456, %r59973, %r11773;
	setp.lt.u32 	%p13231, %r59973, %r11773;
	selp.s32 	%r49457, -1, 0, %p13230;
	add.s32 	%r59973, %r49456, %r49457;
	setp.lt.u32 	%p13232, %r49456, %r49455;
	or.pred  	%p13233, %p13231, %p13232;
	selp.u32 	%r49458, 1, 0, %p13233;
	sub.s32 	%r49459, %r59972, %r11774;
	setp.lt.u32 	%p13234, %r59972, %r11774;
	selp.s32 	%r49460, -1, 0, %p13233;
	add.s32 	%r59972, %r49459, %r49460;
	setp.lt.u32 	%p13235, %r49459, %r49458;
	or.pred  	%p13236, %p13234, %p13235;
	selp.u32 	%r49461, 1, 0, %p13236;
	sub.s32 	%r49462, %r59971, %r11775;
	setp.lt.u32 	%p13237, %r59971, %r11775;
	selp.s32 	%r49463, -1, 0, %p13236;
	add.s32 	%r59971, %r49462, %r49463;
	setp.lt.u32 	%p13238, %r49462, %r49461;
	or.pred  	%p13239, %p13237, %p13238;
	selp.s32 	%r49464, -1, 0, %p13239;
	sub.s32 	%r49465, %r59970, %r11776;
	add.s32 	%r59970, %r49465, %r49464;
	setp.lt.u32 	%p13240, %r59970, %r11776;
	@%p13240 bra 	$L__BB0_3674;
	setp.gt.u32 	%p13241, %r59970, %r11776;
	@%p13241 bra 	$L__BB0_3673;
	setp.lt.u32 	%p13242, %r59971, %r11775;
	@%p13242 bra 	$L__BB0_3674;
	setp.gt.u32 	%p13243, %r59971, %r11775;
	@%p13243 bra 	$L__BB0_3673;
	setp.lt.u32 	%p13244, %r59972, %r11774;
	@%p13244 bra 	$L__BB0_3674;
	setp.gt.u32 	%p13245, %r59972, %r11774;
	@%p13245 bra 	$L__BB0_3673;
	setp.lt.u32 	%p13246, %r59973, %r11773;
	@%p13246 bra 	$L__BB0_3674;
	setp.gt.u32 	%p13247, %r59973, %r11773;
	@%p13247 bra 	$L__BB0_3673;
	setp.lt.u32 	%p13248, %r59974, %r11772;
	@%p13248 bra 	$L__BB0_3674;
	setp.gt.u32 	%p13249, %r59974, %r11772;
	@%p13249 bra 	$L__BB0_3673;
	setp.lt.u32 	%p13250, %r59975, %r11771;
	@%p13250 bra 	$L__BB0_3674;
	setp.gt.u32 	%p13251, %r59975, %r11771;
	@%p13251 bra 	$L__BB0_3673;
	setp.lt.u32 	%p13252, %r59976, %r11770;
	@%p13252 bra 	$L__BB0_3674;
	setp.le.u32 	%p13253, %r59976, %r11770;
	setp.lt.u32 	%p13254, %r59977, %r11769;
	and.pred  	%p13255, %p13253, %p13254;
	@%p13255 bra 	$L__BB0_3674;
$L__BB0_3673:
	sub.s32 	%r9823, %r59977, %r11769;
	setp.lt.u32 	%p13256, %r59977, %r11769;
	selp.u32 	%r49466, 1, 0, %p13256;
	sub.s32 	%r49467, %r59976, %r11770;
	setp.lt.u32 	%p13257, %r59976, %r11770;
	selp.s32 	%r49468, -1, 0, %p13256;
	add.s32 	%r59976, %r49467, %r49468;
	setp.lt.u32 	%p13258, %r49467, %r49466;
	or.pred  	%p13259, %p13257, %p13258;
	selp.u32 	%r49469, 1, 0, %p13259;
	sub.s32 	%r49470, %r59975, %r11771;
	setp.lt.u32 	%p13260, %r59975, %r11771;
	selp.s32 	%r49471, -1, 0, %p13259;
	add.s32 	%r59975, %r49470, %r49471;
	setp.lt.u32 	%p13261, %r49470, %r49469;
	or.pred  	%p13262, %p13260, %p13261;
	selp.u32 	%r49472, 1, 0, %p13262;
	sub.s32 	%r49473, %r59974, %r11772;
	setp.lt.u32 	%p13263, %r59974, %r11772;
	selp.s32 	%r49474, -1, 0, %p13262;
	add.s32 	%r59974, %r49473, %r49474;
	setp.lt.u32 	%p13264, %r49473, %r49472;
	or.pred  	%p13265, %p13263, %p13264;
	selp.u32 	%r49475, 1, 0, %p13265;
	sub.s32 	%r49476, %r59973, %r11773;
	setp.lt.u32 	%p13266, %r59973, %r11773;
	selp.s32 	%r49477, -1, 0, %p13265;
	add.s32 	%r59973, %r49476, %r49477;
	setp.lt.u32 	%p13267, %r49476, %r49475;
	or.pred  	%p13268, %p13266, %p13267;
	selp.u32 	%r49478, 1, 0, %p13268;
	sub.s32 	%r49479, %r59972, %r11774;
	setp.lt.u32 	%p13269, %r59972, %r11774;
	selp.s32 	%r49480, -1, 0, %p13268;
	add.s32 	%r59972, %r49479, %r49480;
	setp.lt.u32 	%p13270, %r49479, %r49478;
	or.pred  	%p13271, %p13269, %p13270;
	selp.u32 	%r49481, 1, 0, %p13271;
	sub.s32 	%r49482, %r59971, %r11775;
	setp.lt.u32 	%p13272, %r59971, %r11775;
	selp.s32 	%r49483, -1, 0, %p13271;
	add.s32 	%r59971, %r49482, %r49483;
	setp.lt.u32 	%p13273, %r49482, %r49481;
	or.pred  	%p13274, %p13272, %p13273;
	selp.s32 	%r49484, -1, 0, %p13274;
	sub.s32 	%r49485, %r59970, %r11776;
	add.s32 	%r59970, %r49485, %r49484;
	mov.u32 	%r59977, %r9823;
$L__BB0_3674:
	or.b32  	%r49487, %r59976, %r59977;
	or.b32  	%r49488, %r59975, %r49487;
	or.b32  	%r49489, %r59974, %r49488;
	or.b32  	%r49490, %r59973, %r49489;
	or.b32  	%r49491, %r59972, %r49490;
	or.b32  	%r49492, %r59971, %r49491;
	or.b32  	%r49493, %r59970, %r49492;
	setp.eq.s32 	%p13276, %r49493, 0;
	mov.pred 	%p15644, %p13203;
	mov.u16 	%rs109, %rs82;
	mov.u32 	%r60124, %r60123;
	mov.u32 	%r60125, %r60123;
	mov.u32 	%r60126, %r60123;
	mov.u32 	%r60127, %r60123;
	mov.u32 	%r60128, %r60123;
	mov.u32 	%r60129, %r60123;
	mov.u32 	%r60130, %r60123;
	@%p13276 bra 	$L__BB0_3739;
	mov.b32 	%r60114, 1;
	mov.b32 	%r60107, 0;
	mov.u32 	%r59986, %r11776;
	mov.u32 	%r59987, %r11775;
	mov.u32 	%r59988, %r11774;
	mov.u32 	%r59989, %r11773;
	mov.u32 	%r59990, %r11772;
	mov.u32 	%r59991, %r11771;
	mov.u32 	%r59992, %r11770;
	mov.u32 	%r60106, %r11769;
	mov.u32 	%r60108, %r60107;
	mov.u32 	%r60109, %r60107;
	mov.u32 	%r60110, %r60107;
	mov.u32 	%r60111, %r60107;
	mov.u32 	%r60112, %r60107;
	mov.u32 	%r60113, %r60107;
	mov.u32 	%r60059, %r60107;
	mov.u32 	%r60060, %r60107;
	mov.u32 	%r60061, %r60107;
	mov.u32 	%r60062, %r60107;
	mov.u32 	%r60063, %r60107;
	mov.u32 	%r60064, %r60107;
	mov.u32 	%r60065, %r60107;
	mov.u32 	%r60066, %r60107;
	mov.u32 	%r60010, %r60107;
$L__BB0_3676:
	or.b32  	%r49496, %r59970, %r59971;
	or.b32  	%r49497, %r49496, %r59972;
	or.b32  	%r49498, %r49497, %r59973;
	or.b32  	%r49499, %r49498, %r59974;
	or.b32  	%r49500, %r49499, %r59975;
	or.b32  	%r49501, %r49500, %r59976;
	setp.eq.s32 	%p13278, %r49501, 0;
	setp.eq.s32 	%p13279, %r59977, 1;
	and.pred  	%p13280, %p13278, %p13279;
	mov.b16 	%rs109, 1;
	mov.pred 	%p15644, 0;
	mov.u32 	%r60123, %r60114;
	mov.u32 	%r60124, %r60113;
	mov.u32 	%r60125, %r60112;
	mov.u32 	%r60126, %r60111;
	mov.u32 	%r60127, %r60110;
	mov.u32 	%r60128, %r60109;
	mov.u32 	%r60129, %r60108;
	mov.u32 	%r60130, %r60107;
	@%p13280 bra 	$L__BB0_3739;
	or.b32  	%r49502, %r59986, %r59987;
	or.b32  	%r49503, %r49502, %r59988;
	or.b32  	%r49504, %r49503, %r59989;
	or.b32  	%r49505, %r49504, %r59990;
	or.b32  	%r49506, %r49505, %r59991;
	or.b32  	%r49507, %r49506, %r59992;
	setp.eq.s32 	%p13282, %r49507, 0;
	setp.eq.s32 	%p13283, %r60106, 1;
	and.pred  	%p13284, %p13282, %p13283;
	mov.u32 	%r60123, %r60066;
	mov.u32 	%r60124, %r60065;
	mov.u32 	%r60125, %r60064;
	mov.u32 	%r60126, %r60063;
	mov.u32 	%r60127, %r60062;
	mov.u32 	%r60128, %r60061;
	mov.u32 	%r60129, %r60060;
	mov.u32 	%r60130, %r60059;
	@%p13284 bra 	$L__BB0_3739;
	or.b32  	%r49509, %r59976, %r59977;
	or.b32  	%r49510, %r59975, %r49509;
	or.b32  	%r49511, %r59974, %r49510;
	or.b32  	%r49512, %r59973, %r49511;
	or.b32  	%r49513, %r59972, %r49512;
	or.b32  	%r49514, %r59971, %r49513;
	or.b32  	%r49515, %r59970, %r49514;
	setp.eq.s32 	%p13286, %r49515, 0;
	mov.b32 	%r60123, 0;
	mov.pred 	%p15644, %p13203;
	mov.u16 	%rs109, %rs82;
	mov.u32 	%r60124, %r60123;
	mov.u32 	%r60125, %r60123;
	mov.u32 	%r60126, %r60123;
	mov.u32 	%r60127, %r60123;
	mov.u32 	%r60128, %r60123;
	mov.u32 	%r60129, %r60123;
	mov.u32 	%r60130, %r60123;
	@%p13286 bra 	$L__BB0_3739;
	or.b32  	%r49517, %r59992, %r60106;
	or.b32  	%r49518, %r59991, %r49517;
	or.b32  	%r49519, %r59990, %r49518;
	or.b32  	%r49520, %r59989, %r49519;
	or.b32  	%r49521, %r59988, %r49520;
	or.b32  	%r49522, %r59987, %r49521;
	or.b32  	%r49523, %r59986, %r49522;
	setp.eq.s32 	%p13288, %r49523, 0;
	mov.pred 	%p15644, %p13203;
	mov.u16 	%rs109, %rs82;
	@%p13288 bra 	$L__BB0_3739;
	and.b32  	%r49524, %r59977, 1;
	setp.eq.b32 	%p13289, %r49524, 1;
	mov.u32 	%r60042, %r59977;
	@%p13289 bra 	$L__BB0_3686;
	mov.u32 	%r60011, %r59970;
	mov.u32 	%r60012, %r59971;
	mov.u32 	%r60013, %r59972;
	mov.u32 	%r60014, %r59973;
	mov.u32 	%r60015, %r59974;
	mov.u32 	%r60016, %r59975;
	mov.u32 	%r60017, %r59976;
	mov.u32 	%r60042, %r59977;
$L__BB0_3682:
	shr.u32 	%r59970, %r60011, 1;
	shf.l.wrap.b32 	%r59971, %r60012, %r60011, 31;
	shf.l.wrap.b32 	%r59972, %r60013, %r60012, 31;
	shf.l.wrap.b32 	%r59973, %r60014, %r60013, 31;
	shf.l.wrap.b32 	%r59974, %r60015, %r60014, 31;
	shf.l.wrap.b32 	%r59975, %r60016, %r60015, 31;
	shf.l.wrap.b32 	%r59976, %r60017, %r60016, 31;
	shf.l.wrap.b32 	%r60042, %r60042, %r60017, 31;
	and.b32  	%r49525, %r60114, 1;
	setp.eq.b32 	%p13290, %r49525, 1;
	not.pred 	%p13291, %p13290;
	@%p13291 bra 	$L__BB0_3684;
	add.s32 	%r49526, %r11769, %r60114;
	setp.lt.u32 	%p13292, %r49526, %r11769;
	selp.u32 	%r49527, 1, 0, %p13292;
	add.s32 	%r49528, %r11770, %r60113;
	setp.lt.u32 	%p13293, %r49528, %r11770;
	selp.u32 	%r49529, 1, 0, %p13293;
	add.s32 	%r49530, %r49528, %r49527;
	setp.lt.u32 	%p13294, %r49530, %r49528;
	selp.u32 	%r49531, 1, 0, %p13294;
	add.s32 	%r49532, %r49531, %r49529;
	add.s32 	%r49533, %r11771, %r60112;
	setp.lt.u32 	%p13295, %r49533, %r11771;
	selp.u32 	%r49534, 1, 0, %p13295;
	add.s32 	%r49535, %r49533, %r49532;
	setp.lt.u32 	%p13296, %r49535, %r49533;
	selp.u32 	%r49536, 1, 0, %p13296;
	add.s32 	%r49537, %r49536, %r49534;
	add.s32 	%r49538, %r11772, %r60111;
	setp.lt.u32 	%p13297, %r49538, %r11772;
	selp.u32 	%r49539, 1, 0, %p13297;
	add.s32 	%r49540, %r49538, %r49537;
	setp.lt.u32 	%p13298, %r49540, %r49538;
	selp.u32 	%r49541, 1, 0, %p13298;
	add.s32 	%r49542, %r49541, %r49539;
	add.s32 	%r49543, %r11773, %r60110;
	setp.lt.u32 	%p13299, %r49543, %r11773;
	selp.u32 	%r49544, 1, 0, %p13299;
	add.s32 	%r49545, %r49543, %r49542;
	setp.lt.u32 	%p13300, %r49545, %r49543;
	selp.u32 	%r49546, 1, 0, %p13300;
	add.s32 	%r49547, %r49546, %r49544;
	add.s32 	%r49548, %r11774, %r60109;
	setp.lt.u32 	%p13301, %r49548, %r11774;
	selp.u32 	%r49549, 1, 0, %p13301;
	add.s32 	%r49550, %r49548, %r49547;
	setp.lt.u32 	%p13302, %r49550, %r49548;
	selp.u32 	%r49551, 1, 0, %p13302;
	add.s32 	%r49552, %r49551, %r49549;
	add.s32 	%r49553, %r11775, %r60108;
	setp.lt.u32 	%p13303, %r49553, %r11775;
	selp.u32 	%r49554, 1, 0, %p13303;
	add.s32 	%r49555, %r49553, %r49552;
	setp.lt.u32 	%p13304, %r49555, %r49553;
	selp.u32 	%r49556, 1, 0, %p13304;
	add.s32 	%r49557, %r49556, %r49554;
	add.s32 	%r49558, %r11776, %r60107;
	add.s32 	%r60107, %r49558, %r49557;
	shf.l.wrap.b32 	%r60108, %r49555, %r60107, 31;
	shf.l.wrap.b32 	%r60109, %r49550, %r49555, 31;
	shf.l.wrap.b32 	%r60110, %r49545, %r49550, 31;
	shf.l.wrap.b32 	%r60111, %r49540, %r49545, 31;
	shf.l.wrap.b32 	%r60112, %r49535, %r49540, 31;
	shf.l.wrap.b32 	%r60113, %r49530, %r49535, 31;
	shf.l.wrap.b32 	%r60114, %r49526, %r49530, 31;
	bra.uni 	$L__BB0_3685;
$L__BB0_3684:
	shf.l.wrap.b32 	%r9904, %r60108, %r60107, 31;
	shf.l.wrap.b32 	%r9905, %r60109, %r60108, 31;
	shf.l.wrap.b32 	%r9906, %r60110, %r60109, 31;
	shf.l.wrap.b32 	%r9907, %r60111, %r60110, 31;
	shf.l.wrap.b32 	%r9908, %r60112, %r60111, 31;
	shf.l.wrap.b32 	%r9909, %r60113, %r60112, 31;
	shf.l.wrap.b32 	%r60114, %r60114, %r60113, 31;
	mov.u32 	%r60113, %r9909;
	mov.u32 	%r60112, %r9908;
	mov.u32 	%r60111, %r9907;
	mov.u32 	%r60110, %r9906;
	mov.u32 	%r60109, %r9905;
	mov.u32 	%r60108, %r9904;
$L__BB0_3685:
	shr.u32 	%r60107, %r60107, 1;
	and.b32  	%r49559, %r60042, 1;
	setp.eq.b32 	%p13305, %r49559, 1;
	not.pred 	%p13306, %p13305;
	mov.u32 	%r60011, %r59970;
	mov.u32 	%r60012, %r59971;
	mov.u32 	%r60013, %r59972;
	mov.u32 	%r60014, %r59973;
	mov.u32 	%r60015, %r59974;
	mov.u32 	%r60016, %r59975;
	mov.u32 	%r60017, %r59976;
	@%p13306 bra 	$L__BB0_3682;
$L__BB0_3686:
	and.b32  	%r49560, %r60106, 1;
	setp.eq.b32 	%p13307, %r49560, 1;
	@%p13307 bra 	$L__BB0_3692;
	mov.u32 	%r60051, %r59986;
	mov.u32 	%r60052, %r59987;
	mov.u32 	%r60053, %r59988;
	mov.u32 	%r60054, %r59989;
	mov.u32 	%r60055, %r59990;
	mov.u32 	%r60056, %r59991;
	mov.u32 	%r60057, %r59992;
$L__BB0_3688:
	shr.u32 	%r59986, %r60051, 1;
	shf.l.wrap.b32 	%r59987, %r60052, %r60051, 31;
	shf.l.wrap.b32 	%r59988, %r60053, %r60052, 31;
	shf.l.wrap.b32 	%r59989, %r60054, %r60053, 31;
	shf.l.wrap.b32 	%r59990, %r60055, %r60054, 31;
	shf.l.wrap.b32 	%r59991, %r60056, %r60055, 31;
	shf.l.wrap.b32 	%r59992, %r60057, %r60056, 31;
	shf.l.wrap.b32 	%r60106, %r60106, %r60057, 31;
	and.b32  	%r49561, %r60066, 1;
	setp.eq.b32 	%p13308, %r49561, 1;
	not.pred 	%p13309, %p13308;
	@%p13309 bra 	$L__BB0_3690;
	add.s32 	%r49562, %r11769, %r60066;
	setp.lt.u32 	%p13310, %r49562, %r11769;
	selp.u32 	%r49563, 1, 0, %p13310;
	add.s32 	%r49564, %r11770, %r60065;
	setp.lt.u32 	%p13311, %r49564, %r11770;
	selp.u32 	%r49565, 1, 0, %p13311;
	add.s32 	%r49566, %r49564, %r49563;
	setp.lt.u32 	%p13312, %r49566, %r49564;
	selp.u32 	%r49567, 1, 0, %p13312;
	add.s32 	%r49568, %r49567, %r49565;
	add.s32 	%r49569, %r11771, %r60064;
	setp.lt.u32 	%p13313, %r49569, %r11771;
	selp.u32 	%r49570, 1, 0, %p13313;
	add.s32 	%r49571, %r49569, %r49568;
	setp.lt.u32 	%p13314, %r49571, %r49569;
	selp.u32 	%r49572, 1, 0, %p13314;
	add.s32 	%r49573, %r49572, %r49570;
	add.s32 	%r49574, %r11772, %r60063;
	setp.lt.u32 	%p13315, %r49574, %r11772;
	selp.u32 	%r49575, 1, 0, %p13315;
	add.s32 	%r49576, %r49574, %r49573;
	setp.lt.u32 	%p13316, %r49576, %r49574;
	selp.u32 	%r49577, 1, 0, %p13316;
	add.s32 	%r49578, %r49577, %r49575;
	add.s32 	%r49579, %r11773, %r60062;
	setp.lt.u32 	%p13317, %r49579, %r11773;
	selp.u32 	%r49580, 1, 0, %p13317;
	add.s32 	%r49581, %r49579, %r49578;
	setp.lt.u32 	%p13318, %r49581, %r49579;
	selp.u32 	%r49582, 1, 0, %p13318;
	add.s32 	%r49583, %r49582, %r49580;
	add.s32 	%r49584, %r11774, %r60061;
	setp.lt.u32 	%p13319, %r49584, %r11774;
	selp.u32 	%r49585, 1, 0, %p13319;
	add.s32 	%r49586, %r49584, %r49583;
	setp.lt.u32 	%p13320, %r49586, %r49584;
	selp.u32 	%r49587, 1, 0, %p13320;
	add.s32 	%r49588, %r49587, %r49585;
	add.s32 	%r49589, %r11775, %r60060;
	setp.lt.u32 	%p13321, %r49589, %r11775;
	selp.u32 	%r49590, 1, 0, %p13321;
	add.s32 	%r49591, %r49589, %r49588;
	setp.lt.u32 	%p13322, %r49591, %r49589;
	selp.u32 	%r49592, 1, 0, %p13322;
	add.s32 	%r49593, %r49592, %r49590;
	add.s32 	%r49594, %r11776, %r60059;
	add.s32 	%r60059, %r49594, %r49593;
	shf.l.wrap.b32 	%r60060, %r49591, %r60059, 31;
	shf.l.wrap.b32 	%r60061, %r49586, %r49591, 31;
	shf.l.wrap.b32 	%r60062, %r49581, %r49586, 31;
	shf.l.wrap.b32 	%r60063, %r49576, %r49581, 31;
	shf.l.wrap.b32 	%r60064, %r49571, %r49576, 31;
	shf.l.wrap.b32 	%r60065, %r49566, %r49571, 31;
	shf.l.wrap.b32 	%r60066, %r49562, %r49566, 31;
	bra.uni 	$L__BB0_3691;
$L__BB0_3690:
	shf.l.wrap.b32 	%r9968, %r60060, %r60059, 31;
	shf.l.wrap.b32 	%r9969, %r60061, %r60060, 31;
	shf.l.wrap.b32 	%r9970, %r60062, %r60061, 31;
	shf.l.wrap.b32 	%r9971, %r60063, %r60062, 31;
	shf.l.wrap.b32 	%r9972, %r60064, %r60063, 31;
	shf.l.wrap.b32 	%r9973, %r60065, %r60064, 31;
	shf.l.wrap.b32 	%r60066, %r60066, %r60065, 31;
	mov.u32 	%r60065, %r9973;
	mov.u32 	%r60064, %r9972;
	mov.u32 	%r60063, %r9971;
	mov.u32 	%r60062, %r9970;
	mov.u32 	%r60061, %r9969;
	mov.u32 	%r60060, %r9968;
$L__BB0_3691:
	shr.u32 	%r60059, %r60059, 1;
	and.b32  	%r49595, %r60106, 1;
	setp.eq.b32 	%p13323, %r49595, 1;
	not.pred 	%p13324, %p13323;
	mov.u32 	%r60051, %r59986;
	mov.u32 	%r60052, %r59987;
	mov.u32 	%r60053, %r59988;
	mov.u32 	%r60054, %r59989;
	mov.u32 	%r60055, %r59990;
	mov.u32 	%r60056, %r59991;
	mov.u32 	%r60057, %r59992;
	@%p13324 bra 	$L__BB0_3688;
$L__BB0_3692:
	setp.lt.u32 	%p13325, %r59970, %r59986;
	@%p13325 bra 	$L__BB0_3722;
	setp.gt.u32 	%p13326, %r59970, %r59986;
	@%p13326 bra 	$L__BB0_3706;
	setp.lt.u32 	%p13327, %r59971, %r59987;
	@%p13327 bra 	$L__BB0_3722;
	setp.gt.u32 	%p13328, %r59971, %r59987;
	@%p13328 bra 	$L__BB0_3706;
	setp.lt.u32 	%p13329, %r59972, %r59988;
	@%p13329 bra 	$L__BB0_3722;
	setp.gt.u32 	%p13330, %r59972, %r59988;
	@%p13330 bra 	$L__BB0_3706;
	setp.lt.u32 	%p13331, %r59973, %r59989;
	@%p13331 bra 	$L__BB0_3722;
	setp.gt.u32 	%p13332, %r59973, %r59989;
	@%p13332 bra 	$L__BB0_3706;
	setp.lt.u32 	%p13333, %r59974, %r59990;
	@%p13333 bra 	$L__BB0_3722;
	setp.gt.u32 	%p13334, %r59974, %r59990;
	@%p13334 bra 	$L__BB0_3706;
	setp.lt.u32 	%p13335, %r59975, %r59991;
	@%p13335 bra 	$L__BB0_3722;
	setp.gt.u32 	%p13336, %r59975, %r59991;
	@%p13336 bra 	$L__BB0_3706;
	setp.lt.u32 	%p13337, %r59976, %r59992;
	@%p13337 bra 	$L__BB0_3722;
	setp.le.u32 	%p13338, %r59976, %r59992;
	setp.lt.u32 	%p13339, %r60042, %r60106;
	and.pred  	%p13340, %p13338, %p13339;
	@%p13340 bra 	$L__BB0_3722;
$L__BB0_3706:
	sub.s32 	%r59977, %r60042, %r60106;
	setp.lt.u32 	%p13341, %r60042, %r60106;
	selp.u32 	%r49596, 1, 0, %p13341;
	sub.s32 	%r49597, %r59976, %r59992;
	setp.lt.u32 	%p13342, %r59976, %r59992;
	selp.s32 	%r49598, -1, 0, %p13341;
	add.s32 	%r59976, %r49597, %r49598;
	setp.lt.u32 	%p13343, %r49597, %r49596;
	or.pred  	%p13344, %p13342, %p13343;
	selp.u32 	%r49599, 1, 0, %p13344;
	sub.s32 	%r49600, %r59975, %r59991;
	setp.lt.u32 	%p13345, %r59975, %r59991;
	selp.s32 	%r49601, -1, 0, %p13344;
	add.s32 	%r59975, %r49600, %r49601;
	setp.lt.u32 	%p13346, %r49600, %r49599;
	or.pred  	%p13347, %p13345, %p13346;
	selp.u32 	%r49602, 1, 0, %p13347;
	sub.s32 	%r49603, %r59974, %r59990;
	setp.lt.u32 	%p13348, %r59974, %r59990;
	selp.s32 	%r49604, -1, 0, %p13347;
	add.s32 	%r59974, %r49603, %r49604;
	setp.lt.u32 	%p13349, %r49603, %r49602;
	or.pred  	%p13350, %p13348, %p13349;
	selp.u32 	%r49605, 1, 0, %p13350;
	sub.s32 	%r49606, %r59973, %r59989;
	setp.lt.u32 	%p13351, %r59973, %r59989;
	selp.s32 	%r49607, -1, 0, %p13350;
	add.s32 	%r59973, %r49606, %r49607;
	setp.lt.u32 	%p13352, %r49606, %r49605;
	or.pred  	%p13353, %p13351, %p13352;
	selp.u32 	%r49608, 1, 0, %p13353;
	sub.s32 	%r49609, %r59972, %r59988;
	setp.lt.u32 	%p13354, %r59972, %r59988;
	selp.s32 	%r49610, -1, 0, %p13353;
	add.s32 	%r59972, %r49609, %r49610;
	setp.lt.u32 	%p13355, %r49609, %r49608;
	or.pred  	%p13356, %p13354, %p13355;
	selp.u32 	%r49611, 1, 0, %p13356;
	sub.s32 	%r49612, %r59971, %r59987;
	setp.lt.u32 	%p13357, %r59971, %r59987;
	selp.s32 	%r49613, -1, 0, %p13356;
	add.s32 	%r59971, %r49612, %r49613;
	setp.lt.u32 	%p13358, %r49612, %r49611;
	or.pred  	%p13359, %p13357, %p13358;
	selp.s32 	%r49614, -1, 0, %p13359;
	sub.s32 	%r49615, %r59970, %r59986;
	add.s32 	%r59970, %r49615, %r49614;
	setp.lt.u32 	%p13360, %r60107, %r60059;
	@%p13360 bra 	$L__BB0_3721;
	setp.gt.u32 	%p13361, %r60107, %r60059;
	@%p13361 bra 	$L__BB0_3720;
	setp.lt.u32 	%p13362, %r60108, %r60060;
	@%p13362 bra 	$L__BB0_3721;
	setp.gt.u32 	%p13363, %r60108, %r60060;
	@%p13363 bra 	$L__BB0_3720;
	setp.lt.u32 	%p13364, %r60109, %r60061;
	@%p13364 bra 	$L__BB0_3721;
	setp.gt.u32 	%p13365, %r60109, %r60061;
	@%p13365 bra 	$L__BB0_3720;
	setp.lt.u32 	%p13366, %r60110, %r60062;
	@%p13366 bra 	$L__BB0_3721;
	setp.gt.u32 	%p13367, %r60110, %r60062;
	@%p13367 bra 	$L__BB0_3720;
	setp.lt.u32 	%p13368, %r60111, %r60063;
	@%p13368 bra 	$L__BB0_3721;
	setp.gt.u32 	%p13369, %r60111, %r60063;
	@%p13369 bra 	$L__BB0_3720;
	setp.lt.u32 	%p13370, %r60112, %r60064;
	@%p13370 bra 	$L__BB0_3721;
	setp.gt.u32 	%p13371, %r60112, %r60064;
	@%p13371 bra 	$L__BB0_3720;
	setp.lt.u32 	%p13372, %r60113, %r60065;
	@%p13372 bra 	$L__BB0_3721;
	setp.le.u32 	%p13373, %r60113, %r60065;
	setp.lt.u32 	%p13374, %r60114, %r60066;
	and.pred  	%p13375, %p13373, %p13374;
	@%p13375 bra 	$L__BB0_3721;
$L__BB0_3720:
	sub.s32 	%r10008, %r60114, %r60066;
	setp.lt.u32 	%p13376, %r60114, %r60066;
	selp.u32 	%r49616, 1, 0, %p13376;
	sub.s32 	%r49617, %r60113, %r60065;
	setp.lt.u32 	%p13377, %r60113, %r60065;
	selp.s32 	%r49618, -1, 0, %p13376;
	add.s32 	%r60113, %r49617, %r49618;
	setp.lt.u32 	%p13378, %r49617, %r49616;
	or.pred  	%p13379, %p13377, %p13378;
	selp.u32 	%r49619, 1, 0, %p13379;
	sub.s32 	%r49620, %r60112, %r60064;
	setp.lt.u32 	%p13380, %r60112, %r60064;
	selp.s32 	%r49621, -1, 0, %p13379;
	add.s32 	%r60112, %r49620, %r49621;
	setp.lt.u32 	%p13381, %r49620, %r49619;
	or.pred  	%p13382, %p13380, %p13381;
	selp.u32 	%r49622, 1, 0, %p13382;
	sub.s32 	%r49623, %r60111, %r60063;
	setp.lt.u32 	%p13383, %r60111, %r60063;
	selp.s32 	%r49624, -1, 0, %p13382;
	add.s32 	%r60111, %r49623, %r49624;
	setp.lt.u32 	%p13384, %r49623, %r49622;
	or.pred  	%p13385, %p13383, %p13384;
	selp.u32 	%r49625, 1, 0, %p13385;
	sub.s32 	%r49626, %r60110, %r60062;
	setp.lt.u32 	%p13386, %r60110, %r60062;
	selp.s32 	%r49627, -1, 0, %p13385;
	add.s32 	%r60110, %r49626, %r49627;
	setp.lt.u32 	%p13387, %r49626, %r49625;
	or.pred  	%p13388, %p13386, %p13387;
	selp.u32 	%r49628, 1, 0, %p13388;
	sub.s32 	%r49629, %r60109, %r60061;
	setp.lt.u32 	%p13389, %r60109, %r60061;
	selp.s32 	%r49630, -1, 0, %p13388;
	add.s32 	%r60109, %r49629, %r49630;
	setp.lt.u32 	%p13390, %r49629, %r49628;
	or.pred  	%p13391, %p13389, %p13390;
	selp.u32 	%r49631, 1, 0, %p13391;
	sub.s32 	%r49632, %r60108, %r60060;
	setp.lt.u32 	%p13392, %r60108, %r60060;
	selp.s32 	%r49633, -1, 0, %p13391;
	add.s32 	%r60108, %r49632, %r49633;
	setp.lt.u32 	%p13393, %r49632, %r49631;
	or.pred  	%p13394, %p13392, %p13393;
	selp.s32 	%r49634, -1, 0, %p13394;
	sub.s32 	%r49635, %r60107, %r60059;
	add.s32 	%r60107, %r49635, %r49634;
	mov.u32 	%r60114, %r10008;
	bra.uni 	$L__BB0_3738;
$L__BB0_3721:
	sub.s32 	%r49636, %r60066, %r60114;
	setp.lt.u32 	%p13395, %r60066, %r60114;
	selp.u32 	%r49637, 1, 0, %p13395;
	sub.s32 	%r49638, %r60065, %r60113;
	setp.lt.u32 	%p13396, %r60065, %r60113;
	selp.s32 	%r49639, -1, 0, %p13395;
	add.s32 	%r49640, %r49638, %r49639;
	setp.lt.u32 	%p13397, %r49638, %r49637;
	or.pred  	%p13398, %p13396, %p13397;
	selp.u32 	%r49641, 1, 0, %p13398;
	sub.s32 	%r49642, %r60064, %r60112;
	setp.lt.u32 	%p13399, %r60064, %r60112;
	selp.s32 	%r49643, -1, 0, %p13398;
	add.s32 	%r49644, %r49642, %r49643;
	setp.lt.u32 	%p13400, %r49642, %r49641;
	or.pred  	%p13401, %p13399, %p13400;
	selp.u32 	%r49645, 1, 0, %p13401;
	sub.s32 	%r49646, %r60063, %r60111;
	setp.lt.u32 	%p13402, %r60063, %r60111;
	selp.s32 	%r49647, -1, 0, %p13401;
	add.s32 	%r49648, %r49646, %r49647;
	setp.lt.u32 	%p13403, %r49646, %r49645;
	or.pred  	%p13404, %p13402, %p13403;
	selp.u32 	%r49649, 1, 0, %p13404;
	sub.s32 	%r49650, %r60062, %r60110;
	setp.lt.u32 	%p13405, %r60062, %r60110;
	selp.s32 	%r49651, -1, 0, %p13404;
	add.s32 	%r49652, %r49650, %r49651;
	setp.lt.u32 	%p13406, %r49650, %r49649;
	or.pred  	%p13407, %p13405, %p13406;
	selp.u32 	%r49653, 1, 0, %p13407;
	sub.s32 	%r49654, %r60061, %r60109;
	setp.lt.u32 	%p13408, %r60061, %r60109;
	selp.s32 	%r49655, -1, 0, %p13407;
	add.s32 	%r49656, %r49654, %r49655;
	setp.lt.u32 	%p13409, %r49654, %r49653;
	or.pred  	%p13410, %p13408, %p13409;
	selp.u32 	%r49657, 1, 0, %p13410;
	sub.s32 	%r49658, %r60060, %r60108;
	setp.lt.u32 	%p13411, %r60060, %r60108;
	selp.s32 	%r49659, -1, 0, %p13410;
	add.s32 	%r49660, %r49658, %r49659;
	setp.lt.u32 	%p13412, %r49658, %r49657;
	or.pred  	%p13413, %p13411, %p13412;
	selp.u32 	%r49661, 1, 0, %p13413;
	sub.s32 	%r49662, %r60107, %r60059;
	add.s32 	%r49663, %r49662, %r49661;
	sub.s32 	%r60114, %r11769, %r49636;
	setp.lt.u32 	%p13414, %r11769, %r49636;
	selp.u32 	%r49664, 1, 0, %p13414;
	sub.s32 	%r49665, %r11770, %r49640;
	setp.lt.u32 	%p13415, %r11770, %r49640;
	selp.s32 	%r49666, -1, 0, %p13414;
	add.s32 	%r60113, %r49665, %r49666;
	setp.lt.u32 	%p13416, %r49665, %r49664;
	or.pred  	%p13417, %p13415, %p13416;
	selp.u32 	%r49667, 1, 0, %p13417;
	sub.s32 	%r49668, %r11771, %r49644;
	setp.lt.u32 	%p13418, %r11771, %r49644;
	selp.s32 	%r49669, -1, 0, %p13417;
	add.s32 	%r60112, %r49668, %r49669;
	setp.lt.u32 	%p13419, %r49668, %r49667;
	or.pred  	%p13420, %p13418, %p13419;
	selp.u32 	%r49670, 1, 0, %p13420;
	sub.s32 	%r49671, %r11772, %r49648;
	setp.lt.u32 	%p13421, %r11772, %r49648;
	selp.s32 	%r49672, -1, 0, %p13420;
	add.s32 	%r60111, %r49671, %r49672;
	setp.lt.u32 	%p13422, %r49671, %r49670;
	or.pred  	%p13423, %p13421, %p13422;
	selp.u32 	%r49673, 1, 0, %p13423;
	sub.s32 	%r49674, %r11773, %r49652;
	setp.lt.u32 	%p13424, %r11773, %r49652;
	selp.s32 	%r49675, -1, 0, %p13423;
	add.s32 	%r60110, %r49674, %r49675;
	setp.lt.u32 	%p13425, %r49674, %r49673;
	or.pred  	%p13426, %p13424, %p13425;
	selp.u32 	%r49676, 1, 0, %p13426;
	sub.s32 	%r49677, %r11774, %r49656;
	setp.lt.u32 	%p13427, %r11774, %r49656;
	selp.s32 	%r49678, -1, 0, %p13426;
	add.s32 	%r60109, %r49677, %r49678;
	setp.lt.u32 	%p13428, %r49677, %r49676;
	or.pred  	%p13429, %p13427, %p13428;
	selp.u32 	%r49679, 1, 0, %p13429;
	sub.s32 	%r49680, %r11775, %r49660;
	setp.lt.u32 	%p13430, %r11775, %r49660;
	selp.s32 	%r49681, -1, 0, %p13429;
	add.s32 	%r60108, %r49680, %r49681;
	setp.lt.u32 	%p13431, %r49680, %r49679;
	or.pred  	%p13432, %p13430, %p13431;
	selp.s32 	%r49682, -1, 0, %p13432;
	add.s32 	%r49683, %r49663, %r11776;
	add.s32 	%r60107, %r49683, %r49682;
	bra.uni 	$L__BB0_3738;
$L__BB0_3722:
	sub.s32 	%r10024, %r60106, %r60042;
	setp.lt.u32 	%p13433, %r60106, %r60042;
	selp.u32 	%r49684, 1, 0, %p13433;
	sub.s32 	%r49685, %r59992, %r59976;
	setp.lt.u32 	%p13434, %r59992, %r59976;
	selp.s32 	%r49686, -1, 0, %p13433;
	add.s32 	%r59992, %r49685, %r49686;
	setp.lt.u32 	%p13435, %r49685, %r49684;
	or.pred  	%p13436, %p13434, %p13435;
	selp.u32 	%r49687, 1, 0, %p13436;
	sub.s32 	%r49688, %r59991, %r59975;
	setp.lt.u32 	%p13437, %r59991, %r59975;
	selp.s32 	%r49689, -1, 0, %p13436;
	add.s32 	%r59991, %r49688, %r49689;
	setp.lt.u32 	%p13438, %r49688, %r49687;
	or.pred  	%p13439, %p13437, %p13438;
	selp.u32 	%r49690, 1, 0, %p13439;
	sub.s32 	%r49691, %r59990, %r59974;
	setp.lt.u32 	%p13440, %r59990, %r59974;
	selp.s32 	%r49692, -1, 0, %p13439;
	add.s32 	%r59990, %r49691, %r49692;
	setp.lt.u32 	%p13441, %r49691, %r49690;
	or.pred  	%p13442, %p13440, %p13441;
	selp.u32 	%r49693, 1, 0, %p13442;
	sub.s32 	%r49694, %r59989, %r59973;
	setp.lt.u32 	%p13443, %r59989, %r59973;
	selp.s32 	%r49695, -1, 0, %p13442;
	add.s32 	%r59989, %r49694, %r49695;
	setp.lt.u32 	%p13444, %r49694, %r49693;
	or.pred  	%p13445, %p13443, %p13444;
	selp.u32 	%r49696, 1, 0, %p13445;
	sub.s32 	%r49697, %r59988, %r59972;
	setp.lt.u32 	%p13446, %r59988, %r59972;
	selp.s32 	%r49698, -1, 0, %p13445;
	add.s32 	%r59988, %r49697, %r49698;
	setp.lt.u32 	%p13447, %r49697, %r49696;
	or.pred  	%p13448, %p13446, %p13447;
	selp.u32 	%r49699, 1, 0, %p13448;
	sub.s32 	%r49700, %r59987, %r59971;
	setp.lt.u32 	%p13449, %r59987, %r59971;
	selp.s32 	%r49701, -1, 0, %p13448;
	add.s32 	%r59987, %r49700, %r49701;
	setp.lt.u32 	%p13450, %r49700, %r49699;
	or.pred  	%p13451, %p13449, %p13450;
	selp.s32 	%r49702, -1, 0, %p13451;
	sub.s32 	%r49703, %r59986, %r59970;
	add.s32 	%r59986, %r49703, %r49702;
	setp.lt.u32 	%p13452, %r60059, %r60107;
	@%p13452 bra 	$L__BB0_3737;
	setp.gt.u32 	%p13453, %r60059, %r60107;
	@%p13453 bra 	$L__BB0_3736;
	setp.lt.u32 	%p13454, %r60060, %r60108;
	@%p13454 bra 	$L__BB0_3737;
	setp.gt.u32 	%p13455, %r60060, %r60108;
	@%p13455 bra 	$L__BB0_3736;
	setp.lt.u32 	%p13456, %r60061, %r60109;
	@%p13456 bra 	$L__BB0_3737;
	setp.gt.u32 	%p13457, %r60061, %r60109;
	@%p13457 bra 	$L__BB0_3736;
	setp.lt.u32 	%p13458, %r60062, %r60110;
	@%p13458 bra 	$L__BB0_3737;
	setp.gt.u32 	%p13459, %r60062, %r60110;
	@%p13459 bra 	$L__BB0_3736;
	setp.lt.u32 	%p13460, %r60063, %r60111;
	@%p13460 bra 	$L__BB0_3737;
	setp.gt.u32 	%p13461, %r60063, %r60111;
	@%p13461 bra 	$L__BB0_3736;
	setp.lt.u32 	%p13462, %r60064, %r60112;
	@%p13462 bra 	$L__BB0_3737;
	setp.gt.u32 	%p13463, %r60064, %r60112;
	@%p13463 bra 	$L__BB0_3736;
	setp.lt.u32 	%p13464, %r60065, %r60113;
	@%p13464 bra 	$L__BB0_3737;
	setp.le.u32 	%p13465, %r60065, %r60113;
	setp.lt.u32 	%p13466, %r60066, %r60114;
	and.pred  	%p13467, %p13465, %p13466;
	@%p13467 bra 	$L__BB0_3737;
$L__BB0_3736:
	sub.s32 	%r10032, %r60066, %r60114;
	setp.lt.u32 	%p13468, %r60066, %r60114;
	selp.u32 	%r49704, 1, 0, %p13468;
	sub.s32 	%r49705, %r60065, %r60113;
	setp.lt.u32 	%p13469, %r60065, %r60113;
	selp.s32 	%r49706, -1, 0, %p13468;
	add.s32 	%r60065, %r49705, %r49706;
	setp.lt.u32 	%p13470, %r49705, %r49704;
	or.pred  	%p13471, %p13469, %p13470;
	selp.u32 	%r49707, 1, 0, %p13471;
	sub.s32 	%r49708, %r60064, %r60112;
	setp.lt.u32 	%p13472, %r60064, %r60112;
	selp.s32 	%r49709, -1, 0, %p13471;
	add.s32 	%r60064, %r49708, %r49709;
	setp.lt.u32 	%p13473, %r49708, %r49707;
	or.pred  	%p13474, %p13472, %p13473;
	selp.u32 	%r49710, 1, 0, %p13474;
	sub.s32 	%r49711, %r60063, %r60111;
	setp.lt.u32 	%p13475, %r60063, %r60111;
	selp.s32 	%r49712, -1, 0, %p13474;
	add.s32 	%r60063, %r49711, %r49712;
	setp.lt.u32 	%p13476, %r49711, %r49710;
	or.pred  	%p13477, %p13475, %p13476;
	selp.u32 	%r49713, 1, 0, %p13477;
	sub.s32 	%r49714, %r60062, %r60110;
	setp.lt.u32 	%p13478, %r60062, %r60110;
	selp.s32 	%r49715, -1, 0, %p13477;
	add.s32 	%r60062, %r49714, %r49715;
	setp.lt.u32 	%p13479, %r49714, %r49713;
	or.pred  	%p13480, %p13478, %p13479;
	selp.u32 	%r49716, 1, 0, %p13480;
	sub.s32 	%r49717, %r60061, %r60109;
	setp.lt.u32 	%p13481, %r60061, %r60109;
	selp.s32 	%r49718, -1, 0, %p13480;
	add.s32 	%r60061, %r49717, %r49718;
	setp.lt.u32 	%p13482, %r49717, %r49716;
	or.pred  	%p13483, %p13481, %p13482;
	selp.u32 	%r49719, 1, 0, %p13483;
	sub.s32 	%r49720, %r60060, %r60108;
	setp.lt.u32 	%p13484, %r60060, %r60108;
	selp.s32 	%r49721, -1, 0, %p13483;
	add.s32 	%r60060, %r49720, %r49721;
	setp.lt.u32 	%p13485, %r49720, %r49719;
	or.pred  	%p13486, %p13484, %p13485;
	selp.s32 	%r49722, -1, 0, %p13486;
	sub.s32 	%r49723, %r60059, %r60107;
	add.s32 	%r60059, %r49723, %r49722;
	mov.u32 	%r59977, %r60042;
	mov.u32 	%r60106, %r10024;
	mov.u32 	%r60066, %r10032;
	bra.uni 	$L__BB0_3738;
$L__BB0_3737:
	sub.s32 	%r49724, %r60114, %r60066;
	setp.lt.u32 	%p13487, %r60114, %r60066;
	selp.u32 	%r49725, 1, 0, %p13487;
	sub.s32 	%r49726, %r60113, %r60065;
	setp.lt.u32 	%p13488, %r60113, %r60065;
	selp.s32 	%r49727, -1, 0, %p13487;
	add.s32 	%r49728, %r49726, %r49727;
	setp.lt.u32 	%p13489, %r49726, %r49725;
	or.pred  	%p13490, %p13488, %p13489;
	selp.u32 	%r49729, 1, 0, %p13490;
	sub.s32 	%r49730, %r60112, %r60064;
	setp.lt.u32 	%p13491, %r60112, %r60064;
	selp.s32 	%r49731, -1, 0, %p13490;
	add.s32 	%r49732, %r49730, %r49731;
	setp.lt.u32 	%p13492, %r49730, %r49729;
	or.pred  	%p13493, %p13491, %p13492;
	selp.u32 	%r49733, 1, 0, %p13493;
	sub.s32 	%r49734, %r60111, %r60063;
	setp.lt.u32 	%p13494, %r60111, %r60063;
	selp.s32 	%r49735, -1, 0, %p13493;
	add.s32 	%r49736, %r49734, %r49735;
	setp.lt.u32 	%p13495, %r49734, %r49733;
	or.pred  	%p13496, %p13494, %p13495;
	selp.u32 	%r49737, 1, 0, %p13496;
	sub.s32 	%r49738, %r60110, %r60062;
	setp.lt.u32 	%p13497, %r60110, %r60062;
	selp.s32 	%r49739, -1, 0, %p13496;
	add.s32 	%r49740, %r49738, %r49739;
	setp.lt.u32 	%p13498, %r49738, %r49737;
	or.pred  	%p13499, %p13497, %p13498;
	selp.u32 	%r49741, 1, 0, %p13499;
	sub.s32 	%r49742, %r60109, %r60061;
	setp.lt.u32 	%p13500, %r60109, %r60061;
	selp.s32 	%r49743, -1, 0, %p13499;
	add.s32 	%r49744, %r49742, %r49743;
	setp.lt.u32 	%p13501, %r49742, %r49741;
	or.pred  	%p13502, %p13500, %p13501;
	selp.u32 	%r49745, 1, 0, %p13502;
	sub.s32 	%r49746, %r60108, %r60060;
	setp.lt.u32 	%p13503, %r60108, %r60060;
	selp.s32 	%r49747, -1, 0, %p13502;
	add.s32 	%r49748, %r49746, %r49747;
	setp.lt.u32 	%p13504, %r49746, %r49745;
	or.pred  	%p13505, %p13503, %p13504;
	selp.u32 	%r49749, 1, 0, %p13505;
	sub.s32 	%r49750, %r60059, %r60107;
	add.s32 	%r49751, %r49750, %r49749;
	sub.s32 	%r60066, %r11769, %r49724;
	setp.lt.u32 	%p13506, %r11769, %r49724;
	selp.u32 	%r49752, 1, 0, %p13506;
	sub.s32 	%r49753, %r11770, %r49728;
	setp.lt.u32 	%p13507, %r11770, %r49728;
	selp.s32 	%r49754, -1, 0, %p13506;
	add.s32 	%r60065, %r49753, %r49754;
	setp.lt.u32 	%p13508, %r49753, %r49752;
	or.pred  	%p13509, %p13507, %p13508;
	selp.u32 	%r49755, 1, 0, %p13509;
	sub.s32 	%r49756, %r11771, %r49732;
	setp.lt.u32 	%p13510, %r11771, %r49732;
	selp.s32 	%r49757, -1, 0, %p13509;
	add.s32 	%r60064, %r49756, %r49757;
	setp.lt.u32 	%p13511, %r49756, %r49755;
	or.pred  	%p13512, %p13510, %p13511;
	selp.u32 	%r49758, 1, 0, %p13512;
	sub.s32 	%r49759, %r11772, %r49736;
	setp.lt.u32 	%p13513, %r11772, %r49736;
	selp.s32 	%r49760, -1, 0, %p13512;
	add.s32 	%r60063, %r49759, %r49760;
	setp.lt.u32 	%p13514, %r49759, %r49758;
	or.pred  	%p13515, %p13513, %p13514;
	selp.u32 	%r49761, 1, 0, %p13515;
	sub.s32 	%r49762, %r11773, %r49740;
	setp.lt.u32 	%p13516, %r11773, %r49740;
	selp.s32 	%r49763, -1, 0, %p13515;
	add.s32 	%r60062, %r49762, %r49763;
	setp.lt.u32 	%p13517, %r49762, %r49761;
	or.pred  	%p13518, %p13516, %p13517;
	selp.u32 	%r49764, 1, 0, %p13518;
	sub.s32 	%r49765, %r11774, %r49744;
	setp.lt.u32 	%p13519, %r11774, %r49744;
	selp.s32 	%r49766, -1, 0, %p13518;
	add.s32 	%r60061, %r49765, %r49766;
	setp.lt.u32 	%p13520, %r49765, %r49764;
	or.pred  	%p13521, %p13519, %p13520;
	selp.u32 	%r49767, 1, 0, %p13521;
	sub.s32 	%r49768, %r11775, %r49748;
	setp.lt.u32 	%p13522, %r11775, %r49748;
	selp.s32 	%r49769, -1, 0, %p13521;
	add.s32 	%r60060, %r49768, %r49769;
	setp.lt.u32 	%p13523, %r49768, %r49767;
	or.pred  	%p13524, %p13522, %p13523;
	selp.s32 	%r49770, -1, 0, %p13524;
	add.s32 	%r49771, %r49751, %r11776;
	add.s32 	%r60059, %r49771, %r49770;
	mov.u32 	%r59977, %r60042;
	mov.u32 	%r60106, %r10024;
$L__BB0_3738:
	add.s32 	%r60010, %r60010, 1;
	setp.ne.s32 	%p13526, %r60010, 20000;
	mov.pred 	%p15644, %p13203;
	mov.u16 	%rs109, %rs82;
	mov.u32 	%r60124, %r60123;
	mov.u32 	%r60125, %r60123;
	mov.u32 	%r60126, %r60123;
	mov.u32 	%r60127, %r60123;
	mov.u32 	%r60128, %r60123;
	mov.u32 	%r60129, %r60123;
	mov.u32 	%r60130, %r60123;
	@%p13526 bra 	$L__BB0_3676;
$L__BB0_3739:
	st.local.u8 	[%rd34], %rs109;
	st.local.u32 	[%rd34+4], %r60123;
	st.local.u32 	[%rd34+8], %r60124;
	st.local.u32 	[%rd34+12], %r60125;
	st.local.u32 	[%rd34+16], %r60126;
	st.local.u32 	[%rd34+20], %r60127;
	st.local.u32 	[%rd34+24], %r60128;
	st.local.u32 	[%rd34+28], %r60129;
	st.local.u32 	[%rd34+32], %r60130;
	@%p15644 bra 	$L__BB0_3210;
	mov.b32 	%r60147, 0;
	ld.param.u32 	%r55717, [_Z17ecm_stage1_kernelj4U256S_S_jPKjjjjjjjjPjS2_S2_S2_S2_S2__param_4];
	and.b32  	%r10098, %r11777, 65535;
	shr.u32 	%r10099, %r11777, 16;
	and.b32  	%r10100, %r11778, 65535;
	shr.u32 	%r10101, %r11778, 16;
	mov.u32 	%r60146, %r60147;
	mov.u32 	%r60145, %r60147;
	mov.u32 	%r60144, %r60147;
	mov.u32 	%r60143, %r60147;
	mov.u32 	%r60142, %r60147;
	mov.u32 	%r60141, %r60147;
	mov.u32 	%r60138, %r60147;
	mov.u32 	%r60139, %r60147;
$L__BB0_3741:
	ld.local.u32 	%r49774, [%rd60];
	shr.u32 	%r49775, %r49774, 16;
	and.b32  	%r49776, %r49774, 65535;
	mul.lo.s32 	%r49777, %r10098, %r49776;
	mul.lo.s32 	%r49778, %r10098, %r49775;
	mad.lo.s32 	%r49779, %r10099, %r49776, %r49778;
	and.b32  	%r49780, %r49777, 65535;
	shl.b32 	%r49781, %r49779, 16;
	shr.u32 	%r49782, %r49777, 16;
	shr.u32 	%r49783, %r49779, 16;
	add.s32 	%r49784, %r49780, %r60138;
	add.s32 	%r49785, %r49784, %r49781;
	setp.lt.u32 	%p13527, %r49785, %r60138;
	selp.u32 	%r49786, 1, 0, %p13527;
	mad.lo.s32 	%r49787, %r10099, %r49775, %r49782;
	add.s32 	%r49788, %r49787, %r49783;
	add.s32 	%r49789, %r49788, %r49786;
	mul.lo.s32 	%r49790, %r10100, %r49776;
	mul.lo.s32 	%r49791, %r10100, %r49775;
	mad.lo.s32 	%r49792, %r10101, %r49776, %r49791;
	and.b32  	%r49793, %r49790, 65535;
	shl.b32 	%r49794, %r49792, 16;
	shr.u32 	%r49795, %r49790, 16;
	shr.u32 	%r49796, %r49792, 16;
	add.s32 	%r49797, %r49793, %r60141;
	add.s32 	%r49798, %r49797, %r49794;
	setp.lt.u32 	%p13528, %r49798, %r60141;
	selp.u32 	%r49799, 1, 0, %p13528;
	add.s32 	%r49800, %r49798, %r49789;
	setp.lt.u32 	%p13529, %r49800, %r49798;
	selp.u32 	%r49801, 1, 0, %p13529;
	mad.lo.s32 	%r49802, %r10101, %r49775, %r49795;
	add.s32 	%r49803, %r49802, %r49796;
	add.s32 	%r49804, %r49803, %r49799;
	add.s32 	%r49805, %r49804, %r49801;
	and.b32  	%r49806, %r11779, 65535;
	mul.lo.s32 	%r49807, %r49806, %r49776;
	shr.u32 	%r49808, %r11779, 16;
	mul.lo.s32 	%r49809, %r49806, %r49775;
	mad.lo.s32 	%r49810, %r49808, %r49776, %r49809;
	and.b32  	%r49811, %r49807, 65535;
	shl.b32 	%r49812, %r49810, 16;
	shr.u32 	%r49813, %r49807, 16;
	shr.u32 	%r49814, %r49810, 16;
	add.s32 	%r49815, %r49811, %r60142;
	add.s32 	%r49816, %r49815, %r49812;
	setp.lt.u32 	%p13530, %r49816, %r60142;
	selp.u32 	%r49817, 1, 0, %p13530;
	add.s32 	%r49818, %r49816, %r49805;
	setp.lt.u32 	%p13531, %r49818, %r49816;
	selp.u32 	%r49819, 1, 0, %p13531;
	mad.lo.s32 	%r49820, %r49808, %r49775, %r49813;
	add.s32 	%r49821, %r49820, %r49814;
	add.s32 	%r49822, %r49821, %r49817;
	add.s32 	%r49823, %r49822, %r49819;
	and.b32  	%r49824, %r11780, 65535;
	mul.lo.s32 	%r49825, %r49824, %r49776;
	shr.u32 	%r49826, %r11780, 16;
	mul.lo.s32 	%r49827, %r49824, %r49775;
	mad.lo.s32 	%r49828, %r49826, %r49776, %r49827;
	and.b32  	%r49829, %r49825, 65535;
	shl.b32 	%r49830, %r49828, 16;
	shr.u32 	%r49831, %r49825, 16;
	shr.u32 	%r49832, %r49828, 16;
	add.s32 	%r49833, %r49829, %r60143;
	add.s32 	%r49834, %r49833, %r49830;
	setp.lt.u32 	%p13532, %r49834, %r60143;
	selp.u32 	%r49835, 1, 0, %p13532;
	add.s32 	%r49836, %r49834, %r49823;
	setp.lt.u32 	%p13533, %r49836, %r49834;
	selp.u32 	%r49837, 1, 0, %p13533;
	mad.lo.s32 	%r49838, %r49826, %r49775, %r49831;
	add.s32 	%r49839, %r49838, %r49832;
	add.s32 	%r49840, %r49839, %r49835;
	add.s32 	%r49841, %r49840, %r49837;
	and.b32  	%r49842, %r11781, 65535;
	mul.lo.s32 	%r49843, %r49842, %r49776;
	shr.u32 	%r49844, %r11781, 16;
	mul.lo.s32 	%r49845, %r49842, %r49775;
	mad.lo.s32 	%r49846, %r49844, %r49776, %r49845;
	and.b32  	%r49847, %r49843, 65535;
	shl.b32 	%r49848, %r49846, 16;
	shr.u32 	%r49849, %r49843, 16;
	shr.u32 	%r49850, %r49846, 16;
	add.s32 	%r49851, %r49847, %r60144;
	add.s32 	%r49852, %r49851, %r49848;
	setp.lt.u32 	%p13534, %r49852, %r60144;
	selp.u32 	%r49853, 1, 0, %p13534;
	add.s32 	%r49854, %r49852, %r49841;
	setp.lt.u32 	%p13535, %r49854, %r49852;
	selp.u32 	%r49855, 1, 0, %p13535;
	mad.lo.s32 	%r49856, %r49844, %r49775, %r49849;
	add.s32 	%r49857, %r49856, %r49850;
	add.s32 	%r49858, %r49857, %r49853;
	add.s32 	%r49859, %r49858, %r49855;
	and.b32  	%r49860, %r11782, 65535;
	mul.lo.s32 	%r49861, %r49860, %r49776;
	shr.u32 	%r49862, %r11782, 16;
	mul.lo.s32 	%r49863, %r49860, %r49775;
	mad.lo.s32 	%r49864, %r49862, %r49776, %r49863;
	and.b32  	%r49865, %r49861, 65535;
	shl.b32 	%r49866, %r49864, 16;
	shr.u32 	%r49867, %r49861, 16;
	shr.u32 	%r49868, %r49864, 16;
	add.s32 	%r49869, %r49865, %r60145;
	add.s32 	%r49870, %r49869, %r49866;
	setp.lt.u32 	%p13536, %r49870, %r60145;
	selp.u32 	%r49871, 1, 0, %p13536;
	add.s32 	%r49872, %r49870, %r49859;
	setp.lt.u32 	%p13537, %r49872, %r49870;
	selp.u32 	%r49873, 1, 0, %p13537;
	mad.lo.s32 	%r49874, %r49862, %r49775, %r49867;
	add.s32 	%r49875, %r49874, %r49868;
	add.s32 	%r49876, %r49875, %r49871;
	add.s32 	%r49877, %r49876, %r49873;
	and.b32  	%r49878, %r11783, 65535;
	mul.lo.s32 	%r49879, %r49878, %r49776;
	shr.u32 	%r49880, %r11783, 16;
	mul.lo.s32 	%r49881, %r49878, %r49775;
	mad.lo.s32 	%r49882, %r49880, %r49776, %r49881;
	and.b32  	%r49883, %r49879, 65535;
	shl.b32 	%r49884, %r49882, 16;
	shr.u32 	%r49885, %r49879, 16;
	shr.u32 	%r49886, %r49882, 16;
	add.s32 	%r49887, %r49883, %r60146;
	add.s32 	%r49888, %r49887, %r49884;
	setp.lt.u32 	%p13538, %r49888, %r60146;
	selp.u32 	%r49889, 1, 0, %p13538;
	add.s32 	%r49890, %r49888, %r49877;
	setp.lt.u32 	%p13539, %r49890, %r49888;
	selp.u32 	%r49891, 1, 0, %p13539;
	mad.lo.s32 	%r49892, %r49880, %r49775, %r49885;
	add.s32 	%r49893, %r49892, %r49886;
	add.s32 	%r49894, %r49893, %r49889;
	add.s32 	%r49895, %r49894, %r49891;
	and.b32  	%r49896, %r11784, 65535;
	mul.lo.s32 	%r49897, %r49896, %r49776;
	shr.u32 	%r49898, %r11784, 16;
	mul.lo.s32 	%r49899, %r49896, %r49775;
	mad.lo.s32 	%r49900, %r49898, %r49776, %r49899;
	and.b32  	%r49901, %r49897, 65535;
	shl.b32 	%r49902, %r49900, 16;
	shr.u32 	%r49903, %r49897, 16;
	shr.u32 	%r49904, %r49900, 16;
	add.s32 	%r49905, %r49901, %r60147;
	add.s32 	%r49906, %r49905, %r49902;
	setp.lt.u32 	%p13540, %r49906, %r60147;
	selp.u32 	%r49907, 1, 0, %p13540;
	add.s32 	%r49908, %r49906, %r49895;
	setp.lt.u32 	%p13541, %r49908, %r49906;
	selp.u32 	%r49909, 1, 0, %p13541;
	mad.lo.s32 	%r49910, %r49898, %r49775, %r49903;
	add.s32 	%r49911, %r49910, %r49904;
	add.s32 	%r49912, %r49911, %r49907;
	add.s32 	%r49913, %r49912, %r49909;
	mul.lo.s32 	%r49914, %r49785, %r55717;
	shr.u32 	%r49915, %r49914, 16;
	and.b32  	%r49916, %r49914, 65535;
	mul.lo.s32 	%r49917, %r9649, %r49916;
	mul.lo.s32 	%r49918, %r9649, %r49915;
	mad.lo.s32 	%r49919, %r9650, %r49916, %r49918;
	and.b32  	%r49920, %r49917, 65535;
	shl.b32 	%r49921, %r49919, 16;
	shr.u32 	%r49922, %r49917, 16;
	shr.u32 	%r49923, %r49919, 16;
	add.s32 	%r49924, %r49920, %r49785;
	add.s32 	%r49925, %r49924, %r49921;
	setp.lt.u32 	%p13542, %r49925, %r49785;
	selp.u32 	%r49926, 1, 0, %p13542;
	mad.lo.s32 	%r49927, %r9650, %r49915, %r49922;
	add.s32 	%r49928, %r49927, %r49923;
	add.s32 	%r49929, %r49928, %r49926;
	mul.lo.s32 	%r49930, %r9652, %r49916;
	mul.lo.s32 	%r49931, %r9652, %r49915;
	mad.lo.s32 	%r49932, %r9653, %r49916, %r49931;
	and.b32  	%r49933, %r49930, 65535;
	shl.b32 	%r49934, %r49932, 16;
	shr.u32 	%r49935, %r49930, 16;
	shr.u32 	%r49936, %r49932, 16;
	add.s32 	%r49937, %r49933, %r49800;
	add.s32 	%r49938, %r49937, %r49934;
	setp.lt.u32 	%p13543, %r49938, %r49800;
	selp.u32 	%r49939, 1, 0, %p13543;
	add.s32 	%r60138, %r49938, %r49929;
	setp.lt.u32 	%p13544, %r60138, %r49938;
	selp.u32 	%r49940, 1, 0, %p13544;
	mad.lo.s32 	%r49941, %r9653, %r49915, %r49935;
	add.s32 	%r49942, %r49941, %r49936;
	add.s32 	%r49943, %r49942, %r49939;
	add.s32 	%r49944, %r49943, %r49940;
	mul.lo.s32 	%r49945, %r9656, %r49916;
	mul.lo.s32 	%r49946, %r9656, %r49915;
	mad.lo.s32 	%r49947, %r9657, %r49916, %r49946;
	and.b32  	%r49948, %r49945, 65535;
	shl.b32 	%r49949, %r49947, 16;
	shr.u32 	%r49950, %r49945, 16;
	shr.u32 	%r49951, %r49947, 16;
	add.s32 	%r49952, %r49948, %r49818;
	add.s32 	%r49953, %r49952, %r49949;
	setp.lt.u32 	%p13545, %r49953, %r49818;
	selp.u32 	%r49954, 1, 0, %p13545;
	add.s32 	%r60141, %r49953, %r49944;
	setp.lt.u32 	%p13546, %r60141, %r49953;
	selp.u32 	%r49955, 1, 0, %p13546;
	mad.lo.s32 	%r49956, %r9657, %r49915, %r49950;
	add.s32 	%r49957, %r49956, %r49951;
	add.s32 	%r49958, %r49957, %r49954;
	add.s32 	%r49959, %r49958, %r49955;
	mul.lo.s32 	%r49960, %r9660, %r49916;
	mul.lo.s32 	%r49961, %r9660, %r49915;
	mad.lo.s32 	%r49962, %r9661, %r49916, %r49961;
	and.b32  	%r49963, %r49960, 65535;
	shl.b32 	%r49964, %r49962, 16;
	shr.u32 	%r49965, %r49960, 16;
	shr.u32 	%r49966, %r49962, 16;
	add.s32 	%r49967, %r49963, %r49836;
	add.s32 	%r49968, %r49967, %r49964;
	setp.lt.u32 	%p13547, %r49968, %r49836;
	selp.u32 	%r49969, 1, 0, %p13547;
	add.s32 	%r60142, %r49968, %r49959;
	setp.lt.u32 	%p13548, %r60142, %r49968;
	selp.u32 	%r49970, 1, 0, %p13548;
	mad.lo.s32 	%r49971, %r9661, %r49915, %r49965;
	add.s32 	%r49972, %r49971, %r49966;
	add.s32 	%r49973, %r49972, %r49969;
	add.s32 	%r49974, %r49973, %r49970;
	mul.lo.s32 	%r49975, %r9664, %r49916;
	mul.lo.s32 	%r49976, %r9664, %r49915;
	mad.lo.s32 	%r49977, %r9665, %r49916, %r49976;
	and.b32  	%r49978, %r49975, 65535;
	shl.b32 	%r49979, %r49977, 16;
	shr.u32 	%r49980, %r49975, 16;
	shr.u32 	%r49981, %r49977, 16;
	add.s32 	%r49982, %r49978, %r49854;
	add.s32 	%r49983, %r49982, %r49979;
	setp.lt.u32 	%p13549, %r49983, %r49854;
	selp.u32 	%r49984, 1, 0, %p13549;
	add.s32 	%r60143, %r49983, %r49974;
	setp.lt.u32 	%p13550, %r60143, %r49983;
	selp.u32 	%r49985, 1, 0, %p13550;
	mad.lo.s32 	%r49986, %r9665, %r49915, %r49980;
	add.s32 	%r49987, %r49986, %r49981;
	add.s32 	%r49988, %r49987, %r49984;
	add.s32 	%r49989, %r49988, %r49985;
	mul.lo.s32 	%r49990, %r48661, %r49916;
	mul.lo.s32 	%r49991, %r48661, %r49915;
	mad.lo.s32 	%r49992, %r48663, %r49916, %r49991;
	and.b32  	%r49993, %r49990, 65535;
	shl.b32 	%r49994, %r49992, 16;
	shr.u32 	%r49995, %r49990, 16;
	shr.u32 	%r49996, %r49992, 16;
	add.s32 	%r49997, %r49993, %r49872;
	add.s32 	%r49998, %r49997, %r49994;
	setp.lt.u32 	%p13551, %r49998, %r49872;
	selp.u32 	%r49999, 1, 0, %p13551;
	add.s32 	%r60144, %r49998, %r49989;
	setp.lt.u32 	%p13552, %r60144, %r49998;
	selp.u32 	%r50000, 1, 0, %p13552;
	mad.lo.s32 	%r50001, %r48663, %r49915, %r49995;
	add.s32 	%r50002, %r50001, %r49996;
	add.s32 	%r50003, %r50002, %r49999;
	add.s32 	%r50004, %r50003, %r50000;
	mul.lo.s32 	%r50005, %r9757, %r49916;
	mul.lo.s32 	%r50006, %r9757, %r49915;
	mad.lo.s32 	%r50007, %r9758, %r49916, %r50006;
	and.b32  	%r50008, %r50005, 65535;
	shl.b32 	%r50009, %r50007, 16;
	shr.u32 	%r50010, %r50005, 16;
	shr.u32 	%r50011, %r50007, 16;
	add.s32 	%r50012, %r50008, %r49890;
	add.s32 	%r50013, %r50012, %r50009;
	setp.lt.u32 	%p13553, %r50013, %r49890;
	selp.u32 	%r50014, 1, 0, %p13553;
	add.s32 	%r60145, %r50013, %r50004;
	setp.lt.u32 	%p13554, %r60145, %r50013;
	selp.u32 	%r50015, 1, 0, %p13554;
	mad.lo.s32 	%r50016, %r9758, %r49915, %r50010;
	add.s32 	%r50017, %r50016, %r50011;
	add.s32 	%r50018, %r50017, %r50014;
	add.s32 	%r50019, %r50018, %r50015;
	and.b32  	%r10108, %r11776, 65535;
	mul.lo.s32 	%r50020, %r10108, %r49916;
	shr.u32 	%r10109, %r11776, 16;
	mul.lo.s32 	%r50021, %r10108, %r49915;
	mad.lo.s32 	%r50022, %r10109, %r49916, %r50021;
	and.b32  	%r50023, %r50020, 65535;
	shl.b32 	%r50024, %r50022, 16;
	shr.u32 	%r50025, %r50020, 16;
	shr.u32 	%r50026, %r50022, 16;
	add.s32 	%r50027, %r50023, %r49908;
	add.s32 	%r50028, %r50027, %r50024;
	setp.lt.u32 	%p13555, %r50028, %r49908;
	selp.u32 	%r50029, 1, 0, %p13555;
	add.s32 	%r60146, %r50028, %r50019;
	setp.lt.u32 	%p13556, %r60146, %r50028;
	selp.u32 	%r50030, 1, 0, %p13556;
	mad.lo.s32 	%r50031, %r10109, %r49915, %r50025;
	add.s32 	%r50032, %r50031, %r50026;
	add.s32 	%r50033, %r50032, %r50029;
	add.s32 	%r50034, %r50033, %r50030;
	add.s32 	%r60147, %r49913, %r50034;
	add.s32 	%r60139, %r60139, 1;
	add.s64 	%rd60, %rd60, 4;
	setp.ne.s32 	%p13557, %r60139, 8;
	@%p13557 bra 	$L__BB0_3741;
	setp.lt.u32 	%p13558, %r60147, %r11776;
	mov.u32 	%r60140, %r60138;
	@%p13558 bra 	$L__BB0_3757;
	setp.gt.u32 	%p13559, %r60147, %r11776;
	@%p13559 bra 	$L__BB0_3756;
	setp.lt.u32 	%p13560, %r60146, %r11775;
	mov.u32 	%r60140, %r60138;
	@%p13560 bra 	$L__BB0_3757;
	setp.gt.u32 	%p13561, %r60146, %r11775;
	@%p13561 bra 	$L__BB0_3756;
	setp.lt.u32 	%p13562, %r60145, %r11774;
	mov.u32 	%r60140, %r60138;
	@%p13562 bra 	$L__BB0_3757;
	setp.gt.u32 	%p13563, %r60145, %r11774;
	@%p13563 bra 	$L__BB0_3756;
	setp.lt.u32 	%p13564, %r60144, %r11773;
	mov.u32 	%r60140, %r60138;
	@%p13564 bra 	$L__BB0_3757;
	setp.gt.u32 	%p13565, %r60144, %r11773;
	@%p13565 bra 	$L__BB0_3756;
	setp.lt.u32 	%p13566, %r60143, %r11772;
	mov.u32 	%r60140, %r60138;
	@%p13566 bra 	$L__BB0_3757;
	setp.gt.u32 	%p13567, %r60143, %r11772;
	@%p13567 bra 	$L__BB0_3756;
	setp.lt.u32 	%p13568, %r60142, %r11771;
	mov.u32 	%r60140, %r60138;
	@%p13568 bra 	$L__BB0_3757;
	setp.gt.u32 	%p13569, %r60142, %r11771;
	@%p13569 bra 	$L__BB0_3756;
	setp.lt.u32 	%p13570, %r60141, %r11770;
	mov.u32 	%r60140, %r60138;
	@%p13570 bra 	$L__BB0_3757;
	setp.le.u32 	%p13571, %r60141, %r11770;
	setp.lt.u32 	%p13572, %r60138, %r11769;
	and.pred  	%p13573, %p13571, %p13572;
	mov.u32 	%r60140, %r60138;
	@%p13573 bra 	$L__BB0_3757;
$L__BB0_3756:
	sub.s32 	%r60140, %r60138, %r11769;
	setp.lt.u32 	%p13574, %r60138, %r11769;
	selp.u32 	%r50035, 1, 0, %p13574;
	sub.s32 	%r50036, %r60141, %r11770;
	setp.lt.u32 	%p13575, %r60141, %r11770;
	selp.s32 	%r50037, -1, 0, %p13574;
	add.s32 	%r60141, %r50036, %r50037;
	setp.lt.u32 	%p13576, %r50036, %r50035;
	or.pred  	%p13577, %p13575, %p13576;
	selp.u32 	%r50038, 1, 0, %p13577;
	sub.s32 	%r50039, %r60142, %r11771;
	setp.lt.u32 	%p13578, %r60142, %r11771;
	selp.s32 	%r50040, -1, 0, %p13577;
	add.s32 	%r60142, %r50039, %r50040;
	setp.lt.u32 	%p13579, %r50039, %r50038;
	or.pred  	%p13580, %p13578, %p13579;
	selp.u32 	%r50041, 1, 0, %p13580;
	sub.s32 	%r50042, %r60143, %r11772;
	setp.lt.u32 	%p13581, %r60143, %r11772;
	selp.s32 	%r50043, -1, 0, %p13580;
	add.s32 	%r60143, %r50042, %r50043;
	setp.lt.u32 	%p13582, %r50042, %r50041;
	or.pred  	%p13583, %p13581, %p13582;
	selp.u32 	%r50044, 1, 0, %p13583;
	sub.s32 	%r50045, %r60144, %r11773;
	setp.lt.u32 	%p13584, %r60144, %r11773;
	selp.s32 	%r50046, -1, 0, %p13583;
	add.s32 	%r60144, %r50045, %r50046;
	setp.lt.u32 	%p13585, %r50045, %r50044;
	or.pred  	%p13586, %p13584, %p13585;
	selp.u32 	%r50047, 1, 0, %p13586;
	sub.s32 	%r50048, %r60145, %r11774;
	setp.lt.u32 	%p13587, %r60145, %r11774;
	selp.s32 	%r50049, -1, 0, %p13586;
	add.s32 	%r60145, %r50048, %r50049;
	setp.lt.u32 	%p13588, %r50048, %r50047;
	or.pred  	%p13589, %p13587, %p13588;
	selp.u32 	%r50050, 1, 0, %p13589;
	sub.s32 	%r50051, %r60146, %r11775;
	setp.lt.u32 	%p13590, %r60146, %r11775;
	selp.s32 	%r50052, -1, 0, %p13589;
	add.s32 	%r60146, %r50051, %r50052;
	setp.lt.u32 	%p13591, %r50051, %r50050;
	or.pred  	%p13592, %p13590, %p13591;
	selp.s32 	%r50053, -1, 0, %p13592;
	sub.s32 	%r50054, %r60147, %r11776;
	add.s32 	%r60147, %r50054, %r50053;
$L__BB0_3757:
	and.b32  	%r10129, %r59894, 65535;
	shr.u32 	%r10130, %r59894, 16;
	and.b32  	%r10131, %r59895, 65535;
	shr.u32 	%r10132, %r59895, 16;
	and.b32  	%r10133, %r59896, 65535;
	shr.u32 	%r10134, %r59896, 16;
	and.b32  	%r10135, %r59897, 65535;
	shr.u32 	%r10136, %r59897, 16;
	and.b32  	%r10137, %r59898, 65535;
	shr.u32 	%r10138, %r59898, 16;
	and.b32  	%r10139, %r59899, 65535;
	shr.u32 	%r10140, %r59899, 16;
	and.b32  	%r10141, %r59900, 65535;
	shr.u32 	%r10142, %r59900, 16;
	and.b32  	%r10143, %r59901, 65535;
	shr.u32 	%r10144, %r59901, 16;
	mov.b32 	%r60164, 0;
	mov.u32 	%r60163, %r60164;
	mov.u32 	%r60162, %r60164;
	mov.u32 	%r60161, %r60164;
	mov.u32 	%r60160, %r60164;
	mov.u32 	%r60159, %r60164;
	mov.u32 	%r60158, %r60164;
	mov.u32 	%r60155, %r60164;
	mov.u32 	%r60156, %r60164;
$L__BB0_3758:
	ld.param.u32 	%r55718, [_Z17ecm_stage1_kernelj4U256S_S_jPKjjjjjjjjPjS2_S2_S2_S2_S2__param_4];
	ld.local.u32 	%r50056, [%rd31];
	shr.u32 	%r50057, %r50056, 16;
	and.b32  	%r50058, %r50056, 65535;
	mul.lo.s32 	%r50059, %r10129, %r50058;
	mul.lo.s32 	%r50060, %r10129, %r50057;
	mad.lo.s32 	%r50061, %r10130, %r50058, %r50060;
	and.b32  	%r50062, %r50059, 65535;
	shl.b32 	%r50063, %r50061, 16;
	shr.u32 	%r50064, %r50059, 16;
	shr.u32 	%r50065, %r50061, 16;
	add.s32 	%r50066, %r50062, %r60155;
	add.s32 	%r50067, %r50066, %r50063;
	setp.lt.u32 	%p13593, %r50067, %r60155;
	selp.u32 	%r50068, 1, 0, %p13593;
	mad.lo.s32 	%r50069, %r10130, %r50057, %r50064;
	add.s32 	%r50070, %r50069, %r50065;
	add.s32 	%r50071, %r50070, %r50068;
	mul.lo.s32 	%r50072, %r10131, %r50058;
	mul.lo.s32 	%r50073, %r10131, %r50057;
	mad.lo.s32 	%r50074, %r10132, %r50058, %r50073;
	and.b32  	%r50075, %r50072, 65535;
	shl.b32 	%r50076, %r50074, 16;
	shr.u32 	%r50077, %r50072, 16;
	shr.u32 	%r50078, %r50074, 16;
	add.s32 	%r50079, %r50075, %r60158;
	add.s32 	%r50080, %r50079, %r50076;
	setp.lt.u32 	%p13594, %r50080, %r60158;
	selp.u32 	%r50081, 1, 0, %p13594;
	add.s32 	%r50082, %r50080, %r50071;
	setp.lt.u32 	%p13595, %r50082, %r50080;
	selp.u32 	%r50083, 1, 0, %p13595;
	mad.lo.s32 	%r50084, %r10132, %r50057, %r50077;
	add.s32 	%r50085, %r50084, %r50078;
	add.s32 	%r50086, %r50085, %r50081;
	add.s32 	%r50087, %r50086, %r50083;
	mul.lo.s32 	%r50088, %r10133, %r50058;
	mul.lo.s32 	%r50089, %r10133, %r50057;
	mad.lo.s32 	%r50090, %r10134, %r50058, %r50089;
	and.b32  	%r50091, %r50088, 65535;
	shl.b32 	%r50092, %r50090, 16;
	shr.u32 	%r50093, %r50088, 16;
	shr.u32 	%r50094, %r50090, 16;
	add.s32 	%r50095, %r50091, %r60159;
	add.s32 	%r50096, %r50095, %r50092;
	setp.lt.u32 	%p13596, %r50096, %r60159;
	selp.u32 	%r50097, 1, 0, %p13596;
	add.s32 	%r50098, %r50096, %r50087;
	setp.lt.u32 	%p13597, %r50098, %r50096;
	selp.u32 	%r50099, 1, 0, %p13597;
	mad.lo.s32 	%r50100, %r10134, %r50057, %r50093;
	add.s32 	%r50101, %r50100, %r50094;
	add.s32 	%r50102, %r50101, %r50097;
	add.s32 	%r50103, %r50102, %r50099;
	mul.lo.s32 	%r50104, %r10135, %r50058;
	mul.lo.s32 	%r50105, %r10135, %r50057;
	mad.lo.s32 	%r50106, %r10136, %r50058, %r50105;
	and.b32  	%r50107, %r50104, 65535;
	shl.b32 	%r50108, %r50106, 16;
	shr.u32 	%r50109, %r50104, 16;
	shr.u32 	%r50110, %r50106, 16;
	add.s32 	%r50111, %r50107, %r60160;
	add.s32 	%r50112, %r50111, %r50108;
	setp.lt.u32 	%p13598, %r50112, %r60160;
	selp.u32 	%r50113, 1, 0, %p13598;
	add.s32 	%r50114, %r50112, %r50103;
	setp.lt.u32 	%p13599, %r50114, %r50112;
	selp.u32 	%r50115, 1, 0, %p13599;
	mad.lo.s32 	%r50116, %r10136, %r50057, %r50109;
	add.s32 	%r50117, %r50116, %r50110;
	add.s32 	%r50118, %r50117, %r50113;
	add.s32 	%r50119, %r50118, %r50115;
	mul.lo.s32 	%r50120, %r10137, %r50058;
	mul.lo.s32 	%r50121, %r10137, %r50057;
	mad.lo.s32 	%r50122, %r10138, %r50058, %r50121;
	and.b32  	%r50123, %r50120, 65535;
	shl.b32 	%r50124, %r50122, 16;
	shr.u32 	%r50125, %r50120, 16;
	shr.u32 	%r50126, %r50122, 16;
	add.s32 	%r50127, %r50123, %r60161;
	add.s32 	%r50128, %r50127, %r50124;
	setp.lt.u32 	%p13600, %r50128, %r60161;
	selp.u32 	%r50129, 1, 0, %p13600;
	add.s32 	%r50130, %r50128, %r50119;
	setp.lt.u32 	%p13601, %r50130, %r50128;
	selp.u32 	%r50131, 1, 0, %p13601;
	mad.lo.s32 	%r50132, %r10138, %r50057, %r50125;
	add.s32 	%r50133, %r50132, %r50126;
	add.s32 	%r50134, %r50133, %r50129;
	add.s32 	%r50135, %r50134, %r50131;
	mul.lo.s32 	%r50136, %r10139, %r50058;
	mul.lo.s32 	%r50137, %r10139, %r50057;
	mad.lo.s32 	%r50138, %r10140, %r50058, %r50137;
	and.b32  	%r50139, %r50136, 65535;
	shl.b32 	%r50140, %r50138, 16;
	shr.u32 	%r50141, %r50136, 16;
	shr.u32 	%r50142, %r50138, 16;
	add.s32 	%r50143, %r50139, %r60162;
	add.s32 	%r50144, %r50143, %r50140;
	setp.lt.u32 	%p13602, %r50144, %r60162;
	selp.u32 	%r50145, 1, 0, %p13602;
	add.s32 	%r50146, %r50144, %r50135;
	setp.lt.u32 	%p13603, %r50146, %r50144;
	selp.u32 	%r50147, 1, 0, %p13603;
	mad.lo.s32 	%r50148, %r10140, %r50057, %r50141;
	add.s32 	%r50149, %r50148, %r50142;
	add.s32 	%r50150, %r50149, %r50145;
	add.s32 	%r50151, %r50150, %r50147;
	mul.lo.s32 	%r50152, %r10141, %r50058;
	mul.lo.s32 	%r50153, %r10141, %r50057;
	mad.lo.s32 	%r50154, %r10142, %r50058, %r50153;
	and.b32  	%r50155, %r50152, 65535;
	shl.b32 	%r50156, %r50154, 16;
	shr.u32 	%r50157, %r50152, 16;
	shr.u32 	%r50158, %r50154, 16;
	add.s32 	%r50159, %r50155, %r60163;
	add.s32 	%r50160, %r50159, %r50156;
	setp.lt.u32 	%p13604, %r50160, %r60163;
	selp.u32 	%r50161, 1, 0, %p13604;
	add.s32 	%r50162, %r50160, %r50151;
	setp.lt.u32 	%p13605, %r50162, %r50160;
	selp.u32 	%r50163, 1, 0, %p13605;
	mad.lo.s32 	%r50164, %r10142, %r50057, %r50157;
	add.s32 	%r50165, %r50164, %r50158;
	add.s32 	%r50166, %r50165, %r50161;
	add.s32 	%r50167, %r50166, %r50163;
	mul.lo.s32 	%r50168, %r10143, %r50058;
	mul.lo.s32 	%r50169, %r10143, %r50057;
	mad.lo.s32 	%r50170, %r10144, %r50058, %r50169;
	and.b32  	%r50171, %r50168, 65535;
	shl.b32 	%r50172, %r50170, 16;
	shr.u32 	%r50173, %r50168, 16;
	shr.u32 	%r50174, %r50170, 16;
	add.s32 	%r50175, %r50171, %r60164;
	add.s32 	%r50176, %r50175, %r50172;
	setp.lt.u32 	%p13606, %r50176, %r60164;
	selp.u32 	%r50177, 1, 0, %p13606;
	add.s32 	%r50178, %r50176, %r50167;
	setp.lt.u32 	%p13607, %r50178, %r50176;
	selp.u32 	%r50179, 1, 0, %p13607;
	mad.lo.s32 	%r50180, %r10144, %r50057, %r50173;
	add.s32 	%r50181, %r50180, %r50174;
	add.s32 	%r50182, %r50181, %r50177;
	add.s32 	%r50183, %r50182, %r50179;
	mul.lo.s32 	%r50184, %r50067, %r55718;
	shr.u32 	%r50185, %r50184, 16;
	and.b32  	%r50186, %r50184, 65535;
	mul.lo.s32 	%r50187, %r9649, %r50186;
	mul.lo.s32 	%r50188, %r9649, %r50185;
	mad.lo.s32 	%r50189, %r9650, %r50186, %r50188;
	and.b32  	%r50190, %r50187, 65535;
	shl.b32 	%r50191, %r50189, 16;
	shr.u32 	%r50192, %r50187, 16;
	shr.u32 	%r50193, %r50189, 16;
	add.s32 	%r50194, %r50190, %r50067;
	add.s32 	%r50195, %r50194, %r50191;
	setp.lt.u32 	%p13608, %r50195, %r50067;
	selp.u32 	%r50196, 1, 0, %p13608;
	mad.lo.s32 	%r50197, %r9650, %r50185, %r50192;
	add.s32 	%r50198, %r50197, %r50193;
	add.s32 	%r50199, %r50198, %r50196;
	mul.lo.s32 	%r50200, %r9652, %r50186;
	mul.lo.s32 	%r50201, %r9652, %r50185;
	mad.lo.s32 	%r50202, %r9653, %r50186, %r50201;
	and.b32  	%r50203, %r50200, 65535;
	shl.b32 	%r50204, %r50202, 16;
	shr.u32 	%r50205, %r50200, 16;
	shr.u32 	%r50206, %r50202, 16;
	add.s32 	%r50207, %r50203, %r50082;
	add.s32 	%r50208, %r50207, %r50204;
	setp.lt.u32 	%p13609, %r50208, %r50082;
	selp.u32 	%r50209, 1, 0, %p13609;
	add.s32 	%r60155, %r50208, %r50199;
	setp.lt.u32 	%p13610, %r60155, %r50208;
	selp.u32 	%r50210, 1, 0, %p13610;
	mad.lo.s32 	%r50211, %r9653, %r50185, %r50205;
	add.s32 	%r50212, %r50211, %r50206;
	add.s32 	%r50213, %r50212, %r50209;
	add.s32 	%r50214, %r50213, %r50210;
	mul.lo.s32 	%r50215, %r9656, %r50186;
	mul.lo.s32 	%r50216, %r9656, %r50185;
	mad.lo.s32 	%r50217, %r9657, %r50186, %r50216;
	and.b32  	%r50218, %r50215, 65535;
	shl.b32 	%r50219, %r50217, 16;
	shr.u32 	%r50220, %r50215, 16;
	shr.u32 	%r50221, %r50217, 16;
	add.s32 	%r50222, %r50218, %r50098;
	add.s32 	%r50223, %r50222, %r50219;
	setp.lt.u32 	%p13611, %r50223, %r50098;
	selp.u32 	%r50224, 1, 0, %p13611;
	add.s32 	%r60158, %r50223, %r50214;
	setp.lt.u32 	%p13612, %r60158, %r50223;
	selp.u32 	%r50225, 1, 0, %p13612;
	mad.lo.s32 	%r50226, %r9657, %r50185, %r50220;
	add.s32 	%r50227, %r50226, %r50221;
	add.s32 	%r50228, %r50227, %r50224;
	add.s32 	%r50229, %r50228, %r50225;
	mul.lo.s32 	%r50230, %r9660, %r50186;
	mul.lo.s32 	%r50231, %r9660, %r50185;
	mad.lo.s32 	%r50232, %r9661, %r50186, %r50231;
	and.b32  	%r50233, %r50230, 65535;
	shl.b32 	%r50234, %r50232, 16;
	shr.u32 	%r50235, %r50230, 16;
	shr.u32 	%r50236, %r50232, 16;
	add.s32 	%r50237, %r50233, %r50114;
	add.s32 	%r50238, %r50237, %r50234;
	setp.lt.u32 	%p13613, %r50238, %r50114;
	selp.u32 	%r50239, 1, 0, %p13613;
	add.s32 	%r60159, %r50238, %r50229;
	setp.lt.u32 	%p13614, %r60159, %r50238;
	selp.u32 	%r50240, 1, 0, %p13614;
	mad.lo.s32 	%r50241, %r9661, %r50185, %r50235;
	add.s32 	%r50242, %r50241, %r50236;
	add.s32 	%r50243, %r50242, %r50239;
	add.s32 	%r50244, %r50243, %r50240;
	mul.lo.s32 	%r50245, %r9664, %r50186;
	mul.lo.s32 	%r50246, %r9664, %r50185;
	mad.lo.s32 	%r50247, %r9665, %r50186, %r50246;
	and.b32  	%r50248, %r50245, 65535;
	shl.b32 	%r50249, %r50247, 16;
	shr.u32 	%r50250, %r50245, 16;
	shr.u32 	%r50251, %r50247, 16;
	add.s32 	%r50252, %r50248, %r50130;
	add.s32 	%r50253, %r50252, %r50249;
	setp.lt.u32 	%p13615, %r50253, %r50130;
	selp.u32 	%r50254, 1, 0, %p13615;
	add.s32 	%r60160, %r50253, %r50244;
	setp.lt.u32 	%p13616, %r60160, %r50253;
	selp.u32 	%r50255, 1, 0, %p13616;
	mad.lo.s32 	%r50256, %r9665, %r50185, %r50250;
	add.s32 	%r50257, %r50256, %r50251;
	add.s32 	%r50258, %r50257, %r50254;
	add.s32 	%r50259, %r50258, %r50255;
	mul.lo.s32 	%r50260, %r48661, %r50186;
	mul.lo.s32 	%r50261, %r48661, %r50185;
	mad.lo.s32 	%r50262, %r48663, %r50186, %r50261;
	and.b32  	%r50263, %r50260, 65535;
	shl.b32 	%r50264, %r50262, 16;
	shr.u32 	%r50265, %r50260, 16;
	shr.u32 	%r50266, %r50262, 16;
	add.s32 	%r50267, %r50263, %r50146;
	add.s32 	%r50268, %r50267, %r50264;
	setp.lt.u32 	%p13617, %r50268, %r50146;
	selp.u32 	%r50269, 1, 0, %p13617;
	add.s32 	%r60161, %r50268, %r50259;
	setp.lt.u32 	%p13618, %r60161, %r50268;
	selp.u32 	%r50270, 1, 0, %p13618;
	mad.lo.s32 	%r50271, %r48663, %r50185, %r50265;
	add.s32 	%r50272, %r50271, %r50266;
	add.s32 	%r50273, %r50272, %r50269;
	add.s32 	%r50274, %r50273, %r50270;
	mul.lo.s32 	%r50275, %r9757, %r50186;
	mul.lo.s32 	%r50276, %r9757, %r50185;
	mad.lo.s32 	%r50277, %r9758, %r50186, %r50276;
	and.b32  	%r50278, %r50275, 65535;
	shl.b32 	%r50279, %r50277, 16;
	shr.u32 	%r50280, %r50275, 16;
	shr.u32 	%r50281, %r50277, 16;
	add.s32 	%r50282, %r50278, %r50162;
	add.s32 	%r50283, %r50282, %r50279;
	setp.lt.u32 	%p13619, %r50283, %r50162;
	selp.u32 	%r50284, 1, 0, %p13619;
	add.s32 	%r60162, %r50283, %r50274;
	setp.lt.u32 	%p13620, %r60162, %r50283;
	selp.u32 	%r50285, 1, 0, %p13620;
	mad.lo.s32 	%r50286, %r9758, %r50185, %r50280;
	add.s32 	%r50287, %r50286, %r50281;
	add.s32 	%r50288, %r50287, %r50284;
	add.s32 	%r50289, %r50288, %r50285;
	mul.lo.s32 	%r50290, %r10108, %r50186;
	mul.lo.s32 	%r50291, %r10108, %r50185;
	mad.lo.s32 	%r50292, %r10109, %r50186, %r50291;
	and.b32  	%r50293, %r50290, 65535;
	shl.b32 	%r50294, %r50292, 16;
	shr.u32 	%r50295, %r50290, 16;
	shr.u32 	%r50296, %r50292, 16;
	add.s32 	%r50297, %r50293, %r50178;
	add.s32 	%r50298, %r50297, %r50294;
	setp.lt.u32 	%p13621, %r50298, %r50178;
	selp.u32 	%r50299, 1, 0, %p13621;
	add.s32 	%r60163, %r50298, %r50289;
	setp.lt.u32 	%p13622, %r60163, %r50298;
	selp.u32 	%r50300, 1, 0, %p13622;
	mad.lo.s32 	%r50301, %r10109, %r50185, %r50295;
	add.s32 	%r50302, %r50301, %r50296;
	add.s32 	%r50303, %r50302, %r50299;
	add.s32 	%r50304, %r50303, %r50300;
	add.s32 	%r60164, %r50183, %r50304;
	add.s32 	%r60156, %r60156, 1;
	add.s64 	%rd31, %rd31, 4;
	setp.ne.s32 	%p13623, %r60156, 8;
	@%p13623 bra 	$L__BB0_3758;
	setp.lt.u32 	%p13624, %r60164, %r11776;
	mov.u32 	%r60157, %r60155;
	@%p13624 bra 	$L__BB0_3774;
	setp.gt.u32 	%p13625, %r60164, %r11776;
	@%p13625 bra 	$L__BB0_3773;
	setp.lt.u32 	%p13626, %r60163, %r11775;
	mov.u32 	%r60157, %r60155;
	@%p13626 bra 	$L__BB0_3774;
	setp.gt.u32 	%p13627, %r60163, %r11775;
	@%p13627 bra 	$L__BB0_3773;
	setp.lt.u32 	%p13628, %r60162, %r11774;
	mov.u32 	%r60157, %r60155;
	@%p13628 bra 	$L__BB0_3774;
	setp.gt.u32 	%p13629, %r60162, %r11774;
	@%p13629 bra 	$L__BB0_3773;
	setp.lt.u32 	%p13630, %r60161, %r11773;
	mov.u32 	%r60157, %r60155;
	@%p13630 bra 	$L__BB0_3774;
	setp.gt.u32 	%p13631, %r60161, %r11773;
	@%p13631 bra 	$L__BB0_3773;
	setp.lt.u32 	%p13632, %r60160, %r11772;
	mov.u32 	%r60157, %r60155;
	@%p13632 bra 	$L__BB0_3774;
	setp.gt.u32 	%p13633, %r60160, %r11772;
	@%p13633 bra 	$L__BB0_3773;
	setp.lt.u32 	%p13634, %r60159, %r11771;
	mov.u32 	%r60157, %r60155;
	@%p13634 bra 	$L__BB0_3774;
	setp.gt.u32 	%p13635, %r60159, %r11771;
	@%p13635 bra 	$L__BB0_3773;
	setp.lt.u32 	%p13636, %r60158, %r11770;
	mov.u32 	%r60157, %r60155;
	@%p13636 bra 	$L__BB0_3774;
	setp.le.u32 	%p13637, %r60158, %r11770;
	setp.lt.u32 	%p13638, %r60155, %r11769;
	and.pred  	%p13639, %p13637, %p13638;
	mov.u32 	%r60157, %r60155;
	@%p13639 bra 	$L__BB0_3774;
$L__BB0_3773:
	sub.s32 	%r60157, %r60155, %r11769;
	setp.lt.u32 	%p13640, %r60155, %r11769;
	selp.u32 	%r50305, 1, 0, %p13640;
	sub.s32 	%r50306, %r60158, %r11770;
	setp.lt.u32 	%p13641, %r60158, %r11770;
	selp.s32 	%r50307, -1, 0, %p13640;
	add.s32 	%r60158, %r50306, %r50307;
	setp.lt.u32 	%p13642, %r50306, %r50305;
	or.pred  	%p13643, %p13641, %p13642;
	selp.u32 	%r50308, 1, 0, %p13643;
	sub.s32 	%r50309, %r60159, %r11771;
	setp.lt.u32 	%p13644, %r60159, %r11771;
	selp.s32 	%r50310, -1, 0, %p13643;
	add.s32 	%r60159, %r50309, %r50310;
	setp.lt.u32 	%p13645, %r50309, %r50308;
	or.pred  	%p13646, %p13644, %p13645;
	selp.u32 	%r50311, 1, 0, %p13646;
	sub.s32 	%r50312, %r60160, %r11772;
	setp.lt.u32 	%p13647, %r60160, %r11772;
	selp.s32 	%r50313, -1, 0, %p13646;
	add.s32 	%r60160, %r50312, %r50313;
	setp.lt.u32 	%p13648, %r50312, %r50311;
	or.pred  	%p13649, %p13647, %p13648;
	selp.u32 	%r50314, 1, 0, %p13649;
	sub.s32 	%r50315, %r60161, %r11773;
	setp.lt.u32 	%p13650, %r60161, %r11773;
	selp.s32 	%r50316, -1, 0, %p13649;
	add.s32 	%r60161, %r50315, %r50316;
	setp.lt.u32 	%p13651, %r50315, %r50314;
	or.pred  	%p13652, %p13650, %p13651;
	selp.u32 	%r50317, 1, 0, %p13652;
	sub.s32 	%r50318, %r60162, %r11774;
	setp.lt.u32 	%p13653, %r60162, %r11774;
	selp.s32 	%r50319, -1, 0, %p13652;
	add.s32 	%r60162, %r50318, %r50319;
	setp.lt.u32 	%p13654, %r50318, %r50317;
	or.pred  	%p13655, %p13653, %p13654;
	selp.u32 	%r50320, 1, 0, %p13655;
	sub.s32 	%r50321, %r60163, %r11775;
	setp.lt.u32 	%p13656, %r60163, %r11775;
	selp.s32 	%r50322, -1, 0, %p13655;
	add.s32 	%r60163, %r50321, %r50322;
	setp.lt.u32 	%p13657, %r50321, %r50320;
	or.pred  	%p13658, %p13656, %p13657;
	selp.s32 	%r50323, -1, 0, %p13658;
	sub.s32 	%r50324, %r60164, %r11776;
	add.s32 	%r60164, %r50324, %r50323;
$L__BB0_3774:
	st.local.u32 	[%rd35], %r60157;
	st.local.u32 	[%rd35+4], %r60158;
	st.local.u32 	[%rd35+8], %r60159;
	st.local.u32 	[%rd35+12], %r60160;
	st.local.u32 	[%rd35+16], %r60161;
	st.local.u32 	[%rd35+20], %r60162;
	st.local.u32 	[%rd35+24], %r60163;
	st.local.u32 	[%rd35+28], %r60164;
	and.b32  	%r10179, %r60140, 65535;
	shr.u32 	%r10180, %r60140, 16;
	and.b32  	%r10181, %r60141, 65535;
	shr.u32 	%r10182, %r60141, 16;
	and.b32  	%r10183, %r60142, 65535;
	shr.u32 	%r10184, %r60142, 16;
	and.b32  	%r10185, %r60143, 65535;
	shr.u32 	%r10186, %r60143, 16;
	and.b32  	%r10187, %r60144, 65535;
	shr.u32 	%r10188, %r60144, 16;
	and.b32  	%r10189, %r60145, 65535;
	shr.u32 	%r10190, %r60145, 16;
	and.b32  	%r10191, %r60146, 65535;
	shr.u32 	%r10192, %r60146, 16;
	and.b32  	%r10193, %r60147, 65535;
	shr.u32 	%r10194, %r60147, 16;
	mov.b32 	%r60181, 0;
	mov.u32 	%r60180, %r60181;
	mov.u32 	%r60179, %r60181;
	mov.u32 	%r60178, %r60181;
	mov.u32 	%r60177, %r60181;
	mov.u32 	%r60176, %r60181;
	mov.u32 	%r60175, %r60181;
	mov.u32 	%r60172, %r60181;
	mov.u32 	%r60173, %r60181;
$L__BB0_3775:
	ld.param.u32 	%r55719, [_Z17ecm_stage1_kernelj4U256S_S_jPKjjjjjjjjPjS2_S2_S2_S2_S2__param_4];
	ld.local.u32 	%r50326, [%rd35];
	shr.u32 	%r50327, %r50326, 16;
	and.b32  	%r50328, %r50326, 65535;
	mul.lo.s32 	%r50329, %r10179, %r50328;
	mul.lo.s32 	%r50330, %r10179, %r50327;
	mad.lo.s32 	%r50331, %r10180, %r50328, %r50330;
	and.b32  	%r50332, %r50329, 65535;
	shl.b32 	%r50333, %r50331, 16;
	shr.u32 	%r50334, %r50329, 16;
	shr.u32 	%r50335, %r50331, 16;
	add.s32 	%r50336, %r50332, %r60172;
	add.s32 	%r50337, %r50336, %r50333;
	setp.lt.u32 	%p13659, %r50337, %r60172;
	selp.u32 	%r50338, 1, 0, %p13659;
	mad.lo.s32 	%r50339, %r10180, %r50327, %r50334;
	add.s32 	%r50340, %r50339, %r50335;
	add.s32 	%r50341, %r50340, %r50338;
	mul.lo.s32 	%r50342, %r10181, %r50328;
	mul.lo.s32 	%r50343, %r10181, %r50327;
	mad.lo.s32 	%r50344, %r10182, %r50328, %r50343;
	and.b32  	%r50345, %r50342, 65535;
	shl.b32 	%r50346, %r50344, 16;
	shr.u32 	%r50347, %r50342, 16;
	shr.u32 	%r50348, %r50344, 16;
	add.s32 	%r50349, %r50345, %r60175;
	add.s32 	%r50350, %r50349, %r50346;
	setp.lt.u32 	%p13660, %r50350, %r60175;
	selp.u32 	%r50351, 1, 0, %p13660;
	add.s32 	%r50352, %r50350, %r50341;
	setp.lt.u32 	%p13661, %r50352, %r50350;
	selp.u32 	%r50353, 1, 0, %p13661;
	mad.lo.s32 	%r50354, %r10182, %r50327, %r50347;
	add.s32 	%r50355, %r50354, %r50348;
	add.s32 	%r50356, %r50355, %r50351;
	add.s32 	%r50357, %r50356, %r50353;
	mul.lo.s32 	%r50358, %r10183, %r50328;
	mul.lo.s32 	%r50359, %r10183, %r50327;
	mad.lo.s32 	%r50360, %r10184, %r50328, %r50359;
	and.b32  	%r50361, %r50358, 65535;
	shl.b32 	%r50362, %r50360, 16;
	shr.u32 	%r50363, %r50358, 16;
	shr.u32 	%r50364, %r50360, 16;
	add.s32 	%r50365, %r50361, %r60176;
	add.s32 	%r50366, %r50365, %r50362;
	setp.lt.u32 	%p13662, %r50366, %r60176;
	selp.u32 	%r50367, 1, 0, %p13662;
	add.s32 	%r50368, %r50366, %r50357;
	setp.lt.u32 	%p13663, %r50368, %r50366;
	selp.u32 	%r50369, 1, 0, %p13663;
	mad.lo.s32 	%r50370, %r10184, %r50327, %r50363;
	add.s32 	%r50371, %r50370, %r50364;
	add.s32 	%r50372, %r50371, %r50367;
	add.s32 	%r50373, %r50372, %r50369;
	mul.lo.s32 	%r50374, %r10185, %r50328;
	mul.lo.s32 	%r50375, %r10185, %r50327;
	mad.lo.s32 	%r50376, %r10186, %r50328, %r50375;
	and.b32  	%r50377, %r50374, 65535;
	shl.b32 	%r50378, %r50376, 16;
	shr.u32 	%r50379, %r50374, 16;
	shr.u32 	%r50380, %r50376, 16;
	add.s32 	%r50381, %r50377, %r60177;
	add.s32 	%r50382, %r50381, %r50378;
	setp.lt.u32 	%p13664, %r50382, %r60177;
	selp.u32 	%r50383, 1, 0, %p13664;
	add.s32 	%r50384, %r50382, %r50373;
	setp.lt.u32 	%p13665, %r50384, %r50382;
	selp.u32 	%r50385, 1, 0, %p13665;
	mad.lo.s32 	%r50386, %r10186, %r50327, %r50379;
	add.s32 	%r50387, %r50386, %r50380;
	add.s32 	%r50388, %r50387, %r50383;
	add.s32 	%r50389, %r50388, %r50385;
	mul.lo.s32 	%r50390, %r10187, %r50328;
	mul.lo.s32 	%r50391, %r10187, %r50327;
	mad.lo.s32 	%r50392, %r10188, %r50328, %r50391;
	and.b32  	%r50393, %r50390, 65535;
	shl.b32 	%r50394, %r50392, 16;
	shr.u32 	%r50395, %r50390, 16;
	shr.u32 	%r50396, %r50392, 16;
	add.s32 	%r50397, %r50393, %r60178;
	add.s32 	%r50398, %r50397, %r50394;
	setp.lt.u32 	%p13666, %r50398, %r60178;
	selp.u32 	%r50399, 1, 0, %p13666;
	add.s32 	%r50400, %r50398, %r50389;
	setp.lt.u32 	%p13667, %r50400, %r50398;
	selp.u32 	%r50401, 1, 0, %p13667;
	mad.lo.s32 	%r50402, %r10188, %r50327, %r50395;
	add.s32 	%r50403, %r50402, %r50396;
	add.s32 	%r50404, %r50403, %r50399;
	add.s32 	%r50405, %r50404, %r50401;
	mul.lo.s32 	%r50406, %r10189, %r50328;
	mul.lo.s32 	%r50407, %r10189, %r50327;
	mad.lo.s32 	%r50408, %r10190, %r50328, %r50407;
	and.b32  	%r50409, %r50406, 65535;
	shl.b32 	%r50410, %r50408, 16;
	shr.u32 	%r50411, %r50406, 16;
	shr.u32 	%r50412, %r50408, 16;
	add.s32 	%r50413, %r50409, %r60179;
	add.s32 	%r50414, %r50413, %r50410;
	setp.lt.u32 	%p13668, %r50414, %r60179;
	selp.u32 	%r50415, 1, 0, %p13668;
	add.s32 	%r50416, %r50414, %r50405;
	setp.lt.u32 	%p13669, %r50416, %r50414;
	selp.u32 	%r50417, 1, 0, %p13669;
	mad.lo.s32 	%r50418, %r10190, %r50327, %r50411;
	add.s32 	%r50419, %r50418, %r50412;
	add.s32 	%r50420, %r50419, %r50415;
	add.s32 	%r50421, %r50420, %r50417;
	mul.lo.s32 	%r50422, %r10191, %r50328;
	mul.lo.s32 	%r50423, %r10191, %r50327;
	mad.lo.s32 	%r50424, %r10192, %r50328, %r50423;
	and.b32  	%r50425, %r50422, 65535;
	shl.b32 	%r50426, %r50424, 16;
	shr.u32 	%r50427, %r50422, 16;
	shr.u32 	%r50428, %r50424, 16;
	add.s32 	%r50429, %r50425, %r60180;
	add.s32 	%r50430, %r50429, %r50426;
	setp.lt.u32 	%p13670, %r50430, %r60180;
	selp.u32 	%r50431, 1, 0, %p13670;
	add.s32 	%r50432, %r50430, %r50421;
	setp.lt.u32 	%p13671, %r50432, %r50430;
	selp.u32 	%r50433, 1, 0, %p13671;
	mad.lo.s32 	%r50434, %r10192, %r50327, %r50427;
	add.s32 	%r50435, %r50434, %r50428;
	add.s32 	%r50436, %r50435, %r50431;
	add.s32 	%r50437, %r50436, %r50433;
	mul.lo.s32 	%r50438, %r10193, %r50328;
	mul.lo.s32 	%r50439, %r10193, %r50327;
	mad.lo.s32 	%r50440, %r10194, %r50328, %r50439;
	and.b32  	%r50441, %r50438, 65535;
	shl.b32 	%r50442, %r50440, 16;
	shr.u32 	%r50443, %r50438, 16;
	shr.u32 	%r50444, %r50440, 16;
	add.s32 	%r50445, %r50441, %r60181;
	add.s32 	%r50446, %r50445, %r50442;
	setp.lt.u32 	%p13672, %r50446, %r60181;
	selp.u32 	%r50447, 1, 0, %p13672;
	add.s32 	%r50448, %r50446, %r50437;
	setp.lt.u32 	%p13673, %r50448, %r50446;
	selp.u32 	%r50449, 1, 0, %p13673;
	mad.lo.s32 	%r50450, %r10194, %r50327, %r50443;
	add.s32 	%r50451, %r50450, %r50444;
	add.s32 	%r50452, %r50451, %r50447;
	add.s32 	%r50453, %r50452, %r50449;
	mul.lo.s32 	%r50454, %r50337, %r55719;
	shr.u32 	%r50455, %r50454, 16;
	and.b32  	%r50456, %r50454, 65535;
	mul.lo.s32 	%r50457, %r9649, %r50456;
	mul.lo.s32 	%r50458, %r9649, %r50455;
	mad.lo.s32 	%r50459, %r9650, %r50456, %r50458;
	and.b32  	%r50460, %r50457, 65535;
	shl.b32 	%r50461, %r50459, 16;
	shr.u32 	%r50462, %r50457, 16;
	shr.u32 	%r50463, %r50459, 16;
	add.s32 	%r50464, %r50460, %r50337;
	add.s32 	%r50465, %r50464, %r50461;
	setp.lt.u32 	%p13674, %r50465, %r50337;
	selp.u32 	%r50466, 1, 0, %p13674;
	mad.lo.s32 	%r50467, %r9650, %r50455, %r50462;
	add.s32 	%r50468, %r50467, %r50463;
	add.s32 	%r50469, %r50468, %r50466;
	mul.lo.s32 	%r50470, %r9652, %r50456;
	mul.lo.s32 	%r50471, %r9652, %r50455;
	mad.lo.s32 	%r50472, %r9653, %r50456, %r50471;
	and.b32  	%r50473, %r50470, 65535;
	shl.b32 	%r50474, %r50472, 16;
	shr.u32 	%r50475, %r50470, 16;
	shr.u32 	%r50476, %r50472, 16;
	add.s32 	%r50477, %r50473, %r50352;
	add.s32 	%r50478, %r50477, %r50474;
	setp.lt.u32 	%p13675, %r50478, %r50352;
	selp.u32 	%r50479, 1, 0, %p13675;
	add.s32 	%r60172, %r50478, %r50469;
	setp.lt.u32 	%p13676, %r60172, %r50478;
	selp.u32 	%r50480, 1, 0, %p13676;
	mad.lo.s32 	%r50481, %r9653, %r50455, %r50475;
	add.s32 	%r50482, %r50481, %r50476;
	add.s32 	%r50483, %r50482, %r50479;
	add.s32 	%r50484, %r50483, %r50480;
	mul.lo.s32 	%r50485, %r9656, %r50456;
	mul.lo.s32 	%r50486, %r9656, %r50455;
	mad.lo.s32 	%r50487, %r9657, %r50456, %r50486;
	and.b32  	%r50488, %r50485, 65535;
	shl.b32 	%r50489, %r50487, 16;
	shr.u32 	%r50490, %r50485, 16;
	shr.u32 	%r50491, %r50487, 16;
	add.s32 	%r50492, %r50488, %r50368;
	add.s32 	%r50493, %r50492, %r50489;
	setp.lt.u32 	%p13677, %r50493, %r50368;
	selp.u32 	%r50494, 1, 0, %p13677;
	add.s32 	%r60175, %r50493, %r50484;
	setp.lt.u32 	%p13678, %r60175, %r50493;
	selp.u32 	%r50495, 1, 0, %p13678;
	mad.lo.s32 	%r50496, %r9657, %r50455, %r50490;
	add.s32 	%r50497, %r50496, %r50491;
	add.s32 	%r50498, %r50497, %r50494;
	add.s32 	%r50499, %r50498, %r50495;
	mul.lo.s32 	%r50500, %r9660, %r50456;
	mul.lo.s32 	%r50501, %r9660, %r50455;
	mad.lo.s32 	%r50502, %r9661, %r50456, %r50501;
	and.b32  	%r50503, %r50500, 65535;
	shl.b32 	%r50504, %r50502, 16;
	shr.u32 	%r50505, %r50500, 16;
	shr.u32 	%r50506, %r50502, 16;
	add.s32 	%r50507, %r50503, %r50384;
	add.s32 	%r50508, %r50507, %r50504;
	setp.lt.u32 	%p13679, %r50508, %r50384;
	selp.u32 	%r50509, 1, 0, %p13679;
	add.s32 	%r60176, %r50508, %r50499;
	setp.lt.u32 	%p13680, %r60176, %r50508;
	selp.u32 	%r50510, 1, 0, %p13680;
	mad.lo.s32 	%r50511, %r9661, %r50455, %r50505;
	add.s32 	%r50512, %r50511, %r50506;
	add.s32 	%r50513, %r50512, %r50509;
	add.s32 	%r50514, %r50513, %r50510;
	mul.lo.s32 	%r50515, %r9664, %r50456;
	mul.lo.s32 	%r50516, %r9664, %r50455;
	mad.lo.s32 	%r50517, %r9665, %r50456, %r50516;
	and.b32  	%r50518, %r50515, 65535;
	shl.b32 	%r50519, %r50517, 16;
	shr.u32 	%r50520, %r50515, 16;
	shr.u32 	%r50521, %r50517, 16;
	add.s32 	%r50522, %r50518, %r50400;
	add.s32 	%r50523, %r50522, %r50519;
	setp.lt.u32 	%p13681, %r50523, %r50400;
	selp.u32 	%r50524, 1, 0, %p13681;
	add.s32 	%r60177, %r50523, %r50514;
	setp.lt.u32 	%p13682, %r60177, %r50523;
	selp.u32 	%r50525, 1, 0, %p13682;
	mad.lo.s32 	%r50526, %r9665, %r50455, %r50520;
	add.s32 	%r50527, %r50526, %r50521;
	add.s32 	%r50528, %r50527, %r50524;
	add.s32 	%r50529, %r50528, %r50525;
	mul.lo.s32 	%r50530, %r48661, %r50456;
	mul.lo.s32 	%r50531, %r48661, %r50455;
	mad.lo.s32 	%r50532, %r48663, %r50456, %r50531;
	and.b32  	%r50533, %r50530, 65535;
	shl.b32 	%r50534, %r50532, 16;
	shr.u32 	%r50535, %r50530, 16;
	shr.u32 	%r50536, %r50532, 16;
	add.s32 	%r50537, %r50533, %r50416;
	add.s32 	%r50538, %r50537, %r50534;
	setp.lt.u32 	%p13683, %r50538, %r50416;
	selp.u32 	%r50539, 1, 0, %p13683;
	add.s32 	%r60178, %r50538, %r50529;
	setp.lt.u32 	%p13684, %r60178, %r50538;
	selp.u32 	%r50540, 1, 0, %p13684;
	mad.lo.s32 	%r50541, %r48663, %r50455, %r50535;
	add.s32 	%r50542, %r50541, %r50536;
	add.s32 	%r50543, %r50542, %r50539;
	add.s32 	%r50544, %r50543, %r50540;
	mul.lo.s32 	%r50545, %r9757, %r50456;
	mul.lo.s32 	%r50546, %r9757, %r50455;
	mad.lo.s32 	%r50547, %r9758, %r50456, %r50546;
	and.b32  	%r50548, %r50545, 65535;
	shl.b32 	%r50549, %r50547, 16;
	shr.u32 	%r50550, %r50545, 16;
	shr.u32 	%r50551, %r50547, 16;
	add.s32 	%r50552, %r50548, %r50432;
	add.s32 	%r50553, %r50552, %r50549;
	setp.lt.u32 	%p13685, %r50553, %r50432;
	selp.u32 	%r50554, 1, 0, %p13685;
	add.s32 	%r60179, %r50553, %r50544;
	setp.lt.u32 	%p13686, %r60179, %r50553;
	selp.u32 	%r50555, 1, 0, %p13686;
	mad.lo.s32 	%r50556, %r9758, %r50455, %r50550;
	add.s32 	%r50557, %r50556, %r50551;
	add.s32 	%r50558, %r50557, %r50554;
	add.s32 	%r50559, %r50558, %r50555;
	mul.lo.s32 	%r50560, %r10108, %r50456;
	mul.lo.s32 	%r50561, %r10108, %r50455;
	mad.lo.s32 	%r50562, %r10109, %r50456, %r50561;
	and.b32  	%r50563, %r50560, 65535;
	shl.b32 	%r50564, %r50562, 16;
	shr.u32 	%r50565, %r50560, 16;
	shr.u32 	%r50566, %r50562, 16;
	add.s32 	%r50567, %r50563, %r50448;
	add.s32 	%r50568, %r50567, %r50564;
	setp.lt.u32 	%p13687, %r50568, %r50448;
	selp.u32 	%r50569, 1, 0, %p13687;
	add.s32 	%r60180, %r50568, %r50559;
	setp.lt.u32 	%p13688, %r60180, %r50568;
	selp.u32 	%r50570, 1, 0, %p13688;
	mad.lo.s32 	%r50571, %r10109, %r50455, %r50565;
	add.s32 	%r50572, %r50571, %r50566;
	add.s32 	%r50573, %r50572, %r50569;
	add.s32 	%r50574, %r50573, %r50570;
	add.s32 	%r60181, %r50453, %r50574;
	add.s32 	%r60173, %r60173, 1;
	add.s64 	%rd35, %rd35, 4;
	setp.ne.s32 	%p13689, %r60173, 8;
	@%p13689 bra 	$L__BB0_3775;
	setp.lt.u32 	%p13690, %r60181, %r11776;
	mov.u32 	%r60174, %r60172;
	@%p13690 bra 	$L__BB0_3791;
	setp.gt.u32 	%p13691, %r60181, %r11776;
	@%p13691 bra 	$L__BB0_3790;
	setp.lt.u32 	%p13692, %r60180, %r11775;
	mov.u32 	%r60174, %r60172;
	@%p13692 bra 	$L__BB0_3791;
	setp.gt.u32 	%p13693, %r60180, %r11775;
	@%p13693 bra 	$L__BB0_3790;
	setp.lt.u32 	%p13694, %r60179, %r11774;
	mov.u32 	%r60174, %r60172;
	@%p13694 bra 	$L__BB0_3791;
	setp.gt.u32 	%p13695, %r60179, %r11774;
	@%p13695 bra 	$L__BB0_3790;
	setp.lt.u32 	%p13696, %r60178, %r11773;
	mov.u32 	%r60174, %r60172;
	@%p13696 bra 	$L__BB0_3791;
	setp.gt.u32 	%p13697, %r60178, %r11773;
	@%p13697 bra 	$L__BB0_3790;
	setp.lt.u32 	%p13698, %r60177, %r11772;
	mov.u32 	%r60174, %r60172;
	@%p13698 bra 	$L__BB0_3791;
	setp.gt.u32 	%p13699, %r60177, %r11772;
	@%p13699 bra 	$L__BB0_3790;
	setp.lt.u32 	%p13700, %r60176, %r11771;
	mov.u32 	%r60174, %r60172;
	@%p13700 bra 	$L__BB0_3791;
	setp.gt.u32 	%p13701, %r60176, %r11771;
	@%p13701 bra 	$L__BB0_3790;
	setp.lt.u32 	%p13702, %r60175, %r11770;
	mov.u32 	%r60174, %r60172;
	@%p13702 bra 	$L__BB0_3791;
	setp.le.u32 	%p13703, %r60175, %r11770;
	setp.lt.u32 	%p13704, %r60172, %r11769;
	and.pred  	%p13705, %p13703, %p13704;
	mov.u32 	%r60174, %r60172;
	@%p13705 bra 	$L__BB0_3791;
$L__BB0_3790:
	sub.s32 	%r60174, %r60172, %r11769;
	setp.lt.u32 	%p13706, %r60172, %r11769;
	selp.u32 	%r50575, 1, 0, %p13706;
	sub.s32 	%r50576, %r60175, %r11770;
	setp.lt.u32 	%p13707, %r60175, %r11770;
	selp.s32 	%r50577, -1, 0, %p13706;
	add.s32 	%r60175, %r50576, %r50577;
	setp.lt.u32 	%p13708, %r50576, %r50575;
	or.pred  	%p13709, %p13707, %p13708;
	selp.u32 	%r50578, 1, 0, %p13709;
	sub.s32 	%r50579, %r60176, %r11771;
	setp.lt.u32 	%p13710, %r60176, %r11771;
	selp.s32 	%r50580, -1, 0, %p13709;
	add.s32 	%r60176, %r50579, %r50580;
	setp.lt.u32 	%p13711, %r50579, %r50578;
	or.pred  	%p13712, %p13710, %p13711;
	selp.u32 	%r50581, 1, 0, %p13712;
	sub.s32 	%r50582, %r60177, %r11772;
	setp.lt.u32 	%p13713, %r60177, %r11772;
	selp.s32 	%r50583, -1, 0, %p13712;
	add.s32 	%r60177, %r50582, %r50583;
	setp.lt.u32 	%p13714, %r50582, %r50581;
	or.pred  	%p13715, %p13713, %p13714;
	selp.u32 	%r50584, 1, 0, %p13715;
	sub.s32 	%r50585, %r60178, %r11773;
	setp.lt.u32 	%p13716, %r60178, %r11773;
	selp.s32 	%r50586, -1, 0, %p13715;
	add.s32 	%r60178, %r50585, %r50586;
	setp.lt.u32 	%p13717, %r50585, %r50584;
	or.pred  	%p13718, %p13716, %p13717;
	selp.u32 	%r50587, 1, 0, %p13718;
	sub.s32 	%r50588, %r60179, %r11774;
	setp.lt.u32 	%p13719, %r60179, %r11774;
	selp.s32 	%r50589, -1, 0, %p13718;
	add.s32 	%r60179, %r50588, %r50589;
	setp.lt.u32 	%p13720, %r50588, %r50587;
	or.pred  	%p13721, %p13719, %p13720;
	selp.u32 	%r50590, 1, 0, %p13721;
	sub.s32 	%r50591, %r60180, %r11775;
	setp.lt.u32 	%p13722, %r60180, %r11775;
	selp.s32 	%r50592, -1, 0, %p13721;
	add.s32 	%r60180, %r50591, %r50592;
	setp.lt.u32 	%p13723, %r50591, %r50590;
	or.pred  	%p13724, %p13722, %p13723;
	selp.s32 	%r50593, -1, 0, %p13724;
	sub.s32 	%r50594, %r60181, %r11776;
	add.s32 	%r60181, %r50594, %r50593;
$L__BB0_3791:
	st.local.u32 	[%rd36], %r60174;
	st.local.u32 	[%rd36+4], %r60175;
	st.local.u32 	[%rd36+8], %r60176;
	st.local.u32 	[%rd36+12], %r60177;
	st.local.u32 	[%rd36+16], %r60178;
	st.local.u32 	[%rd36+20], %r60179;
	st.local.u32 	[%rd36+24], %r60180;
	st.local.u32 	[%rd36+28], %r60181;
	or.b32  	%r50596, %r11776, %r11775;
	or.b32  	%r50597, %r50596, %r11774;
	or.b32  	%r50598, %r50597, %r11773;
	or.b32  	%r50599, %r50598, %r11772;
	or.b32  	%r50600, %r50599, %r11771;
	or.b32  	%r50601, %r50600, %r11770;
	setp.ne.s32 	%p13726, %r50601, 0;
	setp.gt.u32 	%p13727, %r11769, 4;
	sub.s32 	%r50602, 4, %r11769;
	setp.lt.u32 	%p13728, %r50602, %r11769;
	selp.b32 	%r50603, 0, %r11769, %p13728;
	sub.s32 	%r50604, %r50602, %r50603;
	selp.b32 	%r50605, 4, %r50604, %p13727;
	selp.b32 	%r60319, 4, %r50605, %p13726;
	setp.eq.s32 	%p13729, %r60319, 0;
	mov.b32 	%r60327, 0;
	mov.b16 	%rs89, 0;
	mov.pred 	%p13725, -1;
	mov.pred 	%p15645, %p13725;
	mov.u16 	%rs110, %rs89;
	mov.u32 	%r60328, %r60327;
	mov.u32 	%r60329, %r60327;
	mov.u32 	%r60330, %r60327;
	mov.u32 	%r60331, %r60327;
	mov.u32 	%r60332, %r60327;
	mov.u32 	%r60333, %r60327;
	mov.u32 	%r60334, %r60327;
	@%p13729 bra 	$L__BB0_3856;
	mov.b32 	%r60303, 1;
	mov.b32 	%r60270, 0;
	mov.u32 	%r60255, %r60270;
	mov.u32 	%r60256, %r60270;
	mov.u32 	%r60257, %r60270;
	mov.u32 	%r60258, %r60270;
	mov.u32 	%r60259, %r60270;
	mov.u32 	%r60260, %r60270;
	mov.u32 	%r60261, %r60270;
	mov.u32 	%r60304, %r60270;
	mov.u32 	%r60305, %r60270;
	mov.u32 	%r60306, %r60270;
	mov.u32 	%r60307, %r60270;
	mov.u32 	%r60308, %r60270;
	mov.u32 	%r60309, %r60270;
	mov.u32 	%r60310, %r60270;
	mov.u32 	%r60311, %r11769;
	mov.u32 	%r60199, %r11770;
	mov.u32 	%r60200, %r11771;
	mov.u32 	%r60201, %r11772;
	mov.u32 	%r60202, %r11773;
	mov.u32 	%r60203, %r11774;
	mov.u32 	%r60204, %r11775;
	mov.u32 	%r60205, %r11776;
	mov.u32 	%r60320, %r60270;
	mov.u32 	%r60321, %r60270;
	mov.u32 	%r60322, %r60270;
	mov.u32 	%r60323, %r60270;
	mov.u32 	%r60324, %r60270;
	mov.u32 	%r60325, %r60270;
	mov.u32 	%r60326, %r60270;
	mov.u32 	%r60214, %r60270;
$L__BB0_3793:
	or.b32  	%r50608, %r60326, %r60325;
	or.b32  	%r50609, %r50608, %r60324;
	or.b32  	%r50610, %r50609, %r60323;
	or.b32  	%r50611, %r50610, %r60322;
	or.b32  	%r50612, %r50611, %r60321;
	or.b32  	%r50613, %r50612, %r60320;
	setp.eq.s32 	%p13731, %r50613, 0;
	setp.eq.s32 	%p13732, %r60319, 1;
	and.pred  	%p13733, %p13731, %p13732;
	mov.b16 	%rs110, 1;
	mov.pred 	%p15645, 0;
	mov.u32 	%r60327, %r60303;
	mov.u32 	%r60328, %r60304;
	mov.u32 	%r60329, %r60305;
	mov.u32 	%r60330, %r60306;
	mov.u32 	%r60331, %r60307;
	mov.u32 	%r60332, %r60308;
	mov.u32 	%r60333, %r60309;
	mov.u32 	%r60334, %r60310;
	@%p13733 bra 	$L__BB0_3856;
	or.b32  	%r50614, %r60205, %r60204;
	or.b32  	%r50615, %r50614, %r60203;
	or.b32  	%r50616, %r50615, %r60202;
	or.b32  	%r50617, %r50616, %r60201;
	or.b32  	%r50618, %r50617, %r60200;
	or.b32  	%r50619, %r50618, %r60199;
	setp.eq.s32 	%p13735, %r50619, 0;
	setp.eq.s32 	%p13736, %r60311, 1;
	and.pred  	%p13737, %p13735, %p13736;
	mov.u32 	%r60327, %r60270;
	mov.u32 	%r60328, %r60255;
	mov.u32 	%r60329, %r60256;
	mov.u32 	%r60330, %r60257;
	mov.u32 	%r60331, %r60258;
	mov.u32 	%r60332, %r60259;
	mov.u32 	%r60333, %r60260;
	mov.u32 	%r60334, %r60261;
	@%p13737 bra 	$L__BB0_3856;
	or.b32  	%r50621, %r60320, %r60319;
	or.b32  	%r50622, %r60321, %r50621;
	or.b32  	%r50623, %r60322, %r50622;
	or.b32  	%r50624, %r60323, %r50623;
	or.b32  	%r50625, %r60324, %r50624;
	or.b32  	%r50626, %r60325, %r50625;
	or.b32  	%r50627, %r60326, %r50626;
	setp.eq.s32 	%p13739, %r50627, 0;
	mov.b32 	%r60327, 0;
	mov.pred 	%p15645, %p13725;
	mov.u16 	%rs110, %rs89;
	mov.u32 	%r60328, %r60327;
	mov.u32 	%r60329, %r60327;
	mov.u32 	%r60330, %r60327;
	mov.u32 	%r60331, %r60327;
	mov.u32 	%r60332, %r60327;
	mov.u32 	%r60333, %r60327;
	mov.u32 	%r60334, %r60327;
	@%p13739 bra 	$L__BB0_3856;
	or.b32  	%r50629, %r60199, %r60311;
	or.b32  	%r50630, %r60200, %r50629;
	or.b32  	%r50631, %r60201, %r50630;
	or.b32  	%r50632, %r60202, %r50631;
	or.b32  	%r50633, %r60203, %r50632;
	or.b32  	%r50634, %r60204, %r50633;
	or.b32  	%r50635, %r60205, %r50634;
	setp.eq.s32 	%p13741, %r50635, 0;
	mov.pred 	%p15645, %p13725;
	mov.u16 	%rs110, %rs89;
	@%p13741 bra 	$L__BB0_3856;
	and.b32  	%r50636, %r60319, 1;
	setp.eq.b32 	%p13742, %r50636, 1;
	mov.u32 	%r60247, %r60319;
	@%p13742 bra 	$L__BB0_3803;
	mov.u32 	%r60247, %r60319;
	mov.u32 	%r60223, %r60320;
	mov.u32 	%r60224, %r60321;
	mov.u32 	%r60225, %r60322;
	mov.u32 	%r60226, %r60323;
	mov.u32 	%r60227, %r60324;
	mov.u32 	%r60228, %r60325;
	mov.u32 	%r60229, %r60326;
$L__BB0_3799:
	shr.u32 	%r60326, %r60229, 1;
	shf.l.wrap.b32 	%r60325, %r60228, %r60229, 31;
	shf.l.wrap.b32 	%r60324, %r60227, %r60228, 31;
	shf.l.wrap.b32 	%r60323, %r60226, %r60227, 31;
	shf.l.wrap.b32 	%r60322, %r60225, %r60226, 31;
	shf.l.wrap.b32 	%r60321, %r60224, %r60225, 31;
	shf.l.wrap.b32 	%r60320, %r60223, %r60224, 31;
	shf.l.wrap.b32 	%r60247, %r60247, %r60223, 31;
	and.b32  	%r50637, %r60303, 1;
	setp.eq.b32 	%p13743, %r50637, 1;
	not.pred 	%p13744, %p13743;
	@%p13744 bra 	$L__BB0_3801;
	add.s32 	%r50638, %r11769, %r60303;
	setp.lt.u32 	%p13745, %r50638, %r11769;
	selp.u32 	%r50639, 1, 0, %p13745;
	add.s32 	%r50640, %r11770, %r60304;
	setp.lt.u32 	%p13746, %r50640, %r11770;
	selp.u32 	%r50641, 1, 0, %p13746;
	add.s32 	%r50642, %r50640, %r50639;
	setp.lt.u32 	%p13747, %r50642, %r50640;
	selp.u32 	%r50643, 1, 0, %p13747;
	add.s32 	%r50644, %r50643, %r50641;
	add.s32 	%r50645, %r11771, %r60305;
	setp.lt.u32 	%p13748, %r50645, %r11771;
	selp.u32 	%r50646, 1, 0, %p13748;
	add.s32 	%r50647, %r50645, %r50644;
	setp.lt.u32 	%p13749, %r50647, %r50645;
	selp.u32 	%r50648, 1, 0, %p13749;
	add.s32 	%r50649, %r50648, %r50646;
	add.s32 	%r50650, %r11772, %r60306;
	setp.lt.u32 	%p13750, %r50650, %r11772;
	selp.u32 	%r50651, 1, 0, %p13750;
	add.s32 	%r50652, %r50650, %r50649;
	setp.lt.u32 	%p13751, %r50652, %r50650;
	selp.u32 	%r50653, 1, 0, %p13751;
	add.s32 	%r50654, %r50653, %r50651;
	add.s32 	%r50655, %r11773, %r60307;
	setp.lt.u32 	%p13752, %r50655, %r11773;
	selp.u32 	%r50656, 1, 0, %p13752;
	add.s32 	%r50657, %r50655, %r50654;
	setp.lt.u32 	%p13753, %r50657, %r50655;
	selp.u32 	%r50658, 1, 0, %p13753;
	add.s32 	%r50659, %r50658, %r50656;
	add.s32 	%r50660, %r11774, %r60308;
	setp.lt.u32 	%p13754, %r50660, %r11774;
	selp.u32 	%r50661, 1, 0, %p13754;
	add.s32 	%r50662, %r50660, %r50659;
	setp.lt.u32 	%p13755, %r50662, %r50660;
	selp.u32 	%r50663, 1, 0, %p13755;
	add.s32 	%r50664, %r50663, %r50661;
	add.s32 	%r50665, %r11775, %r60309;
	setp.lt.u32 	%p13756, %r50665, %r11775;
	selp.u32 	%r50666, 1, 0, %p13756;
	add.s32 	%r50667, %r50665, %r50664;
	setp.lt.u32 	%p13757, %r50667, %r50665;
	selp.u32 	%r50668, 1, 0, %p13757;
	add.s32 	%r50669, %r50668, %r50666;
	add.s32 	%r50670, %r11776, %r60310;
	add.s32 	%r60310, %r50670, %r50669;
	shf.l.wrap.b32 	%r60309, %r50667, %r60310, 31;
	shf.l.wrap.b32 	%r60308, %r50662, %r50667, 31;
	shf.l.wrap.b32 	%r60307, %r50657, %r50662, 31;
	shf.l.wrap.b32 	%r60306, %r50652, %r50657, 31;
	shf.l.wrap.b32 	%r60305, %r50647, %r50652, 31;
	shf.l.wrap.b32 	%r60304, %r50642, %r50647, 31;
	shf.l.wrap.b32 	%r60303, %r50638, %r50642, 31;
	bra.uni 	$L__BB0_3802;
$L__BB0_3801:
	shf.l.wrap.b32 	%r10295, %r60309, %r60310, 31;
	shf.l.wrap.b32 	%r10296, %r60308, %r60309, 31;
	shf.l.wrap.b32 	%r10297, %r60307, %r60308, 31;
	shf.l.wrap.b32 	%r10298, %r60306, %r60307, 31;
	shf.l.wrap.b32 	%r10299, %r60305, %r60306, 31;
	shf.l.wrap.b32 	%r10300, %r60304, %r60305, 31;
	shf.l.wrap.b32 	%r60303, %r60303, %r60304, 31;
	mov.u32 	%r60304, %r10300;
	mov.u32 	%r60305, %r10299;
	mov.u32 	%r60306, %r10298;
	mov.u32 	%r60307, %r10297;
	mov.u32 	%r60308, %r10296;
	mov.u32 	%r60309, %r10295;
$L__BB0_3802:
	shr.u32 	%r60310, %r60310, 1;
	and.b32  	%r50671, %r60247, 1;
	setp.eq.b32 	%p13758, %r50671, 1;
	not.pred 	%p13759, %p13758;
	mov.u32 	%r60223, %r60320;
	mov.u32 	%r60224, %r60321;
	mov.u32 	%r60225, %r60322;
	mov.u32 	%r60226, %r60323;
	mov.u32 	%r60227, %r60324;
	mov.u32 	%r60228, %r60325;
	mov.u32 	%r60229, %r60326;
	@%p13759 bra 	$L__BB0_3799;
$L__BB0_3803:
	and.b32  	%r50672, %r60311, 1;
	setp.eq.b32 	%p13760, %r50672, 1;
	@%p13760 bra 	$L__BB0_3809;
	mov.u32 	%r60263, %r60199;
	mov.u32 	%r60264, %r60200;
	mov.u32 	%r60265, %r60201;
	mov.u32 	%r60266, %r60202;
	mov.u32 	%r60267, %r60203;
	mov.u32 	%r60268, %r60204;
	mov.u32 	%r60269, %r60205;
$L__BB0_3805:
	shr.u32 	%r60205, %r60269, 1;
	shf.l.wrap.b32 	%r60204, %r60268, %r60269, 31;
	shf.l.wrap.b32 	%r60203, %r60267, %r60268, 31;
	shf.l.wrap.b32 	%r60202, %r60266, %r60267, 31;
	shf.l.wrap.b32 	%r60201, %r60265, %r60266, 31;
	shf.l.wrap.b32 	%r60200, %r60264, %r60265, 31;
	shf.l.wrap.b32 	%r60199, %r60263, %r60264, 31;
	shf.l.wrap.b32 	%r60311, %r60311, %r60263, 31;
	and.b32  	%r50673, %r60270, 1;
	setp.eq.b32 	%p13761, %r50673, 1;
	not.pred 	%p13762, %p13761;
	@%p13762 bra 	$L__BB0_3807;
	add.s32 	%r50674, %r11769, %r60270;
	setp.lt.u32 	%p13763, %r50674, %r11769;
	selp.u32 	%r50675, 1, 0, %p13763;
	add.s32 	%r50676, %r11770, %r60255;
	setp.lt.u32 	%p13764, %r50676, %r11770;
	selp.u32 	%r50677, 1, 0, %p13764;
	add.s32 	%r50678, %r50676, %r50675;
	setp.lt.u32 	%p13765, %r50678, %r50676;
	selp.u32 	%r50679, 1, 0, %p13765;
	add.s32 	%r50680, %r50679, %r50677;
	add.s32 	%r50681, %r11771, %r60256;
	setp.lt.u32 	%p13766, %r50681, %r11771;
	selp.u32 	%r50682, 1, 0, %p13766;
	add.s32 	%r50683, %r50681, %r50680;
	setp.lt.u32 	%p13767, %r50683, %r50681;
	selp.u32 	%r50684, 1, 0, %p13767;
	add.s32 	%r50685, %r50684, %r50682;
	add.s32 	%r50686, %r11772, %r60257;
	setp.lt.u32 	%p13768, %r50686, %r11772;
	selp.u32 	%r50687, 1, 0, %p13768;
	add.s32 	%r50688, %r50686, %r50685;
	setp.lt.u32 	%p13769, %r50688, %r50686;
	selp.u32 	%r50689, 1, 0, %p13769;
	add.s32 	%r50690, %r50689, %r50687;
	add.s32 	%r50691, %r11773, %r60258;
	setp.lt.u32 	%p13770, %r50691, %r11773;
	selp.u32 	%r50692, 1, 0, %p13770;
	add.s32 	%r50693, %r50691, %r50690;
	setp.lt.u32 	%p13771, %r50693, %r50691;
	selp.u32 	%r50694, 1, 0, %p13771;
	add.s32 	%r50695, %r50694, %r50692;
	add.s32 	%r50696, %r11774, %r60259;
	setp.lt.u32 	%p13772, %r50696, %r11774;
	selp.u32 	%r50697, 1, 0, %p13772;
	add.s32 	%r50698, %r50696, %r50695;
	setp.lt.u32 	%p13773, %r50698, %r50696;
	selp.u32 	%r50699, 1, 0, %p13773;
	add.s32 	%r50700, %r50699, %r50697;
	add.s32 	%r50701, %r11775, %r60260;
	setp.lt.u32 	%p13774, %r50701, %r11775;
	selp.u32 	%r50702, 1, 0, %p13774;
	add.s32 	%r50703, %r50701, %r50700;
	setp.lt.u32 	%p13775, %r50703, %r50701;
	selp.u32 	%r50704, 1, 0, %p13775;
	add.s32 	%r50705, %r50704, %r50702;
	add.s32 	%r50706, %r11776, %r60261;
	add.s32 	%r60261, %r50706, %r50705;
	shf.l.wrap.b32 	%r60260, %r50703, %r60261, 31;
	shf.l.wrap.b32 	%r60259, %r50698, %r50703, 31;
	shf.l.wrap.b32 	%r60258, %r50693, %r50698, 31;
	shf.l.wrap.b32 	%r60257, %r50688, %r50693, 31;
	shf.l.wrap.b32 	%r60256, %r50683, %r50688, 31;
	shf.l.wrap.b32 	%r60255, %r50678, %r50683, 31;
	shf.l.wrap.b32 	%r60270, %r50674, %r50678, 31;
	bra.uni 	$L__BB0_3808;
$L__BB0_3807:
	shf.l.wrap.b32 	%r10359, %r60260, %r60261, 31;
	shf.l.wrap.b32 	%r10360, %r60259, %r60260, 31;
	shf.l.wrap.b32 	%r10361, %r60258, %r60259, 31;
	shf.l.wrap.b32 	%r10362, %r60257, %r60258, 31;
	shf.l.wrap.b32 	%r10363, %r60256, %r60257, 31;
	shf.l.wrap.b32 	%r10364, %r60255, %r60256, 31;
	shf.l.wrap.b32 	%r60270, %r60270, %r60255, 31;
	mov.u32 	%r60255, %r10364;
	mov.u32 	%r60256, %r10363;
	mov.u32 	%r60257, %r10362;
	mov.u32 	%r60258, %r10361;
	mov.u32 	%r60259, %r10360;
	mov.u32 	%r60260, %r10359;
$L__BB0_3808:
	shr.u32 	%r60261, %r60261, 1;
	and.b32  	%r50707, %r60311, 1;
	setp.eq.b32 	%p13776, %r50707, 1;
	not.pred 	%p13777, %p13776;
	mov.u32 	%r60263, %r60199;
	mov.u32 	%r60264, %r60200;
	mov.u32 	%r60265, %r60201;
	mov.u32 	%r60266, %r60202;
	mov.u32 	%r60267, %r60203;
	mov.u32 	%r60268, %r60204;
	mov.u32 	%r60269, %r60205;
	@%p13777 bra 	$L__BB0_3805;
$L__BB0_3809:
	setp.lt.u32 	%p13778, %r60326, %r60205;
	@%p13778 bra 	$L__BB0_3839;
	setp.gt.u32 	%p13779, %r60326, %r60205;
	@%p13779 bra 	$L__BB0_3823;
	setp.lt.u32 	%p13780, %r60325, %r60204;
	@%p13780 bra 	$L__BB0_3839;
	setp.gt.u32 	%p13781, %r60325, %r60204;
	@%p13781 bra 	$L__BB0_3823;
	setp.lt.u32 	%p13782, %r60324, %r60203;
	@%p13782 bra 	$L__BB0_3839;
	setp.gt.u32 	%p13783, %r60324, %r60203;
	@%p13783 bra 	$L__BB0_3823;
	setp.lt.u32 	%p13784, %r60323, %r60202;
	@%p13784 bra 	$L__BB0_3839;
	setp.gt.u32 	%p13785, %r60323, %r60202;
	@%p13785 bra 	$L__BB0_3823;
	setp.lt.u32 	%p13786, %r60322, %r60201;
	@%p13786 bra 	$L__BB0_3839;
	setp.gt.u32 	%p13787, %r60322, %r60201;
	@%p13787 bra 	$L__BB0_3823;
	setp.lt.u32 	%p13788, %r60321, %r60200;
	@%p13788 bra 	$L__BB0_3839;
	setp.gt.u32 	%p13789, %r60321, %r60200;
	@%p13789 bra 	$L__BB0_3823;
	setp.lt.u32 	%p13790, %r60320, %r60199;
	@%p13790 bra 	$L__BB0_3839;
	setp.le.u32 	%p13791, %r60320, %r60199;
	setp.lt.u32 	%p13792, %r60247, %r60311;
	and.pred  	%p13793, %p13791, %p13792;
	@%p13793 bra 	$L__BB0_3839;
$L__BB0_3823:
	sub.s32 	%r60319, %r60247, %r60311;
	setp.lt.u32 	%p13794, %r60247, %r60311;
	selp.u32 	%r50708, 1, 0, %p13794;
	sub.s32 	%r50709, %r60320, %r60199;
	setp.lt.u32 	%p13795, %r60320, %r60199;
	selp.s32 	%r50710, -1, 0, %p13794;
	add.s32 	%r60320, %r50709, %r50710;
	setp.lt.u32 	%p13796, %r50709, %r50708;
	or.pred  	%p13797, %p13795, %p13796;
	selp.u32 	%r50711, 1, 0, %p13797;
	sub.s32 	%r50712, %r60321, %r60200;
	setp.lt.u32 	%p13798, %r60321, %r60200;
	selp.s32 	%r50713, -1, 0, %p13797;
	add.s32 	%r60321, %r50712, %r50713;
	setp.lt.u32 	%p13799, %r50712, %r50711;
	or.pred  	%p13800, %p13798, %p13799;
	selp.u32 	%r50714, 1, 0, %p13800;
	sub.s32 	%r50715, %r60322, %r60201;
	setp.lt.u32 	%p13801, %r60322, %r60201;
	selp.s32 	%r50716, -1, 0, %p13800;
	add.s32 	%r60322, %r50715, %r50716;
	setp.lt.u32 	%p13802, %r50715, %r50714;
	or.pred  	%p13803, %p13801, %p13802;
	selp.u32 	%r50717, 1, 0, %p13803;
	sub.s32 	%r50718, %r60323, %r60202;
	setp.lt.u32 	%p13804, %r60323, %r60202;
	selp.s32 	%r50719, -1, 0, %p13803;
	add.s32 	%r60323, %r50718, %r50719;
	setp.lt.u32 	%p13805, %r50718, %r50717;
	or.pred  	%p13806, %p13804, %p13805;
	selp.u32 	%r50720, 1, 0, %p13806;
	sub.s32 	%r50721, %r60324, %r60203;
	setp.lt.u32 	%p13807, %r60324, %r60203;
	selp.s32 	%r50722, -1, 0, %p13806;
	add.s32 	%r60324, %r50721, %r50722;
	setp.lt.u32 	%p13808, %r50721, %r50720;
	or.pred  	%p13809, %p13807, %p13808;
	selp.u32 	%r50723, 1, 0, %p13809;
	sub.s32 	%r50724, %r60325, %r60204;
	setp.lt.u32 	%p13810, %r60325, %r60204;
	selp.s32 	%r50725, -1, 0, %p13809;
	add.s32 	%r60325, %r50724, %r50725;
	setp.lt.u32 	%p13811, %r50724, %r50723;
	or.pred  	%p13812, %p13810, %p13811;
	selp.s32 	%r50726, -1, 0, %p13812;
	sub.s32 	%r50727, %r60326, %r60205;
	add.s32 	%r60326, %r50727, %r50726;
	setp.lt.u32 	%p13813, %r60310, %r60261;
	@%p13813 bra 	$L__BB0_3838;
	setp.gt.u32 	%p13814, %r60310, %r60261;
	@%p13814 bra 	$L__BB0_3837;
	setp.lt.u32 	%p13815, %r60309, %r60260;
	@%p13815 bra 	$L__BB0_3838;
	setp.gt.u32 	%p13816, %r60309, %r60260;
	@%p13816 bra 	$L__BB0_3837;
	setp.lt.u32 	%p13817, %r60308, %r60259;
	@%p13817 bra 	$L__BB0_3838;
	setp.gt.u32 	%p13818, %r60308, %r60259;
	@%p13818 bra 	$L__BB0_3837;
	setp.lt.u32 	%p13819, %r60307, %r60258;
	@%p13819 bra 	$L__BB0_3838;
	setp.gt.u32 	%p13820, %r60307, %r60258;
	@%p13820 bra 	$L__BB0_3837;
	setp.lt.u32 	%p13821, %r60306, %r60257;
	@%p13821 bra 	$L__BB0_3838;
	setp.gt.u32 	%p13822, %r60306, %r60257;
	@%p13822 bra 	$L__BB0_3837;
	setp.lt.u32 	%p13823, %r60305, %r60256;
	@%p13823 bra 	$L__BB0_3838;
	setp.gt.u32 	%p13824, %r60305, %r60256;
	@%p13824 bra 	$L__BB0_3837;
	setp.lt.u32 	%p13825, %r60304, %r60255;
	@%p13825 bra 	$L__BB0_3838;
	setp.le.u32 	%p13826, %r60304, %r60255;
	setp.lt.u32 	%p13827, %r60303, %r60270;
	and.pred  	%p13828, %p13826, %p13827;
	@%p13828 bra 	$L__BB0_3838;
$L__BB0_3837:
	sub.s32 	%r10399, %r60303, %r60270;
	setp.lt.u32 	%p13829, %r60303, %r60270;
	selp.u32 	%r50728, 1, 0, %p13829;
	sub.s32 	%r50729, %r60304, %r60255;
	setp.lt.u32 	%p13830, %r60304, %r60255;
	selp.s32 	%r50730, -1, 0, %p13829;
	add.s32 	%r60304, %r50729, %r50730;
	setp.lt.u32 	%p13831, %r50729, %r50728;
	or.pred  	%p13832, %p13830, %p13831;
	selp.u32 	%r50731, 1, 0, %p13832;
	sub.s32 	%r50732, %r60305, %r60256;
	setp.lt.u32 	%p13833, %r60305, %r60256;
	selp.s32 	%r50733, -1, 0, %p13832;
	add.s32 	%r60305, %r50732, %r50733;
	setp.lt.u32 	%p13834, %r50732, %r50731;
	or.pred  	%p13835, %p13833, %p13834;
	selp.u32 	%r50734, 1, 0, %p13835;
	sub.s32 	%r50735, %r60306, %r60257;
	setp.lt.u32 	%p13836, %r60306, %r60257;
	selp.s32 	%r50736, -1, 0, %p13835;
	add.s32 	%r60306, %r50735, %r50736;
	setp.lt.u32 	%p13837, %r50735, %r50734;
	or.pred  	%p13838, %p13836, %p13837;
	selp.u32 	%r50737, 1, 0, %p13838;
	sub.s32 	%r50738, %r60307, %r60258;
	setp.lt.u32 	%p13839, %r60307, %r60258;
	selp.s32 	%r50739, -1, 0, %p13838;
	add.s32 	%r60307, %r50738, %r50739;
	setp.lt.u32 	%p13840, %r50738, %r50737;
	or.pred  	%p13841, %p13839, %p13840;
	selp.u32 	%r50740, 1, 0, %p13841;
	sub.s32 	%r50741, %r60308, %r60259;
	setp.lt.u32 	%p13842, %r60308, %r60259;
	selp.s32 	%r50742, -1, 0, %p13841;
	add.s32 	%r60308, %r50741, %r50742;
	setp.lt.u32 	%p13843, %r50741, %r50740;
	or.pred  	%p13844, %p13842, %p13843;
	selp.u32 	%r50743, 1, 0, %p13844;
	sub.s32 	%r50744, %r60309, %r60260;
	setp.lt.u32 	%p13845, %r60309, %r60260;
	selp.s32 	%r50745, -1, 0, %p13844;
	add.s32 	%r60309, %r50744, %r50745;
	setp.lt.u32 	%p13846, %r50744, %r50743;
	or.pred  	%p13847, %p13845, %p13846;
	selp.s32 	%r50746, -1, 0, %p13847;
	sub.s32 	%r50747, %r60310, %r60261;
	add.s32 	%r60310, %r50747, %r50746;
	mov.u32 	%r60303, %r10399;
	bra.uni 	$L__BB0_3855;
$L__BB0_3838:
	sub.s32 	%r50748, %r60270, %r60303;
	setp.lt.u32 	%p13848, %r60270, %r60303;
	selp.u32 	%r50749, 1, 0, %p13848;
	sub.s32 	%r50750, %r60255, %r60304;
	setp.lt.u32 	%p13849, %r60255, %r60304;
	selp.s32 	%r50751, -1, 0, %p13848;
	add.s32 	%r50752, %r50750, %r50751;
	setp.lt.u32 	%p13850, %r50750, %r50749;
	or.pred  	%p13851, %p13849, %p13850;
	selp.u32 	%r50753, 1, 0, %p13851;
	sub.s32 	%r50754, %r60256, %r60305;
	setp.lt.u32 	%p13852, %r60256, %r60305;
	selp.s32 	%r50755, -1, 0, %p13851;
	add.s32 	%r50756, %r50754, %r50755;
	setp.lt.u32 	%p13853, %r50754, %r50753;
	or.pred  	%p13854, %p13852, %p13853;
	selp.u32 	%r50757, 1, 0, %p13854;
	sub.s32 	%r50758, %r60257, %r60306;
	setp.lt.u32 	%p13855, %r60257, %r60306;
	selp.s32 	%r50759, -1, 0, %p13854;
	add.s32 	%r50760, %r50758, %r50759;
	setp.lt.u32 	%p13856, %r50758, %r50757;
	or.pred  	%p13857, %p13855, %p13856;
	selp.u32 	%r50761, 1, 0, %p13857;
	sub.s32 	%r50762, %r60258, %r60307;
	setp.lt.u32 	%p13858, %r60258, %r60307;
	selp.s32 	%r50763, -1, 0, %p13857;
	add.s32 	%r50764, %r50762, %r50763;
	setp.lt.u32 	%p13859, %r50762, %r50761;
	or.pred  	%p13860, %p13858, %p13859;
	selp.u32 	%r50765, 1, 0, %p13860;
	sub.s32 	%r50766, %r60259, %r60308;
	setp.lt.u32 	%p13861, %r60259, %r60308;
	selp.s32 	%r50767, -1, 0, %p13860;
	add.s32 	%r50768, %r50766, %r50767;
	setp.lt.u32 	%p13862, %r50766, %r50765;
	or.pred  	%p13863, %p13861, %p13862;
	selp.u32 	%r50769, 1, 0, %p13863;
	sub.s32 	%r50770, %r60260, %r60309;
	setp.lt.u32 	%p13864, %r60260, %r60309;
	selp.s32 	%r50771, -1, 0, %p13863;
	add.s32 	%r50772, %r50770, %r50771;
	setp.lt.u32 	%p13865, %r50770, %r50769;
	or.pred  	%p13866, %p13864, %p13865;
	selp.u32 	%r50773, 1, 0, %p13866;
	sub.s32 	%r50774, %r60310, %r60261;
	add.s32 	%r50775, %r50774, %r50773;
	sub.s32 	%r60303, %r11769, %r50748;
	setp.lt.u32 	%p13867, %r11769, %r50748;
	selp.u32 	%r50776, 1, 0, %p13867;
	sub.s32 	%r50777, %r11770, %r50752;
	setp.lt.u32 	%p13868, %r11770, %r50752;
	selp.s32 	%r50778, -1, 0, %p13867;
	add.s32 	%r60304, %r50777, %r50778;
	setp.lt.u32 	%p13869, %r50777, %r50776;
	or.pred  	%p13870, %p13868, %p13869;
	selp.u32 	%r50779, 1, 0, %p13870;
	sub.s32 	%r50780, %r11771, %r50756;
	setp.lt.u32 	%p13871, %r11771, %r50756;
	selp.s32 	%r50781, -1, 0, %p13870;
	add.s32 	%r60305, %r50780, %r50781;
	setp.lt.u32 	%p13872, %r50780, %r50779;
	or.pred  	%p13873, %p13871, %p13872;
	selp.u32 	%r50782, 1, 0, %p13873;
	sub.s32 	%r50783, %r11772, %r50760;
	setp.lt.u32 	%p13874, %r11772, %r50760;
	selp.s32 	%r50784, -1, 0, %p13873;
	add.s32 	%r60306, %r50783, %r50784;
	setp.lt.u32 	%p13875, %r50783, %r50782;
	or.pred  	%p13876, %p13874, %p13875;
	selp.u32 	%r50785, 1, 0, %p13876;
	sub.s32 	%r50786, %r11773, %r50764;
	setp.lt.u32 	%p13877, %r11773, %r50764;
	selp.s32 	%r50787, -1, 0, %p13876;
	add.s32 	%r60307, %r50786, %r50787;
	setp.lt.u32 	%p13878, %r50786, %r50785;
	or.pred  	%p13879, %p13877, %p13878;
	selp.u32 	%r50788, 1, 0, %p13879;
	sub.s32 	%r50789, %r11774, %r50768;
	setp.lt.u32 	%p13880, %r11774, %r50768;
	selp.s32 	%r50790, -1, 0, %p13879;
	add.s32 	%r60308, %r50789, %r50790;
	setp.lt.u32 	%p13881, %r50789, %r50788;
	or.pred  	%p13882, %p13880, %p13881;
	selp.u32 	%r50791, 1, 0, %p13882;
	sub.s32 	%r50792, %r11775, %r50772;
	setp.lt.u32 	%p13883, %r11775, %r50772;
	selp.s32 	%r50793, -1, 0, %p13882;
	add.s32 	%r60309, %r50792, %r50793;
	setp.lt.u32 	%p13884, %r50792, %r50791;
	or.pred  	%p13885, %p13883, %p13884;
	selp.s32 	%r50794, -1, 0, %p13885;
	add.s32 	%r50795, %r50775, %r11776;
	add.s32 	%r60310, %r50795, %r50794;
	bra.uni 	$L__BB0_3855;
$L__BB0_3839:
	sub.s32 	%r10415, %r60311, %r60247;
	setp.lt.u32 	%p13886, %r60311, %r60247;
	selp.u32 	%r50796, 1, 0, %p13886;
	sub.s32 	%r50797, %r60199, %r60320;
	setp.lt.u32 	%p13887, %r60199, %r60320;
	selp.s32 	%r50798, -1, 0, %p13886;
	add.s32 	%r60199, %r50797, %r50798;
	setp.lt.u32 	%p13888, %r50797, %r50796;
	or.pred  	%p13889, %p13887, %p13888;
	selp.u32 	%r50799, 1, 0, %p13889;
	sub.s32 	%r50800, %r60200, %r60321;
	setp.lt.u32 	%p13890, %r60200, %r60321;
	selp.s32 	%r50801, -1, 0, %p13889;
	add.s32 	%r60200, %r50800, %r50801;
	setp.lt.u32 	%p13891, %r50800, %r50799;
	or.pred  	%p13892, %p13890, %p13891;
	selp.u32 	%r50802, 1, 0, %p13892;
	sub.s32 	%r50803, %r60201, %r60322;
	setp.lt.u32 	%p13893, %r60201, %r60322;
	selp.s32 	%r50804, -1, 0, %p13892;
	add.s32 	%r60201, %r50803, %r50804;
	setp.lt.u32 	%p13894, %r50803, %r50802;
	or.pred  	%p13895, %p13893, %p13894;
	selp.u32 	%r50805, 1, 0, %p13895;
	sub.s32 	%r50806, %r60202, %r60323;
	setp.lt.u32 	%p13896, %r60202, %r60323;
	selp.s32 	%r50807, -1, 0, %p13895;
	add.s32 	%r60202, %r50806, %r50807;
	setp.lt.u32 	%p13897, %r50806, %r50805;
	or.pred  	%p13898, %p13896, %p13897;
	selp.u32 	%r50808, 1, 0, %p13898;
	sub.s32 	%r50809, %r60203, %r60324;
	setp.lt.u32 	%p13899, %r60203, %r60324;
	selp.s32 	%r50810, -1, 0, %p13898;
	add.s32 	%r60203, %r50809, %r50810;
	setp.lt.u32 	%p13900, %r50809, %r50808;
	or.pred  	%p13901, %p13899, %p13900;
	selp.u32 	%r50811, 1, 0, %p13901;
	sub.s32 	%r50812, %r60204, %r60325;
	setp.lt.u32 	%p13902, %r60204, %r60325;
	selp.s32 	%r50813, -1, 0, %p13901;
	add.s32 	%r60204, %r50812, %r50813;
	setp.lt.u32 	%p13903, %r50812, %r50811;
	or.pred  	%p13904, %p13902, %p13903;
	selp.s32 	%r50814, -1, 0, %p13904;
	sub.s32 	%r50815, %r60205, %r60326;
	add.s32 	%r60205, %r50815, %r50814;
	setp.lt.u32 	%p13905, %r60261, %r60310;
	@%p13905 bra 	$L__BB0_3854;
	setp.gt.u32 	%p13906, %r60261, %r60310;
	@%p13906 bra 	$L__BB0_3853;
	setp.lt.u32 	%p13907, %r60260, %r60309;
	@%p13907 bra 	$L__BB0_3854;
	setp.gt.u32 	%p13908, %r60260, %r60309;
	@%p13908 bra 	$L__BB0_3853;
	setp.lt.u32 	%p13909, %r60259, %r60308;
	@%p13909 bra 	$L__BB0_3854;
	setp.gt.u32 	%p13910, %r60259, %r60308;
	@%p13910 bra 	$L__BB0_3853;
	setp.lt.u32 	%p13911, %r60258, %r60307;
	@%p13911 bra 	$L__BB0_3854;
	setp.gt.u32 	%p13912, %r60258, %r60307;
	@%p13912 bra 	$L__BB0_3853;
	setp.lt.u32 	%p13913, %r60257, %r60306;
	@%p13913 bra 	$L__BB0_3854;
	setp.gt.u32 	%p13914, %r60257, %r60306;
	@%p13914 bra 	$L__BB0_3853;
	setp.lt.u32 	%p13915, %r60256, %r60305;
	@%p13915 bra 	$L__BB0_3854;
	setp.gt.u32 	%p13916, %r60256, %r60305;
	@%p13916 bra 	$L__BB0_3853;
	setp.lt.u32 	%p13917, %r60255, %r60304;
	@%p13917 bra 	$L__BB0_3854;
	setp.le.u32 	%p13918, %r60255, %r60304;
	setp.lt.u32 	%p13919, %r60270, %r60303;
	and.pred  	%p13920, %p13918, %p13919;
	@%p13920 bra 	$L__BB0_3854;
$L__BB0_3853:
	sub.s32 	%r10423, %r60270, %r60303;
	setp.lt.u32 	%p13921, %r60270, %r60303;
	selp.u32 	%r50816, 1, 0, %p13921;
	sub.s32 	%r50817, %r60255, %r60304;
	setp.lt.u32 	%p13922, %r60255, %r60304;
	selp.s32 	%r50818, -1, 0, %p13921;
	add.s32 	%r60255, %r50817, %r50818;
	setp.lt.u32 	%p13923, %r50817, %r50816;
	or.pred  	%p13924, %p13922, %p13923;
	selp.u32 	%r50819, 1, 0, %p13924;
	sub.s32 	%r50820, %r60256, %r60305;
	setp.lt.u32 	%p13925, %r60256, %r60305;
	selp.s32 	%r50821, -1, 0, %p13924;
	add.s32 	%r60256, %r50820, %r50821;
	setp.lt.u32 	%p13926, %r50820, %r50819;
	or.pred  	%p13927, %p13925, %p13926;
	selp.u32 	%r50822, 1, 0, %p13927;
	sub.s32 	%r50823, %r60257, %r60306;
	setp.lt.u32 	%p13928, %r60257, %r60306;
	selp.s32 	%r50824, -1, 0, %p13927;
	add.s32 	%r60257, %r50823, %r50824;
	setp.lt.u32 	%p13929, %r50823, %r50822;
	or.pred  	%p13930, %p13928, %p13929;
	selp.u32 	%r50825, 1, 0, %p13930;
	sub.s32 	%r50826, %r60258, %r60307;
	setp.lt.u32 	%p13931, %r60258, %r60307;
	selp.s32 	%r50827, -1, 0, %p13930;
	add.s32 	%r60258, %r50826, %r50827;
	setp.lt.u32 	%p13932, %r50826, %r50825;
	or.pred  	%p13933, %p13931, %p13932;
	selp.u32 	%r50828, 1, 0, %p13933;
	sub.s32 	%r50829, %r60259, %r60308;
	setp.lt.u32 	%p13934, %r60259, %r60308;
	selp.s32 	%r50830, -1, 0, %p13933;
	add.s32 	%r60259, %r50829, %r50830;
	setp.lt.u32 	%p13935, %r50829, %r50828;
	or.pred  	%p13936, %p13934, %p13935;
	selp.u32 	%r50831, 1, 0, %p13936;
	sub.s32 	%r50832, %r60260, %r60309;
	setp.lt.u32 	%p13937, %r60260, %r60309;
	selp.s32 	%r50833, -1, 0, %p13936;
	add.s32 	%r60260, %r50832, %r50833;
	setp.lt.u32 	%p13938, %r50832, %r50831;
	or.pred  	%p13939, %p13937, %p13938;
	selp.s32 	%r50834, -1, 0, %p13939;
	sub.s32 	%r50835, %r60261, %r60310;
	add.s32 	%r60261, %r50835, %r50834;
	mov.u32 	%r60270, %r10423;
	mov.u32 	%r60311, %r10415;
	mov.u32 	%r60319, %r60247;
	bra.uni 	$L__BB0_3855;
$L__BB0_3854:
	sub.s32 	%r50836, %r60303, %r60270;
	setp.lt.u32 	%p13940, %r60303, %r60270;
	selp.u32 	%r50837, 1, 0, %p13940;
	sub.s32 	%r50838, %r60304, %r60255;
	setp.lt.u32 	%p13941, %r60304, %r60255;
	selp.s32 	%r50839, -1, 0, %p13940;
	add.s32 	%r50840, %r50838, %r50839;
	setp.lt.u32 	%p13942, %r50838, %r50837;
	or.pred  	%p13943, %p13941, %p13942;
	selp.u32 	%r50841, 1, 0, %p13943;
	sub.s32 	%r50842, %r60305, %r60256;
	setp.lt.u32 	%p13944, %r60305, %r60256;
	selp.s32 	%r50843, -1, 0, %p13943;
	add.s32 	%r50844, %r50842, %r50843;
	setp.lt.u32 	%p13945, %r50842, %r50841;
	or.pred  	%p13946, %p13944, %p13945;
	selp.u32 	%r50845, 1, 0, %p13946;
	sub.s32 	%r50846, %r60306, %r60257;
	setp.lt.u32 	%p13947, %r60306, %r60257;
	selp.s32 	%r50847, -1, 0, %p13946;
	add.s32 	%r50848, %r50846, %r50847;
	setp.lt.u32 	%p13948, %r50846, %r50845;
	or.pred  	%p13949, %p13947, %p13948;
	selp.u32 	%r50849, 1, 0, %p13949;
	sub.s32 	%r50850, %r60307, %r60258;
	setp.lt.u32 	%p13950, %r60307, %r60258;
	selp.s32 	%r50851, -1, 0, %p13949;
	add.s32 	%r50852, %r50850, %r50851;
	setp.lt.u32 	%p13951, %r50850, %r50849;
	or.pred  	%p13952, %p13950, %p13951;
	selp.u32 	%r50853, 1, 0, %p13952;
	sub.s32 	%r50854, %r60308, %r60259;
	setp.lt.u32 	%p13953, %r60308, %r60259;
	selp.s32 	%r50855, -1, 0, %p13952;
	add.s32 	%r50856, %r50854, %r50855;
	setp.lt.u32 	%p13954, %r50854, %r50853;
	or.pred  	%p13955, %p13953, %p13954;
	selp.u32 	%r50857, 1, 0, %p13955;
	sub.s32 	%r50858, %r60309, %r60260;
	setp.lt.u32 	%p13956, %r60309, %r60260;
	selp.s32 	%r50859, -1, 0, %p13955;
	add.s32 	%r50860, %r50858, %r50859;
	setp.lt.u32 	%p13957, %r50858, %r50857;
	or.pred  	%p13958, %p13956, %p13957;
	selp.u32 	%r50861, 1, 0, %p13958;
	sub.s32 	%r50862, %r60261, %r60310;
	add.s32 	%r50863, %r50862, %r50861;
	sub.s32 	%r60270, %r11769, %r50836;
	setp.lt.u32 	%p13959, %r11769, %r50836;
	selp.u32 	%r50864, 1, 0, %p13959;
	sub.s32 	%r50865, %r11770, %r50840;
	setp.lt.u32 	%p13960, %r11770, %r50840;
	selp.s32 	%r50866, -1, 0, %p13959;
	add.s32 	%r60255, %r50865, %r50866;
	setp.lt.u32 	%p13961, %r50865, %r50864;
	or.pred  	%p13962, %p13960, %p13961;
	selp.u32 	%r50867, 1, 0, %p13962;
	sub.s32 	%r50868, %r11771, %r50844;
	setp.lt.u32 	%p13963, %r11771, %r50844;
	selp.s32 	%r50869, -1, 0, %p13962;
	add.s32 	%r60256, %r50868, %r50869;
	setp.lt.u32 	%p13964, %r50868, %r50867;
	or.pred  	%p13965, %p13963, %p13964;
	selp.u32 	%r50870, 1, 0, %p13965;
	sub.s32 	%r50871, %r11772, %r50848;
	setp.lt.u32 	%p13966, %r11772, %r50848;
	selp.s32 	%r50872, -1, 0, %p13965;
	add.s32 	%r60257, %r50871, %r50872;
	setp.lt.u32 	%p13967, %r50871, %r50870;
	or.pred  	%p13968, %p13966, %p13967;
	selp.u32 	%r50873, 1, 0, %p13968;
	sub.s32 	%r50874, %r11773, %r50852;
	setp.lt.u32 	%p13969, %r11773, %r50852;
	selp.s32 	%r50875, -1, 0, %p13968;
	add.s32 	%r60258, %r50874, %r50875;
	setp.lt.u32 	%p13970, %r50874, %r50873;
	or.pred  	%p13971, %p13969, %p13970;
	selp.u32 	%r50876, 1, 0, %p13971;
	sub.s32 	%r50877, %r11774, %r50856;
	setp.lt.u32 	%p13972, %r11774, %r50856;
	selp.s32 	%r50878, -1, 0, %p13971;
	add.s32 	%r60259, %r50877, %r50878;
	setp.lt.u32 	%p13973, %r50877, %r50876;
	or.pred  	%p13974, %p13972, %p13973;
	selp.u32 	%r50879, 1, 0, %p13974;
	sub.s32 	%r50880, %r11775, %r50860;
	setp.lt.u32 	%p13975, %r11775, %r50860;
	selp.s32 	%r50881, -1, 0, %p13974;
	add.s32 	%r60260, %r50880, %r50881;
	setp.lt.u32 	%p13976, %r50880, %r50879;
	or.pred  	%p13977, %p13975, %p13976;
	selp.s32 	%r50882, -1, 0, %p13977;
	add.s32 	%r50883, %r50863, %r11776;
	add.s32 	%r60261, %r50883, %r50882;
	mov.u32 	%r60311, %r10415;
	mov.u32 	%r60319, %r60247;
$L__BB0_3855:
	add.s32 	%r60214, %r60214, 1;
	setp.ne.s32 	%p13979, %r60214, 20000;
	mov.pred 	%p15645, %p13725;
	mov.u16 	%rs110, %rs89;
	mov.u32 	%r60328, %r60327;
	mov.u32 	%r60329, %r60327;
	mov.u32 	%r60330, %r60327;
	mov.u32 	%r60331, %r60327;
	mov.u32 	%r60332, %r60327;
	mov.u32 	%r60333, %r60327;
	mov.u32 	%r60334, %r60327;
	@%p13979 bra 	$L__BB0_3793;
$L__BB0_3856:
	st.local.u8 	[%rd37], %rs110;
	st.local.u32 	[%rd37+4], %r60327;
	st.local.u32 	[%rd37+8], %r60328;
	st.local.u32 	[%rd37+12], %r60329;
	st.local.u32 	[%rd37+16], %r60330;
	st.local.u32 	[%rd37+20], %r60331;
	st.local.u32 	[%rd37+24], %r60332;
	st.local.u32 	[%rd37+28], %r60333;
	st.local.u32 	[%rd37+32], %r60334;
	@%p15645 bra 	$L__BB0_3210;
	mov.b32 	%r60351, 0;
	ld.param.u32 	%r55720, [_Z17ecm_stage1_kernelj4U256S_S_jPKjjjjjjjjPjS2_S2_S2_S2_S2__param_4];
	and.b32  	%r50918, %r11779, 65535;
	shr.u32 	%r50920, %r11779, 16;
	and.b32  	%r50936, %r11780, 65535;
	shr.u32 	%r50938, %r11780, 16;
	mov.u32 	%r60350, %r60351;
	mov.u32 	%r60349, %r60351;
	mov.u32 	%r60348, %r60351;
	mov.u32 	%r60347, %r60351;
	mov.u32 	%r60346, %r60351;
	mov.u32 	%r60345, %r60351;
	mov.u32 	%r60342, %r60351;
	mov.u32 	%r60343, %r60351;
$L__BB0_3858:
	ld.local.u32 	%r50886, [%rd61];
	shr.u32 	%r50887, %r50886, 16;
	and.b32  	%r50888, %r50886, 65535;
	mul.lo.s32 	%r50889, %r10098, %r50888;
	mul.lo.s32 	%r50890, %r10098, %r50887;
	mad.lo.s32 	%r50891, %r10099, %r50888, %r50890;
	and.b32  	%r50892, %r50889, 65535;
	shl.b32 	%r50893, %r50891, 16;
	shr.u32 	%r50894, %r50889, 16;
	shr.u32 	%r50895, %r50891, 16;
	add.s32 	%r50896, %r50892, %r60342;
	add.s32 	%r50897, %r50896, %r50893;
	setp.lt.u32 	%p13980, %r50897, %r60342;
	selp.u32 	%r50898, 1, 0, %p13980;
	mad.lo.s32 	%r50899, %r10099, %r50887, %r50894;
	add.s32 	%r50900, %r50899, %r50895;
	add.s32 	%r50901, %r50900, %r50898;
	mul.lo.s32 	%r50902, %r10100, %r50888;
	mul.lo.s32 	%r50903, %r10100, %r50887;
	mad.lo.s32 	%r50904, %r10101, %r50888, %r50903;
	and.b32  	%r50905, %r50902, 65535;
	shl.b32 	%r50906, %r50904, 16;
	shr.u32 	%r50907, %r50902, 16;
	shr.u32 	%r50908, %r50904, 16;
	add.s32 	%r50909, %r50905, %r60345;
	add.s32 	%r50910, %r50909, %r50906;
	setp.lt.u32 	%p13981, %r50910, %r60345;
	selp.u32 	%r50911, 1, 0, %p13981;
	add.s32 	%r50912, %r50910, %r50901;
	setp.lt.u32 	%p13982, %r50912, %r50910;
	selp.u32 	%r50913, 1, 0, %p13982;
	mad.lo.s32 	%r50914, %r10101, %r50887, %r50907;
	add.s32 	%r50915, %r50914, %r50908;
	add.s32 	%r50916, %r50915, %r50911;
	add.s32 	%r50917, %r50916, %r50913;
	mul.lo.s32 	%r50919, %r50918, %r50888;
	mul.lo.s32 	%r50921, %r50918, %r50887;
	mad.lo.s32 	%r50922, %r50920, %r50888, %r50921;
	and.b32  	%r50923, %r50919, 65535;
	shl.b32 	%r50924, %r50922, 16;
	shr.u32 	%r50925, %r50919, 16;
	shr.u32 	%r50926, %r50922, 16;
	add.s32 	%r50927, %r50923, %r60346;
	add.s32 	%r50928, %r50927, %r50924;
	setp.lt.u32 	%p13983, %r50928, %r60346;
	selp.u32 	%r50929, 1, 0, %p13983;
	add.s32 	%r50930, %r50928, %r50917;
	setp.lt.u32 	%p13984, %r50930, %r50928;
	selp.u32 	%r50931, 1, 0, %p13984;
	mad.lo.s32 	%r50932, %r50920, %r50887, %r50925;
	add.s32 	%r50933, %r50932, %r50926;
	add.s32 	%r50934, %r50933, %r50929;
	add.s32 	%r50935, %r50934, %r50931;
	mul.lo.s32 	%r50937, %r50936, %r50888;
	mul.lo.s32 	%r50939, %r50936, %r50887;
	mad.lo.s32 	%r50940, %r50938, %r50888, %r50939;
	and.b32  	%r50941, %r50937, 65535;
	shl.b32 	%r50942, %r50940, 16;
	shr.u32 	%r50943, %r50937, 16;
	shr.u32 	%r50944, %r50940, 16;
	add.s32 	%r50945, %r50941, %r60347;
	add.s32 	%r50946, %r50945, %r50942;
	setp.lt.u32 	%p13985, %r50946, %r60347;
	selp.u32 	%r50947, 1, 0, %p13985;
	add.s32 	%r50948, %r50946, %r50935;
	setp.lt.u32 	%p13986, %r50948, %r50946;
	selp.u32 	%r50949, 1, 0, %p13986;
	mad.lo.s32 	%r50950, %r50938, %r50887, %r50943;
	add.s32 	%r50951, %r50950, %r50944;
	add.s32 	%r50952, %r50951, %r50947;
	add.s32 	%r50953, %r50952, %r50949;
	and.b32  	%r50954, %r11781, 65535;
	mul.lo.s32 	%r50955, %r50954, %r50888;
	shr.u32 	%r50956, %r11781, 16;
	mul.lo.s32 	%r50957, %r50954, %r50887;
	mad.lo.s32 	%r50958, %r50956, %r50888, %r50957;
	and.b32  	%r50959, %r50955, 65535;
	shl.b32 	%r50960, %r50958, 16;
	shr.u32 	%r50961, %r50955, 16;
	shr.u32 	%r50962, %r50958, 16;
	add.s32 	%r50963, %r50959, %r60348;
	add.s32 	%r50964, %r50963, %r50960;
	setp.lt.u32 	%p13987, %r50964, %r60348;
	selp.u32 	%r50965, 1, 0, %p13987;
	add.s32 	%r50966, %r50964, %r50953;
	setp.lt.u32 	%p13988, %r50966, %r50964;
	selp.u32 	%r50967, 1, 0, %p13988;
	mad.lo.s32 	%r50968, %r50956, %r50887, %r50961;
	add.s32 	%r50969, %r50968, %r50962;
	add.s32 	%r50970, %r50969, %r50965;
	add.s32 	%r50971, %r50970, %r50967;
	and.b32  	%r50972, %r11782, 65535;
	mul.lo.s32 	%r50973, %r50972, %r50888;
	shr.u32 	%r50974, %r11782, 16;
	mul.lo.s32 	%r50975, %r50972, %r50887;
	mad.lo.s32 	%r50976, %r50974, %r50888, %r50975;
	and.b32  	%r50977, %r50973, 65535;
	shl.b32 	%r50978, %r50976, 16;
	shr.u32 	%r50979, %r50973, 16;
	shr.u32 	%r50980, %r50976, 16;
	add.s32 	%r50981, %r50977, %r60349;
	add.s32 	%r50982, %r50981, %r50978;
	setp.lt.u32 	%p13989, %r50982, %r60349;
	selp.u32 	%r50983, 1, 0, %p13989;
	add.s32 	%r50984, %r50982, %r50971;
	setp.lt.u32 	%p13990, %r50984, %r50982;
	selp.u32 	%r50985, 1, 0, %p13990;
	mad.lo.s32 	%r50986, %r50974, %r50887, %r50979;
	add.s32 	%r50987, %r50986, %r50980;
	add.s32 	%r50988, %r50987, %r50983;
	add.s32 	%r50989, %r50988, %r50985;
	and.b32  	%r50990, %r11783, 65535;
	mul.lo.s32 	%r50991, %r50990, %r50888;
	shr.u32 	%r50992, %r11783, 16;
	mul.lo.s32 	%r50993, %r50990, %r50887;
	mad.lo.s32 	%r50994, %r50992, %r50888, %r50993;
	and.b32  	%r50995, %r50991, 65535;
	shl.b32 	%r50996, %r50994, 16;
	shr.u32 	%r50997, %r50991, 16;
	shr.u32 	%r50998, %r50994, 16;
	add.s32 	%r50999, %r50995, %r60350;
	add.s32 	%r51000, %r50999, %r50996;
	setp.lt.u32 	%p13991, %r51000, %r60350;
	selp.u32 	%r51001, 1, 0, %p13991;
	add.s32 	%r51002, %r51000, %r50989;
	setp.lt.u32 	%p13992, %r51002, %r51000;
	selp.u32 	%r51003, 1, 0, %p13992;
	mad.lo.s32 	%r51004, %r50992, %r50887, %r50997;
	add.s32 	%r51005, %r51004, %r50998;
	add.s32 	%r51006, %r51005, %r51001;
	add.s32 	%r51007, %r51006, %r51003;
	and.b32  	%r51008, %r11784, 65535;
	mul.lo.s32 	%r51009, %r51008, %r50888;
	shr.u32 	%r51010, %r11784, 16;
	mul.lo.s32 	%r51011, %r51008, %r50887;
	mad.lo.s32 	%r51012, %r51010, %r50888, %r51011;
	and.b32  	%r51013, %r51009, 65535;
	shl.b32 	%r51014, %r51012, 16;
	shr.u32 	%r51015, %r51009, 16;
	shr.u32 	%r51016, %r51012, 16;
	add.s32 	%r51017, %r51013, %r60351;
	add.s32 	%r51018, %r51017, %r51014;
	setp.lt.u32 	%p13993, %r51018, %r60351;
	selp.u32 	%r51019, 1, 0, %p13993;
	add.s32 	%r51020, %r51018, %r51007;
	setp.lt.u32 	%p13994, %r51020, %r51018;
	selp.u32 	%r51021, 1, 0, %p13994;
	mad.lo.s32 	%r51022, %r51010, %r50887, %r51015;
	add.s32 	%r51023, %r51022, %r51016;
	add.s32 	%r51024, %r51023, %r51019;
	add.s32 	%r51025, %r51024, %r51021;
	mul.lo.s32 	%r51026, %r50897, %r55720;
	shr.u32 	%r51027, %r51026, 16;
	and.b32  	%r51028, %r51026, 65535;
	mul.lo.s32 	%r51029, %r9649, %r51028;
	mul.lo.s32 	%r51030, %r9649, %r51027;
	mad.lo.s32 	%r51031, %r9650, %r51028, %r51030;
	and.b32  	%r51032, %r51029, 65535;
	shl.b32 	%r51033, %r51031, 16;
	shr.u32 	%r51034, %r51029, 16;
	shr.u32 	%r51035, %r51031, 16;
	add.s32 	%r51036, %r51032, %r50897;
	add.s32 	%r51037, %r51036, %r51033;
	setp.lt.u32 	%p13995, %r51037, %r50897;
	selp.u32 	%r51038, 1, 0, %p13995;
	mad.lo.s32 	%r51039, %r9650, %r51027, %r51034;
	add.s32 	%r51040, %r51039, %r51035;
	add.s32 	%r51041, %r51040, %r51038;
	mul.lo.s32 	%r51042, %r9652, %r51028;
	mul.lo.s32 	%r51043, %r9652, %r51027;
	mad.lo.s32 	%r51044, %r9653, %r51028, %r51043;
	and.b32  	%r51045, %r51042, 65535;
	shl.b32 	%r51046, %r51044, 16;
	shr.u32 	%r51047, %r51042, 16;
	shr.u32 	%r51048, %r51044, 16;
	add.s32 	%r51049, %r51045, %r50912;
	add.s32 	%r51050, %r51049, %r51046;
	setp.lt.u32 	%p13996, %r51050, %r50912;
	selp.u32 	%r51051, 1, 0, %p13996;
	add.s32 	%r60342, %r51050, %r51041;
	setp.lt.u32 	%p13997, %r60342, %r51050;
	selp.u32 	%r51052, 1, 0, %p13997;
	mad.lo.s32 	%r51053, %r9653, %r51027, %r51047;
	add.s32 	%r51054, %r51053, %r51048;
	add.s32 	%r51055, %r51054, %r51051;
	add.s32 	%r51056, %r51055, %r51052;
	mul.lo.s32 	%r51057, %r9656, %r51028;
	mul.lo.s32 	%r51058, %r9656, %r51027;
	mad.lo.s32 	%r51059, %r9657, %r51028, %r51058;
	and.b32  	%r51060, %r51057, 65535;
	shl.b32 	%r51061, %r51059, 16;
	shr.u32 	%r51062, %r51057, 16;
	shr.u32 	%r51063, %r51059, 16;
	add.s32 	%r51064, %r51060, %r50930;
	add.s32 	%r51065, %r51064, %r51061;
	setp.lt.u32 	%p13998, %r51065, %r50930;
	selp.u32 	%r51066, 1, 0, %p13998;
	add.s32 	%r60345, %r51065, %r51056;
	setp.lt.u32 	%p13999, %r60345, %r51065;
	selp.u32 	%r51067, 1, 0, %p13999;
	mad.lo.s32 	%r51068, %r9657, %r51027, %r51062;
	add.s32 	%r51069, %r51068, %r51063;
	add.s32 	%r51070, %r51069, %r51066;
	add.s32 	%r51071, %r51070, %r51067;
	mul.lo.s32 	%r51072, %r9660, %r51028;
	mul.lo.s32 	%r51073, %r9660, %r51027;
	mad.lo.s32 	%r51074, %r9661, %r51028, %r51073;
	and.b32  	%r51075, %r51072, 65535;
	shl.b32 	%r51076, %r51074, 16;
	shr.u32 	%r51077, %r51072, 16;
	shr.u32 	%r51078, %r51074, 16;
	add.s32 	%r51079, %r51075, %r50948;
	add.s32 	%r51080, %r51079, %r51076;
	setp.lt.u32 	%p14000, %r51080, %r50948;
	selp.u32 	%r51081, 1, 0, %p14000;
	add.s32 	%r60346, %r51080, %r51071;
	setp.lt.u32 	%p14001, %r60346, %r51080;
	selp.u32 	%r51082, 1, 0, %p14001;
	mad.lo.s32 	%r51083, %r9661, %r51027, %r51077;
	add.s32 	%r51084, %r51083, %r51078;
	add.s32 	%r51085, %r51084, %r51081;
	add.s32 	%r51086, %r51085, %r51082;
	mul.lo.s32 	%r51087, %r9664, %r51028;
	mul.lo.s32 	%r51088, %r9664, %r51027;
	mad.lo.s32 	%r51089, %r9665, %r51028, %r51088;
	and.b32  	%r51090, %r51087, 65535;
	shl.b32 	%r51091, %r51089, 16;
	shr.u32 	%r51092, %r51087, 16;
	shr.u32 	%r51093, %r51089, 16;
	add.s32 	%r51094, %r51090, %r50966;
	add.s32 	%r51095, %r51094, %r51091;
	setp.lt.u32 	%p14002, %r51095, %r50966;
	selp.u32 	%r51096, 1, 0, %p14002;
	add.s32 	%r60347, %r51095, %r51086;
	setp.lt.u32 	%p14003, %r60347, %r51095;
	selp.u32 	%r51097, 1, 0, %p14003;
	mad.lo.s32 	%r51098, %r9665, %r51027, %r51092;
	add.s32 	%r51099, %r51098, %r51093;
	add.s32 	%r51100, %r51099, %r51096;
	add.s32 	%r51101, %r51100, %r51097;
	mul.lo.s32 	%r51102, %r48661, %r51028;
	mul.lo.s32 	%r51103, %r48661, %r51027;
	mad.lo.s32 	%r51104, %r48663, %r51028, %r51103;
	and.b32  	%r51105, %r51102, 65535;
	shl.b32 	%r51106, %r51104, 16;
	shr.u32 	%r51107, %r51102, 16;
	shr.u32 	%r51108, %r51104, 16;
	add.s32 	%r51109, %r51105, %r50984;
	add.s32 	%r51110, %r51109, %r51106;
	setp.lt.u32 	%p14004, %r51110, %r50984;
	selp.u32 	%r51111, 1, 0, %p14004;
	add.s32 	%r60348, %r51110, %r51101;
	setp.lt.u32 	%p14005, %r60348, %r51110;
	selp.u32 	%r51112, 1, 0, %p14005;
	mad.lo.s32 	%r51113, %r48663, %r51027, %r51107;
	add.s32 	%r51114, %r51113, %r51108;
	add.s32 	%r51115, %r51114, %r51111;
	add.s32 	%r51116, %r51115, %r51112;
	mul.lo.s32 	%r51117, %r9757, %r51028;
	mul.lo.s32 	%r51118, %r9757, %r51027;
	mad.lo.s32 	%r51119, %r9758, %r51028, %r51118;
	and.b32  	%r51120, %r51117, 65535;
	shl.b32 	%r51121, %r51119, 16;
	shr.u32 	%r51122, %r51117, 16;
	shr.u32 	%r51123, %r51119, 16;
	add.s32 	%r51124, %r51120, %r51002;
	add.s32 	%r51125, %r51124, %r51121;
	setp.lt.u32 	%p14006, %r51125, %r51002;
	selp.u32 	%r51126, 1, 0, %p14006;
	add.s32 	%r60349, %r51125, %r51116;
	setp.lt.u32 	%p14007, %r60349, %r51125;
	selp.u32 	%r51127, 1, 0, %p14007;
	mad.lo.s32 	%r51128, %r9758, %r51027, %r51122;
	add.s32 	%r51129, %r51128, %r51123;
	add.s32 	%r51130, %r51129, %r51126;
	add.s32 	%r51131, %r51130, %r51127;
	mul.lo.s32 	%r51132, %r10108, %r51028;
	mul.lo.s32 	%r51133, %r10108, %r51027;
	mad.lo.s32 	%r51134, %r10109, %r51028, %r51133;
	and.b32  	%r51135, %r51132, 65535;
	shl.b32 	%r51136, %r51134, 16;
	shr.u32 	%r51137, %r51132, 16;
	shr.u32 	%r51138, %r51134, 16;
	add.s32 	%r51139, %r51135, %r51020;
	add.s32 	%r51140, %r51139, %r51136;
	setp.lt.u32 	%p14008, %r51140, %r51020;
	selp.u32 	%r51141, 1, 0, %p14008;
	add.s32 	%r60350, %r51140, %r51131;
	setp.lt.u32 	%p14009, %r60350, %r51140;
	selp.u32 	%r51142, 1, 0, %p14009;
	mad.lo.s32 	%r51143, %r10109, %r51027, %r51137;
	add.s32 	%r51144, %r51143, %r51138;
	add.s32 	%r51145, %r51144, %r51141;
	add.s32 	%r51146, %r51145, %r51142;
	add.s32 	%r60351, %r51025, %r51146;
	add.s32 	%r60343, %r60343, 1;
	add.s64 	%rd61, %rd61, 4;
	setp.ne.s32 	%p14010, %r60343, 8;
	@%p14010 bra 	$L__BB0_3858;
	setp.lt.u32 	%p14011, %r60351, %r11776;
	mov.u32 	%r60344, %r60342;
	@%p14011 bra 	$L__BB0_3874;
	setp.gt.u32 	%p14012, %r60351, %r11776;
	@%p14012 bra 	$L__BB0_3873;
	setp.lt.u32 	%p14013, %r60350, %r11775;
	mov.u32 	%r60344, %r60342;
	@%p14013 bra 	$L__BB0_3874;
	setp.gt.u32 	%p14014, %r60350, %r11775;
	@%p14014 bra 	$L__BB0_3873;
	setp.lt.u32 	%p14015, %r60349, %r11774;
	mov.u32 	%r60344, %r60342;
	@%p14015 bra 	$L__BB0_3874;
	setp.gt.u32 	%p14016, %r60349, %r11774;
	@%p14016 bra 	$L__BB0_3873;
	setp.lt.u32 	%p14017, %r60348, %r11773;
	mov.u32 	%r60344, %r60342;
	@%p14017 bra 	$L__BB0_3874;
	setp.gt.u32 	%p14018, %r60348, %r11773;
	@%p14018 bra 	$L__BB0_3873;
	setp.lt.u32 	%p14019, %r60347, %r11772;
	mov.u32 	%r60344, %r60342;
	@%p14019 bra 	$L__BB0_3874;
	setp.gt.u32 	%p14020, %r60347, %r11772;
	@%p14020 bra 	$L__BB0_3873;
	setp.lt.u32 	%p14021, %r60346, %r11771;
	mov.u32 	%r60344, %r60342;
	@%p14021 bra 	$L__BB0_3874;
	setp.gt.u32 	%p14022, %r60346, %r11771;
	@%p14022 bra 	$L__BB0_3873;
	setp.lt.u32 	%p14023, %r60345, %r11770;
	mov.u32 	%r60344, %r60342;
	@%p14023 bra 	$L__BB0_3874;
	setp.le.u32 	%p14024, %r60345, %r11770;
	setp.lt.u32 	%p14025, %r60342, %r11769;
	and.pred  	%p14026, %p14024, %p14025;
	mov.u32 	%r60344, %r60342;
	@%p14026 bra 	$L__BB0_3874;
$L__BB0_3873:
	sub.s32 	%r60344, %r60342, %r11769;
	setp.lt.u32 	%p14027, %r60342, %r11769;
	selp.u32 	%r51147, 1, 0, %p14027;
	sub.s32 	%r51148, %r60345, %r11770;
	setp.lt.u32 	%p14028, %r60345, %r11770;
	selp.s32 	%r51149, -1, 0, %p14027;
	add.s32 	%r60345, %r51148, %r51149;
	setp.lt.u32 	%p14029, %r51148, %r51147;
	or.pred  	%p14030, %p14028, %p14029;
	selp.u32 	%r51150, 1, 0, %p14030;
	sub.s32 	%r51151, %r60346, %r11771;
	setp.lt.u32 	%p14031, %r60346, %r11771;
	selp.s32 	%r51152, -1, 0, %p14030;
	add.s32 	%r60346, %r51151, %r51152;
	setp.lt.u32 	%p14032, %r51151, %r51150;
	or.pred  	%p14033, %p14031, %p14032;
	selp.u32 	%r51153, 1, 0, %p14033;
	sub.s32 	%r51154, %r60347, %r11772;
	setp.lt.u32 	%p14034, %r60347, %r11772;
	selp.s32 	%r51155, -1, 0, %p14033;
	add.s32 	%r60347, %r51154, %r51155;
	setp.lt.u32 	%p14035, %r51154, %r51153;
	or.pred  	%p14036, %p14034, %p14035;
	selp.u32 	%r51156, 1, 0, %p14036;
	sub.s32 	%r51157, %r60348, %r11773;
	setp.lt.u32 	%p14037, %r60348, %r11773;
	selp.s32 	%r51158, -1, 0, %p14036;
	add.s32 	%r60348, %r51157, %r51158;
	setp.lt.u32 	%p14038, %r51157, %r51156;
	or.pred  	%p14039, %p14037, %p14038;
	selp.u32 	%r51159, 1, 0, %p14039;
	sub.s32 	%r51160, %r60349, %r11774;
	setp.lt.u32 	%p14040, %r60349, %r11774;
	selp.s32 	%r51161, -1, 0, %p14039;
	add.s32 	%r60349, %r51160, %r51161;
	setp.lt.u32 	%p14041, %r51160, %r51159;
	or.pred  	%p14042, %p14040, %p14041;
	selp.u32 	%r51162, 1, 0, %p14042;
	sub.s32 	%r51163, %r60350, %r11775;
	setp.lt.u32 	%p14043, %r60350, %r11775;
	selp.s32 	%r51164, -1, 0, %p14042;
	add.s32 	%r60350, %r51163, %r51164;
	setp.lt.u32 	%p14044, %r51163, %r51162;
	or.pred  	%p14045, %p14043, %p14044;
	selp.s32 	%r51165, -1, 0, %p14045;
	sub.s32 	%r51166, %r60351, %r11776;
	add.s32 	%r60351, %r51166, %r51165;
$L__BB0_3874:
	and.b32  	%r10514, %r60344, 65535;
	shr.u32 	%r10515, %r60344, 16;
	and.b32  	%r10516, %r60345, 65535;
	shr.u32 	%r10517, %r60345, 16;
	and.b32  	%r10518, %r60346, 65535;
	shr.u32 	%r10519, %r60346, 16;
	and.b32  	%r10520, %r60347, 65535;
	shr.u32 	%r10521, %r60347, 16;
	and.b32  	%r10522, %r60348, 65535;
	shr.u32 	%r10523, %r60348, 16;
	and.b32  	%r10524, %r60349, 65535;
	shr.u32 	%r10525, %r60349, 16;
	and.b32  	%r10526, %r60350, 65535;
	shr.u32 	%r10527, %r60350, 16;
	and.b32  	%r10528, %r60351, 65535;
	shr.u32 	%r10529, %r60351, 16;
	mov.b32 	%r60368, 0;
	mov.u32 	%r60367, %r60368;
	mov.u32 	%r60366, %r60368;
	mov.u32 	%r60365, %r60368;
	mov.u32 	%r60364, %r60368;
	mov.u32 	%r60363, %r60368;
	mov.u32 	%r60362, %r60368;
	mov.u32 	%r60359, %r60368;
	mov.u32 	%r60360, %r60368;
$L__BB0_3875:
	ld.param.u32 	%r55721, [_Z17ecm_stage1_kernelj4U256S_S_jPKjjjjjjjjPjS2_S2_S2_S2_S2__param_4];
	mul.wide.u32 	%rd353, %r60360, 4;
	add.s64 	%rd354, %rd36, %rd353;
	ld.local.u32 	%r51168, [%rd354];
	shr.u32 	%r51169, %r51168, 16;
	and.b32  	%r51170, %r51168, 65535;
	mul.lo.s32 	%r51171, %r10514, %r51170;
	mul.lo.s32 	%r51172, %r10514, %r51169;
	mad.lo.s32 	%r51173, %r10515, %r51170, %r51172;
	and.b32  	%r51174, %r51171, 65535;
	shl.b32 	%r51175, %r51173, 16;
	shr.u32 	%r51176, %r51171, 16;
	shr.u32 	%r51177, %r51173, 16;
	add.s32 	%r51178, %r51174, %r60359;
	add.s32 	%r51179, %r51178, %r51175;
	setp.lt.u32 	%p14046, %r51179, %r60359;
	selp.u32 	%r51180, 1, 0, %p14046;
	mad.lo.s32 	%r51181, %r10515, %r51169, %r51176;
	add.s32 	%r51182, %r51181, %r51177;
	add.s32 	%r51183, %r51182, %r51180;
	mul.lo.s32 	%r51184, %r10516, %r51170;
	mul.lo.s32 	%r51185, %r10516, %r51169;
	mad.lo.s32 	%r51186, %r10517, %r51170, %r51185;
	and.b32  	%r51187, %r51184, 65535;
	shl.b32 	%r51188, %r51186, 16;
	shr.u32 	%r51189, %r51184, 16;
	shr.u32 	%r51190, %r51186, 16;
	add.s32 	%r51191, %r51187, %r60362;
	add.s32 	%r51192, %r51191, %r51188;
	setp.lt.u32 	%p14047, %r51192, %r60362;
	selp.u32 	%r51193, 1, 0, %p14047;
	add.s32 	%r51194, %r51192, %r51183;
	setp.lt.u32 	%p14048, %r51194, %r51192;
	selp.u32 	%r51195, 1, 0, %p14048;
	mad.lo.s32 	%r51196, %r10517, %r51169, %r51189;
	add.s32 	%r51197, %r51196, %r51190;
	add.s32 	%r51198, %r51197, %r51193;
	add.s32 	%r51199, %r51198, %r51195;
	mul.lo.s32 	%r51200, %r10518, %r51170;
	mul.lo.s32 	%r51201, %r10518, %r51169;
	mad.lo.s32 	%r51202, %r10519, %r51170, %r51201;
	and.b32  	%r51203, %r51200, 65535;
	shl.b32 	%r51204, %r51202, 16;
	shr.u32 	%r51205, %r51200, 16;
	shr.u32 	%r51206, %r51202, 16;
	add.s32 	%r51207, %r51203, %r60363;
	add.s32 	%r51208, %r51207, %r51204;
	setp.lt.u32 	%p14049, %r51208, %r60363;
	selp.u32 	%r51209, 1, 0, %p14049;
	add.s32 	%r51210, %r51208, %r51199;
	setp.lt.u32 	%p14050, %r51210, %r51208;
	selp.u32 	%r51211, 1, 0, %p14050;
	mad.lo.s32 	%r51212, %r10519, %r51169, %r51205;
	add.s32 	%r51213, %r51212, %r51206;
	add.s32 	%r51214, %r51213, %r51209;
	add.s32 	%r51215, %r51214, %r51211;
	mul.lo.s32 	%r51216, %r10520, %r51170;
	mul.lo.s32 	%r51217, %r10520, %r51169;
	mad.lo.s32 	%r51218, %r10521, %r51170, %r51217;
	and.b32  	%r51219, %r51216, 65535;
	shl.b32 	%r51220, %r51218, 16;
	shr.u32 	%r51221, %r51216, 16;
	shr.u32 	%r51222, %r51218, 16;
	add.s32 	%r51223, %r51219, %r60364;
	add.s32 	%r51224, %r51223, %r51220;
	setp.lt.u32 	%p14051, %r51224, %r60364;
	selp.u32 	%r51225, 1, 0, %p14051;
	add.s32 	%r51226, %r51224, %r51215;
	setp.lt.u32 	%p14052, %r51226, %r51224;
	selp.u32 	%r51227, 1, 0, %p14052;
	mad.lo.s32 	%r51228, %r10521, %r51169, %r51221;
	add.s32 	%r51229, %r51228, %r51222;
	add.s32 	%r51230, %r51229, %r51225;
	add.s32 	%r51231, %r51230, %r51227;
	mul.lo.s32 	%r51232, %r10522, %r51170;
	mul.lo.s32 	%r51233, %r10522, %r51169;
	mad.lo.s32 	%r51234, %r10523, %r51170, %r51233;
	and.b32  	%r51235, %r51232, 65535;
	shl.b32 	%r51236, %r51234, 16;
	shr.u32 	%r51237, %r51232, 16;
	shr.u32 	%r51238, %r51234, 16;
	add.s32 	%r51239, %r51235, %r60365;
	add.s32 	%r51240, %r51239, %r51236;
	setp.lt.u32 	%p14053, %r51240, %r60365;
	selp.u32 	%r51241, 1, 0, %p14053;
	add.s32 	%r51242, %r51240, %r51231;
	setp.lt.u32 	%p14054, %r51242, %r51240;
	selp.u32 	%r51243, 1, 0, %p14054;
	mad.lo.s32 	%r51244, %r10523, %r51169, %r51237;
	add.s32 	%r51245, %r51244, %r51238;
	add.s32 	%r51246, %r51245, %r51241;
	add.s32 	%r51247, %r51246, %r51243;
	mul.lo.s32 	%r51248, %r10524, %r51170;
	mul.lo.s32 	%r51249, %r10524, %r51169;
	mad.lo.s32 	%r51250, %r10525, %r51170, %r51249;
	and.b32  	%r51251, %r51248, 65535;
	shl.b32 	%r51252, %r51250, 16;
	shr.u32 	%r51253, %r51248, 16;
	shr.u32 	%r51254, %r51250, 16;
	add.s32 	%r51255, %r51251, %r60366;
	add.s32 	%r51256, %r51255, %r51252;
	setp.lt.u32 	%p14055, %r51256, %r60366;
	selp.u32 	%r51257, 1, 0, %p14055;
	add.s32 	%r51258, %r51256, %r51247;
	setp.lt.u32 	%p14056, %r51258, %r51256;
	selp.u32 	%r51259, 1, 0, %p14056;
	mad.lo.s32 	%r51260, %r10525, %r51169, %r51253;
	add.s32 	%r51261, %r51260, %r51254;
	add.s32 	%r51262, %r51261, %r51257;
	add.s32 	%r51263, %r51262, %r51259;
	mul.lo.s32 	%r51264, %r10526, %r51170;
	mul.lo.s32 	%r51265, %r10526, %r51169;
	mad.lo.s32 	%r51266, %r10527, %r51170, %r51265;
	and.b32  	%r51267, %r51264, 65535;
	shl.b32 	%r51268, %r51266, 16;
	shr.u32 	%r51269, %r51264, 16;
	shr.u32 	%r51270, %r51266, 16;
	add.s32 	%r51271, %r51267, %r60367;
	add.s32 	%r51272, %r51271, %r51268;
	setp.lt.u32 	%p14057, %r51272, %r60367;
	selp.u32 	%r51273, 1, 0, %p14057;
	add.s32 	%r51274, %r51272, %r51263;
	setp.lt.u32 	%p14058, %r51274, %r51272;
	selp.u32 	%r51275, 1, 0, %p14058;
	mad.lo.s32 	%r51276, %r10527, %r51169, %r51269;
	add.s32 	%r51277, %r51276, %r51270;
	add.s32 	%r51278, %r51277, %r51273;
	add.s32 	%r51279, %r51278, %r51275;
	mul.lo.s32 	%r51280, %r10528, %r51170;
	mul.lo.s32 	%r51281, %r10528, %r51169;
	mad.lo.s32 	%r51282, %r10529, %r51170, %r51281;
	and.b32  	%r51283, %r51280, 65535;
	shl.b32 	%r51284, %r51282, 16;
	shr.u32 	%r51285, %r51280, 16;
	shr.u32 	%r51286, %r51282, 16;
	add.s32 	%r51287, %r51283, %r60368;
	add.s32 	%r51288, %r51287, %r51284;
	setp.lt.u32 	%p14059, %r51288, %r60368;
	selp.u32 	%r51289, 1, 0, %p14059;
	add.s32 	%r51290, %r51288, %r51279;
	setp.lt.u32 	%p14060, %r51290, %r51288;
	selp.u32 	%r51291, 1, 0, %p14060;
	mad.lo.s32 	%r51292, %r10529, %r51169, %r51285;
	add.s32 	%r51293, %r51292, %r51286;
	add.s32 	%r51294, %r51293, %r51289;
	add.s32 	%r51295, %r51294, %r51291;
	mul.lo.s32 	%r51296, %r51179, %r55721;
	shr.u32 	%r51297, %r51296, 16;
	and.b32  	%r51298, %r51296, 65535;
	mul.lo.s32 	%r51299, %r9649, %r51298;
	mul.lo.s32 	%r51300, %r9649, %r51297;
	mad.lo.s32 	%r51301, %r9650, %r51298, %r51300;
	and.b32  	%r51302, %r51299, 65535;
	shl.b32 	%r51303, %r51301, 16;
	shr.u32 	%r51304, %r51299, 16;
	shr.u32 	%r51305, %r51301, 16;
	add.s32 	%r51306, %r51302, %r51179;
	add.s32 	%r51307, %r51306, %r51303;
	setp.lt.u32 	%p14061, %r51307, %r51179;
	selp.u32 	%r51308, 1, 0, %p14061;
	mad.lo.s32 	%r51309, %r9650, %r51297, %r51304;
	add.s32 	%r51310, %r51309, %r51305;
	add.s32 	%r51311, %r51310, %r51308;
	mul.lo.s32 	%r51312, %r9652, %r51298;
	mul.lo.s32 	%r51313, %r9652, %r51297;
	mad.lo.s32 	%r51314, %r9653, %r51298, %r51313;
	and.b32  	%r51315, %r51312, 65535;
	shl.b32 	%r51316, %r51314, 16;
	shr.u32 	%r51317, %r51312, 16;
	shr.u32 	%r51318, %r51314, 16;
	add.s32 	%r51319, %r51315, %r51194;
	add.s32 	%r51320, %r51319, %r51316;
	setp.lt.u32 	%p14062, %r51320, %r51194;
	selp.u32 	%r51321, 1, 0, %p14062;
	add.s32 	%r60359, %r51320, %r51311;
	setp.lt.u32 	%p14063, %r60359, %r51320;
	selp.u32 	%r51322, 1, 0, %p14063;
	mad.lo.s32 	%r51323, %r9653, %r51297, %r51317;
	add.s32 	%r51324, %r51323, %r51318;
	add.s32 	%r51325, %r51324, %r51321;
	add.s32 	%r51326, %r51325, %r51322;
	mul.lo.s32 	%r51327, %r9656, %r51298;
	mul.lo.s32 	%r51328, %r9656, %r51297;
	mad.lo.s32 	%r51329, %r9657, %r51298, %r51328;
	and.b32  	%r51330, %r51327, 65535;
	shl.b32 	%r51331, %r51329, 16;
	shr.u32 	%r51332, %r51327, 16;
	shr.u32 	%r51333, %r51329, 16;
	add.s32 	%r51334, %r51330, %r51210;
	add.s32 	%r51335, %r51334, %r51331;
	setp.lt.u32 	%p14064, %r51335, %r51210;
	selp.u32 	%r51336, 1, 0, %p14064;
	add.s32 	%r60362, %r51335, %r51326;
	setp.lt.u32 	%p14065, %r60362, %r51335;
	selp.u32 	%r51337, 1, 0, %p14065;
	mad.lo.s32 	%r51338, %r9657, %r51297, %r51332;
	add.s32 	%r51339, %r51338, %r51333;
	add.s32 	%r51340, %r51339, %r51336;
	add.s32 	%r51341, %r51340, %r51337;
	mul.lo.s32 	%r51342, %r9660, %r51298;
	mul.lo.s32 	%r51343, %r9660, %r51297;
	mad.lo.s32 	%r51344, %r9661, %r51298, %r51343;
	and.b32  	%r51345, %r51342, 65535;
	shl.b32 	%r51346, %r51344, 16;
	shr.u32 	%r51347, %r51342, 16;
	shr.u32 	%r51348, %r51344, 16;
	add.s32 	%r51349, %r51345, %r51226;
	add.s32 	%r51350, %r51349, %r51346;
	setp.lt.u32 	%p14066, %r51350, %r51226;
	selp.u32 	%r51351, 1, 0, %p14066;
	add.s32 	%r60363, %r51350, %r51341;
	setp.lt.u32 	%p14067, %r60363, %r51350;
	selp.u32 	%r51352, 1, 0, %p14067;
	mad.lo.s32 	%r51353, %r9661, %r51297, %r51347;
	add.s32 	%r51354, %r51353, %r51348;
	add.s32 	%r51355, %r51354, %r51351;
	add.s32 	%r51356, %r51355, %r51352;
	mul.lo.s32 	%r51357, %r9664, %r51298;
	mul.lo.s32 	%r51358, %r9664, %r51297;
	mad.lo.s32 	%r51359, %r9665, %r51298, %r51358;
	and.b32  	%r51360, %r51357, 65535;
	shl.b32 	%r51361, %r51359, 16;
	shr.u32 	%r51362, %r51357, 16;
	shr.u32 	%r51363, %r51359, 16;
	add.s32 	%r51364, %r51360, %r51242;
	add.s32 	%r51365, %r51364, %r51361;
	setp.lt.u32 	%p14068, %r51365, %r51242;
	selp.u32 	%r51366, 1, 0, %p14068;
	add.s32 	%r60364, %r51365, %r51356;
	setp.lt.u32 	%p14069, %r60364, %r51365;
	selp.u32 	%r51367, 1, 0, %p14069;
	mad.lo.s32 	%r51368, %r9665, %r51297, %r51362;
	add.s32 	%r51369, %r51368, %r51363;
	add.s32 	%r51370, %r51369, %r51366;
	add.s32 	%r51371, %r51370, %r51367;
	mul.lo.s32 	%r51372, %r48661, %r51298;
	mul.lo.s32 	%r51373, %r48661, %r51297;
	mad.lo.s32 	%r51374, %r48663, %r51298, %r51373;
	and.b32  	%r51375, %r51372, 65535;
	shl.b32 	%r51376, %r51374, 16;
	shr.u32 	%r51377, %r51372, 16;
	shr.u32 	%r51378, %r51374, 16;
	add.s32 	%r51379, %r51375, %r51258;
	add.s32 	%r51380, %r51379, %r51376;
	setp.lt.u32 	%p14070, %r51380, %r51258;
	selp.u32 	%r51381, 1, 0, %p14070;
	add.s32 	%r60365, %r51380, %r51371;
	setp.lt.u32 	%p14071, %r60365, %r51380;
	selp.u32 	%r51382, 1, 0, %p14071;
	mad.lo.s32 	%r51383, %r48663, %r51297, %r51377;
	add.s32 	%r51384, %r51383, %r51378;
	add.s32 	%r51385, %r51384, %r51381;
	add.s32 	%r51386, %r51385, %r51382;
	mul.lo.s32 	%r51387, %r9757, %r51298;
	mul.lo.s32 	%r51388, %r9757, %r51297;
	mad.lo.s32 	%r51389, %r9758, %r51298, %r51388;
	and.b32  	%r51390, %r51387, 65535;
	shl.b32 	%r51391, %r51389, 16;
	shr.u32 	%r51392, %r51387, 16;
	shr.u32 	%r51393, %r51389, 16;
	add.s32 	%r51394, %r51390, %r51274;
	add.s32 	%r51395, %r51394, %r51391;
	setp.lt.u32 	%p14072, %r51395, %r51274;
	selp.u32 	%r51396, 1, 0, %p14072;
	add.s32 	%r60366, %r51395, %r51386;
	setp.lt.u32 	%p14073, %r60366, %r51395;
	selp.u32 	%r51397, 1, 0, %p14073;
	mad.lo.s32 	%r51398, %r9758, %r51297, %r51392;
	add.s32 	%r51399, %r51398, %r51393;
	add.s32 	%r51400, %r51399, %r51396;
	add.s32 	%r51401, %r51400, %r51397;
	mul.lo.s32 	%r51402, %r10108, %r51298;
	mul.lo.s32 	%r51403, %r10108, %r51297;
	mad.lo.s32 	%r51404, %r10109, %r51298, %r51403;
	and.b32  	%r51405, %r51402, 65535;
	shl.b32 	%r51406, %r51404, 16;
	shr.u32 	%r51407, %r51402, 16;
	shr.u32 	%r51408, %r51404, 16;
	add.s32 	%r51409, %r51405, %r51290;
	add.s32 	%r51410, %r51409, %r51406;
	setp.lt.u32 	%p14074, %r51410, %r51290;
	selp.u32 	%r51411, 1, 0, %p14074;
	add.s32 	%r60367, %r51410, %r51401;
	setp.lt.u32 	%p14075, %r60367, %r51410;
	selp.u32 	%r51412, 1, 0, %p14075;
	mad.lo.s32 	%r51413, %r10109, %r51297, %r51407;
	add.s32 	%r51414, %r51413, %r51408;
	add.s32 	%r51415, %r51414, %r51411;
	add.s32 	%r51416, %r51415, %r51412;
	add.s32 	%r60368, %r51295, %r51416;
	add.s32 	%r60360, %r60360, 1;
	setp.ne.s32 	%p14076, %r60360, 8;
	@%p14076 bra 	$L__BB0_3875;
	setp.lt.u32 	%p14077, %r60368, %r11776;
	mov.u32 	%r60361, %r60359;
	@%p14077 bra 	$L__BB0_3891;
	setp.gt.u32 	%p14078, %r60368, %r11776;
	@%p14078 bra 	$L__BB0_3890;
	setp.lt.u32 	%p14079, %r60367, %r11775;
	mov.u32 	%r60361, %r60359;
	@%p14079 bra 	$L__BB0_3891;
	setp.gt.u32 	%p14080, %r60367, %r11775;
	@%p14080 bra 	$L__BB0_3890;
	setp.lt.u32 	%p14081, %r60366, %r11774;
	mov.u32 	%r60361, %r60359;
	@%p14081 bra 	$L__BB0_3891;
	setp.gt.u32 	%p14082, %r60366, %r11774;
	@%p14082 bra 	$L__BB0_3890;
	setp.lt.u32 	%p14083, %r60365, %r11773;
	mov.u32 	%r60361, %r60359;
	@%p14083 bra 	$L__BB0_3891;
	setp.gt.u32 	%p14084, %r60365, %r11773;
	@%p14084 bra 	$L__BB0_3890;
	setp.lt.u32 	%p14085, %r60364, %r11772;
	mov.u32 	%r60361, %r60359;
	@%p14085 bra 	$L__BB0_3891;
	setp.gt.u32 	%p14086, %r60364, %r11772;
	@%p14086 bra 	$L__BB0_3890;
	setp.lt.u32 	%p14087, %r60363, %r11771;
	mov.u32 	%r60361, %r60359;
	@%p14087 bra 	$L__BB0_3891;
	setp.gt.u32 	%p14088, %r60363, %r11771;
	@%p14088 bra 	$L__BB0_3890;
	setp.lt.u32 	%p14089, %r60362, %r11770;
	mov.u32 	%r60361, %r60359;
	@%p14089 bra 	$L__BB0_3891;
	setp.le.u32 	%p14090, %r60362, %r11770;
	setp.lt.u32 	%p14091, %r60359, %r11769;
	and.pred  	%p14092, %p14090, %p14091;
	mov.u32 	%r60361, %r60359;
	@%p14092 bra 	$L__BB0_3891;
$L__BB0_3890:
	sub.s32 	%r60361, %r60359, %r11769;
	setp.lt.u32 	%p14093, %r60359, %r11769;
	selp.u32 	%r51417, 1, 0, %p14093;
	sub.s32 	%r51418, %r60362, %r11770;
	setp.lt.u32 	%p14094, %r60362, %r11770;
	selp.s32 	%r51419, -1, 0, %p14093;
	add.s32 	%r60362, %r51418, %r51419;
	setp.lt.u32 	%p14095, %r51418, %r51417;
	or.pred  	%p14096, %p14094, %p14095;
	selp.u32 	%r51420, 1, 0, %p14096;
	sub.s32 	%r51421, %r60363, %r11771;
	setp.lt.u32 	%p14097, %r60363, %r11771;
	selp.s32 	%r51422, -1, 0, %p14096;
	add.s32 	%r60363, %r51421, %r51422;
	setp.lt.u32 	%p14098, %r51421, %r51420;
	or.pred  	%p14099, %p14097, %p14098;
	selp.u32 	%r51423, 1, 0, %p14099;
	sub.s32 	%r51424, %r60364, %r11772;
	setp.lt.u32 	%p14100, %r60364, %r11772;
	selp.s32 	%r51425, -1, 0, %p14099;
	add.s32 	%r60364, %r51424, %r51425;
	setp.lt.u32 	%p14101, %r51424, %r51423;
	or.pred  	%p14102, %p14100, %p14101;
	selp.u32 	%r51426, 1, 0, %p14102;
	sub.s32 	%r51427, %r60365, %r11773;
	setp.lt.u32 	%p14103, %r60365, %r11773;
	selp.s32 	%r51428, -1, 0, %p14102;
	add.s32 	%r60365, %r51427, %r51428;
	setp.lt.u32 	%p14104, %r51427, %r51426;
	or.pred  	%p14105, %p14103, %p14104;
	selp.u32 	%r51429, 1, 0, %p14105;
	sub.s32 	%r51430, %r60366, %r11774;
	setp.lt.u32 	%p14106, %r60366, %r11774;
	selp.s32 	%r51431, -1, 0, %p14105;
	add.s32 	%r60366, %r51430, %r51431;
	setp.lt.u32 	%p14107, %r51430, %r51429;
	or.pred  	%p14108, %p14106, %p14107;
	selp.u32 	%r51432, 1, 0, %p14108;
	sub.s32 	%r51433, %r60367, %r11775;
	setp.lt.u32 	%p14109, %r60367, %r11775;
	selp.s32 	%r51434, -1, 0, %p14108;
	add.s32 	%r60367, %r51433, %r51434;
	setp.lt.u32 	%p14110, %r51433, %r51432;
	or.pred  	%p14111, %p14109, %p14110;
	selp.s32 	%r51435, -1, 0, %p14111;
	sub.s32 	%r51436, %r60368, %r11776;
	add.s32 	%r60368, %r51436, %r51435;
$L__BB0_3891:
	st.local.u32 	[%rd39], %r60361;
	st.local.u32 	[%rd39+4], %r60362;
	st.local.u32 	[%rd39+8], %r60363;
	st.local.u32 	[%rd39+12], %r60364;
	st.local.u32 	[%rd39+16], %r60365;
	st.local.u32 	[%rd39+20], %r60366;
	st.local.u32 	[%rd39+24], %r60367;
	st.local.u32 	[%rd39+28], %r60368;
	st.local.u32 	[%rd38], %r59820;
	st.local.u32 	[%rd38+4], %r59821;
	st.local.u32 	[%rd38+8], %r59822;
	st.local.u32 	[%rd38+12], %r59823;
	st.local.u32 	[%rd38+16], %r59824;
	st.local.u32 	[%rd38+20], %r59825;
	st.local.u32 	[%rd38+24], %r59826;
	st.local.u32 	[%rd38+28], %r59827;
	st.local.u32 	[%rd38+32], %r11785;
	st.local.u32 	[%rd38+36], %r11786;
	st.local.u32 	[%rd38+40], %r11787;
	st.local.u32 	[%rd38+44], %r11788;
	st.local.u32 	[%rd38+48], %r11789;
	st.local.u32 	[%rd38+52], %r11790;
	st.local.u32 	[%rd38+56], %r11791;
	st.local.u32 	[%rd38+60], %r11792;
	mov.pred 	%p15646, 0;
$L__BB0_3892:
	not.pred 	%p14114, %p15646;
	@%p14114 bra 	$L__BB0_3896;
	ld.param.u64 	%rd412, [_Z17ecm_stage1_kernelj4U256S_S_jPKjjjjjjjjPjS2_S2_S2_S2_S2__param_18];
	mov.u32 	%r55589, %ctaid.x;
	mov.u32 	%r55590, %ntid.x;
	mov.u32 	%r55591, %tid.x;
	mad.lo.s32 	%r55592, %r55589, %r55590, %r55591;
	mul.lo.s32 	%r55593, %r55592, 12;
	cvta.to.global.u64 	%rd398, %rd412;
	mul.wide.u32 	%rd399, %r55593, 4;
	add.s64 	%rd400, %rd398, %rd399;
	mov.b32 	%r55594, 0;
	st.global.u32 	[%rd400], %r55594;
	st.global.u32 	[%rd400+4], %r55594;
	st.global.u32 	[%rd400+8], %r55594;
	st.global.u32 	[%rd400+12], %r55594;
	add.s32 	%r55595, %r55593, 4;
	mul.wide.u32 	%rd401, %r55595, 4;
	add.s64 	%rd402, %rd398, %rd401;
	st.global.u32 	[%rd402], %r55594;
	st.global.u32 	[%rd402+4], %r55594;
	st.global.u32 	[%rd402+8], %r55594;
	st.global.u32 	[%rd402+12], %r55594;
	add.s32 	%r55596, %r55593, 8;
	mul.wide.u32 	%rd403, %r55596, 4;
	add.s64 	%rd404, %rd398, %rd403;
	mov.b32 	%r55597, 3;
	st.global.u32 	[%rd404], %r55597;
	bra.uni 	$L__BB0_4332;
$L__BB0_3894:
	shl.b32 	%r11806, %r9, 3;
	mul.wide.u32 	%rd340, %r11806, 4;
	add.s64 	%rd341, %rd3, %rd340;
	ld.global.u32 	%r11807, [%rd341];
	st.local.u32 	[%rd38], %r11807;
	add.s64 	%rd342, %rd2, %rd340;
	ld.global.u32 	%r11808, [%rd342];
	st.local.u32 	[%rd38+32], %r11808;
	add.s64 	%rd343, %rd1, %rd340;
	ld.global.u32 	%r11809, [%rd343];
	st.local.u32 	[%rd39], %r11809;
	ld.global.u32 	%r11810, [%rd341+4];
	st.local.u32 	[%rd38+4], %r11810;
	ld.global.u32 	%r11811, [%rd342+4];
	st.local.u32 	[%rd38+36], %r11811;
	ld.global.u32 	%r11812, [%rd343+4];
	st.local.u32 	[%rd39+4], %r11812;
	ld.global.u32 	%r11813, [%rd341+8];
	st.local.u32 	[%rd38+8], %r11813;
	ld.global.u32 	%r11814, [%rd342+8];
	st.local.u32 	[%rd38+40], %r11814;
	ld.global.u32 	%r11815, [%rd343+8];
	st.local.u32 	[%rd39+8], %r11815;
	ld.global.u32 	%r11816, [%rd341+12];
	st.local.u32 	[%rd38+12], %r11816;
	ld.global.u32 	%r11817, [%rd342+12];
	st.local.u32 	[%rd38+44], %r11817;
	ld.global.u32 	%r11818, [%rd343+12];
	st.local.u32 	[%rd39+12], %r11818;
	ld.global.u32 	%r11819, [%rd341+16];
	st.local.u32 	[%rd38+16], %r11819;
	ld.global.u32 	%r11820, [%rd342+16];
	st.local.u32 	[%rd38+48], %r11820;
	ld.global.u32 	%r11821, [%rd343+16];
	st.local.u32 	[%rd39+16], %r11821;
	ld.global.u32 	%r11822, [%rd341+20];
	st.local.u32 	[%rd38+20], %r11822;
	ld.global.u32 	%r11823, [%rd342+20];
	st.local.u32 	[%rd38+52], %r11823;
	ld.global.u32 	%r11824, [%rd343+20];
	st.local.u32 	[%rd39+20], %r11824;
	ld.global.u32 	%r11825, [%rd341+24];
	st.local.u32 	[%rd38+24], %r11825;
	ld.global.u32 	%r11826, [%rd342+24];
	st.local.u32 	[%rd38+56], %r11826;
	ld.global.u32 	%r11827, [%rd343+24];
	st.local.u32 	[%rd39+24], %r11827;
	ld.global.u32 	%r11828, [%rd341+28];
	st.local.u32 	[%rd38+28], %r11828;
	ld.global.u32 	%r11829, [%rd342+28];
	st.local.u32 	[%rd38+60], %r11829;
	ld.global.u32 	%r11830, [%rd343+28];
	st.local.u32 	[%rd39+28], %r11830;
	mul.wide.u32 	%rd344, %r9, 4;
	add.s64 	%rd345, %rd6, %rd344;
	ld.global.u32 	%r60369, [%rd345];
	add.s64 	%rd346, %rd5, %rd344;
	ld.global.u32 	%r11831, [%rd346];
	setp.eq.s32 	%p24, %r11831, 1;
	@%p24 bra 	$L__BB0_3896;
	mul.wide.u32 	%rd347, %r10, 4;
	add.s64 	%rd348, %rd4, %rd347;
	mov.b32 	%r11832, 0;
	st.global.u32 	[%rd348], %r11832;
	st.global.u32 	[%rd348+4], %r11832;
	st.global.u32 	[%rd348+8], %r11832;
	st.global.u32 	[%rd348+12], %r11832;
	add.s32 	%r11833, %r10, 4;
	mul.wide.u32 	%rd349, %r11833, 4;
	add.s64 	%rd350, %rd4, %rd349;
	st.global.u32 	[%rd350], %r11832;
	st.global.u32 	[%rd350+4], %r11832;
	st.global.u32 	[%rd350+8], %r11832;
	st.global.u32 	[%rd350+12], %r11832;
	add.s32 	%r11834, %r10, 8;
	mul.wide.u32 	%rd351, %r11834, 4;
	add.s64 	%rd352, %rd4, %rd351;
	mov.b32 	%r11835, 3;
	st.global.u32 	[%rd352], %r11835;
	bra.uni 	$L__BB0_4332;
$L__BB0_3896:
	ld.param.u32 	%r55738, [_Z17ecm_stage1_kernelj4U256S_S_jPKjjjjjjjjPjS2_S2_S2_S2_S2__param_7];
	setp.ge.u32 	%p14115, %r55738, %r11;
	@%p14115 bra 	$L__BB0_4247;
	ld.param.u32 	%r60387, [_Z17ecm_stage1_kernelj4U256S_S_jPKjjjjjjjjPjS2_S2_S2_S2_S2__param_7];
	ld.local.u32 	%r60663, [%rd38];
	ld.local.u32 	%r60664, [%rd38+4];
	ld.local.u32 	%r60665, [%rd38+8];
	ld.local.u32 	%r60666, [%rd38+12];
	ld.local.u32 	%r60667, [%rd38+16];
	ld.local.u32 	%r60668, [%rd38+20];
	ld.local.u32 	%r60669, [%rd38+24];
	ld.local.u32 	%r60670, [%rd38+28];
	ld.local.u32 	%r60680, [%rd38+32];
	ld.local.u32 	%r60681, [%rd38+36];
	ld.local.u32 	%r60682, [%rd38+40];
	ld.local.u32 	%r60683, [%rd38+44];
	ld.local.u32 	%r60684, [%rd38+48];
	ld.local.u32 	%r60685, [%rd38+52];
	ld.local.u32 	%r60686, [%rd38+56];
	ld.local.u32 	%r60687, [%rd38+60];
	mov.u32 	%r60570, %r60687;
	mov.u32 	%r60569, %r60686;
	mov.u32 	%r60568, %r60685;
	mov.u32 	%r60567, %r60684;
	mov.u32 	%r60566, %r60683;
	mov.u32 	%r60565, %r60682;
	mov.u32 	%r60564, %r60681;
	mov.u32 	%r60563, %r60680;
	mov.u32 	%r60536, %r60670;
	mov.u32 	%r60535, %r60669;
	mov.u32 	%r60534, %r60668;
	mov.u32 	%r60533, %r60667;
	mov.u32 	%r60532, %r60666;
	mov.u32 	%r60531, %r60665;
	mov.u32 	%r60530, %r60664;
	mov.u32 	%r60529, %r60663;
$L__BB0_3898:
	ld.param.u64 	%rd405, [_Z17ecm_stage1_kernelj4U256S_S_jPKjjjjjjjjPjS2_S2_S2_S2_S2__param_5];
	cvta.to.global.u64 	%rd355, %rd405;
	mul.wide.u32 	%rd356, %r60387, 4;
	add.s64 	%rd357, %rd355, %rd356;
	ld.global.nc.u32 	%r10600, [%rd357];
	setp.lt.u32 	%p14116, %r10600, 2;
	@%p14116 bra 	$L__BB0_4245;
	and.b32  	%r10609, %r60680, 65535;
	shr.u32 	%r10610, %r60680, 16;
	and.b32  	%r10611, %r60681, 65535;
	shr.u32 	%r10612, %r60681, 16;
	and.b32  	%r10613, %r60682, 65535;
	shr.u32 	%r10614, %r60682, 16;
	and.b32  	%r10615, %r60683, 65535;
	shr.u32 	%r10616, %r60683, 16;
	and.b32  	%r10617, %r60684, 65535;
	shr.u32 	%r10618, %r60684, 16;
	and.b32  	%r10619, %r60685, 65535;
	shr.u32 	%r10620, %r60685, 16;
	and.b32  	%r10621, %r60686, 65535;
	shr.u32 	%r10622, %r60686, 16;
	and.b32  	%r10623, %r60687, 65535;
	shr.u32 	%r10624, %r60687, 16;
	and.b32  	%r10625, %r60663, 65535;
	shr.u32 	%r10626, %r60663, 16;
	and.b32  	%r10627, %r60664, 65535;
	shr.u32 	%r10628, %r60664, 16;
	and.b32  	%r10629, %r60665, 65535;
	shr.u32 	%r10630, %r60665, 16;
	and.b32  	%r10631, %r60666, 65535;
	shr.u32 	%r10632, %r60666, 16;
	and.b32  	%r10633, %r60667, 65535;
	shr.u32 	%r10634, %r60667, 16;
	and.b32  	%r10635, %r60668, 65535;
	shr.u32 	%r10636, %r60668, 16;
	and.b32  	%r10637, %r60669, 65535;
	shr.u32 	%r10638, %r60669, 16;
	and.b32  	%r10639, %r60670, 65535;
	shr.u32 	%r10640, %r60670, 16;
	mov.b16 	%rs111, 0;
	mov.b32 	%r60420, 31;
	mov.b32 	%r60570, 0;
	mov.u32 	%r60569, %r60570;
	mov.u32 	%r60568, %r60570;
	mov.u32 	%r60567, %r60570;
	mov.u32 	%r60566, %r60570;
	mov.u32 	%r60565, %r60570;
	mov.u32 	%r60564, %r60570;
	mov.u32 	%r60563, %r60570;
	mov.u32 	%r60536, %r11792;
	mov.u32 	%r60535, %r11791;
	mov.u32 	%r60534, %r11790;
	mov.u32 	%r60533, %r11789;
	mov.u32 	%r60532, %r11788;
	mov.u32 	%r60531, %r11787;
	mov.u32 	%r60530, %r11786;
	mov.u32 	%r60529, %r11785;
$L__BB0_3900:
	shr.u32 	%r51439, %r10600, %r60420;
	and.b32  	%r10674, %r51439, 1;
	and.b16  	%rs97, %rs111, 255;
	setp.eq.s16 	%p14117, %rs97, 0;
	setp.eq.s32 	%p14118, %r10674, 0;
	and.pred  	%p14119, %p14117, %p14118;
	mov.b16 	%rs111, 0;
	@%p14119 bra 	$L__BB0_4244;
	add.s32 	%r51441, %r10674, -1;
	xor.b32  	%r51442, %r60663, %r60529;
	and.b32  	%r51443, %r51442, %r51441;
	xor.b32  	%r10675, %r51443, %r60529;
	xor.b32  	%r10676, %r51443, %r60663;
	xor.b32  	%r51444, %r60680, %r60563;
	and.b32  	%r51445, %r51444, %r51441;
	xor.b32  	%r10677, %r51445, %r60563;
	xor.b32  	%r10678, %r51445, %r60680;
	xor.b32  	%r51446, %r60664, %r60530;
	and.b32  	%r51447, %r51446, %r51441;
	xor.b32  	%r10679, %r51447, %r60530;
	xor.b32  	%r10680, %r51447, %r60664;
	xor.b32  	%r51448, %r60681, %r60564;
	and.b32  	%r51449, %r51448, %r51441;
	xor.b32  	%r10681, %r51449, %r60564;
	xor.b32  	%r10682, %r51449, %r60681;
	xor.b32  	%r51450, %r60665, %r60531;
	and.b32  	%r51451, %r51450, %r51441;
	xor.b32  	%r10683, %r51451, %r60531;
	xor.b32  	%r10684, %r51451, %r60665;
	xor.b32  	%r51452, %r60682, %r60565;
	and.b32  	%r51453, %r51452, %r51441;
	xor.b32  	%r10685, %r51453, %r60565;
	xor.b32  	%r10686, %r51453, %r60682;
	xor.b32  	%r51454, %r60666, %r60532;
	and.b32  	%r51455, %r51454, %r51441;
	xor.b32  	%r10687, %r51455, %r60532;
	xor.b32  	%r10688, %r51455, %r60666;
	xor.b32  	%r51456, %r60683, %r60566;
	and.b32  	%r51457, %r51456, %r51441;
	xor.b32  	%r10689, %r51457, %r60566;
	xor.b32  	%r10690, %r51457, %r60683;
	xor.b32  	%r51458, %r60667, %r60533;
	and.b32  	%r51459, %r51458, %r51441;
	xor.b32  	%r10691, %r51459, %r60533;
	xor.b32  	%r10692, %r51459, %r60667;
	xor.b32  	%r51460, %r60684, %r60567;
	and.b32  	%r51461, %r51460, %r51441;
	xor.b32  	%r10693, %r51461, %r60567;
	xor.b32  	%r10694, %r51461, %r60684;
	xor.b32  	%r51462, %r60668, %r60534;
	and.b32  	%r51463, %r51462, %r51441;
	xor.b32  	%r10695, %r51463, %r60534;
	xor.b32  	%r10696, %r51463, %r60668;
	xor.b32  	%r51464, %r60685, %r60568;
	and.b32  	%r51465, %r51464, %r51441;
	xor.b32  	%r10697, %r51465, %r60568;
	xor.b32  	%r10698, %r51465, %r60685;
	xor.b32  	%r51466, %r60669, %r60535;
	and.b32  	%r51467, %r51466, %r51441;
	xor.b32  	%r10699, %r51467, %r60535;
	xor.b32  	%r10700, %r51467, %r60669;
	xor.b32  	%r51468, %r60686, %r60569;
	and.b32  	%r51469, %r51468, %r51441;
	xor.b32  	%r10701, %r51469, %r60569;
	xor.b32  	%r10702, %r51469, %r60686;
	xor.b32  	%r51470, %r60670, %r60536;
	and.b32  	%r51471, %r51470, %r51441;
	xor.b32  	%r10703, %r51471, %r60536;
	xor.b32  	%r10704, %r51471, %r60670;
	xor.b32  	%r51472, %r60687, %r60570;
	and.b32  	%r51473, %r51472, %r51441;
	xor.b32  	%r10705, %r51473, %r60570;
	xor.b32  	%r10706, %r51473, %r60687;
	add.s32 	%r10707, %r10677, %r10675;
	setp.lt.u32 	%p14120, %r10707, %r10677;
	selp.u32 	%r51474, 1, 0, %p14120;
	add.s32 	%r51475, %r10681, %r10679;
	setp.lt.u32 	%p14121, %r51475, %r10681;
	selp.u32 	%r51476, 1, 0, %p14121;
	add.s32 	%r60422, %r51475, %r51474;
	setp.lt.u32 	%p14122, %r60422, %r51475;
	selp.u32 	%r51477, 1, 0, %p14122;
	add.s32 	%r51478, %r51477, %r51476;
	add.s32 	%r51479, %r10685, %r10683;
	setp.lt.u32 	%p14123, %r51479, %r10685;
	selp.u32 	%r51480, 1, 0, %p14123;
	add.s32 	%r60423, %r51479, %r51478;
	setp.lt.u32 	%p14124, %r60423, %r51479;
	selp.u32 	%r51481, 1, 0, %p14124;
	add.s32 	%r51482, %r51481, %r51480;
	add.s32 	%r51483, %r10689, %r10687;
	setp.lt.u32 	%p14125, %r51483, %r10689;
	selp.u32 	%r51484, 1, 0, %p14125;
	add.s32 	%r60424, %r51483, %r51482;
	setp.lt.u32 	%p14126, %r60424, %r51483;
	selp.u32 	%r51485, 1, 0, %p14126;
	add.s32 	%r51486, %r51485, %r51484;
	add.s32 	%r51487, %r10693, %r10691;
	setp.lt.u32 	%p14127, %r51487, %r10693;
	selp.u32 	%r51488, 1, 0, %p14127;
	add.s32 	%r60425, %r51487, %r51486;
	setp.lt.u32 	%p14128, %r60425, %r51487;
	selp.u32 	%r51489, 1, 0, %p14128;
	add.s32 	%r51490, %r51489, %r51488;
	add.s32 	%r51491, %r10697, %r10695;
	setp.lt.u32 	%p14129, %r51491, %r10697;
	selp.u32 	%r51492, 1, 0, %p14129;
	add.s32 	%r60426, %r51491, %r51490;
	setp.lt.u32 	%p14130, %r60426, %r51491;
	selp.u32 	%r51493, 1, 0, %p14130;
	add.s32 	%r51494, %r51493, %r51492;
	add.s32 	%r51495, %r10701, %r10699;
	setp.lt.u32 	%p14131, %r51495, %r10701;
	selp.u32 	%r51496, 1, 0, %p14131;
	add.s32 	%r60427, %r51495, %r51494;
	setp.lt.u32 	%p14132, %r60427, %r51495;
	selp.u32 	%r51497, 1, 0, %p14132;
	add.s32 	%r51498, %r51497, %r51496;
	add.s32 	%r51499, %r10705, %r10703;
	add.s32 	%r60428, %r51499, %r51498;
	setp.lt.u32 	%p14133, %r60428, %r11776;
	mov.u32 	%r60421, %r10707;
	@%p14133 bra 	$L__BB0_3916;
	setp.gt.u32 	%p14134, %r60428, %r11776;
	@%p14134 bra 	$L__BB0_3915;
	setp.lt.u32 	%p14135, %r60427, %r11775;
	mov.u32 	%r60421, %r10707;
	@%p14135 bra 	$L__BB0_3916;
	setp.gt.u32 	%p14136, %r60427, %r11775;
	@%p14136 bra 	$L__BB0_3915;
	setp.lt.u32 	%p14137, %r60426, %r11774;
	mov.u32 	%r60421, %r10707;
	@%p14137 bra 	$L__BB0_3916;
	setp.gt.u32 	%p14138, %r60426, %r11774;
	@%p14138 bra 	$L__BB0_3915;
	setp.lt.u32 	%p14139, %r60425, %r11773;
	mov.u32 	%r60421, %r10707;
	@%p14139 bra 	$L__BB0_3916;
	setp.gt.u32 	%p14140, %r60425, %r11773;
	@%p14140 bra 	$L__BB0_3915;
	setp.lt.u32 	%p14141, %r60424, %r11772;
	mov.u32 	%r60421, %r10707;
	@%p14141 bra 	$L__BB0_3916;
	setp.gt.u32 	%p14142, %r60424, %r11772;
	@%p14142 bra 	$L__BB0_3915;
	setp.lt.u32 	%p14143, %r60423, %r11771;
	mov.u32 	%r60421, %r10707;
	@%p14143 bra 	$L__BB0_3916;
	setp.gt.u32 	%p14144, %r60423, %r11771;
	@%p14144 bra 	$L__BB0_3915;
	setp.lt.u32 	%p14145, %r60422, %r11770;
	mov.u32 	%r60421, %r10707;
	@%p14145 bra 	$L__BB0_3916;
	setp.le.u32 	%p14146, %r60422, %r11770;
	setp.lt.u32 	%p14147, %r10707, %r11769;
	and.pred  	%p14148, %p14146, %p14147;
	mov.u32 	%r60421, %r10707;
	@%p14148 bra 	$L__BB0_3916;
$L__BB0_3915:
	sub.s32 	%r60421, %r10707, %r11769;
	setp.lt.u32 	%p14149, %r10707, %r11769;
	selp.u32 	%r51500, 1, 0, %p14149;
	sub.s32 	%r51501, %r60422, %r11770;
	setp.lt.u32 	%p14150, %r60422, %r11770;
	selp.s32 	%r51502, -1, 0, %p14149;
	add.s32 	%r60422, %r51501, %r51502;
	setp.lt.u32 	%p14151, %r51501, %r51500;
	or.pred  	%p14152, %p14150, %p14151;
	selp.u32 	%r51503, 1, 0, %p14152;
	sub.s32 	%r51504, %r60423, %r11771;
	setp.lt.u32 	%p14153, %r60423, %r11771;
	selp.s32 	%r51505, -1, 0, %p14152;
	add.s32 	%r60423, %r51504, %r51505;
	setp.lt.u32 	%p14154, %r51504, %r51503;
	or.pred  	%p14155, %p14153, %p14154;
	selp.u32 	%r51506, 1, 0, %p14155;
	sub.s32 	%r51507, %r60424, %r11772;
	setp.lt.u32 	%p14156, %r60424, %r11772;
	selp.s32 	%r51508, -1, 0, %p14155;
	add.s32 	%r60424, %r51507, %r51508;
	setp.lt.u32 	%p14157, %r51507, %r51506;
	or.pred  	%p14158, %p14156, %p14157;
	selp.u32 	%r51509, 1, 0, %p14158;
	sub.s32 	%r51510, %r60425, %r11773;
	setp.lt.u32 	%p14159, %r60425, %r11773;
	selp.s32 	%r51511, -1, 0, %p14158;
	add.s32 	%r60425, %r51510, %r51511;
	setp.lt.u32 	%p14160, %r51510, %r51509;
	or.pred  	%p14161, %p14159, %p14160;
	selp.u32 	%r51512, 1, 0, %p14161;
	sub.s32 	%r51513, %r60426, %r11774;
	setp.lt.u32 	%p14162, %r60426, %r11774;
	selp.s32 	%r51514, -1, 0, %p14161;
	add.s32 	%r60426, %r51513, %r51514;
	setp.lt.u32 	%p14163, %r51513, %r51512;
	or.pred  	%p14164, %p14162, %p14163;
	selp.u32 	%r51515, 1, 0, %p14164;
	sub.s32 	%r51516, %r60427, %r11775;
	setp.lt.u32 	%p14165, %r60427, %r11775;
	selp.s32 	%r51517, -1, 0, %p14164;
	add.s32 	%r60427, %r51516, %r51517;
	setp.lt.u32 	%p14166, %r51516, %r51515;
	or.pred  	%p14167, %p14165, %p14166;
	selp.s32 	%r51518, -1, 0, %p14167;
	sub.s32 	%r51519, %r60428, %r11776;
	add.s32 	%r60428, %r51519, %r51518;
$L__BB0_3916:
	st.local.u32 	[%rd13], %r60421;
	st.local.u32 	[%rd13+4], %r60422;
	st.local.u32 	[%rd13+8], %r60423;
	st.local.u32 	[%rd13+12], %r60424;
	st.local.u32 	[%rd13+16], %r60425;
	st.local.u32 	[%rd13+20], %r60426;
	st.local.u32 	[%rd13+24], %r60427;
	st.local.u32 	[%rd13+28], %r60428;
	setp.lt.u32 	%p14168, %r10703, %r10705;
	@%p14168 bra 	$L__BB0_3931;
	setp.gt.u32 	%p14169, %r10703, %r10705;
	@%p14169 bra 	$L__BB0_3930;
	setp.lt.u32 	%p14170, %r10699, %r10701;
	@%p14170 bra 	$L__BB0_3931;
	setp.gt.u32 	%p14171, %r10699, %r10701;
	@%p14171 bra 	$L__BB0_3930;
	setp.lt.u32 	%p14172, %r10695, %r10697;
	@%p14172 bra 	$L__BB0_3931;
	setp.gt.u32 	%p14173, %r10695, %r10697;
	@%p14173 bra 	$L__BB0_3930;
	setp.lt.u32 	%p14174, %r10691, %r10693;
	@%p14174 bra 	$L__BB0_3931;
	setp.gt.u32 	%p14175, %r10691, %r10693;
	@%p14175 bra 	$L__BB0_3930;
	setp.lt.u32 	%p14176, %r10687, %r10689;
	@%p14176 bra 	$L__BB0_3931;
	setp.gt.u32 	%p14177, %r10687, %r10689;
	@%p14177 bra 	$L__BB0_3930;
	setp.lt.u32 	%p14178, %r10683, %r10685;
	@%p14178 bra 	$L__BB0_3931;
	setp.gt.u32 	%p14179, %r10683, %r10685;
	@%p14179 bra 	$L__BB0_3930;
	setp.lt.u32 	%p14180, %r10679, %r10681;
	@%p14180 bra 	$L__BB0_3931;
	setp.le.u32 	%p14181, %r10679, %r10681;
	setp.lt.u32 	%p14182, %r10675, %r10677;
	and.pred  	%p14183, %p14181, %p14182;
	@%p14183 bra 	$L__BB0_3931;
$L__BB0_3930:
	sub.s32 	%r60429, %r10675, %r10677;
	setp.lt.u32 	%p14184, %r10675, %r10677;
	selp.u32 	%r51520, 1, 0, %p14184;
	sub.s32 	%r51521, %r10679, %r10681;
	setp.lt.u32 	%p14185, %r10679, %r10681;
	selp.s32 	%r51522, -1, 0, %p14184;
	add.s32 	%r60430, %r51521, %r51522;
	setp.lt.u32 	%p14186, %r51521, %r51520;
	or.pred  	%p14187, %p14185, %p14186;
	selp.u32 	%r51523, 1, 0, %p14187;
	sub.s32 	%r51524, %r10683, %r10685;
	setp.lt.u32 	%p14188, %r10683, %r10685;
	selp.s32 	%r51525, -1, 0, %p14187;
	add.s32 	%r60431, %r51524, %r51525;
	setp.lt.u32 	%p14189, %r51524, %r51523;
	or.pred  	%p14190, %p14188, %p14189;
	selp.u32 	%r51526, 1, 0, %p14190;
	sub.s32 	%r51527, %r10687, %r10689;
	setp.lt.u32 	%p14191, %r10687, %r10689;
	selp.s32 	%r51528, -1, 0, %p14190;
	add.s32 	%r60432, %r51527, %r51528;
	setp.lt.u32 	%p14192, %r51527, %r51526;
	or.pred  	%p14193, %p14191, %p14192;
	selp.u32 	%r51529, 1, 0, %p14193;
	sub.s32 	%r51530, %r10691, %r10693;
	setp.lt.u32 	%p14194, %r10691, %r10693;
	selp.s32 	%r51531, -1, 0, %p14193;
	add.s32 	%r60433, %r51530, %r51531;
	setp.lt.u32 	%p14195, %r51530, %r51529;
	or.pred  	%p14196, %p14194, %p14195;
	selp.u32 	%r51532, 1, 0, %p14196;
	sub.s32 	%r51533, %r10695, %r10697;
	setp.lt.u32 	%p14197, %r10695, %r10697;
	selp.s32 	%r51534, -1, 0, %p14196;
	add.s32 	%r60434, %r51533, %r51534;
	setp.lt.u32 	%p14198, %r51533, %r51532;
	or.pred  	%p14199, %p14197, %p14198;
	selp.u32 	%r51535, 1, 0, %p14199;
	sub.s32 	%r51536, %r10699, %r10701;
	setp.lt.u32 	%p14200, %r10699, %r10701;
	selp.s32 	%r51537, -1, 0, %p14199;
	add.s32 	%r60435, %r51536, %r51537;
	setp.lt.u32 	%p14201, %r51536, %r51535;
	or.pred  	%p14202, %p14200, %p14201;
	selp.s32 	%r51538, -1, 0, %p14202;
	sub.s32 	%r51539, %r10703, %r10705;
	add.s32 	%r60436, %r51539, %r51538;
	bra.uni 	$L__BB0_3932;
$L__BB0_3931:
	sub.s32 	%r51540, %r10677, %r10675;
	setp.lt.u32 	%p14203, %r10677, %r10675;
	selp.u32 	%r51541, 1, 0, %p14203;
	sub.s32 	%r51542, %r10681, %r10679;
	setp.lt.u32 	%p14204, %r10681, %r10679;
	selp.s32 	%r51543, -1, 0, %p14203;
	add.s32 	%r51544, %r51542, %r51543;
	setp.lt.u32 	%p14205, %r51542, %r51541;
	or.pred  	%p14206, %p14204, %p14205;
	selp.u32 	%r51545, 1, 0, %p14206;
	sub.s32 	%r51546, %r10685, %r10683;
	setp.lt.u32 	%p14207, %r10685, %r10683;
	selp.s32 	%r51547, -1, 0, %p14206;
	add.s32 	%r51548, %r51546, %r51547;
	setp.lt.u32 	%p14208, %r51546, %r51545;
	or.pred  	%p14209, %p14207, %p14208;
	selp.u32 	%r51549, 1, 0, %p14209;
	sub.s32 	%r51550, %r10689, %r10687;
	setp.lt.u32 	%p14210, %r10689, %r10687;
	selp.s32 	%r51551, -1, 0, %p14209;
	add.s32 	%r51552, %r51550, %r51551;
	setp.lt.u32 	%p14211, %r51550, %r51549;
	or.pred  	%p14212, %p14210, %p14211;
	selp.u32 	%r51553, 1, 0, %p14212;
	sub.s32 	%r51554, %r10693, %r10691;
	setp.lt.u32 	%p14213, %r10693, %r10691;
	selp.s32 	%r51555, -1, 0, %p14212;
	add.s32 	%r51556, %r51554, %r51555;
	setp.lt.u32 	%p14214, %r51554, %r51553;
	or.pred  	%p14215, %p14213, %p14214;
	selp.u32 	%r51557, 1, 0, %p14215;
	sub.s32 	%r51558, %r10697, %r10695;
	setp.lt.u32 	%p14216, %r10697, %r10695;
	selp.s32 	%r51559, -1, 0, %p14215;
	add.s32 	%r51560, %r51558, %r51559;
	setp.lt.u32 	%p14217, %r51558, %r51557;
	or.pred  	%p14218, %p14216, %p14217;
	selp.u32 	%r51561, 1, 0, %p14218;
	sub.s32 	%r51562, %r10701, %r10699;
	setp.lt.u32 	%p14219, %r10701, %r10699;
	selp.s32 	%r51563, -1, 0, %p14218;
	add.s32 	%r51564, %r51562, %r51563;
	setp.lt.u32 	%p14220, %r51562, %r51561;
	or.pred  	%p14221, %p14219, %p14220;
	selp.u32 	%r51565, 1, 0, %p14221;
	sub.s32 	%r51566, %r10703, %r10705;
	add.s32 	%r51567, %r51566, %r51565;
	sub.s32 	%r60429, %r11769, %r51540;
	setp.lt.u32 	%p14222, %r11769, %r51540;
	selp.u32 	%r51568, 1, 0, %p14222;
	sub.s32 	%r51569, %r11770, %r51544;
	setp.lt.u32 	%p14223, %r11770, %r51544;
	selp.s32 	%r51570, -1, 0, %p14222;
	add.s32 	%r60430, %r51569, %r51570;
	setp.lt.u32 	%p14224, %r51569, %r51568;
	or.pred  	%p14225, %p14223, %p14224;
	selp.u32 	%r51571, 1, 0, %p14225;
	sub.s32 	%r51572, %r11771, %r51548;
	setp.lt.u32 	%p14226, %r11771, %r51548;
	selp.s32 	%r51573, -1, 0, %p14225;
	add.s32 	%r60431, %r51572, %r51573;
	setp.lt.u32 	%p14227, %r51572, %r51571;
	or.pred  	%p14228, %p14226, %p14227;
	selp.u32 	%r51574, 1, 0, %p14228;
	sub.s32 	%r51575, %r11772, %r51552;
	setp.lt.u32 	%p14229, %r11772, %r51552;
	selp.s32 	%r51576, -1, 0, %p14228;
	add.s32 	%r60432, %r51575, %r51576;
	setp.lt.u32 	%p14230, %r51575, %r51574;
	or.pred  	%p14231, %p14229, %p14230;
	selp.u32 	%r51577, 1, 0, %p14231;
	sub.s32 	%r51578, %r11773, %r51556;
	setp.lt.u32 	%p14232, %r11773, %r51556;
	selp.s32 	%r51579, -1, 0, %p14231;
	add.s32 	%r60433, %r51578, %r51579;
	setp.lt.u32 	%p14233, %r51578, %r51577;
	or.pred  	%p14234, %p14232, %p14233;
	selp.u32 	%r51580, 1, 0, %p14234;
	sub.s32 	%r51581, %r11774, %r51560;
	setp.lt.u32 	%p14235, %r11774, %r51560;
	selp.s32 	%r51582, -1, 0, %p14234;
	add.s32 	%r60434, %r51581, %r51582;
	setp.lt.u32 	%p14236, %r51581, %r51580;
	or.pred  	%p14237, %p14235, %p14236;
	selp.u32 	%r51583, 1, 0, %p14237;
	sub.s32 	%r51584, %r11775, %r51564;
	setp.lt.u32 	%p14238, %r11775, %r51564;
	selp.s32 	%r51585, -1, 0, %p14237;
	add.s32 	%r60435, %r51584, %r51585;
	setp.lt.u32 	%p14239, %r51584, %r51583;
	or.pred  	%p14240, %p14238, %p14239;
	selp.s32 	%r51586, -1, 0, %p14240;
	add.s32 	%r51587, %r51567, %r11776;
	add.s32 	%r60436, %r51587, %r51586;
$L__BB0_3932:
	st.local.u32 	[%rd14], %r60429;
	st.local.u32 	[%rd14+4], %r60430;
	st.local.u32 	[%rd14+8], %r60431;
	st.local.u32 	[%rd14+12], %r60432;
	st.local.u32 	[%rd14+16], %r60433;
	st.local.u32 	[%rd14+20], %r60434;
	st.local.u32 	[%rd14+24], %r60435;
	st.local.u32 	[%rd14+28], %r60436;
	add.s32 	%r60571, %r10678, %r10676;
	setp.lt.u32 	%p14241, %r60571, %r10678;
	selp.u32 	%r51588, 1, 0, %p14241;
	add.s32 	%r51589, %r10682, %r10680;
	setp.lt.u32 	%p14242, %r51589, %r10682;
	selp.u32 	%r51590, 1, 0, %p14242;
	add.s32 	%r60572, %r51589, %r51588;
	setp.lt.u32 	%p14243, %r60572, %r51589;
	selp.u32 	%r51591, 1, 0, %p14243;
	add.s32 	%r51592, %r51591, %r51590;
	add.s32 	%r51593, %r10686, %r10684;
	setp.lt.u32 	%p14244, %r51593, %r10686;
	selp.u32 	%r51594, 1, 0, %p14244;
	add.s32 	%r60573, %r51593, %r51592;
	setp.lt.u32 	%p14245, %r60573, %r51593;
	selp.u32 	%r51595, 1, 0, %p14245;
	add.s32 	%r51596, %r51595, %r51594;
	add.s32 	%r51597, %r10690, %r10688;
	setp.lt.u32 	%p14246, %r51597, %r10690;
	selp.u32 	%r51598, 1, 0, %p14246;
	add.s32 	%r60574, %r51597, %r51596;
	setp.lt.u32 	%p14247, %r60574, %r51597;
	selp.u32 	%r51599, 1, 0, %p14247;
	add.s32 	%r51600, %r51599, %r51598;
	add.s32 	%r51601, %r10694, %r10692;
	setp.lt.u32 	%p14248, %r51601, %r10694;
	selp.u32 	%r51602, 1, 0, %p14248;
	add.s32 	%r60575, %r51601, %r51600;
	setp.lt.u32 	%p14249, %r60575, %r51601;
	selp.u32 	%r51603, 1, 0, %p14249;
	add.s32 	%r51604, %r51603, %r51602;
	add.s32 	%r51605, %r10698, %r10696;
	setp.lt.u32 	%p14250, %r51605, %r10698;
	selp.u32 	%r51606, 1, 0, %p14250;
	add.s32 	%r60576, %r51605, %r51604;
	setp.lt.u32 	%p14251, %r60576, %r51605;
	selp.u32 	%r51607, 1, 0, %p14251;
	add.s32 	%r51608, %r51607, %r51606;
	add.s32 	%r51609, %r10702, %r10700;
	setp.lt.u32 	%p14252, %r51609, %r10702;
	selp.u32 	%r51610, 1, 0, %p14252;
	add.s32 	%r60577, %r51609, %r51608;
	setp.lt.u32 	%p14253, %r60577, %r51609;
	selp.u32 	%r51611, 1, 0, %p14253;
	add.s32 	%r51612, %r51611, %r51610;
	add.s32 	%r51613, %r10706, %r10704;
	add.s32 	%r60578, %r51613, %r51612;
	setp.lt.u32 	%p14254, %r60578, %r11776;
	mov.u32 	%r60437, %r60571;
	mov.u32 	%r60438, %r60572;
	mov.u32 	%r60439, %r60573;
	mov.u32 	%r60440, %r60574;
	mov.u32 	%r60441, %r60575;
	mov.u32 	%r60442, %r60576;
	mov.u32 	%r60443, %r60577;
	mov.u32 	%r60444, %r60578;
	@%p14254 bra 	$L__BB0_3947;
	setp.gt.u32 	%p14255, %r60578, %r11776;
	@%p14255 bra 	$L__BB0_3946;
	setp.lt.u32 	%p14256, %r60577, %r11775;
	mov.u32 	%r60437, %r60571;
	mov.u32 	%r60438, %r60572;
	mov.u32 	%r60439, %r60573;
	mov.u32 	%r60440, %r60574;
	mov.u32 	%r60441, %r60575;
	mov.u32 	%r60442, %r60576;
	mov.u32 	%r60443, %r60577;
	mov.u32 	%r60444, %r60578;
	@%p14256 bra 	$L__BB0_3947;
	setp.gt.u32 	%p14257, %r60577, %r11775;
	@%p14257 bra 	$L__BB0_3946;
	setp.lt.u32 	%p14258, %r60576, %r11774;
	mov.u32 	%r60437, %r60571;
	mov.u32 	%r60438, %r60572;
	mov.u32 	%r60439, %r60573;
	mov.u32 	%r60440, %r60574;
	mov.u32 	%r60441, %r60575;
	mov.u32 	%r60442, %r60576;
	mov.u32 	%r60443, %r60577;
	mov.u32 	%r60444, %r60578;
	@%p14258 bra 	$L__BB0_3947;
	setp.gt.u32 	%p14259, %r60576, %r11774;
	@%p14259 bra 	$L__BB0_3946;
	setp.lt.u32 	%p14260, %r60575, %r11773;
	mov.u32 	%r60437, %r60571;
	mov.u32 	%r60438, %r60572;
	mov.u32 	%r60439, %r60573;
	mov.u32 	%r60440, %r60574;
	mov.u32 	%r60441, %r60575;
	mov.u32 	%r60442, %r60576;
	mov.u32 	%r60443, %r60577;
	mov.u32 	%r60444, %r60578;
	@%p14260 bra 	$L__BB0_3947;
	setp.gt.u32 	%p14261, %r60575, %r11773;
	@%p14261 bra 	$L__BB0_3946;
	setp.lt.u32 	%p14262, %r60574, %r11772;
	mov.u32 	%r60437, %r60571;
	mov.u32 	%r60438, %r60572;
	mov.u32 	%r60439, %r60573;
	mov.u32 	%r60440, %r60574;
	mov.u32 	%r60441, %r60575;
	mov.u32 	%r60442, %r60576;
	mov.u32 	%r60443, %r60577;
	mov.u32 	%r60444, %r60578;
	@%p14262 bra 	$L__BB0_3947;
	setp.gt.u32 	%p14263, %r60574, %r11772;
	@%p14263 bra 	$L__BB0_3946;
	setp.lt.u32 	%p14264, %r60573, %r11771;
	mov.u32 	%r60437, %r60571;
	mov.u32 	%r60438, %r60572;
	mov.u32 	%r60439, %r60573;
	mov.u32 	%r60440, %r60574;
	mov.u32 	%r60441, %r60575;
	mov.u32 	%r60442, %r60576;
	mov.u32 	%r60443, %r60577;
	mov.u32 	%r60444, %r60578;
	@%p14264 bra 	$L__BB0_3947;
	setp.gt.u32 	%p14265, %r60573, %r11771;
	@%p14265 bra 	$L__BB0_3946;
	setp.lt.u32 	%p14266, %r60572, %r11770;
	mov.u32 	%r60437, %r60571;
	mov.u32 	%r60438, %r60572;
	mov.u32 	%r60439, %r60573;
	mov.u32 	%r60440, %r60574;
	mov.u32 	%r60441, %r60575;
	mov.u32 	%r60442, %r60576;
	mov.u32 	%r60443, %r60577;
	mov.u32 	%r60444, %r60578;
	@%p14266 bra 	$L__BB0_3947;
	setp.le.u32 	%p14267, %r60572, %r11770;
	setp.lt.u32 	%p14268, %r60571, %r11769;
	and.pred  	%p14269, %p14267, %p14268;
	mov.u32 	%r60437, %r60571;
	mov.u32 	%r60438, %r60572;
	mov.u32 	%r60439, %r60573;
	mov.u32 	%r60440, %r60574;
	mov.u32 	%r60441, %r60575;
	mov.u32 	%r60442, %r60576;
	mov.u32 	%r60443, %r60577;
	mov.u32 	%r60444, %r60578;
	@%p14269 bra 	$L__BB0_3947;
$L__BB0_3946:
	sub.s32 	%r60437, %r60571, %r11769;
	setp.lt.u32 	%p14270, %r60571, %r11769;
	selp.u32 	%r51614, 1, 0, %p14270;
	sub.s32 	%r51615, %r60572, %r11770;
	setp.lt.u32 	%p14271, %r60572, %r11770;
	selp.s32 	%r51616, -1, 0, %p14270;
	add.s32 	%r60438, %r51615, %r51616;
	setp.lt.u32 	%p14272, %r51615, %r51614;
	or.pred  	%p14273, %p14271, %p14272;
	selp.u32 	%r51617, 1, 0, %p14273;
	sub.s32 	%r51618, %r60573, %r11771;
	setp.lt.u32 	%p14274, %r60573, %r11771;
	selp.s32 	%r51619, -1, 0, %p14273;
	add.s32 	%r60439, %r51618, %r51619;
	setp.lt.u32 	%p14275, %r51618, %r51617;
	or.pred  	%p14276, %p14274, %p14275;
	selp.u32 	%r51620, 1, 0, %p14276;
	sub.s32 	%r51621, %r60574, %r11772;
	setp.lt.u32 	%p14277, %r60574, %r11772;
	selp.s32 	%r51622, -1, 0, %p14276;
	add.s32 	%r60440, %r51621, %r51622;
	setp.lt.u32 	%p14278, %r51621, %r51620;
	or.pred  	%p14279, %p14277, %p14278;
	selp.u32 	%r51623, 1, 0, %p14279;
	sub.s32 	%r51624, %r60575, %r11773;
	setp.lt.u32 	%p14280, %r60575, %r11773;
	selp.s32 	%r51625, -1, 0, %p14279;
	add.s32 	%r60441, %r51624, %r51625;
	setp.lt.u32 	%p14281, %r51624, %r51623;
	or.pred  	%p14282, %p14280, %p14281;
	selp.u32 	%r51626, 1, 0, %p14282;
	sub.s32 	%r51627, %r60576, %r11774;
	setp.lt.u32 	%p14283, %r60576, %r11774;
	selp.s32 	%r51628, -1, 0, %p14282;
	add.s32 	%r60442, %r51627, %r51628;
	setp.lt.u32 	%p14284, %r51627, %r51626;
	or.pred  	%p14285, %p14283, %p14284;
	selp.u32 	%r51629, 1, 0, %p14285;
	sub.s32 	%r51630, %r60577, %r11775;
	setp.lt.u32 	%p14286, %r60577, %r11775;
	selp.s32 	%r51631, -1, 0, %p14285;
	add.s32 	%r60443, %r51630, %r51631;
	setp.lt.u32 	%p14287, %r51630, %r51629;
	or.pred  	%p14288, %p14286, %p14287;
	selp.s32 	%r51632, -1, 0, %p14288;
	sub.s32 	%r51633, %r60578, %r11776;
	add.s32 	%r60444, %r51633, %r51632;
$L__BB0_3947:
	setp.lt.u32 	%p14289, %r10704, %r10706;
	@%p14289 bra 	$L__BB0_3962;
	setp.gt.u32 	%p14290, %r10704, %r10706;
	@%p14290 bra 	$L__BB0_3961;
	setp.lt.u32 	%p14291, %r10700, %r10702;
	@%p14291 bra 	$L__BB0_3962;
	setp.gt.u32 	%p14292, %r10700, %r10702;
	@%p14292 bra 	$L__BB0_3961;
	setp.lt.u32 	%p14293, %r10696, %r10698;
	@%p14293 bra 	$L__BB0_3962;
	setp.gt.u32 	%p14294, %r10696, %r10698;
	@%p14294 bra 	$L__BB0_3961;
	setp.lt.u32 	%p14295, %r10692, %r10694;
	@%p14295 bra 	$L__BB0_3962;
	setp.gt.u32 	%p14296, %r10692, %r10694;
	@%p14296 bra 	$L__BB0_3961;
	setp.lt.u32 	%p14297, %r10688, %r10690;
	@%p14297 bra 	$L__BB0_3962;
	setp.gt.u32 	%p14298, %r10688, %r10690;
	@%p14298 bra 	$L__BB0_3961;
	setp.lt.u32 	%p14299, %r10684, %r10686;
	@%p14299 bra 	$L__BB0_3962;
	setp.gt.u32 	%p14300, %r10684, %r10686;
	@%p14300 bra 	$L__BB0_3961;
	setp.lt.u32 	%p14301, %r10680, %r10682;
	@%p14301 bra 	$L__BB0_3962;
	setp.le.u32 	%p14302, %r10680, %r10682;
	setp.lt.u32 	%p14303, %r10676, %r10678;
	and.pred  	%p14304, %p14302, %p14303;
	@%p14304 bra 	$L__BB0_3962;
$L__BB0_3961:
	sub.s32 	%r60445, %r10676, %r10678;
	setp.lt.u32 	%p14305, %r10676, %r10678;
	selp.u32 	%r51634, 1, 0, %p14305;
	sub.s32 	%r51635, %r10680, %r10682;
	setp.lt.u32 	%p14306, %r10680, %r10682;
	selp.s32 	%r51636, -1, 0, %p14305;
	add.s32 	%r60446, %r51635, %r51636;
	setp.lt.u32 	%p14307, %r51635, %r51634;
	or.pred  	%p14308, %p14306, %p14307;
	selp.u32 	%r51637, 1, 0, %p14308;
	sub.s32 	%r51638, %r10684, %r10686;
	setp.lt.u32 	%p14309, %r10684, %r10686;
	selp.s32 	%r51639, -1, 0, %p14308;
	add.s32 	%r60447, %r51638, %r51639;
	setp.lt.u32 	%p14310, %r51638, %r51637;
	or.pred  	%p14311, %p14309, %p14310;
	selp.u32 	%r51640, 1, 0, %p14311;
	sub.s32 	%r51641, %r10688, %r10690;
	setp.lt.u32 	%p14312, %r10688, %r10690;
	selp.s32 	%r51642, -1, 0, %p14311;
	add.s32 	%r60448, %r51641, %r51642;
	setp.lt.u32 	%p14313, %r51641, %r51640;
	or.pred  	%p14314, %p14312, %p14313;
	selp.u32 	%r51643, 1, 0, %p14314;
	sub.s32 	%r51644, %r10692, %r10694;
	setp.lt.u32 	%p14315, %r10692, %r10694;
	selp.s32 	%r51645, -1, 0, %p14314;
	add.s32 	%r60449, %r51644, %r51645;
	setp.lt.u32 	%p14316, %r51644, %r51643;
	or.pred  	%p14317, %p14315, %p14316;
	selp.u32 	%r51646, 1, 0, %p14317;
	sub.s32 	%r51647, %r10696, %r10698;
	setp.lt.u32 	%p14318, %r10696, %r10698;
	selp.s32 	%r51648, -1, 0, %p14317;
	add.s32 	%r60450, %r51647, %r51648;
	setp.lt.u32 	%p14319, %r51647, %r51646;
	or.pred  	%p14320, %p14318, %p14319;
	selp.u32 	%r51649, 1, 0, %p14320;
	sub.s32 	%r51650, %r10700, %r10702;
	setp.lt.u32 	%p14321, %r10700, %r10702;
	selp.s32 	%r51651, -1, 0, %p14320;
	add.s32 	%r60451, %r51650, %r51651;
	setp.lt.u32 	%p14322, %r51650, %r51649;
	or.pred  	%p14323, %p14321, %p14322;
	selp.s32 	%r51652, -1, 0, %p14323;
	sub.s32 	%r51653, %r10704, %r10706;
	add.s32 	%r60452, %r51653, %r51652;
	bra.uni 	$L__BB0_3963;
$L__BB0_3962:
	sub.s32 	%r51654, %r10678, %r10676;
	setp.lt.u32 	%p14324, %r10678, %r10676;
	selp.u32 	%r51655, 1, 0, %p14324;
	sub.s32 	%r51656, %r10682, %r10680;
	setp.lt.u32 	%p14325, %r10682, %r10680;
	selp.s32 	%r51657, -1, 0, %p14324;
	add.s32 	%r51658, %r51656, %r51657;
	setp.lt.u32 	%p14326, %r51656, %r51655;
	or.pred  	%p14327, %p14325, %p14326;
	selp.u32 	%r51659, 1, 0, %p14327;
	sub.s32 	%r51660, %r10686, %r10684;
	setp.lt.u32 	%p14328, %r10686, %r10684;
	selp.s32 	%r51661, -1, 0, %p14327;
	add.s32 	%r51662, %r51660, %r51661;
	setp.lt.u32 	%p14329, %r51660, %r51659;
	or.pred  	%p14330, %p14328, %p14329;
	selp.u32 	%r51663, 1, 0, %p14330;
	sub.s32 	%r51664, %r10690, %r10688;
	setp.lt.u32 	%p14331, %r10690, %r10688;
	selp.s32 	%r51665, -1, 0, %p14330;
	add.s32 	%r51666, %r51664, %r51665;
	setp.lt.u32 	%p14332, %r51664, %r51663;
	or.pred  	%p14333, %p14331, %p14332;
	selp.u32 	%r51667, 1, 0, %p14333;
	sub.s32 	%r51668, %r10694, %r10692;
	setp.lt.u32 	%p14334, %r10694, %r10692;
	selp.s32 	%r51669, -1, 0, %p14333;
	add.s32 	%r51670, %r51668, %r51669;
	setp.lt.u32 	%p14335, %r51668, %r51667;
	or.pred  	%p14336, %p14334, %p14335;
	selp.u32 	%r51671, 1, 0, %p14336;
	sub.s32 	%r51672, %r10698, %r10696;
	setp.lt.u32 	%p14337, %r10698, %r10696;
	selp.s32 	%r51673, -1, 0, %p14336;
	add.s32 	%r51674, %r51672, %r51673;
	setp.lt.u32 	%p14338, %r51672, %r51671;
	or.pred  	%p14339, %p14337, %p14338;
	selp.u32 	%r51675, 1, 0, %p14339;
	sub.s32 	%r51676, %r10702, %r10700;
	setp.lt.u32 	%p14340, %r10702, %r10700;
	selp.s32 	%r51677, -1, 0, %p14339;
	add.s32 	%r51678, %r51676, %r51677;
	setp.lt.u32 	%p14341, %r51676, %r51675;
	or.pred  	%p14342, %p14340, %p14341;
	selp.u32 	%r51679, 1, 0, %p14342;
	sub.s32 	%r51680, %r10704, %r10706;
	add.s32 	%r51681, %r51680, %r51679;
	sub.s32 	%r60445, %r11769, %r51654;
	setp.lt.u32 	%p14343, %r11769, %r51654;
	selp.u32 	%r51682, 1, 0, %p14343;
	sub.s32 	%r51683, %r11770, %r51658;
	setp.lt.u32 	%p14344, %r11770, %r51658;
	selp.s32 	%r51684, -1, 0, %p14343;
	add.s32 	%r60446, %r51683, %r51684;
	setp.lt.u32 	%p14345, %r51683, %r51682;
	or.pred  	%p14346, %p14344, %p14345;
	selp.u32 	%r51685, 1, 0, %p14346;
	sub.s32 	%r51686, %r11771, %r51662;
	setp.lt.u32 	%p14347, %r11771, %r51662;
	selp.s32 	%r51687, -1, 0, %p14346;
	add.s32 	%r60447, %r51686, %r51687;
	setp.lt.u32 	%p14348, %r51686, %r51685;
	or.pred  	%p14349, %p14347, %p14348;
	selp.u32 	%r51688, 1, 0, %p14349;
	sub.s32 	%r51689, %r11772, %r51666;
	setp.lt.u32 	%p14350, %r11772, %r51666;
	selp.s32 	%r51690, -1, 0, %p14349;
	add.s32 	%r60448, %r51689, %r51690;
	setp.lt.u32 	%p14351, %r51689, %r51688;
	or.pred  	%p14352, %p14350, %p14351;
	selp.u32 	%r51691, 1, 0, %p14352;
	sub.s32 	%r51692, %r11773, %r51670;
	setp.lt.u32 	%p14353, %r11773, %r51670;
	selp.s32 	%r51693, -1, 0, %p14352;
	add.s32 	%r60449, %r51692, %r51693;
	setp.lt.u32 	%p14354, %r51692, %r51691;
	or.pred  	%p14355, %p14353, %p14354;
	selp.u32 	%r51694, 1, 0, %p14355;
	sub.s32 	%r51695, %r11774, %r51674;
	setp.lt.u32 	%p14356, %r11774, %r51674;
	selp.s32 	%r51696, -1, 0, %p14355;
	add.s32 	%r60450, %r51695, %r51696;
	setp.lt.u32 	%p14357, %r51695, %r51694;
	or.pred  	%p14358, %p14356, %p14357;
	selp.u32 	%r51697, 1, 0, %p14358;
	sub.s32 	%r51698, %r11775, %r51678;
	setp.lt.u32 	%p14359, %r11775, %r51678;
	selp.s32 	%r51699, -1, 0, %p14358;
	add.s32 	%r60451, %r51698, %r51699;
	setp.lt.u32 	%p14360, %r51698, %r51697;
	or.pred  	%p14361, %p14359, %p14360;
	selp.s32 	%r51700, -1, 0, %p14361;
	add.s32 	%r51701, %r51681, %r11776;
	add.s32 	%r60452, %r51701, %r51700;
$L__BB0_3963:
	and.b32  	%r10810, %r60445, 65535;
	shr.u32 	%r10811, %r60445, 16;
	and.b32  	%r10812, %r60446, 65535;
	shr.u32 	%r10813, %r60446, 16;
	and.b32  	%r10814, %r60447, 65535;
	shr.u32 	%r10815, %r60447, 16;
	and.b32  	%r10816, %r60448, 65535;
	shr.u32 	%r10817, %r60448, 16;
	and.b32  	%r10818, %r60449, 65535;
	shr.u32 	%r10819, %r60449, 16;
	and.b32  	%r10820, %r60450, 65535;
	shr.u32 	%r10821, %r60450, 16;
	and.b32  	%r10822, %r60451, 65535;
	shr.u32 	%r10823, %r60451, 16;
	and.b32  	%r10824, %r60452, 65535;
	shr.u32 	%r10825, %r60452, 16;
	mov.b32 	%r60469, 0;
	mov.u64 	%rd536, %rd13;
	mov.u32 	%r60468, %r60469;
	mov.u32 	%r60467, %r60469;
	mov.u32 	%r60466, %r60469;
	mov.u32 	%r60465, %r60469;
	mov.u32 	%r60464, %r60469;
	mov.u32 	%r60463, %r60469;
	mov.u32 	%r60460, %r60469;
	mov.u32 	%r60461, %r60469;
$L__BB0_3964:
	ld.param.u32 	%r55722, [_Z17ecm_stage1_kernelj4U256S_S_jPKjjjjjjjjPjS2_S2_S2_S2_S2__param_4];
	ld.local.u32 	%r51703, [%rd536];
	shr.u32 	%r51704, %r51703, 16;
	and.b32  	%r51705, %r51703, 65535;
	mul.lo.s32 	%r51706, %r10810, %r51705;
	mul.lo.s32 	%r51707, %r10810, %r51704;
	mad.lo.s32 	%r51708, %r10811, %r51705, %r51707;
	and.b32  	%r51709, %r51706, 65535;
	shl.b32 	%r51710, %r51708, 16;
	shr.u32 	%r51711, %r51706, 16;
	shr.u32 	%r51712, %r51708, 16;
	add.s32 	%r51713, %r51709, %r60460;
	add.s32 	%r51714, %r51713, %r51710;
	setp.lt.u32 	%p14362, %r51714, %r60460;
	selp.u32 	%r51715, 1, 0, %p14362;
	mad.lo.s32 	%r51716, %r10811, %r51704, %r51711;
	add.s32 	%r51717, %r51716, %r51712;
	add.s32 	%r51718, %r51717, %r51715;
	mul.lo.s32 	%r51719, %r10812, %r51705;
	mul.lo.s32 	%r51720, %r10812, %r51704;
	mad.lo.s32 	%r51721, %r10813, %r51705, %r51720;
	and.b32  	%r51722, %r51719, 65535;
	shl.b32 	%r51723, %r51721, 16;
	shr.u32 	%r51724, %r51719, 16;
	shr.u32 	%r51725, %r51721, 16;
	add.s32 	%r51726, %r51722, %r60463;
	add.s32 	%r51727, %r51726, %r51723;
	setp.lt.u32 	%p14363, %r51727, %r60463;
	selp.u32 	%r51728, 1, 0, %p14363;
	add.s32 	%r51729, %r51727, %r51718;
	setp.lt.u32 	%p14364, %r51729, %r51727;
	selp.u32 	%r51730, 1, 0, %p14364;
	mad.lo.s32 	%r51731, %r10813, %r51704, %r51724;
	add.s32 	%r51732, %r51731, %r51725;
	add.s32 	%r51733, %r51732, %r51728;
	add.s32 	%r51734, %r51733, %r51730;
	mul.lo.s32 	%r51735, %r10814, %r51705;
	mul.lo.s32 	%r51736, %r10814, %r51704;
	mad.lo.s32 	%r51737, %r10815, %r51705, %r51736;
	and.b32  	%r51738, %r51735, 65535;
	shl.b32 	%r51739, %r51737, 16;
	shr.u32 	%r51740, %r51735, 16;
	shr.u32 	%r51741, %r51737, 16;
	add.s32 	%r51742, %r51738, %r60464;
	add.s32 	%r51743, %r51742, %r51739;
	setp.lt.u32 	%p14365, %r51743, %r60464;
	selp.u32 	%r51744, 1, 0, %p14365;
	add.s32 	%r51745, %r51743, %r51734;
	setp.lt.u32 	%p14366, %r51745, %r51743;
	selp.u32 	%r51746, 1, 0, %p14366;
	mad.lo.s32 	%r51747, %r10815, %r51704, %r51740;
	add.s32 	%r51748, %r51747, %r51741;
	add.s32 	%r51749, %r51748, %r51744;
	add.s32 	%r51750, %r51749, %r51746;
	mul.lo.s32 	%r51751, %r10816, %r51705;
	mul.lo.s32 	%r51752, %r10816, %r51704;
	mad.lo.s32 	%r51753, %r10817, %r51705, %r51752;
	and.b32  	%r51754, %r51751, 65535;
	shl.b32 	%r51755, %r51753, 16;
	shr.u32 	%r51756, %r51751, 16;
	shr.u32 	%r51757, %r51753, 16;
	add.s32 	%r51758, %r51754, %r60465;
	add.s32 	%r51759, %r51758, %r51755;
	setp.lt.u32 	%p14367, %r51759, %r60465;
	selp.u32 	%r51760, 1, 0, %p14367;
	add.s32 	%r51761, %r51759, %r51750;
	setp.lt.u32 	%p14368, %r51761, %r51759;
	selp.u32 	%r51762, 1, 0, %p14368;
	mad.lo.s32 	%r51763, %r10817, %r51704, %r51756;
	add.s32 	%r51764, %r51763, %r51757;
	add.s32 	%r51765, %r51764, %r51760;
	add.s32 	%r51766, %r51765, %r51762;
	mul.lo.s32 	%r51767, %r10818, %r51705;
	mul.lo.s32 	%r51768, %r10818, %r51704;
	mad.lo.s32 	%r51769, %r10819, %r51705, %r51768;
	and.b32  	%r51770, %r51767, 65535;
	shl.b32 	%r51771, %r51769, 16;
	shr.u32 	%r51772, %r51767, 16;
	shr.u32 	%r51773, %r51769, 16;
	add.s32 	%r51774, %r51770, %r60466;
	add.s32 	%r51775, %r51774, %r51771;
	setp.lt.u32 	%p14369, %r51775, %r60466;
	selp.u32 	%r51776, 1, 0, %p14369;
	add.s32 	%r51777, %r51775, %r51766;
	setp.lt.u32 	%p14370, %r51777, %r51775;
	selp.u32 	%r51778, 1, 0, %p14370;
	mad.lo.s32 	%r51779, %r10819, %r51704, %r51772;
	add.s32 	%r51780, %r51779, %r51773;
	add.s32 	%r51781, %r51780, %r51776;
	add.s32 	%r51782, %r51781, %r51778;
	mul.lo.s32 	%r51783, %r10820, %r51705;
	mul.lo.s32 	%r51784, %r10820, %r51704;
	mad.lo.s32 	%r51785, %r10821, %r51705, %r51784;
	and.b32  	%r51786, %r51783, 65535;
	shl.b32 	%r51787, %r51785, 16;
	shr.u32 	%r51788, %r51783, 16;
	shr.u32 	%r51789, %r51785, 16;
	add.s32 	%r51790, %r51786, %r60467;
	add.s32 	%r51791, %r51790, %r51787;
	setp.lt.u32 	%p14371, %r51791, %r60467;
	selp.u32 	%r51792, 1, 0, %p14371;
	add.s32 	%r51793, %r51791, %r51782;
	setp.lt.u32 	%p14372, %r51793, %r51791;
	selp.u32 	%r51794, 1, 0, %p14372;
	mad.lo.s32 	%r51795, %r10821, %r51704, %r51788;
	add.s32 	%r51796, %r51795, %r51789;
	add.s32 	%r51797, %r51796, %r51792;
	add.s32 	%r51798, %r51797, %r51794;
	mul.lo.s32 	%r51799, %r10822, %r51705;
	mul.lo.s32 	%r51800, %r10822, %r51704;
	mad.lo.s32 	%r51801, %r10823, %r51705, %r51800;
	and.b32  	%r51802, %r51799, 65535;
	shl.b32 	%r51803, %r51801, 16;
	shr.u32 	%r51804, %r51799, 16;
	shr.u32 	%r51805, %r51801, 16;
	add.s32 	%r51806, %r51802, %r60468;
	add.s32 	%r51807, %r51806, %r51803;
	setp.lt.u32 	%p14373, %r51807, %r60468;
	selp.u32 	%r51808, 1, 0, %p14373;
	add.s32 	%r51809, %r51807, %r51798;
	setp.lt.u32 	%p14374, %r51809, %r51807;
	selp.u32 	%r51810, 1, 0, %p14374;
	mad.lo.s32 	%r51811, %r10823, %r51704, %r51804;
	add.s32 	%r51812, %r51811, %r51805;
	add.s32 	%r51813, %r51812, %r51808;
	add.s32 	%r51814, %r51813, %r51810;
	mul.lo.s32 	%r51815, %r10824, %r51705;
	mul.lo.s32 	%r51816, %r10824, %r51704;
	mad.lo.s32 	%r51817, %r10825, %r51705, %r51816;
	and.b32  	%r51818, %r51815, 65535;
	shl.b32 	%r51819, %r51817, 16;
	shr.u32 	%r51820, %r51815, 16;
	shr.u32 	%r51821, %r51817, 16;
	add.s32 	%r51822, %r51818, %r60469;
	add.s32 	%r51823, %r51822, %r51819;
	setp.lt.u32 	%p14375, %r51823, %r60469;
	selp.u32 	%r51824, 1, 0, %p14375;
	add.s32 	%r51825, %r51823, %r51814;
	setp.lt.u32 	%p14376, %r51825, %r51823;
	selp.u32 	%r51826, 1, 0, %p14376;
	mad.lo.s32 	%r51827, %r10825, %r51704, %r51820;
	add.s32 	%r51828, %r51827, %r51821;
	add.s32 	%r51829, %r51828, %r51824;
	add.s32 	%r51830, %r51829, %r51826;
	mul.lo.s32 	%r51831, %r51714, %r55722;
	shr.u32 	%r51832, %r51831, 16;
	and.b32  	%r51833, %r51831, 65535;
	and.b32  	%r51834, %r11769, 65535;
	mul.lo.s32 	%r51835, %r51834, %r51833;
	shr.u32 	%r51836, %r11769, 16;
	mul.lo.s32 	%r51837, %r51834, %r51832;
	mad.lo.s32 	%r51838, %r51836, %r51833, %r51837;
	and.b32  	%r51839, %r51835, 65535;
	shl.b32 	%r51840, %r51838, 16;
	shr.u32 	%r51841, %r51835, 16;
	shr.u32 	%r51842, %r51838, 16;
	add.s32 	%r51843, %r51839, %r51714;
	add.s32 	%r51844, %r51843, %r51840;
	setp.lt.u32 	%p14377, %r51844, %r51714;
	selp.u32 	%r51845, 1, 0, %p14377;
	mad.lo.s32 	%r51846, %r51836, %r51832, %r51841;
	add.s32 	%r51847, %r51846, %r51842;
	add.s32 	%r51848, %r51847, %r51845;
	and.b32  	%r51849, %r11770, 65535;
	mul.lo.s32 	%r51850, %r51849, %r51833;
	shr.u32 	%r51851, %r11770, 16;
	mul.lo.s32 	%r51852, %r51849, %r51832;
	mad.lo.s32 	%r51853, %r51851, %r51833, %r51852;
	and.b32  	%r51854, %r51850, 65535;
	shl.b32 	%r51855, %r51853, 16;
	shr.u32 	%r51856, %r51850, 16;
	shr.u32 	%r51857, %r51853, 16;
	add.s32 	%r51858, %r51854, %r51729;
	add.s32 	%r51859, %r51858, %r51855;
	setp.lt.u32 	%p14378, %r51859, %r51729;
	selp.u32 	%r51860, 1, 0, %p14378;
	add.s32 	%r60460, %r51859, %r51848;
	setp.lt.u32 	%p14379, %r60460, %r51859;
	selp.u32 	%r51861, 1, 0, %p14379;
	mad.lo.s32 	%r51862, %r51851, %r51832, %r51856;
	add.s32 	%r51863, %r51862, %r51857;
	add.s32 	%r51864, %r51863, %r51860;
	add.s32 	%r51865, %r51864, %r51861;
	and.b32  	%r51866, %r11771, 65535;
	mul.lo.s32 	%r51867, %r51866, %r51833;
	shr.u32 	%r51868, %r11771, 16;
	mul.lo.s32 	%r51869, %r51866, %r51832;
	mad.lo.s32 	%r51870, %r51868, %r51833, %r51869;
	and.b32  	%r51871, %r51867, 65535;
	shl.b32 	%r51872, %r51870, 16;
	shr.u32 	%r51873, %r51867, 16;
	shr.u32 	%r51874, %r51870, 16;
	add.s32 	%r51875, %r51871, %r51745;
	add.s32 	%r51876, %r51875, %r51872;
	setp.lt.u32 	%p14380, %r51876, %r51745;
	selp.u32 	%r51877, 1, 0, %p14380;
	add.s32 	%r60463, %r51876, %r51865;
	setp.lt.u32 	%p14381, %r60463, %r51876;
	selp.u32 	%r51878, 1, 0, %p14381;
	mad.lo.s32 	%r51879, %r51868, %r51832, %r51873;
	add.s32 	%r51880, %r51879, %r51874;
	add.s32 	%r51881, %r51880, %r51877;
	add.s32 	%r51882, %r51881, %r51878;
	and.b32  	%r51883, %r11772, 65535;
	mul.lo.s32 	%r51884, %r51883, %r51833;
	shr.u32 	%r51885, %r11772, 16;
	mul.lo.s32 	%r51886, %r51883, %r51832;
	mad.lo.s32 	%r51887, %r51885, %r51833, %r51886;
	and.b32  	%r51888, %r51884, 65535;
	shl.b32 	%r51889, %r51887, 16;
	shr.u32 	%r51890, %r51884, 16;
	shr.u32 	%r51891, %r51887, 16;
	add.s32 	%r51892, %r51888, %r51761;
	add.s32 	%r51893, %r51892, %r51889;
	setp.lt.u32 	%p14382, %r51893, %r51761;
	selp.u32 	%r51894, 1, 0, %p14382;
	add.s32 	%r60464, %r51893, %r51882;
	setp.lt.u32 	%p14383, %r60464, %r51893;
	selp.u32 	%r51895, 1, 0, %p14383;
	mad.lo.s32 	%r51896, %r51885, %r51832, %r51890;
	add.s32 	%r51897, %r51896, %r51891;
	add.s32 	%r51898, %r51897, %r51894;
	add.s32 	%r51899, %r51898, %r51895;
	and.b32  	%r51900, %r11773, 65535;
	mul.lo.s32 	%r51901, %r51900, %r51833;
	shr.u32 	%r51902, %r11773, 16;
	mul.lo.s32 	%r51903, %r51900, %r51832;
	mad.lo.s32 	%r51904, %r51902, %r51833, %r51903;
	and.b32  	%r51905, %r51901, 65535;
	shl.b32 	%r51906, %r51904, 16;
	shr.u32 	%r51907, %r51901, 16;
	shr.u32 	%r51908, %r51904, 16;
	add.s32 	%r51909, %r51905, %r51777;
	add.s32 	%r51910, %r51909, %r51906;
	setp.lt.u32 	%p14384, %r51910, %r51777;
	selp.u32 	%r51911, 1, 0, %p14384;
	add.s32 	%r60465, %r51910, %r51899;
	setp.lt.u32 	%p14385, %r60465, %r51910;
	selp.u32 	%r51912, 1, 0, %p14385;
	mad.lo.s32 	%r51913, %r51902, %r51832, %r51907;
	add.s32 	%r51914, %r51913, %r51908;
	add.s32 	%r51915, %r51914, %r51911;
	add.s32 	%r51916, %r51915, %r51912;
	and.b32  	%r51917, %r11774, 65535;
	mul.lo.s32 	%r51918, %r51917, %r51833;
	shr.u32 	%r51919, %r11774, 16;
	mul.lo.s32 	%r51920, %r51917, %r51832;
	mad.lo.s32 	%r51921, %r51919, %r51833, %r51920;
	and.b32  	%r51922, %r51918, 65535;
	shl.b32 	%r51923, %r51921, 16;
	shr.u32 	%r51924, %r51918, 16;
	shr.u32 	%r51925, %r51921, 16;
	add.s32 	%r51926, %r51922, %r51793;
	add.s32 	%r51927, %r51926, %r51923;
	setp.lt.u32 	%p14386, %r51927, %r51793;
	selp.u32 	%r51928, 1, 0, %p14386;
	add.s32 	%r60466, %r51927, %r51916;
	setp.lt.u32 	%p14387, %r60466, %r51927;
	selp.u32 	%r51929, 1, 0, %p14387;
	mad.lo.s32 	%r51930, %r51919, %r51832, %r51924;
	add.s32 	%r51931, %r51930, %r51925;
	add.s32 	%r51932, %r51931, %r51928;
	add.s32 	%r51933, %r51932, %r51929;
	and.b32  	%r51934, %r11775, 65535;
	mul.lo.s32 	%r51935, %r51934, %r51833;
	shr.u32 	%r51936, %r11775, 16;
	mul.lo.s32 	%r51937, %r51934, %r51832;
	mad.lo.s32 	%r51938, %r51936, %r51833, %r51937;
	and.b32  	%r51939, %r51935, 65535;
	shl.b32 	%r51940, %r51938, 16;
	shr.u32 	%r51941, %r51935, 16;
	shr.u32 	%r51942, %r51938, 16;
	add.s32 	%r51943, %r51939, %r51809;
	add.s32 	%r51944, %r51943, %r51940;
	setp.lt.u32 	%p14388, %r51944, %r51809;
	selp.u32 	%r51945, 1, 0, %p14388;
	add.s32 	%r60467, %r51944, %r51933;
	setp.lt.u32 	%p14389, %r60467, %r51944;
	selp.u32 	%r51946, 1, 0, %p14389;
	mad.lo.s32 	%r51947, %r51936, %r51832, %r51941;
	add.s32 	%r51948, %r51947, %r51942;
	add.s32 	%r51949, %r51948, %r51945;
	add.s32 	%r51950, %r51949, %r51946;
	and.b32  	%r51951, %r11776, 65535;
	mul.lo.s32 	%r51952, %r51951, %r51833;
	shr.u32 	%r51953, %r11776, 16;
	mul.lo.s32 	%r51954, %r51951, %r51832;
	mad.lo.s32 	%r51955, %r51953, %r51833, %r51954;
	and.b32  	%r51956, %r51952, 65535;
	shl.b32 	%r51957, %r51955, 16;
	shr.u32 	%r51958, %r51952, 16;
	shr.u32 	%r51959, %r51955, 16;
	add.s32 	%r51960, %r51956, %r51825;
	add.s32 	%r51961, %r51960, %r51957;
	setp.lt.u32 	%p14390, %r51961, %r51825;
	selp.u32 	%r51962, 1, 0, %p14390;
	add.s32 	%r60468, %r51961, %r51950;
	setp.lt.u32 	%p14391, %r60468, %r51961;
	selp.u32 	%r51963, 1, 0, %p14391;
	mad.lo.s32 	%r51964, %r51953, %r51832, %r51958;
	add.s32 	%r51965, %r51964, %r51959;
	add.s32 	%r51966, %r51965, %r51962;
	add.s32 	%r51967, %r51966, %r51963;
	add.s32 	%r60469, %r51830, %r51967;
	add.s32 	%r60461, %r60461, 1;
	add.s64 	%rd536, %rd536, 4;
	setp.ne.s32 	%p14392, %r60461, 8;
	@%p14392 bra 	$L__BB0_3964;
	setp.lt.u32 	%p14393, %r60469, %r11776;
	mov.u32 	%r60462, %r60460;
	@%p14393 bra 	$L__BB0_3980;
	setp.gt.u32 	%p14394, %r60469, %r11776;
	@%p14394 bra 	$L__BB0_3979;
	setp.lt.u32 	%p14395, %r60468, %r11775;
	mov.u32 	%r60462, %r60460;
	@%p14395 bra 	$L__BB0_3980;
	setp.gt.u32 	%p14396, %r60468, %r11775;
	@%p14396 bra 	$L__BB0_3979;
	setp.lt.u32 	%p14397, %r60467, %r11774;
	mov.u32 	%r60462, %r60460;
	@%p14397 bra 	$L__BB0_3980;
	setp.gt.u32 	%p14398, %r60467, %r11774;
	@%p14398 bra 	$L__BB0_3979;
	setp.lt.u32 	%p14399, %r60466, %r11773;
	mov.u32 	%r60462, %r60460;
	@%p14399 bra 	$L__BB0_3980;
	setp.gt.u32 	%p14400, %r60466, %r11773;
	@%p14400 bra 	$L__BB0_3979;
	setp.lt.u32 	%p14401, %r60465, %r11772;
	mov.u32 	%r60462, %r60460;
	@%p14401 bra 	$L__BB0_3980;
	setp.gt.u32 	%p14402, %r60465, %r11772;
	@%p14402 bra 	$L__BB0_3979;
	setp.lt.u32 	%p14403, %r60464, %r11771;
	mov.u32 	%r60462, %r60460;
	@%p14403 bra 	$L__BB0_3980;
	setp.gt.u32 	%p14404, %r60464, %r11771;
	@%p14404 bra 	$L__BB0_3979;
	setp.lt.u32 	%p14405, %r60463, %r11770;
	mov.u32 	%r60462, %r60460;
	@%p14405 bra 	$L__BB0_3980;
	setp.le.u32 	%p14406, %r60463, %r11770;
	setp.lt.u32 	%p14407, %r60460, %r11769;
	and.pred  	%p14408, %p14406, %p14407;
	mov.u32 	%r60462, %r60460;
	@%p14408 bra 	$L__BB0_3980;
$L__BB0_3979:
	sub.s32 	%r60462, %r60460, %r11769;
	setp.lt.u32 	%p14409, %r60460, %r11769;
	selp.u32 	%r51968, 1, 0, %p14409;
	sub.s32 	%r51969, %r60463, %r11770;
	setp.lt.u32 	%p14410, %r60463, %r11770;
	selp.s32 	%r51970, -1, 0, %p14409;
	add.s32 	%r60463, %r51969, %r51970;
	setp.lt.u32 	%p14411, %r51969, %r51968;
	or.pred  	%p14412, %p14410, %p14411;
	selp.u32 	%r51971, 1, 0, %p14412;
	sub.s32 	%r51972, %r60464, %r11771;
	setp.lt.u32 	%p14413, %r60464, %r11771;
	selp.s32 	%r51973, -1, 0, %p14412;
	add.s32 	%r60464, %r51972, %r51973;
	setp.lt.u32 	%p14414, %r51972, %r51971;
	or.pred  	%p14415, %p14413, %p14414;
	selp.u32 	%r51974, 1, 0, %p14415;
	sub.s32 	%r51975, %r60465, %r11772;
	setp.lt.u32 	%p14416, %r60465, %r11772;
	selp.s32 	%r51976, -1, 0, %p14415;
	add.s32 	%r60465, %r51975, %r51976;
	setp.lt.u32 	%p14417, %r51975, %r51974;
	or.pred  	%p14418, %p14416, %p14417;
	selp.u32 	%r51977, 1, 0, %p14418;
	sub.s32 	%r51978, %r60466, %r11773;
	setp.lt.u32 	%p14419, %r60466, %r11773;
	selp.s32 	%r51979, -1, 0, %p14418;
	add.s32 	%r60466, %r51978, %r51979;
	setp.lt.u32 	%p14420, %r51978, %r51977;
	or.pred  	%p14421, %p14419, %p14420;
	selp.u32 	%r51980, 1, 0, %p14421;
	sub.s32 	%r51981, %r60467, %r11774;
	setp.lt.u32 	%p14422, %r60467, %r11774;
	selp.s32 	%r51982, -1, 0, %p14421;
	add.s32 	%r60467, %r51981, %r51982;
	setp.lt.u32 	%p14423, %r51981, %r51980;
	or.pred  	%p14424, %p14422, %p14423;
	selp.u32 	%r51983, 1, 0, %p14424;
	sub.s32 	%r51984, %r60468, %r11775;
	setp.lt.u32 	%p14425, %r60468, %r11775;
	selp.s32 	%r51985, -1, 0, %p14424;
	add.s32 	%r60468, %r51984, %r51985;
	setp.lt.u32 	%p14426, %r51984, %r51983;
	or.pred  	%p14427, %p14425, %p14426;
	selp.s32 	%r51986, -1, 0, %p14427;
	sub.s32 	%r51987, %r60469, %r11776;
	add.s32 	%r60469, %r51987, %r51986;
$L__BB0_3980:
	and.b32  	%r10860, %r60437, 65535;
	shr.u32 	%r10861, %r60437, 16;
	and.b32  	%r10862, %r60438, 65535;
	shr.u32 	%r10863, %r60438, 16;
	and.b32  	%r10864, %r60439, 65535;
	shr.u32 	%r10865, %r60439, 16;
	and.b32  	%r10866, %r60440, 65535;
	shr.u32 	%r10867, %r60440, 16;
	and.b32  	%r10868, %r60441, 65535;
	shr.u32 	%r10869, %r60441, 16;
	and.b32  	%r10870, %r60442, 65535;
	shr.u32 	%r10871, %r60442, 16;
	and.b32  	%r10872, %r60443, 65535;
	shr.u32 	%r10873, %r60443, 16;
	and.b32  	%r10874, %r60444, 65535;
	shr.u32 	%r10875, %r60444, 16;
	mov.b32 	%r60486, 0;
	mov.u32 	%r60485, %r60486;
	mov.u32 	%r60484, %r60486;
	mov.u32 	%r60483, %r60486;
	mov.u32 	%r60482, %r60486;
	mov.u32 	%r60481, %r60486;
	mov.u32 	%r60480, %r60486;
	mov.u32 	%r60477, %r60486;
	mov.u32 	%r60478, %r60486;
$L__BB0_3981:
	ld.param.u32 	%r55723, [_Z17ecm_stage1_kernelj4U256S_S_jPKjjjjjjjjPjS2_S2_S2_S2_S2__param_4];
	mul.wide.u32 	%rd358, %r60478, 4;
	add.s64 	%rd359, %rd14, %rd358;
	ld.local.u32 	%r51989, [%rd359];
	shr.u32 	%r51990, %r51989, 16;
	and.b32  	%r51991, %r51989, 65535;
	mul.lo.s32 	%r51992, %r10860, %r51991;
	mul.lo.s32 	%r51993, %r10860, %r51990;
	mad.lo.s32 	%r51994, %r10861, %r51991, %r51993;
	and.b32  	%r51995, %r51992, 65535;
	shl.b32 	%r51996, %r51994, 16;
	shr.u32 	%r51997, %r51992, 16;
	shr.u32 	%r51998, %r51994, 16;
	add.s32 	%r51999, %r51995, %r60477;
	add.s32 	%r52000, %r51999, %r51996;
	setp.lt.u32 	%p14428, %r52000, %r60477;
	selp.u32 	%r52001, 1, 0, %p14428;
	mad.lo.s32 	%r52002, %r10861, %r51990, %r51997;
	add.s32 	%r52003, %r52002, %r51998;
	add.s32 	%r52004, %r52003, %r52001;
	mul.lo.s32 	%r52005, %r10862, %r51991;
	mul.lo.s32 	%r52006, %r10862, %r51990;
	mad.lo.s32 	%r52007, %r10863, %r51991, %r52006;
	and.b32  	%r52008, %r52005, 65535;
	shl.b32 	%r52009, %r52007, 16;
	shr.u32 	%r52010, %r52005, 16;
	shr.u32 	%r52011, %r52007, 16;
	add.s32 	%r52012, %r52008, %r60480;
	add.s32 	%r52013, %r52012, %r52009;
	setp.lt.u32 	%p14429, %r52013, %r60480;
	selp.u32 	%r52014, 1, 0, %p14429;
	add.s32 	%r52015, %r52013, %r52004;
	setp.lt.u32 	%p14430, %r52015, %r52013;
	selp.u32 	%r52016, 1, 0, %p14430;
	mad.lo.s32 	%r52017, %r10863, %r51990, %r52010;
	add.s32 	%r52018, %r52017, %r52011;
	add.s32 	%r52019, %r52018, %r52014;
	add.s32 	%r52020, %r52019, %r52016;
	mul.lo.s32 	%r52021, %r10864, %r51991;
	mul.lo.s32 	%r52022, %r10864, %r51990;
	mad.lo.s32 	%r52023, %r10865, %r51991, %r52022;
	and.b32  	%r52024, %r52021, 65535;
	shl.b32 	%r52025, %r52023, 16;
	shr.u32 	%r52026, %r52021, 16;
	shr.u32 	%r52027, %r52023, 16;
	add.s32 	%r52028, %r52024, %r60481;
	add.s32 	%r52029, %r52028, %r52025;
	setp.lt.u32 	%p14431, %r52029, %r60481;
	selp.u32 	%r52030, 1, 0, %p14431;
	add.s32 	%r52031, %r52029, %r52020;
	setp.lt.u32 	%p14432, %r52031, %r52029;
	selp.u32 	%r52032, 1, 0, %p14432;
	mad.lo.s32 	%r52033, %r10865, %r51990, %r52026;
	add.s32 	%r52034, %r52033, %r52027;
	add.s32 	%r52035, %r52034, %r52030;
	add.s32 	%r52036, %r52035, %r52032;
	mul.lo.s32 	%r52037, %r10866, %r51991;
	mul.lo.s32 	%r52038, %r10866, %r51990;
	mad.lo.s32 	%r52039, %r10867, %r51991, %r52038;
	and.b32  	%r52040, %r52037, 65535;
	shl.b32 	%r52041, %r52039, 16;
	shr.u32 	%r52042, %r52037, 16;
	shr.u32 	%r52043, %r52039, 16;
	add.s32 	%r52044, %r52040, %r60482;
	add.s32 	%r52045, %r52044, %r52041;
	setp.lt.u32 	%p14433, %r52045, %r60482;
	selp.u32 	%r52046, 1, 0, %p14433;
	add.s32 	%r52047, %r52045, %r52036;
	setp.lt.u32 	%p14434, %r52047, %r52045;
	selp.u32 	%r52048, 1, 0, %p14434;
	mad.lo.s32 	%r52049, %r10867, %r51990, %r52042;
	add.s32 	%r52050, %r52049, %r52043;
	add.s32 	%r52051, %r52050, %r52046;
	add.s32 	%r52052, %r52051, %r52048;
	mul.lo.s32 	%r52053, %r10868, %r51991;
	mul.lo.s32 	%r52054, %r10868, %r51990;
	mad.lo.s32 	%r52055, %r10869, %r51991, %r52054;
	and.b32  	%r52056, %r52053, 65535;
	shl.b32 	%r52057, %r52055, 16;
	shr.u32 	%r52058, %r52053, 16;
	shr.u32 	%r52059, %r52055, 16;
	add.s32 	%r52060, %r52056, %r60483;
	add.s32 	%r52061, %r52060, %r52057;
	setp.lt.u32 	%p14435, %r52061, %r60483;
	selp.u32 	%r52062, 1, 0, %p14435;
	add.s32 	%r52063, %r52061, %r52052;
	setp.lt.u32 	%p14436, %r52063, %r52061;
	selp.u32 	%r52064, 1, 0, %p14436;
	mad.lo.s32 	%r52065, %r10869, %r51990, %r52058;
	add.s32 	%r52066, %r52065, %r52059;
	add.s32 	%r52067, %r52066, %r52062;
	add.s32 	%r52068, %r52067, %r52064;
	mul.lo.s32 	%r52069, %r10870, %r51991;
	mul.lo.s32 	%r52070, %r10870, %r51990;
	mad.lo.s32 	%r52071, %r10871, %r51991, %r52070;
	and.b32  	%r52072, %r52069, 65535;
	shl.b32 	%r52073, %r52071, 16;
	shr.u32 	%r52074, %r52069, 16;
	shr.u32 	%r52075, %r52071, 16;
	add.s32 	%r52076, %r52072, %r60484;
	add.s32 	%r52077, %r52076, %r52073;
	setp.lt.u32 	%p14437, %r52077, %r60484;
	selp.u32 	%r52078, 1, 0, %p14437;
	add.s32 	%r52079, %r52077, %r52068;
	setp.lt.u32 	%p14438, %r52079, %r52077;
	selp.u32 	%r52080, 1, 0, %p14438;
	mad.lo.s32 	%r52081, %r10871, %r51990, %r52074;
	add.s32 	%r52082, %r52081, %r52075;
	add.s32 	%r52083, %r52082, %r52078;
	add.s32 	%r52084, %r52083, %r52080;
	mul.lo.s32 	%r52085, %r10872, %r51991;
	mul.lo.s32 	%r52086, %r10872, %r51990;
	mad.lo.s32 	%r52087, %r10873, %r51991, %r52086;
	and.b32  	%r52088, %r52085, 65535;
	shl.b32 	%r52089, %r52087, 16;
	shr.u32 	%r52090, %r52085, 16;
	shr.u32 	%r52091, %r52087, 16;
	add.s32 	%r52092, %r52088, %r60485;
	add.s32 	%r52093, %r52092, %r52089;
	setp.lt.u32 	%p14439, %r52093, %r60485;
	selp.u32 	%r52094, 1, 0, %p14439;
	add.s32 	%r52095, %r52093, %r52084;
	setp.lt.u32 	%p14440, %r52095, %r52093;
	selp.u32 	%r52096, 1, 0, %p14440;
	mad.lo.s32 	%r52097, %r10873, %r51990, %r52090;
	add.s32 	%r52098, %r52097, %r52091;
	add.s32 	%r52099, %r52098, %r52094;
	add.s32 	%r52100, %r52099, %r52096;
	mul.lo.s32 	%r52101, %r10874, %r51991;
	mul.lo.s32 	%r52102, %r10874, %r51990;
	mad.lo.s32 	%r52103, %r10875, %r51991, %r52102;
	and.b32  	%r52104, %r52101, 65535;
	shl.b32 	%r52105, %r52103, 16;
	shr.u32 	%r52106, %r52101, 16;
	shr.u32 	%r52107, %r52103, 16;
	add.s32 	%r52108, %r52104, %r60486;
	add.s32 	%r52109, %r52108, %r52105;
	setp.lt.u32 	%p14441, %r52109, %r60486;
	selp.u32 	%r52110, 1, 0, %p14441;
	add.s32 	%r52111, %r52109, %r52100;
	setp.lt.u32 	%p14442, %r52111, %r52109;
	selp.u32 	%r52112, 1, 0, %p14442;
	mad.lo.s32 	%r52113, %r10875, %r51990, %r52106;
	add.s32 	%r52114, %r52113, %r52107;
	add.s32 	%r52115, %r52114, %r52110;
	add.s32 	%r52116, %r52115, %r52112;
	mul.lo.s32 	%r52117, %r52000, %r55723;
	shr.u32 	%r52118, %r52117, 16;
	and.b32  	%r52119, %r52117, 65535;
	and.b32  	%r52120, %r11769, 65535;
	mul.lo.s32 	%r52121, %r52120, %r52119;
	shr.u32 	%r52122, %r11769, 16;
	mul.lo.s32 	%r52123, %r52120, %r52118;
	mad.lo.s32 	%r52124, %r52122, %r52119, %r52123;
	and.b32  	%r52125, %r52121, 65535;
	shl.b32 	%r52126, %r52124, 16;
	shr.u32 	%r52127, %r52121, 16;
	shr.u32 	%r52128, %r52124, 16;
	add.s32 	%r52129, %r52125, %r52000;
	add.s32 	%r52130, %r52129, %r52126;
	setp.lt.u32 	%p14443, %r52130, %r52000;
	selp.u32 	%r52131, 1, 0, %p14443;
	mad.lo.s32 	%r52132, %r52122, %r52118, %r52127;
	add.s32 	%r52133, %r52132, %r52128;
	add.s32 	%r52134, %r52133, %r52131;
	and.b32  	%r52135, %r11770, 65535;
	mul.lo.s32 	%r52136, %r52135, %r52119;
	shr.u32 	%r52137, %r11770, 16;
	mul.lo.s32 	%r52138, %r52135, %r52118;
	mad.lo.s32 	%r52139, %r52137, %r52119, %r52138;
	and.b32  	%r52140, %r52136, 65535;
	shl.b32 	%r52141, %r52139, 16;
	shr.u32 	%r52142, %r52136, 16;
	shr.u32 	%r52143, %r52139, 16;
	add.s32 	%r52144, %r52140, %r52015;
	add.s32 	%r52145, %r52144, %r52141;
	setp.lt.u32 	%p14444, %r52145, %r52015;
	selp.u32 	%r52146, 1, 0, %p14444;
	add.s32 	%r60477, %r52145, %r52134;
	setp.lt.u32 	%p14445, %r60477, %r52145;
	selp.u32 	%r52147, 1, 0, %p14445;
	mad.lo.s32 	%r52148, %r52137, %r52118, %r52142;
	add.s32 	%r52149, %r52148, %r52143;
	add.s32 	%r52150, %r52149, %r52146;
	add.s32 	%r52151, %r52150, %r52147;
	and.b32  	%r52152, %r11771, 65535;
	mul.lo.s32 	%r52153, %r52152, %r52119;
	shr.u32 	%r52154, %r11771, 16;
	mul.lo.s32 	%r52155, %r52152, %r52118;
	mad.lo.s32 	%r52156, %r52154, %r52119, %r52155;
	and.b32  	%r52157, %r52153, 65535;
	shl.b32 	%r52158, %r52156, 16;
	shr.u32 	%r52159, %r52153, 16;
	shr.u32 	%r52160, %r52156, 16;
	add.s32 	%r52161, %r52157, %r52031;
	add.s32 	%r52162, %r52161, %r52158;
	setp.lt.u32 	%p14446, %r52162, %r52031;
	selp.u32 	%r52163, 1, 0, %p14446;
	add.s32 	%r60480, %r52162, %r52151;
	setp.lt.u32 	%p14447, %r60480, %r52162;
	selp.u32 	%r52164, 1, 0, %p14447;
	mad.lo.s32 	%r52165, %r52154, %r52118, %r52159;
	add.s32 	%r52166, %r52165, %r52160;
	add.s32 	%r52167, %r52166, %r52163;
	add.s32 	%r52168, %r52167, %r52164;
	and.b32  	%r52169, %r11772, 65535;
	mul.lo.s32 	%r52170, %r52169, %r52119;
	shr.u32 	%r52171, %r11772, 16;
	mul.lo.s32 	%r52172, %r52169, %r52118;
	mad.lo.s32 	%r52173, %r52171, %r52119, %r52172;
	and.b32  	%r52174, %r52170, 65535;
	shl.b32 	%r52175, %r52173, 16;
	shr.u32 	%r52176, %r52170, 16;
	shr.u32 	%r52177, %r52173, 16;
	add.s32 	%r52178, %r52174, %r52047;
	add.s32 	%r52179, %r52178, %r52175;
	setp.lt.u32 	%p14448, %r52179, %r52047;
	selp.u32 	%r52180, 1, 0, %p14448;
	add.s32 	%r60481, %r52179, %r52168;
	setp.lt.u32 	%p14449, %r60481, %r52179;
	selp.u32 	%r52181, 1, 0, %p14449;
	mad.lo.s32 	%r52182, %r52171, %r52118, %r52176;
	add.s32 	%r52183, %r52182, %r52177;
	add.s32 	%r52184, %r52183, %r52180;
	add.s32 	%r52185, %r52184, %r52181;
	and.b32  	%r52186, %r11773, 65535;
	mul.lo.s32 	%r52187, %r52186, %r52119;
	shr.u32 	%r52188, %r11773, 16;
	mul.lo.s32 	%r52189, %r52186, %r52118;
	mad.lo.s32 	%r52190, %r52188, %r52119, %r52189;
	and.b32  	%r52191, %r52187, 65535;
	shl.b32 	%r52192, %r52190, 16;
	shr.u32 	%r52193, %r52187, 16;
	shr.u32 	%r52194, %r52190, 16;
	add.s32 	%r52195, %r52191, %r52063;
	add.s32 	%r52196, %r52195, %r52192;
	setp.lt.u32 	%p14450, %r52196, %r52063;
	selp.u32 	%r52197, 1, 0, %p14450;
	add.s32 	%r60482, %r52196, %r52185;
	setp.lt.u32 	%p14451, %r60482, %r52196;
	selp.u32 	%r52198, 1, 0, %p14451;
	mad.lo.s32 	%r52199, %r52188, %r52118, %r52193;
	add.s32 	%r52200, %r52199, %r52194;
	add.s32 	%r52201, %r52200, %r52197;
	add.s32 	%r52202, %r52201, %r52198;
	and.b32  	%r52203, %r11774, 65535;
	mul.lo.s32 	%r52204, %r52203, %r52119;
	shr.u32 	%r52205, %r11774, 16;
	mul.lo.s32 	%r52206, %r52203, %r52118;
	mad.lo.s32 	%r52207, %r52205, %r52119, %r52206;
	and.b32  	%r52208, %r52204, 65535;
	shl.b32 	%r52209, %r52207, 16;
	shr.u32 	%r52210, %r52204, 16;
	shr.u32 	%r52211, %r52207, 16;
	add.s32 	%r52212, %r52208, %r52079;
	add.s32 	%r52213, %r52212, %r52209;
	setp.lt.u32 	%p14452, %r52213, %r52079;
	selp.u32 	%r52214, 1, 0, %p14452;
	add.s32 	%r60483, %r52213, %r52202;
	setp.lt.u32 	%p14453, %r60483, %r52213;
	selp.u32 	%r52215, 1, 0, %p14453;
	mad.lo.s32 	%r52216, %r52205, %r52118, %r52210;
	add.s32 	%r52217, %r52216, %r52211;
	add.s32 	%r52218, %r52217, %r52214;
	add.s32 	%r52219, %r52218, %r52215;
	and.b32  	%r52220, %r11775, 65535;
	mul.lo.s32 	%r52221, %r52220, %r52119;
	shr.u32 	%r52222, %r11775, 16;
	mul.lo.s32 	%r52223, %r52220, %r52118;
	mad.lo.s32 	%r52224, %r52222, %r52119, %r52223;
	and.b32  	%r52225, %r52221, 65535;
	shl.b32 	%r52226, %r52224, 16;
	shr.u32 	%r52227, %r52221, 16;
	shr.u32 	%r52228, %r52224, 16;
	add.s32 	%r52229, %r52225, %r52095;
	add.s32 	%r52230, %r52229, %r52226;
	setp.lt.u32 	%p14454, %r52230, %r52095;
	selp.u32 	%r52231, 1, 0, %p14454;
	add.s32 	%r60484, %r52230, %r52219;
	setp.lt.u32 	%p14455, %r60484, %r52230;
	selp.u32 	%r52232, 1, 0, %p14455;
	mad.lo.s32 	%r52233, %r52222, %r52118, %r52227;
	add.s32 	%r52234, %r52233, %r52228;
	add.s32 	%r52235, %r52234, %r52231;
	add.s32 	%r52236, %r52235, %r52232;
	and.b32  	%r52237, %r11776, 65535;
	mul.lo.s32 	%r52238, %r52237, %r52119;
	shr.u32 	%r52239, %r11776, 16;
	mul.lo.s32 	%r52240, %r52237, %r52118;
	mad.lo.s32 	%r52241, %r52239, %r52119, %r52240;
	and.b32  	%r52242, %r52238, 65535;
	shl.b32 	%r52243, %r52241, 16;
	shr.u32 	%r52244, %r52238, 16;
	shr.u32 	%r52245, %r52241, 16;
	add.s32 	%r52246, %r52242, %r52111;
	add.s32 	%r52247, %r52246, %r52243;
	setp.lt.u32 	%p14456, %r52247, %r52111;
	selp.u32 	%r52248, 1, 0, %p14456;
	add.s32 	%r60485, %r52247, %r52236;
	setp.lt.u32 	%p14457, %r60485, %r52247;
	selp.u32 	%r52249, 1, 0, %p14457;
	mad.lo.s32 	%r52250, %r52239, %r52118, %r52244;
	add.s32 	%r52251, %r52250, %r52245;
	add.s32 	%r52252, %r52251, %r52248;
	add.s32 	%r52253, %r52252, %r52249;
	add.s32 	%r60486, %r52116, %r52253;
	add.s32 	%r60478, %r60478, 1;
	setp.ne.s32 	%p14458, %r60478, 8;
	@%p14458 bra 	$L__BB0_3981;
	setp.lt.u32 	%p14459, %r60486, %r11776;
	mov.u32 	%r60479, %r60477;
	@%p14459 bra 	$L__BB0_3997;
	setp.gt.u32 	%p14460, %r60486, %r11776;
	@%p14460 bra 	$L__BB0_3996;
	setp.lt.u32 	%p14461, %r60485, %r11775;
	mov.u32 	%r60479, %r60477;
	@%p14461 bra 	$L__BB0_3997;
	setp.gt.u32 	%p14462, %r60485, %r11775;
	@%p14462 bra 	$L__BB0_3996;
	setp.lt.u32 	%p14463, %r60484, %r11774;
	mov.u32 	%r60479, %r60477;
	@%p14463 bra 	$L__BB0_3997;
	setp.gt.u32 	%p14464, %r60484, %r11774;
	@%p14464 bra 	$L__BB0_3996;
	setp.lt.u32 	%p14465, %r60483, %r11773;
	mov.u32 	%r60479, %r60477;
	@%p14465 bra 	$L__BB0_3997;
	setp.gt.u32 	%p14466, %r60483, %r11773;
	@%p14466 bra 	$L__BB0_3996;
	setp.lt.u32 	%p14467, %r60482, %r11772;
	mov.u32 	%r60479, %r60477;
	@%p14467 bra 	$L__BB0_3997;
	setp.gt.u32 	%p14468, %r60482, %r11772;
	@%p14468 bra 	$L__BB0_3996;
	setp.lt.u32 	%p14469, %r60481, %r11771;
	mov.u32 	%r60479, %r60477;
	@%p14469 bra 	$L__BB0_3997;
	setp.gt.u32 	%p14470, %r60481, %r11771;
	@%p14470 bra 	$L__BB0_3996;
	setp.lt.u32 	%p14471, %r60480, %r11770;
	mov.u32 	%r60479, %r60477;
	@%p14471 bra 	$L__BB0_3997;
	setp.le.u32 	%p14472, %r60480, %r11770;
	setp.lt.u32 	%p14473, %r60477, %r11769;
	and.pred  	%p14474, %p14472, %p14473;
	mov.u32 	%r60479, %r60477;
	@%p14474 bra 	$L__BB0_3997;
$L__BB0_3996:
	sub.s32 	%r60479, %r60477, %r11769;
	setp.lt.u32 	%p14475, %r60477, %r11769;
	selp.u32 	%r52254, 1, 0, %p14475;
	sub.s32 	%r52255, %r60480, %r11770;
	setp.lt.u32 	%p14476, %r60480, %r11770;
	selp.s32 	%r52256, -1, 0, %p14475;
	add.s32 	%r60480, %r52255, %r52256;
	setp.lt.u32 	%p14477, %r52255, %r52254;
	or.pred  	%p14478, %p14476, %p14477;
	selp.u32 	%r52257, 1, 0, %p14478;
	sub.s32 	%r52258, %r60481, %r11771;
	setp.lt.u32 	%p14479, %r60481, %r11771;
	selp.s32 	%r52259, -1, 0, %p14478;
	add.s32 	%r60481, %r52258, %r52259;
	setp.lt.u32 	%p14480, %r52258, %r52257;
	or.pred  	%p14481, %p14479, %p14480;
	selp.u32 	%r52260, 1, 0, %p14481;
	sub.s32 	%r52261, %r60482, %r11772;
	setp.lt.u32 	%p14482, %r60482, %r11772;
	selp.s32 	%r52262, -1, 0, %p14481;
	add.s32 	%r60482, %r52261, %r52262;
	setp.lt.u32 	%p14483, %r52261, %r52260;
	or.pred  	%p14484, %p14482, %p14483;
	selp.u32 	%r52263, 1, 0, %p14484;
	sub.s32 	%r52264, %r60483, %r11773;
	setp.lt.u32 	%p14485, %r60483, %r11773;
	selp.s32 	%r52265, -1, 0, %p14484;
	add.s32 	%r60483, %r52264, %r52265;
	setp.lt.u32 	%p14486, %r52264, %r52263;
	or.pred  	%p14487, %p14485, %p14486;
	selp.u32 	%r52266, 1, 0, %p14487;
	sub.s32 	%r52267, %r60484, %r11774;
	setp.lt.u32 	%p14488, %r60484, %r11774;
	selp.s32 	%r52268, -1, 0, %p14487;
	add.s32 	%r60484, %r52267, %r52268;
	setp.lt.u32 	%p14489, %r52267, %r52266;
	or.pred  	%p14490, %p14488, %p14489;
	selp.u32 	%r52269, 1, 0, %p14490;
	sub.s32 	%r52270, %r60485, %r11775;
	setp.lt.u32 	%p14491, %r60485, %r11775;
	selp.s32 	%r52271, -1, 0, %p14490;
	add.s32 	%r60485, %r52270, %r52271;
	setp.lt.u32 	%p14492, %r52270, %r52269;
	or.pred  	%p14493, %p14491, %p14492;
	selp.s32 	%r52272, -1, 0, %p14493;
	sub.s32 	%r52273, %r60486, %r11776;
	add.s32 	%r60486, %r52273, %r52272;
$L__BB0_3997:
	add.s32 	%r60487, %r60479, %r60462;
	setp.lt.u32 	%p14494, %r60487, %r60479;
	selp.u32 	%r52274, 1, 0, %p14494;
	add.s32 	%r52275, %r60480, %r60463;
	setp.lt.u32 	%p14495, %r52275, %r60480;
	selp.u32 	%r52276, 1, 0, %p14495;
	add.s32 	%r60488, %r52275, %r52274;
	setp.lt.u32 	%p14496, %r60488, %r52275;
	selp.u32 	%r52277, 1, 0, %p14496;
	add.s32 	%r52278, %r52277, %r52276;
	add.s32 	%r52279, %r60481, %r60464;
	setp.lt.u32 	%p14497, %r52279, %r60481;
	selp.u32 	%r52280, 1, 0, %p14497;
	add.s32 	%r60489, %r52279, %r52278;
	setp.lt.u32 	%p14498, %r60489, %r52279;
	selp.u32 	%r52281, 1, 0, %p14498;
	add.s32 	%r52282, %r52281, %r52280;
	add.s32 	%r52283, %r60482, %r60465;
	setp.lt.u32 	%p14499, %r52283, %r60482;
	selp.u32 	%r52284, 1, 0, %p14499;
	add.s32 	%r60490, %r52283, %r52282;
	setp.lt.u32 	%p14500, %r60490, %r52283;
	selp.u32 	%r52285, 1, 0, %p14500;
	add.s32 	%r52286, %r52285, %r52284;
	add.s32 	%r52287, %r60483, %r60466;
	setp.lt.u32 	%p14501, %r52287, %r60483;
	selp.u32 	%r52288, 1, 0, %p14501;
	add.s32 	%r60491, %r52287, %r52286;
	setp.lt.u32 	%p14502, %r60491, %r52287;
	selp.u32 	%r52289, 1, 0, %p14502;
	add.s32 	%r52290, %r52289, %r52288;
	add.s32 	%r52291, %r60484, %r60467;
	setp.lt.u32 	%p14503, %r52291, %r60484;
	selp.u32 	%r52292, 1, 0, %p14503;
	add.s32 	%r60492, %r52291, %r52290;
	setp.lt.u32 	%p14504, %r60492, %r52291;
	selp.u32 	%r52293, 1, 0, %p14504;
	add.s32 	%r52294, %r52293, %r52292;
	add.s32 	%r52295, %r60485, %r60468;
	setp.lt.u32 	%p14505, %r52295, %r60485;
	selp.u32 	%r52296, 1, 0, %p14505;
	add.s32 	%r60493, %r52295, %r52294;
	setp.lt.u32 	%p14506, %r60493, %r52295;
	selp.u32 	%r52297, 1, 0, %p14506;
	add.s32 	%r52298, %r52297, %r52296;
	add.s32 	%r52299, %r60486, %r60469;
	add.s32 	%r60494, %r52299, %r52298;
	setp.lt.u32 	%p14507, %r60494, %r11776;
	@%p14507 bra 	$L__BB0_4012;
	setp.gt.u32 	%p14508, %r60494, %r11776;
	@%p14508 bra 	$L__BB0_4011;
	setp.lt.u32 	%p14509, %r60493, %r11775;
	@%p14509 bra 	$L__BB0_4012;
	setp.gt.u32 	%p14510, %r60493, %r11775;
	@%p14510 bra 	$L__BB0_4011;
	setp.lt.u32 	%p14511, %r60492, %r11774;
	@%p14511 bra 	$L__BB0_4012;
	setp.gt.u32 	%p14512, %r60492, %r11774;
	@%p14512 bra 	$L__BB0_4011;
	setp.lt.u32 	%p14513, %r60491, %r11773;
	@%p14513 bra 	$L__BB0_4012;
	setp.gt.u32 	%p14514, %r60491, %r11773;
	@%p14514 bra 	$L__BB0_4011;
	setp.lt.u32 	%p14515, %r60490, %r11772;
	@%p14515 bra 	$L__BB0_4012;
	setp.gt.u32 	%p14516, %r60490, %r11772;
	@%p14516 bra 	$L__BB0_4011;
	setp.lt.u32 	%p14517, %r60489, %r11771;
	@%p14517 bra 	$L__BB0_4012;
	setp.gt.u32 	%p14518, %r60489, %r11771;
	@%p14518 bra 	$L__BB0_4011;
	setp.lt.u32 	%p14519, %r60488, %r11770;
	@%p14519 bra 	$L__BB0_4012;
	setp.le.u32 	%p14520, %r60488, %r11770;
	setp.lt.u32 	%p14521, %r60487, %r11769;
	and.pred  	%p14522, %p14520, %p14521;
	@%p14522 bra 	$L__BB0_4012;
$L__BB0_4011:
	sub.s32 	%r10918, %r60487, %r11769;
	setp.lt.u32 	%p14523, %r60487, %r11769;
	selp.u32 	%r52300, 1, 0, %p14523;
	sub.s32 	%r52301, %r60488, %r11770;
	setp.lt.u32 	%p14524, %r60488, %r11770;
	selp.s32 	%r52302, -1, 0, %p14523;
	add.s32 	%r60488, %r52301, %r52302;
	setp.lt.u32 	%p14525, %r52301, %r52300;
	or.pred  	%p14526, %p14524, %p14525;
	selp.u32 	%r52303, 1, 0, %p14526;
	sub.s32 	%r52304, %r60489, %r11771;
	setp.lt.u32 	%p14527, %r60489, %r11771;
	selp.s32 	%r52305, -1, 0, %p14526;
	add.s32 	%r60489, %r52304, %r52305;
	setp.lt.u32 	%p14528, %r52304, %r52303;
	or.pred  	%p14529, %p14527, %p14528;
	selp.u32 	%r52306, 1, 0, %p14529;
	sub.s32 	%r52307, %r60490, %r11772;
	setp.lt.u32 	%p14530, %r60490, %r11772;
	selp.s32 	%r52308, -1, 0, %p14529;
	add.s32 	%r60490, %r52307, %r52308;
	setp.lt.u32 	%p14531, %r52307, %r52306;
	or.pred  	%p14532, %p14530, %p14531;
	selp.u32 	%r52309, 1, 0, %p14532;
	sub.s32 	%r52310, %r60491, %r11773;
	setp.lt.u32 	%p14533, %r60491, %r11773;
	selp.s32 	%r52311, -1, 0, %p14532;
	add.s32 	%r60491, %r52310, %r52311;
	setp.lt.u32 	%p14534, %r52310, %r52309;
	or.pred  	%p14535, %p14533, %p14534;
	selp.u32 	%r52312, 1, 0, %p14535;
	sub.s32 	%r52313, %r60492, %r11774;
	setp.lt.u32 	%p14536, %r60492, %r11774;
	selp.s32 	%r52314, -1, 0, %p14535;
	add.s32 	%r60492, %r52313, %r52314;
	setp.lt.u32 	%p14537, %r52313, %r52312;
	or.pred  	%p14538, %p14536, %p14537;
	selp.u32 	%r52315, 1, 0, %p14538;
	sub.s32 	%r52316, %r60493, %r11775;
	setp.lt.u32 	%p14539, %r60493, %r11775;
	selp.s32 	%r52317, -1, 0, %p14538;
	add.s32 	%r60493, %r52316, %r52317;
	setp.lt.u32 	%p14540, %r52316, %r52315;
	or.pred  	%p14541, %p14539, %p14540;
	selp.s32 	%r52318, -1, 0, %p14541;
	sub.s32 	%r52319, %r60494, %r11776;
	add.s32 	%r60494, %r52319, %r52318;
	mov.u32 	%r60487, %r10918;
$L__BB0_4012:
	st.local.u32 	[%rd15], %r60487;
	st.local.u32 	[%rd15+4], %r60488;
	st.local.u32 	[%rd15+8], %r60489;
	st.local.u32 	[%rd15+12], %r60490;
	st.local.u32 	[%rd15+16], %r60491;
	st.local.u32 	[%rd15+20], %r60492;
	st.local.u32 	[%rd15+24], %r60493;
	st.local.u32 	[%rd15+28], %r60494;
	setp.lt.u32 	%p14542, %r60469, %r60486;
	@%p14542 bra 	$L__BB0_4027;
	setp.gt.u32 	%p14543, %r60469, %r60486;
	@%p14543 bra 	$L__BB0_4026;
	setp.lt.u32 	%p14544, %r60468, %r60485;
	@%p14544 bra 	$L__BB0_4027;
	setp.gt.u32 	%p14545, %r60468, %r60485;
	@%p14545 bra 	$L__BB0_4026;
	setp.lt.u32 	%p14546, %r60467, %r60484;
	@%p14546 bra 	$L__BB0_4027;
	setp.gt.u32 	%p14547, %r60467, %r60484;
	@%p14547 bra 	$L__BB0_4026;
	setp.lt.u32 	%p14548, %r60466, %r60483;
	@%p14548 bra 	$L__BB0_4027;
	setp.gt.u32 	%p14549, %r60466, %r60483;
	@%p14549 bra 	$L__BB0_4026;
	setp.lt.u32 	%p14550, %r60465, %r60482;
	@%p14550 bra 	$L__BB0_4027;
	setp.gt.u32 	%p14551, %r60465, %r60482;
	@%p14551 bra 	$L__BB0_4026;
	setp.lt.u32 	%p14552, %r60464, %r60481;
	@%p14552 bra 	$L__BB0_4027;
	setp.gt.u32 	%p14553, %r60464, %r60481;
	@%p14553 bra 	$L__BB0_4026;
	setp.lt.u32 	%p14554, %r60463, %r60480;
	@%p14554 bra 	$L__BB0_4027;
	setp.le.u32 	%p14555, %r60463, %r60480;
	setp.lt.u32 	%p14556, %r60462, %r60479;
	and.pred  	%p14557, %p14555, %p14556;
	@%p14557 bra 	$L__BB0_4027;
$L__BB0_4026:
	sub.s32 	%r60495, %r60462, %r60479;
	setp.lt.u32 	%p14558, %r60462, %r60479;
	selp.u32 	%r52320, 1, 0, %p14558;
	sub.s32 	%r52321, %r60463, %r60480;
	setp.lt.u32 	%p14559, %r60463, %r60480;
	selp.s32 	%r52322, -1, 0, %p14558;
	add.s32 	%r60496, %r52321, %r52322;
	setp.lt.u32 	%p14560, %r52321, %r52320;
	or.pred  	%p14561, %p14559, %p14560;
	selp.u32 	%r52323, 1, 0, %p14561;
	sub.s32 	%r52324, %r60464, %r60481;
	setp.lt.u32 	%p14562, %r60464, %r60481;
	selp.s32 	%r52325, -1, 0, %p14561;
	add.s32 	%r60497, %r52324, %r52325;
	setp.lt.u32 	%p14563, %r52324, %r52323;
	or.pred  	%p14564, %p14562, %p14563;
	selp.u32 	%r52326, 1, 0, %p14564;
	sub.s32 	%r52327, %r60465, %r60482;
	setp.lt.u32 	%p14565, %r60465, %r60482;
	selp.s32 	%r52328, -1, 0, %p14564;
	add.s32 	%r60498, %r52327, %r52328;
	setp.lt.u32 	%p14566, %r52327, %r52326;
	or.pred  	%p14567, %p14565, %p14566;
	selp.u32 	%r52329, 1, 0, %p14567;
	sub.s32 	%r52330, %r60466, %r60483;
	setp.lt.u32 	%p14568, %r60466, %r60483;
	selp.s32 	%r52331, -1, 0, %p14567;
	add.s32 	%r60499, %r52330, %r52331;
	setp.lt.u32 	%p14569, %r52330, %r52329;
	or.pred  	%p14570, %p14568, %p14569;
	selp.u32 	%r52332, 1, 0, %p14570;
	sub.s32 	%r52333, %r60467, %r60484;
	setp.lt.u32 	%p14571, %r60467, %r60484;
	selp.s32 	%r52334, -1, 0, %p14570;
	add.s32 	%r60500, %r52333, %r52334;
	setp.lt.u32 	%p14572, %r52333, %r52332;
	or.pred  	%p14573, %p14571, %p14572;
	selp.u32 	%r52335, 1, 0, %p14573;
	sub.s32 	%r52336, %r60468, %r60485;
	setp.lt.u32 	%p14574, %r60468, %r60485;
	selp.s32 	%r52337, -1, 0, %p14573;
	add.s32 	%r60501, %r52336, %r52337;
	setp.lt.u32 	%p14575, %r52336, %r52335;
	or.pred  	%p14576, %p14574, %p14575;
	selp.s32 	%r52338, -1, 0, %p14576;
	sub.s32 	%r52339, %r60469, %r60486;
	add.s32 	%r60502, %r52339, %r52338;
	bra.uni 	$L__BB0_4028;
$L__BB0_4027:
	sub.s32 	%r52340, %r60479, %r60462;
	setp.lt.u32 	%p14577, %r60479, %r60462;
	selp.u32 	%r52341, 1, 0, %p14577;
	sub.s32 	%r52342, %r60480, %r60463;
	setp.lt.u32 	%p14578, %r60480, %r60463;
	selp.s32 	%r52343, -1, 0, %p14577;
	add.s32 	%r52344, %r52342, %r52343;
	setp.lt.u32 	%p14579, %r52342, %r52341;
	or.pred  	%p14580, %p14578, %p14579;
	selp.u32 	%r52345, 1, 0, %p14580;
	sub.s32 	%r52346, %r60481, %r60464;
	setp.lt.u32 	%p14581, %r60481, %r60464;
	selp.s32 	%r52347, -1, 0, %p14580;
	add.s32 	%r52348, %r52346, %r52347;
	setp.lt.u32 	%p14582, %r52346, %r52345;
	or.pred  	%p14583, %p14581, %p14582;
	selp.u32 	%r52349, 1, 0, %p14583;
	sub.s32 	%r52350, %r60482, %r60465;
	setp.lt.u32 	%p14584, %r60482, %r60465;
	selp.s32 	%r52351, -1, 0, %p14583;
	add.s32 	%r52352, %r52350, %r52351;
	setp.lt.u32 	%p14585, %r52350, %r52349;
	or.pred  	%p14586, %p14584, %p14585;
	selp.u32 	%r52353, 1, 0, %p14586;
	sub.s32 	%r52354, %r60483, %r60466;
	setp.lt.u32 	%p14587, %r60483, %r60466;
	selp.s32 	%r52355, -1, 0, %p14586;
	add.s32 	%r52356, %r52354, %r52355;
	setp.lt.u32 	%p14588, %r52354, %r52353;
	or.pred  	%p14589, %p14587, %p14588;
	selp.u32 	%r52357, 1, 0, %p14589;
	sub.s32 	%r52358, %r60484, %r60467;
	setp.lt.u32 	%p14590, %r60484, %r60467;
	selp.s32 	%r52359, -1, 0, %p14589;
	add.s32 	%r52360, %r52358, %r52359;
	setp.lt.u32 	%p14591, %r52358, %r52357;
	or.pred  	%p14592, %p14590, %p14591;
	selp.u32 	%r52361, 1, 0, %p14592;
	sub.s32 	%r52362, %r60485, %r60468;
	setp.lt.u32 	%p14593, %r60485, %r60468;
	selp.s32 	%r52363, -1, 0, %p14592;
	add.s32 	%r52364, %r52362, %r52363;
	setp.lt.u32 	%p14594, %r52362, %r52361;
	or.pred  	%p14595, %p14593, %p14594;
	selp.u32 	%r52365, 1, 0, %p14595;
	sub.s32 	%r52366, %r60469, %r60486;
	add.s32 	%r52367, %r52366, %r52365;
	sub.s32 	%r60495, %r11769, %r52340;
	setp.lt.u32 	%p14596, %r11769, %r52340;
	selp.u32 	%r52368, 1, 0, %p14596;
	sub.s32 	%r52369, %r11770, %r52344;
	setp.lt.u32 	%p14597, %r11770, %r52344;
	selp.s32 	%r52370, -1, 0, %p14596;
	add.s32 	%r60496, %r52369, %r52370;
	setp.lt.u32 	%p14598, %r52369, %r52368;
	or.pred  	%p14599, %p14597, %p14598;
	selp.u32 	%r52371, 1, 0, %p14599;
	sub.s32 	%r52372, %r11771, %r52348;
	setp.lt.u32 	%p14600, %r11771, %r52348;
	selp.s32 	%r52373, -1, 0, %p14599;
	add.s32 	%r60497, %r52372, %r52373;
	setp.lt.u32 	%p14601, %r52372, %r52371;
	or.pred  	%p14602, %p14600, %p14601;
	selp.u32 	%r52374, 1, 0, %p14602;
	sub.s32 	%r52375, %r11772, %r52352;
	setp.lt.u32 	%p14603, %r11772, %r52352;
	selp.s32 	%r52376, -1, 0, %p14602;
	add.s32 	%r60498, %r52375, %r52376;
	setp.lt.u32 	%p14604, %r52375, %r52374;
	or.pred  	%p14605, %p14603, %p14604;
	selp.u32 	%r52377, 1, 0, %p14605;
	sub.s32 	%r52378, %r11773, %r52356;
	setp.lt.u32 	%p14606, %r11773, %r52356;
	selp.s32 	%r52379, -1, 0, %p14605;
	add.s32 	%r60499, %r52378, %r52379;
	setp.lt.u32 	%p14607, %r52378, %r52377;
	or.pred  	%p14608, %p14606, %p14607;
	selp.u32 	%r52380, 1, 0, %p14608;
	sub.s32 	%r52381, %r11774, %r52360;
	setp.lt.u32 	%p14609, %r11774, %r52360;
	selp.s32 	%r52382, -1, 0, %p14608;
	add.s32 	%r60500, %r52381, %r52382;
	setp.lt.u32 	%p14610, %r52381, %r52380;
	or.pred  	%p14611, %p14609, %p14610;
	selp.u32 	%r52383, 1, 0, %p14611;
	sub.s32 	%r52384, %r11775, %r52364;
	setp.lt.u32 	%p14612, %r11775, %r52364;
	selp.s32 	%r52385, -1, 0, %p14611;
	add.s32 	%r60501, %r52384, %r52385;
	setp.lt.u32 	%p14613, %r52384, %r52383;
	or.pred  	%p14614, %p14612, %p14613;
	selp.s32 	%r52386, -1, 0, %p14614;
	add.s32 	%r52387, %r52367, %r11776;
	add.s32 	%r60502, %r52387, %r52386;
$L__BB0_4028:
	st.local.u32 	[%rd16], %r60495;
	st.local.u32 	[%rd16+4], %r60496;
	st.local.u32 	[%rd16+8], %r60497;
	st.local.u32 	[%rd16+12], %r60498;
	st.local.u32 	[%rd16+16], %r60499;
	st.local.u32 	[%rd16+20], %r60500;
	st.local.u32 	[%rd16+24], %r60501;
	st.local.u32 	[%rd16+28], %r60502;
	and.b32  	%r10958, %r60487, 65535;
	shr.u32 	%r10959, %r60487, 16;
	and.b32  	%r10960, %r60488, 65535;
	shr.u32 	%r10961, %r60488, 16;
	and.b32  	%r10962, %r60489, 65535;
	shr.u32 	%r10963, %r60489, 16;
	and.b32  	%r10964, %r60490, 65535;
	shr.u32 	%r10965, %r60490, 16;
	and.b32  	%r10966, %r60491, 65535;
	shr.u32 	%r10967, %r60491, 16;
	and.b32  	%r10968, %r60492, 65535;
	shr.u32 	%r10969, %r60492, 16;
	and.b32  	%r10970, %r60493, 65535;
	shr.u32 	%r10971, %r60493, 16;
	and.b32  	%r10972, %r60494, 65535;
	shr.u32 	%r10973, %r60494, 16;
	mov.b32 	%r60519, 0;
	mov.u32 	%r60518, %r60519;
	mov.u32 	%r60517, %r60519;
	mov.u32 	%r60516, %r60519;
	mov.u32 	%r60515, %r60519;
	mov.u32 	%r60514, %r60519;
	mov.u32 	%r60513, %r60519;
	mov.u32 	%r60510, %r60519;
	mov.u32 	%r60511, %r60519;
$L__BB0_4029:
	ld.param.u32 	%r55724, [_Z17ecm_stage1_kernelj4U256S_S_jPKjjjjjjjjPjS2_S2_S2_S2_S2__param_4];
	mul.wide.u32 	%rd360, %r60511, 4;
	add.s64 	%rd361, %rd15, %rd360;
	ld.local.u32 	%r52389, [%rd361];
	shr.u32 	%r52390, %r52389, 16;
	and.b32  	%r52391, %r52389, 65535;
	mul.lo.s32 	%r52392, %r10958, %r52391;
	mul.lo.s32 	%r52393, %r10958, %r52390;
	mad.lo.s32 	%r52394, %r10959, %r52391, %r52393;
	and.b32  	%r52395, %r52392, 65535;
	shl.b32 	%r52396, %r52394, 16;
	shr.u32 	%r52397, %r52392, 16;
	shr.u32 	%r52398, %r52394, 16;
	add.s32 	%r52399, %r52395, %r60510;
	add.s32 	%r52400, %r52399, %r52396;
	setp.lt.u32 	%p14615, %r52400, %r60510;
	selp.u32 	%r52401, 1, 0, %p14615;
	mad.lo.s32 	%r52402, %r10959, %r52390, %r52397;
	add.s32 	%r52403, %r52402, %r52398;
	add.s32 	%r52404, %r52403, %r52401;
	mul.lo.s32 	%r52405, %r10960, %r52391;
	mul.lo.s32 	%r52406, %r10960, %r52390;
	mad.lo.s32 	%r52407, %r10961, %r52391, %r52406;
	and.b32  	%r52408, %r52405, 65535;
	shl.b32 	%r52409, %r52407, 16;
	shr.u32 	%r52410, %r52405, 16;
	shr.u32 	%r52411, %r52407, 16;
	add.s32 	%r52412, %r52408, %r60513;
	add.s32 	%r52413, %r52412, %r52409;
	setp.lt.u32 	%p14616, %r52413, %r60513;
	selp.u32 	%r52414, 1, 0, %p14616;
	add.s32 	%r52415, %r52413, %r52404;
	setp.lt.u32 	%p14617, %r52415, %r52413;
	selp.u32 	%r52416, 1, 0, %p14617;
	mad.lo.s32 	%r52417, %r10961, %r52390, %r52410;
	add.s32 	%r52418, %r52417, %r52411;
	add.s32 	%r52419, %r52418, %r52414;
	add.s32 	%r52420, %r52419, %r52416;
	mul.lo.s32 	%r52421, %r10962, %r52391;
	mul.lo.s32 	%r52422, %r10962, %r52390;
	mad.lo.s32 	%r52423, %r10963, %r52391, %r52422;
	and.b32  	%r52424, %r52421, 65535;
	shl.b32 	%r52425, %r52423, 16;
	shr.u32 	%r52426, %r52421, 16;
	shr.u32 	%r52427, %r52423, 16;
	add.s32 	%r52428, %r52424, %r60514;
	add.s32 	%r52429, %r52428, %r52425;
	setp.lt.u32 	%p14618, %r52429, %r60514;
	selp.u32 	%r52430, 1, 0, %p14618;
	add.s32 	%r52431, %r52429, %r52420;
	setp.lt.u32 	%p14619, %r52431, %r52429;
	selp.u32 	%r52432, 1, 0, %p14619;
	mad.lo.s32 	%r52433, %r10963, %r52390, %r52426;
	add.s32 	%r52434, %r52433, %r52427;
	add.s32 	%r52435, %r52434, %r52430;
	add.s32 	%r52436, %r52435, %r52432;
	mul.lo.s32 	%r52437, %r10964, %r52391;
	mul.lo.s32 	%r52438, %r10964, %r52390;
	mad.lo.s32 	%r52439, %r10965, %r52391, %r52438;
	and.b32  	%r52440, %r52437, 65535;
	shl.b32 	%r52441, %r52439, 16;
	shr.u32 	%r52442, %r52437, 16;
	shr.u32 	%r52443, %r52439, 16;
	add.s32 	%r52444, %r52440, %r60515;
	add.s32 	%r52445, %r52444, %r52441;
	setp.lt.u32 	%p14620, %r52445, %r60515;
	selp.u32 	%r52446, 1, 0, %p14620;
	add.s32 	%r52447, %r52445, %r52436;
	setp.lt.u32 	%p14621, %r52447, %r52445;
	selp.u32 	%r52448, 1, 0, %p14621;
	mad.lo.s32 	%r52449, %r10965, %r52390, %r52442;
	add.s32 	%r52450, %r52449, %r52443;
	add.s32 	%r52451, %r52450, %r52446;
	add.s32 	%r52452, %r52451, %r52448;
	mul.lo.s32 	%r52453, %r10966, %r52391;
	mul.lo.s32 	%r52454, %r10966, %r52390;
	mad.lo.s32 	%r52455, %r10967, %r52391, %r52454;
	and.b32  	%r52456, %r52453, 65535;
	shl.b32 	%r52457, %r52455, 16;
	shr.u32 	%r52458, %r52453, 16;
	shr.u32 	%r52459, %r52455, 16;
	add.s32 	%r52460, %r52456, %r60516;
	add.s32 	%r52461, %r52460, %r52457;
	setp.lt.u32 	%p14622, %r52461, %r60516;
	selp.u32 	%r52462, 1, 0, %p14622;
	add.s32 	%r52463, %r52461, %r52452;
	setp.lt.u32 	%p14623, %r52463, %r52461;
	selp.u32 	%r52464, 1, 0, %p14623;
	mad.lo.s32 	%r52465, %r10967, %r52390, %r52458;
	add.s32 	%r52466, %r52465, %r52459;
	add.s32 	%r52467, %r52466, %r52462;
	add.s32 	%r52468, %r52467, %r52464;
	mul.lo.s32 	%r52469, %r10968, %r52391;
	mul.lo.s32 	%r52470, %r10968, %r52390;
	mad.lo.s32 	%r52471, %r10969, %r52391, %r52470;
	and.b32  	%r52472, %r52469, 65535;
	shl.b32 	%r52473, %r52471, 16;
	shr.u32 	%r52474, %r52469, 16;
	shr.u32 	%r52475, %r52471, 16;
	add.s32 	%r52476, %r52472, %r60517;
	add.s32 	%r52477, %r52476, %r52473;
	setp.lt.u32 	%p14624, %r52477, %r60517;
	selp.u32 	%r52478, 1, 0, %p14624;
	add.s32 	%r52479, %r52477, %r52468;
	setp.lt.u32 	%p14625, %r52479, %r52477;
	selp.u32 	%r52480, 1, 0, %p14625;
	mad.lo.s32 	%r52481, %r10969, %r52390, %r52474;
	add.s32 	%r52482, %r52481, %r52475;
	add.s32 	%r52483, %r52482, %r52478;
	add.s32 	%r52484, %r52483, %r52480;
	mul.lo.s32 	%r52485, %r10970, %r52391;
	mul.lo.s32 	%r52486, %r10970, %r52390;
	mad.lo.s32 	%r52487, %r10971, %r52391, %r52486;
	and.b32  	%r52488, %r52485, 65535;
	shl.b32 	%r52489, %r52487, 16;
	shr.u32 	%r52490, %r52485, 16;
	shr.u32 	%r52491, %r52487, 16;
	add.s32 	%r52492, %r52488, %r60518;
	add.s32 	%r52493, %r52492, %r52489;
	setp.lt.u32 	%p14626, %r52493, %r60518;
	selp.u32 	%r52494, 1, 0, %p14626;
	add.s32 	%r52495, %r52493, %r52484;
	setp.lt.u32 	%p14627, %r52495, %r52493;
	selp.u32 	%r52496, 1, 0, %p14627;
	mad.lo.s32 	%r52497, %r10971, %r52390, %r52490;
	add.s32 	%r52498, %r52497, %r52491;
	add.s32 	%r52499, %r52498, %r52494;
	add.s32 	%r52500, %r52499, %r52496;
	mul.lo.s32 	%r52501, %r10972, %r52391;
	mul.lo.s32 	%r52502, %r10972, %r52390;
	mad.lo.s32 	%r52503, %r10973, %r52391, %r52502;
	and.b32  	%r52504, %r52501, 65535;
	shl.b32 	%r52505, %r52503, 16;
	shr.u32 	%r52506, %r52501, 16;
	shr.u32 	%r52507, %r52503, 16;
	add.s32 	%r52508, %r52504, %r60519;
	add.s32 	%r52509, %r52508, %r52505;
	setp.lt.u32 	%p14628, %r52509, %r60519;
	selp.u32 	%r52510, 1, 0, %p14628;
	add.s32 	%r52511, %r52509, %r52500;
	setp.lt.u32 	%p14629, %r52511, %r52509;
	selp.u32 	%r52512, 1, 0, %p14629;
	mad.lo.s32 	%r52513, %r10973, %r52390, %r52506;
	add.s32 	%r52514, %r52513, %r52507;
	add.s32 	%r52515, %r52514, %r52510;
	add.s32 	%r52516, %r52515, %r52512;
	mul.lo.s32 	%r52517, %r52400, %r55724;
	shr.u32 	%r52518, %r52517, 16;
	and.b32  	%r52519, %r52517, 65535;
	and.b32  	%r10983, %r11769, 65535;
	mul.lo.s32 	%r52520, %r10983, %r52519;
	shr.u32 	%r52521, %r11769, 16;
	mul.lo.s32 	%r52522, %r10983, %r52518;
	mad.lo.s32 	%r52523, %r52521, %r52519, %r52522;
	and.b32  	%r52524, %r52520, 65535;
	shl.b32 	%r52525, %r52523, 16;
	shr.u32 	%r52526, %r52520, 16;
	shr.u32 	%r52527, %r52523, 16;
	add.s32 	%r52528, %r52524, %r52400;
	add.s32 	%r52529, %r52528, %r52525;
	setp.lt.u32 	%p14630, %r52529, %r52400;
	selp.u32 	%r52530, 1, 0, %p14630;
	mad.lo.s32 	%r52531, %r52521, %r52518, %r52526;
	add.s32 	%r52532, %r52531, %r52527;
	add.s32 	%r52533, %r52532, %r52530;
	and.b32  	%r52534, %r11770, 65535;
	mul.lo.s32 	%r52535, %r52534, %r52519;
	shr.u32 	%r10984, %r11770, 16;
	mul.lo.s32 	%r52536, %r52534, %r52518;
	mad.lo.s32 	%r52537, %r10984, %r52519, %r52536;
	and.b32  	%r52538, %r52535, 65535;
	shl.b32 	%r52539, %r52537, 16;
	shr.u32 	%r52540, %r52535, 16;
	shr.u32 	%r52541, %r52537, 16;
	add.s32 	%r52542, %r52538, %r52415;
	add.s32 	%r52543, %r52542, %r52539;
	setp.lt.u32 	%p14631, %r52543, %r52415;
	selp.u32 	%r52544, 1, 0, %p14631;
	add.s32 	%r60510, %r52543, %r52533;
	setp.lt.u32 	%p14632, %r60510, %r52543;
	selp.u32 	%r52545, 1, 0, %p14632;
	mad.lo.s32 	%r52546, %r10984, %r52518, %r52540;
	add.s32 	%r52547, %r52546, %r52541;
	add.s32 	%r52548, %r52547, %r52544;
	add.s32 	%r52549, %r52548, %r52545;
	and.b32  	%r52550, %r11771, 65535;
	mul.lo.s32 	%r52551, %r52550, %r52519;
	shr.u32 	%r52552, %r11771, 16;
	mul.lo.s32 	%r52553, %r52550, %r52518;
	mad.lo.s32 	%r52554, %r52552, %r52519, %r52553;
	and.b32  	%r52555, %r52551, 65535;
	shl.b32 	%r52556, %r52554, 16;
	shr.u32 	%r52557, %r52551, 16;
	shr.u32 	%r52558, %r52554, 16;
	add.s32 	%r52559, %r52555, %r52431;
	add.s32 	%r52560, %r52559, %r52556;
	setp.lt.u32 	%p14633, %r52560, %r52431;
	selp.u32 	%r52561, 1, 0, %p14633;
	add.s32 	%r60513, %r52560, %r52549;
	setp.lt.u32 	%p14634, %r60513, %r52560;
	selp.u32 	%r52562, 1, 0, %p14634;
	mad.lo.s32 	%r52563, %r52552, %r52518, %r52557;
	add.s32 	%r52564, %r52563, %r52558;
	add.s32 	%r52565, %r52564, %r52561;
	add.s32 	%r52566, %r52565, %r52562;
	and.b32  	%r52567, %r11772, 65535;
	mul.lo.s32 	%r52568, %r52567, %r52519;
	shr.u32 	%r52569, %r11772, 16;
	mul.lo.s32 	%r52570, %r52567, %r52518;
	mad.lo.s32 	%r52571, %r52569, %r52519, %r52570;
	and.b32  	%r52572, %r52568, 65535;
	shl.b32 	%r52573, %r52571, 16;
	shr.u32 	%r52574, %r52568, 16;
	shr.u32 	%r52575, %r52571, 16;
	add.s32 	%r52576, %r52572, %r52447;
	add.s32 	%r52577, %r52576, %r52573;
	setp.lt.u32 	%p14635, %r52577, %r52447;
	selp.u32 	%r52578, 1, 0, %p14635;
	add.s32 	%r60514, %r52577, %r52566;
	setp.lt.u32 	%p14636, %r60514, %r52577;
	selp.u32 	%r52579, 1, 0, %p14636;
	mad.lo.s32 	%r52580, %r52569, %r52518, %r52574;
	add.s32 	%r52581, %r52580, %r52575;
	add.s32 	%r52582, %r52581, %r52578;
	add.s32 	%r52583, %r52582, %r52579;
	and.b32  	%r52584, %r11773, 65535;
	mul.lo.s32 	%r52585, %r52584, %r52519;
	shr.u32 	%r52586, %r11773, 16;
	mul.lo.s32 	%r52587, %r52584, %r52518;
	mad.lo.s32 	%r52588, %r52586, %r52519, %r52587;
	and.b32  	%r52589, %r52585, 65535;
	shl.b32 	%r52590, %r52588, 16;
	shr.u32 	%r52591, %r52585, 16;
	shr.u32 	%r52592, %r52588, 16;
	add.s32 	%r52593, %r52589, %r52463;
	add.s32 	%r52594, %r52593, %r52590;
	setp.lt.u32 	%p14637, %r52594, %r52463;
	selp.u32 	%r52595, 1, 0, %p14637;
	add.s32 	%r60515, %r52594, %r52583;
	setp.lt.u32 	%p14638, %r60515, %r52594;
	selp.u32 	%r52596, 1, 0, %p14638;
	mad.lo.s32 	%r52597, %r52586, %r52518, %r52591;
	add.s32 	%r52598, %r52597, %r52592;
	add.s32 	%r52599, %r52598, %r52595;
	add.s32 	%r52600, %r52599, %r52596;
	and.b32  	%r52601, %r11774, 65535;
	mul.lo.s32 	%r52602, %r52601, %r52519;
	shr.u32 	%r10989, %r11774, 16;
	mul.lo.s32 	%r52603, %r52601, %r52518;
	mad.lo.s32 	%r52604, %r10989, %r52519, %r52603;
	and.b32  	%r52605, %r52602, 65535;
	shl.b32 	%r52606, %r52604, 16;
	shr.u32 	%r52607, %r52602, 16;
	shr.u32 	%r52608, %r52604, 16;
	add.s32 	%r52609, %r52605, %r52479;
	add.s32 	%r52610, %r52609, %r52606;
	setp.lt.u32 	%p14639, %r52610, %r52479;
	selp.u32 	%r52611, 1, 0, %p14639;
	add.s32 	%r60516, %r52610, %r52600;
	setp.lt.u32 	%p14640, %r60516, %r52610;
	selp.u32 	%r52612, 1, 0, %p14640;
	mad.lo.s32 	%r52613, %r10989, %r52518, %r52607;
	add.s32 	%r52614, %r52613, %r52608;
	add.s32 	%r52615, %r52614, %r52611;
	add.s32 	%r52616, %r52615, %r52612;
	and.b32  	%r52617, %r11775, 65535;
	mul.lo.s32 	%r52618, %r52617, %r52519;
	shr.u32 	%r52619, %r11775, 16;
	mul.lo.s32 	%r52620, %r52617, %r52518;
	mad.lo.s32 	%r52621, %r52619, %r52519, %r52620;
	and.b32  	%r52622, %r52618, 65535;
	shl.b32 	%r52623, %r52621, 16;
	shr.u32 	%r52624, %r52618, 16;
	shr.u32 	%r52625, %r52621, 16;
	add.s32 	%r52626, %r52622, %r52495;
	add.s32 	%r52627, %r52626, %r52623;
	setp.lt.u32 	%p14641, %r52627, %r52495;
	selp.u32 	%r52628, 1, 0, %p14641;
	add.s32 	%r60517, %r52627, %r52616;
	setp.lt.u32 	%p14642, %r60517, %r52627;
	selp.u32 	%r52629, 1, 0, %p14642;
	mad.lo.s32 	%r52630, %r52619, %r52518, %r52624;
	add.s32 	%r52631, %r52630, %r52625;
	add.s32 	%r52632, %r52631, %r52628;
	add.s32 	%r52633, %r52632, %r52629;
	and.b32  	%r52634, %r11776, 65535;
	mul.lo.s32 	%r52635, %r52634, %r52519;
	shr.u32 	%r52636, %r11776, 16;
	mul.lo.s32 	%r52637, %r52634, %r52518;
	mad.lo.s32 	%r52638, %r52636, %r52519, %r52637;
	and.b32  	%r52639, %r52635, 65535;
	shl.b32 	%r52640, %r52638, 16;
	shr.u32 	%r52641, %r52635, 16;
	shr.u32 	%r52642, %r52638, 16;
	add.s32 	%r52643, %r52639, %r52511;
	add.s32 	%r52644, %r52643, %r52640;
	setp.lt.u32 	%p14643, %r52644, %r52511;
	selp.u32 	%r52645, 1, 0, %p14643;
	add.s32 	%r60518, %r52644, %r52633;
	setp.lt.u32 	%p14644, %r60518, %r52644;
	selp.u32 	%r52646, 1, 0, %p14644;
	mad.lo.s32 	%r52647, %r52636, %r52518, %r52641;
	add.s32 	%r52648, %r52647, %r52642;
	add.s32 	%r52649, %r52648, %r52645;
	add.s32 	%r52650, %r52649, %r52646;
	add.s32 	%r60519, %r52516, %r52650;
	add.s32 	%r60511, %r60511, 1;
	setp.ne.s32 	%p14645, %r60511, 8;
	@%p14645 bra 	$L__BB0_4029;
	setp.lt.u32 	%p14646, %r60519, %r11776;
	mov.u32 	%r60512, %r60510;
	@%p14646 bra 	$L__BB0_4045;
	setp.gt.u32 	%p14647, %r60519, %r11776;
	@%p14647 bra 	$L__BB0_4044;
	setp.lt.u32 	%p14648, %r60518, %r11775;
	mov.u32 	%r60512, %r60510;
	@%p14648 bra 	$L__BB0_4045;
	setp.gt.u32 	%p14649, %r60518, %r11775;
	@%p14649 bra 	$L__BB0_4044;
	setp.lt.u32 	%p14650, %r60517, %r11774;
	mov.u32 	%r60512, %r60510;
	@%p14650 bra 	$L__BB0_4045;
	setp.gt.u32 	%p14651, %r60517, %r11774;
	@%p14651 bra 	$L__BB0_4044;
	setp.lt.u32 	%p14652, %r60516, %r11773;
	mov.u32 	%r60512, %r60510;
	@%p14652 bra 	$L__BB0_4045;
	setp.gt.u32 	%p14653, %r60516, %r11773;
	@%p14653 bra 	$L__BB0_4044;
	setp.lt.u32 	%p14654, %r60515, %r11772;
	mov.u32 	%r60512, %r60510;
	@%p14654 bra 	$L__BB0_4045;
	setp.gt.u32 	%p14655, %r60515, %r11772;
	@%p14655 bra 	$L__BB0_4044;
	setp.lt.u32 	%p14656, %r60514, %r11771;
	mov.u32 	%r60512, %r60510;
	@%p14656 bra 	$L__BB0_4045;
	setp.gt.u32 	%p14657, %r60514, %r11771;
	@%p14657 bra 	$L__BB0_4044;
	setp.lt.u32 	%p14658, %r60513, %r11770;
	mov.u32 	%r60512, %r60510;
	@%p14658 bra 	$L__BB0_4045;
	setp.le.u32 	%p14659, %r60513, %r11770;
	setp.lt.u32 	%p14660, %r60510, %r11769;
	and.pred  	%p14661, %p14659, %p14660;
	mov.u32 	%r60512, %r60510;
	@%p14661 bra 	$L__BB0_4045;
$L__BB0_4044:
	sub.s32 	%r60512, %r60510, %r11769;
	setp.lt.u32 	%p14662, %r60510, %r11769;
	selp.u32 	%r52651, 1, 0, %p14662;
	sub.s32 	%r52652, %r60513, %r11770;
	setp.lt.u32 	%p14663, %r60513, %r11770;
	selp.s32 	%r52653, -1, 0, %p14662;
	add.s32 	%r60513, %r52652, %r52653;
	setp.lt.u32 	%p14664, %r52652, %r52651;
	or.pred  	%p14665, %p14663, %p14664;
	selp.u32 	%r52654, 1, 0, %p14665;
	sub.s32 	%r52655, %r60514, %r11771;
	setp.lt.u32 	%p14666, %r60514, %r11771;
	selp.s32 	%r52656, -1, 0, %p14665;
	add.s32 	%r60514, %r52655, %r52656;
	setp.lt.u32 	%p14667, %r52655, %r52654;
	or.pred  	%p14668, %p14666, %p14667;
	selp.u32 	%r52657, 1, 0, %p14668;
	sub.s32 	%r52658, %r60515, %r11772;
	setp.lt.u32 	%p14669, %r60515, %r11772;
	selp.s32 	%r52659, -1, 0, %p14668;
	add.s32 	%r60515, %r52658, %r52659;
	setp.lt.u32 	%p14670, %r52658, %r52657;
	or.pred  	%p14671, %p14669, %p14670;
	selp.u32 	%r52660, 1, 0, %p14671;
	sub.s32 	%r52661, %r60516, %r11773;
	setp.lt.u32 	%p14672, %r60516, %r11773;
	selp.s32 	%r52662, -1, 0, %p14671;
	add.s32 	%r60516, %r52661, %r52662;
	setp.lt.u32 	%p14673, %r52661, %r52660;
	or.pred  	%p14674, %p14672, %p14673;
	selp.u32 	%r52663, 1, 0, %p14674;
	sub.s32 	%r52664, %r60517, %r11774;
	setp.lt.u32 	%p14675, %r60517, %r11774;
	selp.s32 	%r52665, -1, 0, %p14674;
	add.s32 	%r60517, %r52664, %r52665;
	setp.lt.u32 	%p14676, %r52664, %r52663;
	or.pred  	%p14677, %p14675, %p14676;
	selp.u32 	%r52666, 1, 0, %p14677;
	sub.s32 	%r52667, %r60518, %r11775;
	setp.lt.u32 	%p14678, %r60518, %r11775;
	selp.s32 	%r52668, -1, 0, %p14677;
	add.s32 	%r60518, %r52667, %r52668;
	setp.lt.u32 	%p14679, %r52667, %r52666;
	or.pred  	%p14680, %p14678, %p14679;
	selp.s32 	%r52669, -1, 0, %p14680;
	sub.s32 	%r52670, %r60519, %r11776;
	add.s32 	%r60519, %r52670, %r52669;
$L__BB0_4045:
	st.local.u32 	[%rd11], %r60512;
	st.local.u32 	[%rd11+4], %r60513;
	st.local.u32 	[%rd11+8], %r60514;
	st.local.u32 	[%rd11+12], %r60515;
	st.local.u32 	[%rd11+16], %r60516;
	st.local.u32 	[%rd11+20], %r60517;
	st.local.u32 	[%rd11+24], %r60518;
	st.local.u32 	[%rd11+28], %r60519;
	mov.b32 	%r60536, 0;
	mov.u32 	%r60535, %r60536;
	mov.u32 	%r60534, %r60536;
	mov.u32 	%r60533, %r60536;
	mov.u32 	%r60532, %r60536;
	mov.u32 	%r60531, %r60536;
	mov.u32 	%r60530, %r60536;
	mov.u32 	%r60527, %r60536;
	mov.u32 	%r60528, %r60536;
$L__BB0_4046:
	ld.param.u32 	%r55725, [_Z17ecm_stage1_kernelj4U256S_S_jPKjjjjjjjjPjS2_S2_S2_S2_S2__param_4];
	mul.wide.u32 	%rd362, %r60528, 4;
	add.s64 	%rd363, %rd11, %rd362;
	ld.local.u32 	%r52672, [%rd363];
	shr.u32 	%r52673, %r52672, 16;
	and.b32  	%r52674, %r52672, 65535;
	mul.lo.s32 	%r52675, %r10609, %r52674;
	mul.lo.s32 	%r52676, %r10609, %r52673;
	mad.lo.s32 	%r52677, %r10610, %r52674, %r52676;
	and.b32  	%r52678, %r52675, 65535;
	shl.b32 	%r52679, %r52677, 16;
	shr.u32 	%r52680, %r52675, 16;
	shr.u32 	%r52681, %r52677, 16;
	add.s32 	%r52682, %r52678, %r60527;
	add.s32 	%r52683, %r52682, %r52679;
	setp.lt.u32 	%p14681, %r52683, %r60527;
	selp.u32 	%r52684, 1, 0, %p14681;
	mad.lo.s32 	%r52685, %r10610, %r52673, %r52680;
	add.s32 	%r52686, %r52685, %r52681;
	add.s32 	%r52687, %r52686, %r52684;
	mul.lo.s32 	%r52688, %r10611, %r52674;
	mul.lo.s32 	%r52689, %r10611, %r52673;
	mad.lo.s32 	%r52690, %r10612, %r52674, %r52689;
	and.b32  	%r52691, %r52688, 65535;
	shl.b32 	%r52692, %r52690, 16;
	shr.u32 	%r52693, %r52688, 16;
	shr.u32 	%r52694, %r52690, 16;
	add.s32 	%r52695, %r52691, %r60530;
	add.s32 	%r52696, %r52695, %r52692;
	setp.lt.u32 	%p14682, %r52696, %r60530;
	selp.u32 	%r52697, 1, 0, %p14682;
	add.s32 	%r52698, %r52696, %r52687;
	setp.lt.u32 	%p14683, %r52698, %r52696;
	selp.u32 	%r52699, 1, 0, %p14683;
	mad.lo.s32 	%r52700, %r10612, %r52673, %r52693;
	add.s32 	%r52701, %r52700, %r52694;
	add.s32 	%r52702, %r52701, %r52697;
	add.s32 	%r52703, %r52702, %r52699;
	mul.lo.s32 	%r52704, %r10613, %r52674;
	mul.lo.s32 	%r52705, %r10613, %r52673;
	mad.lo.s32 	%r52706, %r10614, %r52674, %r52705;
	and.b32  	%r52707, %r52704, 65535;
	shl.b32 	%r52708, %r52706, 16;
	shr.u32 	%r52709, %r52704, 16;
	shr.u32 	%r52710, %r52706, 16;
	add.s32 	%r52711, %r52707, %r60531;
	add.s32 	%r52712, %r52711, %r52708;
	setp.lt.u32 	%p14684, %r52712, %r60531;
	selp.u32 	%r52713, 1, 0, %p14684;
	add.s32 	%r52714, %r52712, %r52703;
	setp.lt.u32 	%p14685, %r52714, %r52712;
	selp.u32 	%r52715, 1, 0, %p14685;
	mad.lo.s32 	%r52716, %r10614, %r52673, %r52709;
	add.s32 	%r52717, %r52716, %r52710;
	add.s32 	%r52718, %r52717, %r52713;
	add.s32 	%r52719, %r52718, %r52715;
	mul.lo.s32 	%r52720, %r10615, %r52674;
	mul.lo.s32 	%r52721, %r10615, %r52673;
	mad.lo.s32 	%r52722, %r10616, %r52674, %r52721;
	and.b32  	%r52723, %r52720, 65535;
	shl.b32 	%r52724, %r52722, 16;
	shr.u32 	%r52725, %r52720, 16;
	shr.u32 	%r52726, %r52722, 16;
	add.s32 	%r52727, %r52723, %r60532;
	add.s32 	%r52728, %r52727, %r52724;
	setp.lt.u32 	%p14686, %r52728, %r60532;
	selp.u32 	%r52729, 1, 0, %p14686;
	add.s32 	%r52730, %r52728, %r52719;
	setp.lt.u32 	%p14687, %r52730, %r52728;
	selp.u32 	%r52731, 1, 0, %p14687;
	mad.lo.s32 	%r52732, %r10616, %r52673, %r52725;
	add.s32 	%r52733, %r52732, %r52726;
	add.s32 	%r52734, %r52733, %r52729;
	add.s32 	%r52735, %r52734, %r52731;
	mul.lo.s32 	%r52736, %r10617, %r52674;
	mul.lo.s32 	%r52737, %r10617, %r52673;
	mad.lo.s32 	%r52738, %r10618, %r52674, %r52737;
	and.b32  	%r52739, %r52736, 65535;
	shl.b32 	%r52740, %r52738, 16;
	shr.u32 	%r52741, %r52736, 16;
	shr.u32 	%r52742, %r52738, 16;
	add.s32 	%r52743, %r52739, %r60533;
	add.s32 	%r52744, %r52743, %r52740;
	setp.lt.u32 	%p14688, %r52744, %r60533;
	selp.u32 	%r52745, 1, 0, %p14688;
	add.s32 	%r52746, %r52744, %r52735;
	setp.lt.u32 	%p14689, %r52746, %r52744;
	selp.u32 	%r52747, 1, 0, %p14689;
	mad.lo.s32 	%r52748, %r10618, %r52673, %r52741;
	add.s32 	%r52749, %r52748, %r52742;
	add.s32 	%r52750, %r52749, %r52745;
	add.s32 	%r52751, %r52750, %r52747;
	mul.lo.s32 	%r52752, %r10619, %r52674;
	mul.lo.s32 	%r52753, %r10619, %r52673;
	mad.lo.s32 	%r52754, %r10620, %r52674, %r52753;
	and.b32  	%r52755, %r52752, 65535;
	shl.b32 	%r52756, %r52754, 16;
	shr.u32 	%r52757, %r52752, 16;
	shr.u32 	%r52758, %r52754, 16;
	add.s32 	%r52759, %r52755, %r60534;
	add.s32 	%r52760, %r52759, %r52756;
	setp.lt.u32 	%p14690, %r52760, %r60534;
	selp.u32 	%r52761, 1, 0, %p14690;
	add.s32 	%r52762, %r52760, %r52751;
	setp.lt.u32 	%p14691, %r52762, %r52760;
	selp.u32 	%r52763, 1, 0, %p14691;
	mad.lo.s32 	%r52764, %r10620, %r52673, %r52757;
	add.s32 	%r52765, %r52764, %r52758;
	add.s32 	%r52766, %r52765, %r52761;
	add.s32 	%r52767, %r52766, %r52763;
	mul.lo.s32 	%r52768, %r10621, %r52674;
	mul.lo.s32 	%r52769, %r10621, %r52673;
	mad.lo.s32 	%r52770, %r10622, %r52674, %r52769;
	and.b32  	%r52771, %r52768, 65535;
	shl.b32 	%r52772, %r52770, 16;
	shr.u32 	%r52773, %r52768, 16;
	shr.u32 	%r52774, %r52770, 16;
	add.s32 	%r52775, %r52771, %r60535;
	add.s32 	%r52776, %r52775, %r52772;
	setp.lt.u32 	%p14692, %r52776, %r60535;
	selp.u32 	%r52777, 1, 0, %p14692;
	add.s32 	%r52778, %r52776, %r52767;
	setp.lt.u32 	%p14693, %r52778, %r52776;
	selp.u32 	%r52779, 1, 0, %p14693;
	mad.lo.s32 	%r52780, %r10622, %r52673, %r52773;
	add.s32 	%r52781, %r52780, %r52774;
	add.s32 	%r52782, %r52781, %r52777;
	add.s32 	%r52783, %r52782, %r52779;
	mul.lo.s32 	%r52784, %r10623, %r52674;
	mul.lo.s32 	%r52785, %r10623, %r52673;
	mad.lo.s32 	%r52786, %r10624, %r52674, %r52785;
	and.b32  	%r52787, %r52784, 65535;
	shl.b32 	%r52788, %r52786, 16;
	shr.u32 	%r52789, %r52784, 16;
	shr.u32 	%r52790, %r52786, 16;
	add.s32 	%r52791, %r52787, %r60536;
	add.s32 	%r52792, %r52791, %r52788;
	setp.lt.u32 	%p14694, %r52792, %r60536;
	selp.u32 	%r52793, 1, 0, %p14694;
	add.s32 	%r52794, %r52792, %r52783;
	setp.lt.u32 	%p14695, %r52794, %r52792;
	selp.u32 	%r52795, 1, 0, %p14695;
	mad.lo.s32 	%r52796, %r10624, %r52673, %r52789;
	add.s32 	%r52797, %r52796, %r52790;
	add.s32 	%r52798, %r52797, %r52793;
	add.s32 	%r52799, %r52798, %r52795;
	mul.lo.s32 	%r52800, %r52683, %r55725;
	shr.u32 	%r52801, %r52800, 16;
	and.b32  	%r52802, %r52800, 65535;
	mul.lo.s32 	%r52803, %r10983, %r52802;
	shr.u32 	%r52804, %r11769, 16;
	mul.lo.s32 	%r52805, %r10983, %r52801;
	mad.lo.s32 	%r52806, %r52804, %r52802, %r52805;
	and.b32  	%r52807, %r52803, 65535;
	shl.b32 	%r52808, %r52806, 16;
	shr.u32 	%r52809, %r52803, 16;
	shr.u32 	%r52810, %r52806, 16;
	add.s32 	%r52811, %r52807, %r52683;
	add.s32 	%r52812, %r52811, %r52808;
	setp.lt.u32 	%p14696, %r52812, %r52683;
	selp.u32 	%r52813, 1, 0, %p14696;
	mad.lo.s32 	%r52814, %r52804, %r52801, %r52809;
	add.s32 	%r52815, %r52814, %r52810;
	add.s32 	%r52816, %r52815, %r52813;
	and.b32  	%r52817, %r11770, 65535;
	mul.lo.s32 	%r52818, %r52817, %r52802;
	mul.lo.s32 	%r52819, %r52817, %r52801;
	mad.lo.s32 	%r52820, %r10984, %r52802, %r52819;
	and.b32  	%r52821, %r52818, 65535;
	shl.b32 	%r52822, %r52820, 16;
	shr.u32 	%r52823, %r52818, 16;
	shr.u32 	%r52824, %r52820, 16;
	add.s32 	%r52825, %r52821, %r52698;
	add.s32 	%r52826, %r52825, %r52822;
	setp.lt.u32 	%p14697, %r52826, %r52698;
	selp.u32 	%r52827, 1, 0, %p14697;
	add.s32 	%r60527, %r52826, %r52816;
	setp.lt.u32 	%p14698, %r60527, %r52826;
	selp.u32 	%r52828, 1, 0, %p14698;
	mad.lo.s32 	%r52829, %r10984, %r52801, %r52823;
	add.s32 	%r52830, %r52829, %r52824;
	add.s32 	%r52831, %r52830, %r52827;
	add.s32 	%r52832, %r52831, %r52828;
	and.b32  	%r52833, %r11771, 65535;
	mul.lo.s32 	%r52834, %r52833, %r52802;
	shr.u32 	%r52835, %r11771, 16;
	mul.lo.s32 	%r52836, %r52833, %r52801;
	mad.lo.s32 	%r52837, %r52835, %r52802, %r52836;
	and.b32  	%r52838, %r52834, 65535;
	shl.b32 	%r52839, %r52837, 16;
	shr.u32 	%r52840, %r52834, 16;
	shr.u32 	%r52841, %r52837, 16;
	add.s32 	%r52842, %r52838, %r52714;
	add.s32 	%r52843, %r52842, %r52839;
	setp.lt.u32 	%p14699, %r52843, %r52714;
	selp.u32 	%r52844, 1, 0, %p14699;
	add.s32 	%r60530, %r52843, %r52832;
	setp.lt.u32 	%p14700, %r60530, %r52843;
	selp.u32 	%r52845, 1, 0, %p14700;
	mad.lo.s32 	%r52846, %r52835, %r52801, %r52840;
	add.s32 	%r52847, %r52846, %r52841;
	add.s32 	%r52848, %r52847, %r52844;
	add.s32 	%r52849, %r52848, %r52845;
	and.b32  	%r52850, %r11772, 65535;
	mul.lo.s32 	%r52851, %r52850, %r52802;
	shr.u32 	%r52852, %r11772, 16;
	mul.lo.s32 	%r52853, %r52850, %r52801;
	mad.lo.s32 	%r52854, %r52852, %r52802, %r52853;
	and.b32  	%r52855, %r52851, 65535;
	shl.b32 	%r52856, %r52854, 16;
	shr.u32 	%r52857, %r52851, 16;
	shr.u32 	%r52858, %r52854, 16;
	add.s32 	%r52859, %r52855, %r52730;
	add.s32 	%r52860, %r52859, %r52856;
	setp.lt.u32 	%p14701, %r52860, %r52730;
	selp.u32 	%r52861, 1, 0, %p14701;
	add.s32 	%r60531, %r52860, %r52849;
	setp.lt.u32 	%p14702, %r60531, %r52860;
	selp.u32 	%r52862, 1, 0, %p14702;
	mad.lo.s32 	%r52863, %r52852, %r52801, %r52857;
	add.s32 	%r52864, %r52863, %r52858;
	add.s32 	%r52865, %r52864, %r52861;
	add.s32 	%r52866, %r52865, %r52862;
	and.b32  	%r52867, %r11773, 65535;
	mul.lo.s32 	%r52868, %r52867, %r52802;
	shr.u32 	%r52869, %r11773, 16;
	mul.lo.s32 	%r52870, %r52867, %r52801;
	mad.lo.s32 	%r52871, %r52869, %r52802, %r52870;
	and.b32  	%r52872, %r52868, 65535;
	shl.b32 	%r52873, %r52871, 16;
	shr.u32 	%r52874, %r52868, 16;
	shr.u32 	%r52875, %r52871, 16;
	add.s32 	%r52876, %r52872, %r52746;
	add.s32 	%r52877, %r52876, %r52873;
	setp.lt.u32 	%p14703, %r52877, %r52746;
	selp.u32 	%r52878, 1, 0, %p14703;
	add.s32 	%r60532, %r52877, %r52866;
	setp.lt.u32 	%p14704, %r60532, %r52877;
	selp.u32 	%r52879, 1, 0, %p14704;
	mad.lo.s32 	%r52880, %r52869, %r52801, %r52874;
	add.s32 	%r52881, %r52880, %r52875;
	add.s32 	%r52882, %r52881, %r52878;
	add.s32 	%r52883, %r52882, %r52879;
	and.b32  	%r52884, %r11774, 65535;
	mul.lo.s32 	%r52885, %r52884, %r52802;
	mul.lo.s32 	%r52886, %r52884, %r52801;
	mad.lo.s32 	%r52887, %r10989, %r52802, %r52886;
	and.b32  	%r52888, %r52885, 65535;
	shl.b32 	%r52889, %r52887, 16;
	shr.u32 	%r52890, %r52885, 16;
	shr.u32 	%r52891, %r52887, 16;
	add.s32 	%r52892, %r52888, %r52762;
	add.s32 	%r52893, %r52892, %r52889;
	setp.lt.u32 	%p14705, %r52893, %r52762;
	selp.u32 	%r52894, 1, 0, %p14705;
	add.s32 	%r60533, %r52893, %r52883;
	setp.lt.u32 	%p14706, %r60533, %r52893;
	selp.u32 	%r52895, 1, 0, %p14706;
	mad.lo.s32 	%r52896, %r10989, %r52801, %r52890;
	add.s32 	%r52897, %r52896, %r52891;
	add.s32 	%r52898, %r52897, %r52894;
	add.s32 	%r52899, %r52898, %r52895;
	and.b32  	%r52900, %r11775, 65535;
	mul.lo.s32 	%r52901, %r52900, %r52802;
	shr.u32 	%r52902, %r11775, 16;
	mul.lo.s32 	%r52903, %r52900, %r52801;
	mad.lo.s32 	%r52904, %r52902, %r52802, %r52903;
	and.b32  	%r52905, %r52901, 65535;
	shl.b32 	%r52906, %r52904, 16;
	shr.u32 	%r52907, %r52901, 16;
	shr.u32 	%r52908, %r52904, 16;
	add.s32 	%r52909, %r52905, %r52778;
	add.s32 	%r52910, %r52909, %r52906;
	setp.lt.u32 	%p14707, %r52910, %r52778;
	selp.u32 	%r52911, 1, 0, %p14707;
	add.s32 	%r60534, %r52910, %r52899;
	setp.lt.u32 	%p14708, %r60534, %r52910;
	selp.u32 	%r52912, 1, 0, %p14708;
	mad.lo.s32 	%r52913, %r52902, %r52801, %r52907;
	add.s32 	%r52914, %r52913, %r52908;
	add.s32 	%r52915, %r52914, %r52911;
	add.s32 	%r52916, %r52915, %r52912;
	and.b32  	%r52917, %r11776, 65535;
	mul.lo.s32 	%r52918, %r52917, %r52802;
	shr.u32 	%r52919, %r11776, 16;
	mul.lo.s32 	%r52920, %r52917, %r52801;
	mad.lo.s32 	%r52921, %r52919, %r52802, %r52920;
	and.b32  	%r52922, %r52918, 65535;
	shl.b32 	%r52923, %r52921, 16;
	shr.u32 	%r52924, %r52918, 16;
	shr.u32 	%r52925, %r52921, 16;
	add.s32 	%r52926, %r52922, %r52794;
	add.s32 	%r52927, %r52926, %r52923;
	setp.lt.u32 	%p14709, %r52927, %r52794;
	selp.u32 	%r52928, 1, 0, %p14709;
	add.s32 	%r60535, %r52927, %r52916;
	setp.lt.u32 	%p14710, %r60535, %r52927;
	selp.u32 	%r52929, 1, 0, %p14710;
	mad.lo.s32 	%r52930, %r52919, %r52801, %r52924;
	add.s32 	%r52931, %r52930, %r52925;
	add.s32 	%r52932, %r52931, %r52928;
	add.s32 	%r52933, %r52932, %r52929;
	add.s32 	%r60536, %r52799, %r52933;
	add.s32 	%r60528, %r60528, 1;
	setp.ne.s32 	%p14711, %r60528, 8;
	@%p14711 bra 	$L__BB0_4046;
	setp.lt.u32 	%p14712, %r60536, %r11776;
	mov.u32 	%r60529, %r60527;
	@%p14712 bra 	$L__BB0_4062;
	setp.gt.u32 	%p14713, %r60536, %r11776;
	@%p14713 bra 	$L__BB0_4061;
	setp.lt.u32 	%p14714, %r60535, %r11775;
	mov.u32 	%r60529, %r60527;
	@%p14714 bra 	$L__BB0_4062;
	setp.gt.u32 	%p14715, %r60535, %r11775;
	@%p14715 bra 	$L__BB0_4061;
	setp.lt.u32 	%p14716, %r60534, %r11774;
	mov.u32 	%r60529, %r60527;
	@%p14716 bra 	$L__BB0_4062;
	setp.gt.u32 	%p14717, %r60534, %r11774;
	@%p14717 bra 	$L__BB0_4061;
	setp.lt.u32 	%p14718, %r60533, %r11773;
	mov.u32 	%r60529, %r60527;
	@%p14718 bra 	$L__BB0_4062;
	setp.gt.u32 	%p14719, %r60533, %r11773;
	@%p14719 bra 	$L__BB0_4061;
	setp.lt.u32 	%p14720, %r60532, %r11772;
	mov.u32 	%r60529, %r60527;
	@%p14720 bra 	$L__BB0_4062;
	setp.gt.u32 	%p14721, %r60532, %r11772;
	@%p14721 bra 	$L__BB0_4061;
	setp.lt.u32 	%p14722, %r60531, %r11771;
	mov.u32 	%r60529, %r60527;
	@%p14722 bra 	$L__BB0_4062;
	setp.gt.u32 	%p14723, %r60531, %r11771;
	@%p14723 bra 	$L__BB0_4061;
	setp.lt.u32 	%p14724, %r60530, %r11770;
	mov.u32 	%r60529, %r60527;
	@%p14724 bra 	$L__BB0_4062;
	setp.le.u32 	%p14725, %r60530, %r11770;
	setp.lt.u32 	%p14726, %r60527, %r11769;
	and.pred  	%p14727, %p14725, %p14726;
	mov.u32 	%r60529, %r60527;
	@%p14727 bra 	$L__BB0_4062;
$L__BB0_4061:
	sub.s32 	%r60529, %r60527, %r11769;
	setp.lt.u32 	%p14728, %r60527, %r11769;
	selp.u32 	%r52934, 1, 0, %p14728;
	sub.s32 	%r52935, %r60530, %r11770;
	setp.lt.u32 	%p14729, %r60530, %r11770;
	selp.s32 	%r52936, -1, 0, %p14728;
	add.s32 	%r60530, %r52935, %r52936;
	setp.lt.u32 	%p14730, %r52935, %r52934;
	or.pred  	%p14731, %p14729, %p14730;
	selp.u32 	%r52937, 1, 0, %p14731;
	sub.s32 	%r52938, %r60531, %r11771;
	setp.lt.u32 	%p14732, %r60531, %r11771;
	selp.s32 	%r52939, -1, 0, %p14731;
	add.s32 	%r60531, %r52938, %r52939;
	setp.lt.u32 	%p14733, %r52938, %r52937;
	or.pred  	%p14734, %p14732, %p14733;
	selp.u32 	%r52940, 1, 0, %p14734;
	sub.s32 	%r52941, %r60532, %r11772;
	setp.lt.u32 	%p14735, %r60532, %r11772;
	selp.s32 	%r52942, -1, 0, %p14734;
	add.s32 	%r60532, %r52941, %r52942;
	setp.lt.u32 	%p14736, %r52941, %r52940;
	or.pred  	%p14737, %p14735, %p14736;
	selp.u32 	%r52943, 1, 0, %p14737;
	sub.s32 	%r52944, %r60533, %r11773;
	setp.lt.u32 	%p14738, %r60533, %r11773;
	selp.s32 	%r52945, -1, 0, %p14737;
	add.s32 	%r60533, %r52944, %r52945;
	setp.lt.u32 	%p14739, %r52944, %r52943;
	or.pred  	%p14740, %p14738, %p14739;
	selp.u32 	%r52946, 1, 0, %p14740;
	sub.s32 	%r52947, %r60534, %r11774;
	setp.lt.u32 	%p14741, %r60534, %r11774;
	selp.s32 	%r52948, -1, 0, %p14740;
	add.s32 	%r60534, %r52947, %r52948;
	setp.lt.u32 	%p14742, %r52947, %r52946;
	or.pred  	%p14743, %p14741, %p14742;
	selp.u32 	%r52949, 1, 0, %p14743;
	sub.s32 	%r52950, %r60535, %r11775;
	setp.lt.u32 	%p14744, %r60535, %r11775;
	selp.s32 	%r52951, -1, 0, %p14743;
	add.s32 	%r60535, %r52950, %r52951;
	setp.lt.u32 	%p14745, %r52950, %r52949;
	or.pred  	%p14746, %p14744, %p14745;
	selp.s32 	%r52952, -1, 0, %p14746;
	sub.s32 	%r52953, %r60536, %r11776;
	add.s32 	%r60536, %r52953, %r52952;
$L__BB0_4062:
	and.b32  	%r11045, %r60495, 65535;
	shr.u32 	%r11046, %r60495, 16;
	and.b32  	%r11047, %r60496, 65535;
	shr.u32 	%r11048, %r60496, 16;
	and.b32  	%r11049, %r60497, 65535;
	shr.u32 	%r11050, %r60497, 16;
	and.b32  	%r11051, %r60498, 65535;
	shr.u32 	%r11052, %r60498, 16;
	and.b32  	%r11053, %r60499, 65535;
	shr.u32 	%r11054, %r60499, 16;
	and.b32  	%r11055, %r60500, 65535;
	shr.u32 	%r11056, %r60500, 16;
	and.b32  	%r11057, %r60501, 65535;
	shr.u32 	%r11058, %r60501, 16;
	and.b32  	%r11059, %r60502, 65535;
	shr.u32 	%r11060, %r60502, 16;
	mov.b32 	%r60553, 0;
	mov.u32 	%r60552, %r60553;
	mov.u32 	%r60551, %r60553;
	mov.u32 	%r60550, %r60553;
	mov.u32 	%r60549, %r60553;
	mov.u32 	%r60548, %r60553;
	mov.u32 	%r60547, %r60553;
	mov.u32 	%r60544, %r60553;
	mov.u32 	%r60545, %r60553;
$L__BB0_4063:
	ld.param.u32 	%r55726, [_Z17ecm_stage1_kernelj4U256S_S_jPKjjjjjjjjPjS2_S2_S2_S2_S2__param_4];
	mul.wide.u32 	%rd364, %r60545, 4;
	add.s64 	%rd365, %rd16, %rd364;
	ld.local.u32 	%r52955, [%rd365];
	shr.u32 	%r52956, %r52955, 16;
	and.b32  	%r52957, %r52955, 65535;
	mul.lo.s32 	%r52958, %r11045, %r52957;
	mul.lo.s32 	%r52959, %r11045, %r52956;
	mad.lo.s32 	%r52960, %r11046, %r52957, %r52959;
	and.b32  	%r52961, %r52958, 65535;
	shl.b32 	%r52962, %r52960, 16;
	shr.u32 	%r52963, %r52958, 16;
	shr.u32 	%r52964, %r52960, 16;
	add.s32 	%r52965, %r52961, %r60544;
	add.s32 	%r52966, %r52965, %r52962;
	setp.lt.u32 	%p14747, %r52966, %r60544;
	selp.u32 	%r52967, 1, 0, %p14747;
	mad.lo.s32 	%r52968, %r11046, %r52956, %r52963;
	add.s32 	%r52969, %r52968, %r52964;
	add.s32 	%r52970, %r52969, %r52967;
	mul.lo.s32 	%r52971, %r11047, %r52957;
	mul.lo.s32 	%r52972, %r11047, %r52956;
	mad.lo.s32 	%r52973, %r11048, %r52957, %r52972;
	and.b32  	%r52974, %r52971, 65535;
	shl.b32 	%r52975, %r52973, 16;
	shr.u32 	%r52976, %r52971, 16;
	shr.u32 	%r52977, %r52973, 16;
	add.s32 	%r52978, %r52974, %r60547;
	add.s32 	%r52979, %r52978, %r52975;
	setp.lt.u32 	%p14748, %r52979, %r60547;
	selp.u32 	%r52980, 1, 0, %p14748;
	add.s32 	%r52981, %r52979, %r52970;
	setp.lt.u32 	%p14749, %r52981, %r52979;
	selp.u32 	%r52982, 1, 0, %p14749;
	mad.lo.s32 	%r52983, %r11048, %r52956, %r52976;
	add.s32 	%r52984, %r52983, %r52977;
	add.s32 	%r52985, %r52984, %r52980;
	add.s32 	%r52986, %r52985, %r52982;
	mul.lo.s32 	%r52987, %r11049, %r52957;
	mul.lo.s32 	%r52988, %r11049, %r52956;
	mad.lo.s32 	%r52989, %r11050, %r52957, %r52988;
	and.b32  	%r52990, %r52987, 65535;
	shl.b32 	%r52991, %r52989, 16;
	shr.u32 	%r52992, %r52987, 16;
	shr.u32 	%r52993, %r52989, 16;
	add.s32 	%r52994, %r52990, %r60548;
	add.s32 	%r52995, %r52994, %r52991;
	setp.lt.u32 	%p14750, %r52995, %r60548;
	selp.u32 	%r52996, 1, 0, %p14750;
	add.s32 	%r52997, %r52995, %r52986;
	setp.lt.u32 	%p14751, %r52997, %r52995;
	selp.u32 	%r52998, 1, 0, %p14751;
	mad.lo.s32 	%r52999, %r11050, %r52956, %r52992;
	add.s32 	%r53000, %r52999, %r52993;
	add.s32 	%r53001, %r53000, %r52996;
	add.s32 	%r53002, %r53001, %r52998;
	mul.lo.s32 	%r53003, %r11051, %r52957;
	mul.lo.s32 	%r53004, %r11051, %r52956;
	mad.lo.s32 	%r53005, %r11052, %r52957, %r53004;
	and.b32  	%r53006, %r53003, 65535;
	shl.b32 	%r53007, %r53005, 16;
	shr.u32 	%r53008, %r53003, 16;
	shr.u32 	%r53009, %r53005, 16;
	add.s32 	%r53010, %r53006, %r60549;
	add.s32 	%r53011, %r53010, %r53007;
	setp.lt.u32 	%p14752, %r53011, %r60549;
	selp.u32 	%r53012, 1, 0, %p14752;
	add.s32 	%r53013, %r53011, %r53002;
	setp.lt.u32 	%p14753, %r53013, %r53011;
	selp.u32 	%r53014, 1, 0, %p14753;
	mad.lo.s32 	%r53015, %r11052, %r52956, %r53008;
	add.s32 	%r53016, %r53015, %r53009;
	add.s32 	%r53017, %r53016, %r53012;
	add.s32 	%r53018, %r53017, %r53014;
	mul.lo.s32 	%r53019, %r11053, %r52957;
	mul.lo.s32 	%r53020, %r11053, %r52956;
	mad.lo.s32 	%r53021, %r11054, %r52957, %r53020;
	and.b32  	%r53022, %r53019, 65535;
	shl.b32 	%r53023, %r53021, 16;
	shr.u32 	%r53024, %r53019, 16;
	shr.u32 	%r53025, %r53021, 16;
	add.s32 	%r53026, %r53022, %r60550;
	add.s32 	%r53027, %r53026, %r53023;
	setp.lt.u32 	%p14754, %r53027, %r60550;
	selp.u32 	%r53028, 1, 0, %p14754;
	add.s32 	%r53029, %r53027, %r53018;
	setp.lt.u32 	%p14755, %r53029, %r53027;
	selp.u32 	%r53030, 1, 0, %p14755;
	mad.lo.s32 	%r53031, %r11054, %r52956, %r53024;
	add.s32 	%r53032, %r53031, %r53025;
	add.s32 	%r53033, %r53032, %r53028;
	add.s32 	%r53034, %r53033, %r53030;
	mul.lo.s32 	%r53035, %r11055, %r52957;
	mul.lo.s32 	%r53036, %r11055, %r52956;
	mad.lo.s32 	%r53037, %r11056, %r52957, %r53036;
	and.b32  	%r53038, %r53035, 65535;
	shl.b32 	%r53039, %r53037, 16;
	shr.u32 	%r53040, %r53035, 16;
	shr.u32 	%r53041, %r53037, 16;
	add.s32 	%r53042, %r53038, %r60551;
	add.s32 	%r53043, %r53042, %r53039;
	setp.lt.u32 	%p14756, %r53043, %r60551;
	selp.u32 	%r53044, 1, 0, %p14756;
	add.s32 	%r53045, %r53043, %r53034;
	setp.lt.u32 	%p14757, %r53045, %r53043;
	selp.u32 	%r53046, 1, 0, %p14757;
	mad.lo.s32 	%r53047, %r11056, %r52956, %r53040;
	add.s32 	%r53048, %r53047, %r53041;
	add.s32 	%r53049, %r53048, %r53044;
	add.s32 	%r53050, %r53049, %r53046;
	mul.lo.s32 	%r53051, %r11057, %r52957;
	mul.lo.s32 	%r53052, %r11057, %r52956;
	mad.lo.s32 	%r53053, %r11058, %r52957, %r53052;
	and.b32  	%r53054, %r53051, 65535;
	shl.b32 	%r53055, %r53053, 16;
	shr.u32 	%r53056, %r53051, 16;
	shr.u32 	%r53057, %r53053, 16;
	add.s32 	%r53058, %r53054, %r60552;
	add.s32 	%r53059, %r53058, %r53055;
	setp.lt.u32 	%p14758, %r53059, %r60552;
	selp.u32 	%r53060, 1, 0, %p14758;
	add.s32 	%r53061, %r53059, %r53050;
	setp.lt.u32 	%p14759, %r53061, %r53059;
	selp.u32 	%r53062, 1, 0, %p14759;
	mad.lo.s32 	%r53063, %r11058, %r52956, %r53056;
	add.s32 	%r53064, %r53063, %r53057;
	add.s32 	%r53065, %r53064, %r53060;
	add.s32 	%r53066, %r53065, %r53062;
	mul.lo.s32 	%r53067, %r11059, %r52957;
	mul.lo.s32 	%r53068, %r11059, %r52956;
	mad.lo.s32 	%r53069, %r11060, %r52957, %r53068;
	and.b32  	%r53070, %r53067, 65535;
	shl.b32 	%r53071, %r53069, 16;
	shr.u32 	%r53072, %r53067, 16;
	shr.u32 	%r53073, %r53069, 16;
	add.s32 	%r53074, %r53070, %r60553;
	add.s32 	%r53075, %r53074, %r53071;
	setp.lt.u32 	%p14760, %r53075, %r60553;
	selp.u32 	%r53076, 1, 0, %p14760;
	add.s32 	%r53077, %r53075, %r53066;
	setp.lt.u32 	%p14761, %r53077, %r53075;
	selp.u32 	%r53078, 1, 0, %p14761;
	mad.lo.s32 	%r53079, %r11060, %r52956, %r53072;
	add.s32 	%r53080, %r53079, %r53073;
	add.s32 	%r53081, %r53080, %r53076;
	add.s32 	%r53082, %r53081, %r53078;
	mul.lo.s32 	%r53083, %r52966, %r55726;
	shr.u32 	%r53084, %r53083, 16;
	and.b32  	%r53085, %r53083, 65535;
	and.b32  	%r11070, %r11769, 65535;
	mul.lo.s32 	%r53086, %r11070, %r53085;
	shr.u32 	%r53087, %r11769, 16;
	mul.lo.s32 	%r53088, %r11070, %r53084;
	mad.lo.s32 	%r53089, %r53087, %r53085, %r53088;
	and.b32  	%r53090, %r53086, 65535;
	shl.b32 	%r53091, %r53089, 16;
	shr.u32 	%r53092, %r53086, 16;
	shr.u32 	%r53093, %r53089, 16;
	add.s32 	%r53094, %r53090, %r52966;
	add.s32 	%r53095, %r53094, %r53091;
	setp.lt.u32 	%p14762, %r53095, %r52966;
	selp.u32 	%r53096, 1, 0, %p14762;
	mad.lo.s32 	%r53097, %r53087, %r53084, %r53092;
	add.s32 	%r53098, %r53097, %r53093;
	add.s32 	%r53099, %r53098, %r53096;
	and.b32  	%r53100, %r11770, 65535;
	mul.lo.s32 	%r53101, %r53100, %r53085;
	shr.u32 	%r11071, %r11770, 16;
	mul.lo.s32 	%r53102, %r53100, %r53084;
	mad.lo.s32 	%r53103, %r11071, %r53085, %r53102;
	and.b32  	%r53104, %r53101, 65535;
	shl.b32 	%r53105, %r53103, 16;
	shr.u32 	%r53106, %r53101, 16;
	shr.u32 	%r53107, %r53103, 16;
	add.s32 	%r53108, %r53104, %r52981;
	add.s32 	%r53109, %r53108, %r53105;
	setp.lt.u32 	%p14763, %r53109, %r52981;
	selp.u32 	%r53110, 1, 0, %p14763;
	add.s32 	%r60544, %r53109, %r53099;
	setp.lt.u32 	%p14764, %r60544, %r53109;
	selp.u32 	%r53111, 1, 0, %p14764;
	mad.lo.s32 	%r53112, %r11071, %r53084, %r53106;
	add.s32 	%r53113, %r53112, %r53107;
	add.s32 	%r53114, %r53113, %r53110;
	add.s32 	%r53115, %r53114, %r53111;
	and.b32  	%r53116, %r11771, 65535;
	mul.lo.s32 	%r53117, %r53116, %r53085;
	shr.u32 	%r53118, %r11771, 16;
	mul.lo.s32 	%r53119, %r53116, %r53084;
	mad.lo.s32 	%r53120, %r53118, %r53085, %r53119;
	and.b32  	%r53121, %r53117, 65535;
	shl.b32 	%r53122, %r53120, 16;
	shr.u32 	%r53123, %r53117, 16;
	shr.u32 	%r53124, %r53120, 16;
	add.s32 	%r53125, %r53121, %r52997;
	add.s32 	%r53126, %r53125, %r53122;
	setp.lt.u32 	%p14765, %r53126, %r52997;
	selp.u32 	%r53127, 1, 0, %p14765;
	add.s32 	%r60547, %r53126, %r53115;
	setp.lt.u32 	%p14766, %r60547, %r53126;
	selp.u32 	%r53128, 1, 0, %p14766;
	mad.lo.s32 	%r53129, %r53118, %r53084, %r53123;
	add.s32 	%r53130, %r53129, %r53124;
	add.s32 	%r53131, %r53130, %r53127;
	add.s32 	%r53132, %r53131, %r53128;
	and.b32  	%r53133, %r11772, 65535;
	mul.lo.s32 	%r53134, %r53133, %r53085;
	shr.u32 	%r53135, %r11772, 16;
	mul.lo.s32 	%r53136, %r53133, %r53084;
	mad.lo.s32 	%r53137, %r53135, %r53085, %r53136;
	and.b32  	%r53138, %r53134, 65535;
	shl.b32 	%r53139, %r53137, 16;
	shr.u32 	%r53140, %r53134, 16;
	shr.u32 	%r53141, %r53137, 16;
	add.s32 	%r53142, %r53138, %r53013;
	add.s32 	%r53143, %r53142, %r53139;
	setp.lt.u32 	%p14767, %r53143, %r53013;
	selp.u32 	%r53144, 1, 0, %p14767;
	add.s32 	%r60548, %r53143, %r53132;
	setp.lt.u32 	%p14768, %r60548, %r53143;
	selp.u32 	%r53145, 1, 0, %p14768;
	mad.lo.s32 	%r53146, %r53135, %r53084, %r53140;
	add.s32 	%r53147, %r53146, %r53141;
	add.s32 	%r53148, %r53147, %r53144;
	add.s32 	%r53149, %r53148, %r53145;
	and.b32  	%r53150, %r11773, 65535;
	mul.lo.s32 	%r53151, %r53150, %r53085;
	shr.u32 	%r53152, %r11773, 16;
	mul.lo.s32 	%r53153, %r53150, %r53084;
	mad.lo.s32 	%r53154, %r53152, %r53085, %r53153;
	and.b32  	%r53155, %r53151, 65535;
	shl.b32 	%r53156, %r53154, 16;
	shr.u32 	%r53157, %r53151, 16;
	shr.u32 	%r53158, %r53154, 16;
	add.s32 	%r53159, %r53155, %r53029;
	add.s32 	%r53160, %r53159, %r53156;
	setp.lt.u32 	%p14769, %r53160, %r53029;
	selp.u32 	%r53161, 1, 0, %p14769;
	add.s32 	%r60549, %r53160, %r53149;
	setp.lt.u32 	%p14770, %r60549, %r53160;
	selp.u32 	%r53162, 1, 0, %p14770;
	mad.lo.s32 	%r53163, %r53152, %r53084, %r53157;
	add.s32 	%r53164, %r53163, %r53158;
	add.s32 	%r53165, %r53164, %r53161;
	add.s32 	%r53166, %r53165, %r53162;
	and.b32  	%r53167, %r11774, 65535;
	mul.lo.s32 	%r53168, %r53167, %r53085;
	shr.u32 	%r11076, %r11774, 16;
	mul.lo.s32 	%r53169, %r53167, %r53084;
	mad.lo.s32 	%r53170, %r11076, %r53085, %r53169;
	and.b32  	%r53171, %r53168, 65535;
	shl.b32 	%r53172, %r53170, 16;
	shr.u32 	%r53173, %r53168, 16;
	shr.u32 	%r53174, %r53170, 16;
	add.s32 	%r53175, %r53171, %r53045;
	add.s32 	%r53176, %r53175, %r53172;
	setp.lt.u32 	%p14771, %r53176, %r53045;
	selp.u32 	%r53177, 1, 0, %p14771;
	add.s32 	%r60550, %r53176, %r53166;
	setp.lt.u32 	%p14772, %r60550, %r53176;
	selp.u32 	%r53178, 1, 0, %p14772;
	mad.lo.s32 	%r53179, %r11076, %r53084, %r53173;
	add.s32 	%r53180, %r53179, %r53174;
	add.s32 	%r53181, %r53180, %r53177;
	add.s32 	%r53182, %r53181, %r53178;
	and.b32  	%r53183, %r11775, 65535;
	mul.lo.s32 	%r53184, %r53183, %r53085;
	shr.u32 	%r53185, %r11775, 16;
	mul.lo.s32 	%r53186, %r53183, %r53084;
	mad.lo.s32 	%r53187, %r53185, %r53085, %r53186;
	and.b32  	%r53188, %r53184, 65535;
	shl.b32 	%r53189, %r53187, 16;
	shr.u32 	%r53190, %r53184, 16;
	shr.u32 	%r53191, %r53187, 16;
	add.s32 	%r53192, %r53188, %r53061;
	add.s32 	%r53193, %r53192, %r53189;
	setp.lt.u32 	%p14773, %r53193, %r53061;
	selp.u32 	%r53194, 1, 0, %p14773;
	add.s32 	%r60551, %r53193, %r53182;
	setp.lt.u32 	%p14774, %r60551, %r53193;
	selp.u32 	%r53195, 1, 0, %p14774;
	mad.lo.s32 	%r53196, %r53185, %r53084, %r53190;
	add.s32 	%r53197, %r53196, %r53191;
	add.s32 	%r53198, %r53197, %r53194;
	add.s32 	%r53199, %r53198, %r53195;
	and.b32  	%r53200, %r11776, 65535;
	mul.lo.s32 	%r53201, %r53200, %r53085;
	shr.u32 	%r53202, %r11776, 16;
	mul.lo.s32 	%r53203, %r53200, %r53084;
	mad.lo.s32 	%r53204, %r53202, %r53085, %r53203;
	and.b32  	%r53205, %r53201, 65535;
	shl.b32 	%r53206, %r53204, 16;
	shr.u32 	%r53207, %r53201, 16;
	shr.u32 	%r53208, %r53204, 16;
	add.s32 	%r53209, %r53205, %r53077;
	add.s32 	%r53210, %r53209, %r53206;
	setp.lt.u32 	%p14775, %r53210, %r53077;
	selp.u32 	%r53211, 1, 0, %p14775;
	add.s32 	%r60552, %r53210, %r53199;
	setp.lt.u32 	%p14776, %r60552, %r53210;
	selp.u32 	%r53212, 1, 0, %p14776;
	mad.lo.s32 	%r53213, %r53202, %r53084, %r53207;
	add.s32 	%r53214, %r53213, %r53208;
	add.s32 	%r53215, %r53214, %r53211;
	add.s32 	%r53216, %r53215, %r53212;
	add.s32 	%r60553, %r53082, %r53216;
	add.s32 	%r60545, %r60545, 1;
	setp.ne.s32 	%p14777, %r60545, 8;
	@%p14777 bra 	$L__BB0_4063;
	setp.lt.u32 	%p14778, %r60553, %r11776;
	mov.u32 	%r60546, %r60544;
	@%p14778 bra 	$L__BB0_4079;
	setp.gt.u32 	%p14779, %r60553, %r11776;
	@%p14779 bra 	$L__BB0_4078;
	setp.lt.u32 	%p14780, %r60552, %r11775;
	mov.u32 	%r60546, %r60544;
	@%p14780 bra 	$L__BB0_4079;
	setp.gt.u32 	%p14781, %r60552, %r11775;
	@%p14781 bra 	$L__BB0_4078;
	setp.lt.u32 	%p14782, %r60551, %r11774;
	mov.u32 	%r60546, %r60544;
	@%p14782 bra 	$L__BB0_4079;
	setp.gt.u32 	%p14783, %r60551, %r11774;
	@%p14783 bra 	$L__BB0_4078;
	setp.lt.u32 	%p14784, %r60550, %r11773;
	mov.u32 	%r60546, %r60544;
	@%p14784 bra 	$L__BB0_4079;
	setp.gt.u32 	%p14785, %r60550, %r11773;
	@%p14785 bra 	$L__BB0_4078;
	setp.lt.u32 	%p14786, %r60549, %r11772;
	mov.u32 	%r60546, %r60544;
	@%p14786 bra 	$L__BB0_4079;
	setp.gt.u32 	%p14787, %r60549, %r11772;
	@%p14787 bra 	$L__BB0_4078;
	setp.lt.u32 	%p14788, %r60548, %r11771;
	mov.u32 	%r60546, %r60544;
	@%p14788 bra 	$L__BB0_4079;
	setp.gt.u32 	%p14789, %r60548, %r11771;
	@%p14789 bra 	$L__BB0_4078;
	setp.lt.u32 	%p14790, %r60547, %r11770;
	mov.u32 	%r60546, %r60544;
	@%p14790 bra 	$L__BB0_4079;
	setp.le.u32 	%p14791, %r60547, %r11770;
	setp.lt.u32 	%p14792, %r60544, %r11769;
	and.pred  	%p14793, %p14791, %p14792;
	mov.u32 	%r60546, %r60544;
	@%p14793 bra 	$L__BB0_4079;
$L__BB0_4078:
	sub.s32 	%r60546, %r60544, %r11769;
	setp.lt.u32 	%p14794, %r60544, %r11769;
	selp.u32 	%r53217, 1, 0, %p14794;
	sub.s32 	%r53218, %r60547, %r11770;
	setp.lt.u32 	%p14795, %r60547, %r11770;
	selp.s32 	%r53219, -1, 0, %p14794;
	add.s32 	%r60547, %r53218, %r53219;
	setp.lt.u32 	%p14796, %r53218, %r53217;
	or.pred  	%p14797, %p14795, %p14796;
	selp.u32 	%r53220, 1, 0, %p14797;
	sub.s32 	%r53221, %r60548, %r11771;
	setp.lt.u32 	%p14798, %r60548, %r11771;
	selp.s32 	%r53222, -1, 0, %p14797;
	add.s32 	%r60548, %r53221, %r53222;
	setp.lt.u32 	%p14799, %r53221, %r53220;
	or.pred  	%p14800, %p14798, %p14799;
	selp.u32 	%r53223, 1, 0, %p14800;
	sub.s32 	%r53224, %r60549, %r11772;
	setp.lt.u32 	%p14801, %r60549, %r11772;
	selp.s32 	%r53225, -1, 0, %p14800;
	add.s32 	%r60549, %r53224, %r53225;
	setp.lt.u32 	%p14802, %r53224, %r53223;
	or.pred  	%p14803, %p14801, %p14802;
	selp.u32 	%r53226, 1, 0, %p14803;
	sub.s32 	%r53227, %r60550, %r11773;
	setp.lt.u32 	%p14804, %r60550, %r11773;
	selp.s32 	%r53228, -1, 0, %p14803;
	add.s32 	%r60550, %r53227, %r53228;
	setp.lt.u32 	%p14805, %r53227, %r53226;
	or.pred  	%p14806, %p14804, %p14805;
	selp.u32 	%r53229, 1, 0, %p14806;
	sub.s32 	%r53230, %r60551, %r11774;
	setp.lt.u32 	%p14807, %r60551, %r11774;
	selp.s32 	%r53231, -1, 0, %p14806;
	add.s32 	%r60551, %r53230, %r53231;
	setp.lt.u32 	%p14808, %r53230, %r53229;
	or.pred  	%p14809, %p14807, %p14808;
	selp.u32 	%r53232, 1, 0, %p14809;
	sub.s32 	%r53233, %r60552, %r11775;
	setp.lt.u32 	%p14810, %r60552, %r11775;
	selp.s32 	%r53234, -1, 0, %p14809;
	add.s32 	%r60552, %r53233, %r53234;
	setp.lt.u32 	%p14811, %r53233, %r53232;
	or.pred  	%p14812, %p14810, %p14811;
	selp.s32 	%r53235, -1, 0, %p14812;
	sub.s32 	%r53236, %r60553, %r11776;
	add.s32 	%r60553, %r53236, %r53235;
$L__BB0_4079:
	st.local.u32 	[%rd12], %r60546;
	st.local.u32 	[%rd12+4], %r60547;
	st.local.u32 	[%rd12+8], %r60548;
	st.local.u32 	[%rd12+12], %r60549;
	st.local.u32 	[%rd12+16], %r60550;
	st.local.u32 	[%rd12+20], %r60551;
	st.local.u32 	[%rd12+24], %r60552;
	st.local.u32 	[%rd12+28], %r60553;
	mov.b32 	%r60570, 0;
	mov.u32 	%r60569, %r60570;
	mov.u32 	%r60568, %r60570;
	mov.u32 	%r60567, %r60570;
	mov.u32 	%r60566, %r60570;
	mov.u32 	%r60565, %r60570;
	mov.u32 	%r60564, %r60570;
	mov.u32 	%r60561, %r60570;
	mov.u32 	%r60562, %r60570;
$L__BB0_4080:
	ld.param.u32 	%r55727, [_Z17ecm_stage1_kernelj4U256S_S_jPKjjjjjjjjPjS2_S2_S2_S2_S2__param_4];
	mul.wide.u32 	%rd366, %r60562, 4;
	add.s64 	%rd367, %rd12, %rd366;
	ld.local.u32 	%r53238, [%rd367];
	shr.u32 	%r53239, %r53238, 16;
	and.b32  	%r53240, %r53238, 65535;
	mul.lo.s32 	%r53241, %r10625, %r53240;
	mul.lo.s32 	%r53242, %r10625, %r53239;
	mad.lo.s32 	%r53243, %r10626, %r53240, %r53242;
	and.b32  	%r53244, %r53241, 65535;
	shl.b32 	%r53245, %r53243, 16;
	shr.u32 	%r53246, %r53241, 16;
	shr.u32 	%r53247, %r53243, 16;
	add.s32 	%r53248, %r53244, %r60561;
	add.s32 	%r53249, %r53248, %r53245;
	setp.lt.u32 	%p14813, %r53249, %r60561;
	selp.u32 	%r53250, 1, 0, %p14813;
	mad.lo.s32 	%r53251, %r10626, %r53239, %r53246;
	add.s32 	%r53252, %r53251, %r53247;
	add.s32 	%r53253, %r53252, %r53250;
	mul.lo.s32 	%r53254, %r10627, %r53240;
	mul.lo.s32 	%r53255, %r10627, %r53239;
	mad.lo.s32 	%r53256, %r10628, %r53240, %r53255;
	and.b32  	%r53257, %r53254, 65535;
	shl.b32 	%r53258, %r53256, 16;
	shr.u32 	%r53259, %r53254, 16;
	shr.u32 	%r53260, %r53256, 16;
	add.s32 	%r53261, %r53257, %r60564;
	add.s32 	%r53262, %r53261, %r53258;
	setp.lt.u32 	%p14814, %r53262, %r60564;
	selp.u32 	%r53263, 1, 0, %p14814;
	add.s32 	%r53264, %r53262, %r53253;
	setp.lt.u32 	%p14815, %r53264, %r53262;
	selp.u32 	%r53265, 1, 0, %p14815;
	mad.lo.s32 	%r53266, %r10628, %r53239, %r53259;
	add.s32 	%r53267, %r53266, %r53260;
	add.s32 	%r53268, %r53267, %r53263;
	add.s32 	%r53269, %r53268, %r53265;
	mul.lo.s32 	%r53270, %r10629, %r53240;
	mul.lo.s32 	%r53271, %r10629, %r53239;
	mad.lo.s32 	%r53272, %r10630, %r53240, %r53271;
	and.b32  	%r53273, %r53270, 65535;
	shl.b32 	%r53274, %r53272, 16;
	shr.u32 	%r53275, %r53270, 16;
	shr.u32 	%r53276, %r53272, 16;
	add.s32 	%r53277, %r53273, %r60565;
	add.s32 	%r53278, %r53277, %r53274;
	setp.lt.u32 	%p14816, %r53278, %r60565;
	selp.u32 	%r53279, 1, 0, %p14816;
	add.s32 	%r53280, %r53278, %r53269;
	setp.lt.u32 	%p14817, %r53280, %r53278;
	selp.u32 	%r53281, 1, 0, %p14817;
	mad.lo.s32 	%r53282, %r10630, %r53239, %r53275;
	add.s32 	%r53283, %r53282, %r53276;
	add.s32 	%r53284, %r53283, %r53279;
	add.s32 	%r53285, %r53284, %r53281;
	mul.lo.s32 	%r53286, %r10631, %r53240;
	mul.lo.s32 	%r53287, %r10631, %r53239;
	mad.lo.s32 	%r53288, %r10632, %r53240, %r53287;
	and.b32  	%r53289, %r53286, 65535;
	shl.b32 	%r53290, %r53288, 16;
	shr.u32 	%r53291, %r53286, 16;
	shr.u32 	%r53292, %r53288, 16;
	add.s32 	%r53293, %r53289, %r60566;
	add.s32 	%r53294, %r53293, %r53290;
	setp.lt.u32 	%p14818, %r53294, %r60566;
	selp.u32 	%r53295, 1, 0, %p14818;
	add.s32 	%r53296, %r53294, %r53285;
	setp.lt.u32 	%p14819, %r53296, %r53294;
	selp.u32 	%r53297, 1, 0, %p14819;
	mad.lo.s32 	%r53298, %r10632, %r53239, %r53291;
	add.s32 	%r53299, %r53298, %r53292;
	add.s32 	%r53300, %r53299, %r53295;
	add.s32 	%r53301, %r53300, %r53297;
	mul.lo.s32 	%r53302, %r10633, %r53240;
	mul.lo.s32 	%r53303, %r10633, %r53239;
	mad.lo.s32 	%r53304, %r10634, %r53240, %r53303;
	and.b32  	%r53305, %r53302, 65535;
	shl.b32 	%r53306, %r53304, 16;
	shr.u32 	%r53307, %r53302, 16;
	shr.u32 	%r53308, %r53304, 16;
	add.s32 	%r53309, %r53305, %r60567;
	add.s32 	%r53310, %r53309, %r53306;
	setp.lt.u32 	%p14820, %r53310, %r60567;
	selp.u32 	%r53311, 1, 0, %p14820;
	add.s32 	%r53312, %r53310, %r53301;
	setp.lt.u32 	%p14821, %r53312, %r53310;
	selp.u32 	%r53313, 1, 0, %p14821;
	mad.lo.s32 	%r53314, %r10634, %r53239, %r53307;
	add.s32 	%r53315, %r53314, %r53308;
	add.s32 	%r53316, %r53315, %r53311;
	add.s32 	%r53317, %r53316, %r53313;
	mul.lo.s32 	%r53318, %r10635, %r53240;
	mul.lo.s32 	%r53319, %r10635, %r53239;
	mad.lo.s32 	%r53320, %r10636, %r53240, %r53319;
	and.b32  	%r53321, %r53318, 65535;
	shl.b32 	%r53322, %r53320, 16;
	shr.u32 	%r53323, %r53318, 16;
	shr.u32 	%r53324, %r53320, 16;
	add.s32 	%r53325, %r53321, %r60568;
	add.s32 	%r53326, %r53325, %r53322;
	setp.lt.u32 	%p14822, %r53326, %r60568;
	selp.u32 	%r53327, 1, 0, %p14822;
	add.s32 	%r53328, %r53326, %r53317;
	setp.lt.u32 	%p14823, %r53328, %r53326;
	selp.u32 	%r53329, 1, 0, %p14823;
	mad.lo.s32 	%r53330, %r10636, %r53239, %r53323;
	add.s32 	%r53331, %r53330, %r53324;
	add.s32 	%r53332, %r53331, %r53327;
	add.s32 	%r53333, %r53332, %r53329;
	mul.lo.s32 	%r53334, %r10637, %r53240;
	mul.lo.s32 	%r53335, %r10637, %r53239;
	mad.lo.s32 	%r53336, %r10638, %r53240, %r53335;
	and.b32  	%r53337, %r53334, 65535;
	shl.b32 	%r53338, %r53336, 16;
	shr.u32 	%r53339, %r53334, 16;
	shr.u32 	%r53340, %r53336, 16;
	add.s32 	%r53341, %r53337, %r60569;
	add.s32 	%r53342, %r53341, %r53338;
	setp.lt.u32 	%p14824, %r53342, %r60569;
	selp.u32 	%r53343, 1, 0, %p14824;
	add.s32 	%r53344, %r53342, %r53333;
	setp.lt.u32 	%p14825, %r53344, %r53342;
	selp.u32 	%r53345, 1, 0, %p14825;
	mad.lo.s32 	%r53346, %r10638, %r53239, %r53339;
	add.s32 	%r53347, %r53346, %r53340;
	add.s32 	%r53348, %r53347, %r53343;
	add.s32 	%r53349, %r53348, %r53345;
	mul.lo.s32 	%r53350, %r10639, %r53240;
	mul.lo.s32 	%r53351, %r10639, %r53239;
	mad.lo.s32 	%r53352, %r10640, %r53240, %r53351;
	and.b32  	%r53353, %r53350, 65535;
	shl.b32 	%r53354, %r53352, 16;
	shr.u32 	%r53355, %r53350, 16;
	shr.u32 	%r53356, %r53352, 16;
	add.s32 	%r53357, %r53353, %r60570;
	add.s32 	%r53358, %r53357, %r53354;
	setp.lt.u32 	%p14826, %r53358, %r60570;
	selp.u32 	%r53359, 1, 0, %p14826;
	add.s32 	%r53360, %r53358, %r53349;
	setp.lt.u32 	%p14827, %r53360, %r53358;
	selp.u32 	%r53361, 1, 0, %p14827;
	mad.lo.s32 	%r53362, %r10640, %r53239, %r53355;
	add.s32 	%r53363, %r53362, %r53356;
	add.s32 	%r53364, %r53363, %r53359;
	add.s32 	%r53365, %r53364, %r53361;
	mul.lo.s32 	%r53366, %r53249, %r55727;
	shr.u32 	%r53367, %r53366, 16;
	and.b32  	%r53368, %r53366, 65535;
	mul.lo.s32 	%r53369, %r11070, %r53368;
	shr.u32 	%r53370, %r11769, 16;
	mul.lo.s32 	%r53371, %r11070, %r53367;
	mad.lo.s32 	%r53372, %r53370, %r53368, %r53371;
	and.b32  	%r53373, %r53369, 65535;
	shl.b32 	%r53374, %r53372, 16;
	shr.u32 	%r53375, %r53369, 16;
	shr.u32 	%r53376, %r53372, 16;
	add.s32 	%r53377, %r53373, %r53249;
	add.s32 	%r53378, %r53377, %r53374;
	setp.lt.u32 	%p14828, %r53378, %r53249;
	selp.u32 	%r53379, 1, 0, %p14828;
	mad.lo.s32 	%r53380, %r53370, %r53367, %r53375;
	add.s32 	%r53381, %r53380, %r53376;
	add.s32 	%r53382, %r53381, %r53379;
	and.b32  	%r53383, %r11770, 65535;
	mul.lo.s32 	%r53384, %r53383, %r53368;
	mul.lo.s32 	%r53385, %r53383, %r53367;
	mad.lo.s32 	%r53386, %r11071, %r53368, %r53385;
	and.b32  	%r53387, %r53384, 65535;
	shl.b32 	%r53388, %r53386, 16;
	shr.u32 	%r53389, %r53384, 16;
	shr.u32 	%r53390, %r53386, 16;
	add.s32 	%r53391, %r53387, %r53264;
	add.s32 	%r53392, %r53391, %r53388;
	setp.lt.u32 	%p14829, %r53392, %r53264;
	selp.u32 	%r53393, 1, 0, %p14829;
	add.s32 	%r60561, %r53392, %r53382;
	setp.lt.u32 	%p14830, %r60561, %r53392;
	selp.u32 	%r53394, 1, 0, %p14830;
	mad.lo.s32 	%r53395, %r11071, %r53367, %r53389;
	add.s32 	%r53396, %r53395, %r53390;
	add.s32 	%r53397, %r53396, %r53393;
	add.s32 	%r53398, %r53397, %r53394;
	and.b32  	%r53399, %r11771, 65535;
	mul.lo.s32 	%r53400, %r53399, %r53368;
	shr.u32 	%r53401, %r11771, 16;
	mul.lo.s32 	%r53402, %r53399, %r53367;
	mad.lo.s32 	%r53403, %r53401, %r53368, %r53402;
	and.b32  	%r53404, %r53400, 65535;
	shl.b32 	%r53405, %r53403, 16;
	shr.u32 	%r53406, %r53400, 16;
	shr.u32 	%r53407, %r53403, 16;
	add.s32 	%r53408, %r53404, %r53280;
	add.s32 	%r53409, %r53408, %r53405;
	setp.lt.u32 	%p14831, %r53409, %r53280;
	selp.u32 	%r53410, 1, 0, %p14831;
	add.s32 	%r60564, %r53409, %r53398;
	setp.lt.u32 	%p14832, %r60564, %r53409;
	selp.u32 	%r53411, 1, 0, %p14832;
	mad.lo.s32 	%r53412, %r53401, %r53367, %r53406;
	add.s32 	%r53413, %r53412, %r53407;
	add.s32 	%r53414, %r53413, %r53410;
	add.s32 	%r53415, %r53414, %r53411;
	and.b32  	%r53416, %r11772, 65535;
	mul.lo.s32 	%r53417, %r53416, %r53368;
	shr.u32 	%r53418, %r11772, 16;
	mul.lo.s32 	%r53419, %r53416, %r53367;
	mad.lo.s32 	%r53420, %r53418, %r53368, %r53419;
	and.b32  	%r53421, %r53417, 65535;
	shl.b32 	%r53422, %r53420, 16;
	shr.u32 	%r53423, %r53417, 16;
	shr.u32 	%r53424, %r53420, 16;
	add.s32 	%r53425, %r53421, %r53296;
	add.s32 	%r53426, %r53425, %r53422;
	setp.lt.u32 	%p14833, %r53426, %r53296;
	selp.u32 	%r53427, 1, 0, %p14833;
	add.s32 	%r60565, %r53426, %r53415;
	setp.lt.u32 	%p14834, %r60565, %r53426;
	selp.u32 	%r53428, 1, 0, %p14834;
	mad.lo.s32 	%r53429, %r53418, %r53367, %r53423;
	add.s32 	%r53430, %r53429, %r53424;
	add.s32 	%r53431, %r53430, %r53427;
	add.s32 	%r53432, %r53431, %r53428;
	and.b32  	%r53433, %r11773, 65535;
	mul.lo.s32 	%r53434, %r53433, %r53368;
	shr.u32 	%r53435, %r11773, 16;
	mul.lo.s32 	%r53436, %r53433, %r53367;
	mad.lo.s32 	%r53437, %r53435, %r53368, %r53436;
	and.b32  	%r53438, %r53434, 65535;
	shl.b32 	%r53439, %r53437, 16;
	shr.u32 	%r53440, %r53434, 16;
	shr.u32 	%r53441, %r53437, 16;
	add.s32 	%r53442, %r53438, %r53312;
	add.s32 	%r53443, %r53442, %r53439;
	setp.lt.u32 	%p14835, %r53443, %r53312;
	selp.u32 	%r53444, 1, 0, %p14835;
	add.s32 	%r60566, %r53443, %r53432;
	setp.lt.u32 	%p14836, %r60566, %r53443;
	selp.u32 	%r53445, 1, 0, %p14836;
	mad.lo.s32 	%r53446, %r53435, %r53367, %r53440;
	add.s32 	%r53447, %r53446, %r53441;
	add.s32 	%r53448, %r53447, %r53444;
	add.s32 	%r53449, %r53448, %r53445;
	and.b32  	%r53450, %r11774, 65535;
	mul.lo.s32 	%r53451, %r53450, %r53368;
	mul.lo.s32 	%r53452, %r53450, %r53367;
	mad.lo.s32 	%r53453, %r11076, %r53368, %r53452;
	and.b32  	%r53454, %r53451, 65535;
	shl.b32 	%r53455, %r53453, 16;
	shr.u32 	%r53456, %r53451, 16;
	shr.u32 	%r53457, %r53453, 16;
	add.s32 	%r53458, %r53454, %r53328;
	add.s32 	%r53459, %r53458, %r53455;
	setp.lt.u32 	%p14837, %r53459, %r53328;
	selp.u32 	%r53460, 1, 0, %p14837;
	add.s32 	%r60567, %r53459, %r53449;
	setp.lt.u32 	%p14838, %r60567, %r53459;
	selp.u32 	%r53461, 1, 0, %p14838;
	mad.lo.s32 	%r53462, %r11076, %r53367, %r53456;
	add.s32 	%r53463, %r53462, %r53457;
	add.s32 	%r53464, %r53463, %r53460;
	add.s32 	%r53465, %r53464, %r53461;
	and.b32  	%r53466, %r11775, 65535;
	mul.lo.s32 	%r53467, %r53466, %r53368;
	shr.u32 	%r53468, %r11775, 16;
	mul.lo.s32 	%r53469, %r53466, %r53367;
	mad.lo.s32 	%r53470, %r53468, %r53368, %r53469;
	and.b32  	%r53471, %r53467, 65535;
	shl.b32 	%r53472, %r53470, 16;
	shr.u32 	%r53473, %r53467, 16;
	shr.u32 	%r53474, %r53470, 16;
	add.s32 	%r53475, %r53471, %r53344;
	add.s32 	%r53476, %r53475, %r53472;
	setp.lt.u32 	%p14839, %r53476, %r53344;
	selp.u32 	%r53477, 1, 0, %p14839;
	add.s32 	%r60568, %r53476, %r53465;
	setp.lt.u32 	%p14840, %r60568, %r53476;
	selp.u32 	%r53478, 1, 0, %p14840;
	mad.lo.s32 	%r53479, %r53468, %r53367, %r53473;
	add.s32 	%r53480, %r53479, %r53474;
	add.s32 	%r53481, %r53480, %r53477;
	add.s32 	%r53482, %r53481, %r53478;
	and.b32  	%r53483, %r11776, 65535;
	mul.lo.s32 	%r53484, %r53483, %r53368;
	shr.u32 	%r53485, %r11776, 16;
	mul.lo.s32 	%r53486, %r53483, %r53367;
	mad.lo.s32 	%r53487, %r53485, %r53368, %r53486;
	and.b32  	%r53488, %r53484, 65535;
	shl.b32 	%r53489, %r53487, 16;
	shr.u32 	%r53490, %r53484, 16;
	shr.u32 	%r53491, %r53487, 16;
	add.s32 	%r53492, %r53488, %r53360;
	add.s32 	%r53493, %r53492, %r53489;
	setp.lt.u32 	%p14841, %r53493, %r53360;
	selp.u32 	%r53494, 1, 0, %p14841;
	add.s32 	%r60569, %r53493, %r53482;
	setp.lt.u32 	%p14842, %r60569, %r53493;
	selp.u32 	%r53495, 1, 0, %p14842;
	mad.lo.s32 	%r53496, %r53485, %r53367, %r53490;
	add.s32 	%r53497, %r53496, %r53491;
	add.s32 	%r53498, %r53497, %r53494;
	add.s32 	%r53499, %r53498, %r53495;
	add.s32 	%r60570, %r53365, %r53499;
	add.s32 	%r60562, %r60562, 1;
	setp.ne.s32 	%p14843, %r60562, 8;
	@%p14843 bra 	$L__BB0_4080;
	setp.lt.u32 	%p14844, %r60570, %r11776;
	mov.u32 	%r60563, %r60561;
	@%p14844 bra 	$L__BB0_4096;
	setp.gt.u32 	%p14845, %r60570, %r11776;
	@%p14845 bra 	$L__BB0_4095;
	setp.lt.u32 	%p14846, %r60569, %r11775;
	mov.u32 	%r60563, %r60561;
	@%p14846 bra 	$L__BB0_4096;
	setp.gt.u32 	%p14847, %r60569, %r11775;
	@%p14847 bra 	$L__BB0_4095;
	setp.lt.u32 	%p14848, %r60568, %r11774;
	mov.u32 	%r60563, %r60561;
	@%p14848 bra 	$L__BB0_4096;
	setp.gt.u32 	%p14849, %r60568, %r11774;
	@%p14849 bra 	$L__BB0_4095;
	setp.lt.u32 	%p14850, %r60567, %r11773;
	mov.u32 	%r60563, %r60561;
	@%p14850 bra 	$L__BB0_4096;
	setp.gt.u32 	%p14851, %r60567, %r11773;
	@%p14851 bra 	$L__BB0_4095;
	setp.lt.u32 	%p14852, %r60566, %r11772;
	mov.u32 	%r60563, %r60561;
	@%p14852 bra 	$L__BB0_4096;
	setp.gt.u32 	%p14853, %r60566, %r11772;
	@%p14853 bra 	$L__BB0_4095;
	setp.lt.u32 	%p14854, %r60565, %r11771;
	mov.u32 	%r60563, %r60561;
	@%p14854 bra 	$L__BB0_4096;
	setp.gt.u32 	%p14855, %r60565, %r11771;
	@%p14855 bra 	$L__BB0_4095;
	setp.lt.u32 	%p14856, %r60564, %r11770;
	mov.u32 	%r60563, %r60561;
	@%p14856 bra 	$L__BB0_4096;
	setp.le.u32 	%p14857, %r60564, %r11770;
	setp.lt.u32 	%p14858, %r60561, %r11769;
	and.pred  	%p14859, %p14857, %p14858;
	mov.u32 	%r60563, %r60561;
	@%p14859 bra 	$L__BB0_4096;
$L__BB0_4095:
	sub.s32 	%r60563, %r60561, %r11769;
	setp.lt.u32 	%p14860, %r60561, %r11769;
	selp.u32 	%r53500, 1, 0, %p14860;
	sub.s32 	%r53501, %r60564, %r11770;
	setp.lt.u32 	%p14861, %r60564, %r11770;
	selp.s32 	%r53502, -1, 0, %p14860;
	add.s32 	%r60564, %r53501, %r53502;
	setp.lt.u32 	%p14862, %r53501, %r53500;
	or.pred  	%p14863, %p14861, %p14862;
	selp.u32 	%r53503, 1, 0, %p14863;
	sub.s32 	%r53504, %r60565, %r11771;
	setp.lt.u32 	%p14864, %r60565, %r11771;
	selp.s32 	%r53505, -1, 0, %p14863;
	add.s32 	%r60565, %r53504, %r53505;
	setp.lt.u32 	%p14865, %r53504, %r53503;
	or.pred  	%p14866, %p14864, %p14865;
	selp.u32 	%r53506, 1, 0, %p14866;
	sub.s32 	%r53507, %r60566, %r11772;
	setp.lt.u32 	%p14867, %r60566, %r11772;
	selp.s32 	%r53508, -1, 0, %p14866;
	add.s32 	%r60566, %r53507, %r53508;
	setp.lt.u32 	%p14868, %r53507, %r53506;
	or.pred  	%p14869, %p14867, %p14868;
	selp.u32 	%r53509, 1, 0, %p14869;
	sub.s32 	%r53510, %r60567, %r11773;
	setp.lt.u32 	%p14870, %r60567, %r11773;
	selp.s32 	%r53511, -1, 0, %p14869;
	add.s32 	%r60567, %r53510, %r53511;
	setp.lt.u32 	%p14871, %r53510, %r53509;
	or.pred  	%p14872, %p14870, %p14871;
	selp.u32 	%r53512, 1, 0, %p14872;
	sub.s32 	%r53513, %r60568, %r11774;
	setp.lt.u32 	%p14873, %r60568, %r11774;
	selp.s32 	%r53514, -1, 0, %p14872;
	add.s32 	%r60568, %r53513, %r53514;
	setp.lt.u32 	%p14874, %r53513, %r53512;
	or.pred  	%p14875, %p14873, %p14874;
	selp.u32 	%r53515, 1, 0, %p14875;
	sub.s32 	%r53516, %r60569, %r11775;
	setp.lt.u32 	%p14876, %r60569, %r11775;
	selp.s32 	%r53517, -1, 0, %p14875;
	add.s32 	%r60569, %r53516, %r53517;
	setp.lt.u32 	%p14877, %r53516, %r53515;
	or.pred  	%p14878, %p14876, %p14877;
	selp.s32 	%r53518, -1, 0, %p14878;
	sub.s32 	%r53519, %r60570, %r11776;
	add.s32 	%r60570, %r53519, %r53518;
$L__BB0_4096:
	setp.lt.u32 	%p14879, %r60578, %r11776;
	@%p14879 bra 	$L__BB0_4111;
	setp.gt.u32 	%p14880, %r60578, %r11776;
	@%p14880 bra 	$L__BB0_4110;
	setp.lt.u32 	%p14881, %r60577, %r11775;
	@%p14881 bra 	$L__BB0_4111;
	setp.gt.u32 	%p14882, %r60577, %r11775;
	@%p14882 bra 	$L__BB0_4110;
	setp.lt.u32 	%p14883, %r60576, %r11774;
	@%p14883 bra 	$L__BB0_4111;
	setp.gt.u32 	%p14884, %r60576, %r11774;
	@%p14884 bra 	$L__BB0_4110;
	setp.lt.u32 	%p14885, %r60575, %r11773;
	@%p14885 bra 	$L__BB0_4111;
	setp.gt.u32 	%p14886, %r60575, %r11773;
	@%p14886 bra 	$L__BB0_4110;
	setp.lt.u32 	%p14887, %r60574, %r11772;
	@%p14887 bra 	$L__BB0_4111;
	setp.gt.u32 	%p14888, %r60574, %r11772;
	@%p14888 bra 	$L__BB0_4110;
	setp.lt.u32 	%p14889, %r60573, %r11771;
	@%p14889 bra 	$L__BB0_4111;
	setp.gt.u32 	%p14890, %r60573, %r11771;
	@%p14890 bra 	$L__BB0_4110;
	setp.lt.u32 	%p14891, %r60572, %r11770;
	@%p14891 bra 	$L__BB0_4111;
	setp.le.u32 	%p14892, %r60572, %r11770;
	setp.lt.u32 	%p14893, %r60571, %r11769;
	and.pred  	%p14894, %p14892, %p14893;
	@%p14894 bra 	$L__BB0_4111;
$L__BB0_4110:
	sub.s32 	%r11132, %r60571, %r11769;
	setp.lt.u32 	%p14895, %r60571, %r11769;
	selp.u32 	%r53520, 1, 0, %p14895;
	sub.s32 	%r53521, %r60572, %r11770;
	setp.lt.u32 	%p14896, %r60572, %r11770;
	selp.s32 	%r53522, -1, 0, %p14895;
	add.s32 	%r60572, %r53521, %r53522;
	setp.lt.u32 	%p14897, %r53521, %r53520;
	or.pred  	%p14898, %p14896, %p14897;
	selp.u32 	%r53523, 1, 0, %p14898;
	sub.s32 	%r53524, %r60573, %r11771;
	setp.lt.u32 	%p14899, %r60573, %r11771;
	selp.s32 	%r53525, -1, 0, %p14898;
	add.s32 	%r60573, %r53524, %r53525;
	setp.lt.u32 	%p14900, %r53524, %r53523;
	or.pred  	%p14901, %p14899, %p14900;
	selp.u32 	%r53526, 1, 0, %p14901;
	sub.s32 	%r53527, %r60574, %r11772;
	setp.lt.u32 	%p14902, %r60574, %r11772;
	selp.s32 	%r53528, -1, 0, %p14901;
	add.s32 	%r60574, %r53527, %r53528;
	setp.lt.u32 	%p14903, %r53527, %r53526;
	or.pred  	%p14904, %p14902, %p14903;
	selp.u32 	%r53529, 1, 0, %p14904;
	sub.s32 	%r53530, %r60575, %r11773;
	setp.lt.u32 	%p14905, %r60575, %r11773;
	selp.s32 	%r53531, -1, 0, %p14904;
	add.s32 	%r60575, %r53530, %r53531;
	setp.lt.u32 	%p14906, %r53530, %r53529;
	or.pred  	%p14907, %p14905, %p14906;
	selp.u32 	%r53532, 1, 0, %p14907;
	sub.s32 	%r53533, %r60576, %r11774;
	setp.lt.u32 	%p14908, %r60576, %r11774;
	selp.s32 	%r53534, -1, 0, %p14907;
	add.s32 	%r60576, %r53533, %r53534;
	setp.lt.u32 	%p14909, %r53533, %r53532;
	or.pred  	%p14910, %p14908, %p14909;
	selp.u32 	%r53535, 1, 0, %p14910;
	sub.s32 	%r53536, %r60577, %r11775;
	setp.lt.u32 	%p14911, %r60577, %r11775;
	selp.s32 	%r53537, -1, 0, %p14910;
	add.s32 	%r60577, %r53536, %r53537;
	setp.lt.u32 	%p14912, %r53536, %r53535;
	or.pred  	%p14913, %p14911, %p14912;
	selp.s32 	%r53538, -1, 0, %p14913;
	sub.s32 	%r53539, %r60578, %r11776;
	add.s32 	%r60578, %r53539, %r53538;
	mov.u32 	%r60571, %r11132;
$L__BB0_4111:
	st.local.u32 	[%rd7], %r60571;
	st.local.u32 	[%rd7+4], %r60572;
	st.local.u32 	[%rd7+8], %r60573;
	st.local.u32 	[%rd7+12], %r60574;
	st.local.u32 	[%rd7+16], %r60575;
	st.local.u32 	[%rd7+20], %r60576;
	st.local.u32 	[%rd7+24], %r60577;
	st.local.u32 	[%rd7+28], %r60578;
	@%p14289 bra 	$L__BB0_4126;
	setp.gt.u32 	%p14915, %r10704, %r10706;
	@%p14915 bra 	$L__BB0_4125;
	setp.lt.u32 	%p14916, %r10700, %r10702;
	@%p14916 bra 	$L__BB0_4126;
	setp.gt.u32 	%p14917, %r10700, %r10702;
	@%p14917 bra 	$L__BB0_4125;
	setp.lt.u32 	%p14918, %r10696, %r10698;
	@%p14918 bra 	$L__BB0_4126;
	setp.gt.u32 	%p14919, %r10696, %r10698;
	@%p14919 bra 	$L__BB0_4125;
	setp.lt.u32 	%p14920, %r10692, %r10694;
	@%p14920 bra 	$L__BB0_4126;
	setp.gt.u32 	%p14921, %r10692, %r10694;
	@%p14921 bra 	$L__BB0_4125;
	setp.lt.u32 	%p14922, %r10688, %r10690;
	@%p14922 bra 	$L__BB0_4126;
	setp.gt.u32 	%p14923, %r10688, %r10690;
	@%p14923 bra 	$L__BB0_4125;
	setp.lt.u32 	%p14924, %r10684, %r10686;
	@%p14924 bra 	$L__BB0_4126;
	setp.gt.u32 	%p14925, %r10684, %r10686;
	@%p14925 bra 	$L__BB0_4125;
	setp.lt.u32 	%p14926, %r10680, %r10682;
	@%p14926 bra 	$L__BB0_4126;
	setp.le.u32 	%p14927, %r10680, %r10682;
	setp.lt.u32 	%p14928, %r10676, %r10678;
	and.pred  	%p14929, %p14927, %p14928;
	@%p14929 bra 	$L__BB0_4126;
$L__BB0_4125:
	sub.s32 	%r60579, %r10676, %r10678;
	setp.lt.u32 	%p14930, %r10676, %r10678;
	selp.u32 	%r53540, 1, 0, %p14930;
	sub.s32 	%r53541, %r10680, %r10682;
	setp.lt.u32 	%p14931, %r10680, %r10682;
	selp.s32 	%r53542, -1, 0, %p14930;
	add.s32 	%r60580, %r53541, %r53542;
	setp.lt.u32 	%p14932, %r53541, %r53540;
	or.pred  	%p14933, %p14931, %p14932;
	selp.u32 	%r53543, 1, 0, %p14933;
	sub.s32 	%r53544, %r10684, %r10686;
	setp.lt.u32 	%p14934, %r10684, %r10686;
	selp.s32 	%r53545, -1, 0, %p14933;
	add.s32 	%r60581, %r53544, %r53545;
	setp.lt.u32 	%p14935, %r53544, %r53543;
	or.pred  	%p14936, %p14934, %p14935;
	selp.u32 	%r53546, 1, 0, %p14936;
	sub.s32 	%r53547, %r10688, %r10690;
	setp.lt.u32 	%p14937, %r10688, %r10690;
	selp.s32 	%r53548, -1, 0, %p14936;
	add.s32 	%r60582, %r53547, %r53548;
	setp.lt.u32 	%p14938, %r53547, %r53546;
	or.pred  	%p14939, %p14937, %p14938;
	selp.u32 	%r53549, 1, 0, %p14939;
	sub.s32 	%r53550, %r10692, %r10694;
	setp.lt.u32 	%p14940, %r10692, %r10694;
	selp.s32 	%r53551, -1, 0, %p14939;
	add.s32 	%r60583, %r53550, %r53551;
	setp.lt.u32 	%p14941, %r53550, %r53549;
	or.pred  	%p14942, %p14940, %p14941;
	selp.u32 	%r53552, 1, 0, %p14942;
	sub.s32 	%r53553, %r10696, %r10698;
	setp.lt.u32 	%p14943, %r10696, %r10698;
	selp.s32 	%r53554, -1, 0, %p14942;
	add.s32 	%r60584, %r53553, %r53554;
	setp.lt.u32 	%p14944, %r53553, %r53552;
	or.pred  	%p14945, %p14943, %p14944;
	selp.u32 	%r53555, 1, 0, %p14945;
	sub.s32 	%r53556, %r10700, %r10702;
	setp.lt.u32 	%p14946, %r10700, %r10702;
	selp.s32 	%r53557, -1, 0, %p14945;
	add.s32 	%r60585, %r53556, %r53557;
	setp.lt.u32 	%p14947, %r53556, %r53555;
	or.pred  	%p14948, %p14946, %p14947;
	selp.s32 	%r53558, -1, 0, %p14948;
	sub.s32 	%r53559, %r10704, %r10706;
	add.s32 	%r60586, %r53559, %r53558;
	bra.uni 	$L__BB0_4127;
$L__BB0_4126:
	sub.s32 	%r53560, %r10678, %r10676;
	setp.lt.u32 	%p14949, %r10678, %r10676;
	selp.u32 	%r53561, 1, 0, %p14949;
	sub.s32 	%r53562, %r10682, %r10680;
	setp.lt.u32 	%p14950, %r10682, %r10680;
	selp.s32 	%r53563, -1, 0, %p14949;
	add.s32 	%r53564, %r53562, %r53563;
	setp.lt.u32 	%p14951, %r53562, %r53561;
	or.pred  	%p14952, %p14950, %p14951;
	selp.u32 	%r53565, 1, 0, %p14952;
	sub.s32 	%r53566, %r10686, %r10684;
	setp.lt.u32 	%p14953, %r10686, %r10684;
	selp.s32 	%r53567, -1, 0, %p14952;
	add.s32 	%r53568, %r53566, %r53567;
	setp.lt.u32 	%p14954, %r53566, %r53565;
	or.pred  	%p14955, %p14953, %p14954;
	selp.u32 	%r53569, 1, 0, %p14955;
	sub.s32 	%r53570, %r10690, %r10688;
	setp.lt.u32 	%p14956, %r10690, %r10688;
	selp.s32 	%r53571, -1, 0, %p14955;
	add.s32 	%r53572, %r53570, %r53571;
	setp.lt.u32 	%p14957, %r53570, %r53569;
	or.pred  	%p14958, %p14956, %p14957;
	selp.u32 	%r53573, 1, 0, %p14958;
	sub.s32 	%r53574, %r10694, %r10692;
	setp.lt.u32 	%p14959, %r10694, %r10692;
	selp.s32 	%r53575, -1, 0, %p14958;
	add.s32 	%r53576, %r53574, %r53575;
	setp.lt.u32 	%p14960, %r53574, %r53573;
	or.pred  	%p14961, %p14959, %p14960;
	selp.u32 	%r53577, 1, 0, %p14961;
	sub.s32 	%r53578, %r10698, %r10696;
	setp.lt.u32 	%p14962, %r10698, %r10696;
	selp.s32 	%r53579, -1, 0, %p14961;
	add.s32 	%r53580, %r53578, %r53579;
	setp.lt.u32 	%p14963, %r53578, %r53577;
	or.pred  	%p14964, %p14962, %p14963;
	selp.u32 	%r53581, 1, 0, %p14964;
	sub.s32 	%r53582, %r10702, %r10700;
	setp.lt.u32 	%p14965, %r10702, %r10700;
	selp.s32 	%r53583, -1, 0, %p14964;
	add.s32 	%r53584, %r53582, %r53583;
	setp.lt.u32 	%p14966, %r53582, %r53581;
	or.pred  	%p14967, %p14965, %p14966;
	selp.u32 	%r53585, 1, 0, %p14967;
	sub.s32 	%r53586, %r10704, %r10706;
	add.s32 	%r53587, %r53586, %r53585;
	sub.s32 	%r60579, %r11769, %r53560;
	setp.lt.u32 	%p14968, %r11769, %r53560;
	selp.u32 	%r53588, 1, 0, %p14968;
	sub.s32 	%r53589, %r11770, %r53564;
	setp.lt.u32 	%p14969, %r11770, %r53564;
	selp.s32 	%r53590, -1, 0, %p14968;
	add.s32 	%r60580, %r53589, %r53590;
	setp.lt.u32 	%p14970, %r53589, %r53588;
	or.pred  	%p14971, %p14969, %p14970;
	selp.u32 	%r53591, 1, 0, %p14971;
	sub.s32 	%r53592, %r11771, %r53568;
	setp.lt.u32 	%p14972, %r11771, %r53568;
	selp.s32 	%r53593, -1, 0, %p14971;
	add.s32 	%r60581, %r53592, %r53593;
	setp.lt.u32 	%p14973, %r53592, %r53591;
	or.pred  	%p14974, %p14972, %p14973;
	selp.u32 	%r53594, 1, 0, %p14974;
	sub.s32 	%r53595, %r11772, %r53572;
	setp.lt.u32 	%p14975, %r11772, %r53572;
	selp.s32 	%r53596, -1, 0, %p14974;
	add.s32 	%r60582, %r53595, %r53596;
	setp.lt.u32 	%p14976, %r53595, %r53594;
	or.pred  	%p14977, %p14975, %p14976;
	selp.u32 	%r53597, 1, 0, %p14977;
	sub.s32 	%r53598, %r11773, %r53576;
	setp.lt.u32 	%p14978, %r11773, %r53576;
	selp.s32 	%r53599, -1, 0, %p14977;
	add.s32 	%r60583, %r53598, %r53599;
	setp.lt.u32 	%p14979, %r53598, %r53597;
	or.pred  	%p14980, %p14978, %p14979;
	selp.u32 	%r53600, 1, 0, %p14980;
	sub.s32 	%r53601, %r11774, %r53580;
	setp.lt.u32 	%p14981, %r11774, %r53580;
	selp.s32 	%r53602, -1, 0, %p14980;
	add.s32 	%r60584, %r53601, %r53602;
	setp.lt.u32 	%p14982, %r53601, %r53600;
	or.pred  	%p14983, %p14981, %p14982;
	selp.u32 	%r53603, 1, 0, %p14983;
	sub.s32 	%r53604, %r11775, %r53584;
	setp.lt.u32 	%p14984, %r11775, %r53584;
	selp.s32 	%r53605, -1, 0, %p14983;
	add.s32 	%r60585, %r53604, %r53605;
	setp.lt.u32 	%p14985, %r53604, %r53603;
	or.pred  	%p14986, %p14984, %p14985;
	selp.s32 	%r53606, -1, 0, %p14986;
	add.s32 	%r53607, %r53587, %r11776;
	add.s32 	%r60586, %r53607, %r53606;
$L__BB0_4127:
	st.local.u32 	[%rd8], %r60579;
	st.local.u32 	[%rd8+4], %r60580;
	st.local.u32 	[%rd8+8], %r60581;
	st.local.u32 	[%rd8+12], %r60582;
	st.local.u32 	[%rd8+16], %r60583;
	st.local.u32 	[%rd8+20], %r60584;
	st.local.u32 	[%rd8+24], %r60585;
	st.local.u32 	[%rd8+28], %r60586;
	and.b32  	%r11172, %r60571, 65535;
	shr.u32 	%r11173, %r60571, 16;
	and.b32  	%r11174, %r60572, 65535;
	shr.u32 	%r11175, %r60572, 16;
	and.b32  	%r11176, %r60573, 65535;
	shr.u32 	%r11177, %r60573, 16;
	and.b32  	%r11178, %r60574, 65535;
	shr.u32 	%r11179, %r60574, 16;
	and.b32  	%r11180, %r60575, 65535;
	shr.u32 	%r11181, %r60575, 16;
	and.b32  	%r11182, %r60576, 65535;
	shr.u32 	%r11183, %r60576, 16;
	and.b32  	%r11184, %r60577, 65535;
	shr.u32 	%r11185, %r60577, 16;
	and.b32  	%r11186, %r60578, 65535;
	shr.u32 	%r11187, %r60578, 16;
	mov.b32 	%r60603, 0;
	mov.u32 	%r60602, %r60603;
	mov.u32 	%r60601, %r60603;
	mov.u32 	%r60600, %r60603;
	mov.u32 	%r60599, %r60603;
	mov.u32 	%r60598, %r60603;
	mov.u32 	%r60597, %r60603;
	mov.u32 	%r60594, %r60603;
	mov.u32 	%r60595, %r60603;
$L__BB0_4128:
	ld.param.u32 	%r55728, [_Z17ecm_stage1_kernelj4U256S_S_jPKjjjjjjjjPjS2_S2_S2_S2_S2__param_4];
	mul.wide.u32 	%rd368, %r60595, 4;
	add.s64 	%rd369, %rd7, %rd368;
	ld.local.u32 	%r53609, [%rd369];
	shr.u32 	%r53610, %r53609, 16;
	and.b32  	%r53611, %r53609, 65535;
	mul.lo.s32 	%r53612, %r11172, %r53611;
	mul.lo.s32 	%r53613, %r11172, %r53610;
	mad.lo.s32 	%r53614, %r11173, %r53611, %r53613;
	and.b32  	%r53615, %r53612, 65535;
	shl.b32 	%r53616, %r53614, 16;
	shr.u32 	%r53617, %r53612, 16;
	shr.u32 	%r53618, %r53614, 16;
	add.s32 	%r53619, %r53615, %r60594;
	add.s32 	%r53620, %r53619, %r53616;
	setp.lt.u32 	%p14987, %r53620, %r60594;
	selp.u32 	%r53621, 1, 0, %p14987;
	mad.lo.s32 	%r53622, %r11173, %r53610, %r53617;
	add.s32 	%r53623, %r53622, %r53618;
	add.s32 	%r53624, %r53623, %r53621;
	mul.lo.s32 	%r53625, %r11174, %r53611;
	mul.lo.s32 	%r53626, %r11174, %r53610;
	mad.lo.s32 	%r53627, %r11175, %r53611, %r53626;
	and.b32  	%r53628, %r53625, 65535;
	shl.b32 	%r53629, %r53627, 16;
	shr.u32 	%r53630, %r53625, 16;
	shr.u32 	%r53631, %r53627, 16;
	add.s32 	%r53632, %r53628, %r60597;
	add.s32 	%r53633, %r53632, %r53629;
	setp.lt.u32 	%p14988, %r53633, %r60597;
	selp.u32 	%r53634, 1, 0, %p14988;
	add.s32 	%r53635, %r53633, %r53624;
	setp.lt.u32 	%p14989, %r53635, %r53633;
	selp.u32 	%r53636, 1, 0, %p14989;
	mad.lo.s32 	%r53637, %r11175, %r53610, %r53630;
	add.s32 	%r53638, %r53637, %r53631;
	add.s32 	%r53639, %r53638, %r53634;
	add.s32 	%r53640, %r53639, %r53636;
	mul.lo.s32 	%r53641, %r11176, %r53611;
	mul.lo.s32 	%r53642, %r11176, %r53610;
	mad.lo.s32 	%r53643, %r11177, %r53611, %r53642;
	and.b32  	%r53644, %r53641, 65535;
	shl.b32 	%r53645, %r53643, 16;
	shr.u32 	%r53646, %r53641, 16;
	shr.u32 	%r53647, %r53643, 16;
	add.s32 	%r53648, %r53644, %r60598;
	add.s32 	%r53649, %r53648, %r53645;
	setp.lt.u32 	%p14990, %r53649, %r60598;
	selp.u32 	%r53650, 1, 0, %p14990;
	add.s32 	%r53651, %r53649, %r53640;
	setp.lt.u32 	%p14991, %r53651, %r53649;
	selp.u32 	%r53652, 1, 0, %p14991;
	mad.lo.s32 	%r53653, %r11177, %r53610, %r53646;
	add.s32 	%r53654, %r53653, %r53647;
	add.s32 	%r53655, %r53654, %r53650;
	add.s32 	%r53656, %r53655, %r53652;
	mul.lo.s32 	%r53657, %r11178, %r53611;
	mul.lo.s32 	%r53658, %r11178, %r53610;
	mad.lo.s32 	%r53659, %r11179, %r53611, %r53658;
	and.b32  	%r53660, %r53657, 65535;
	shl.b32 	%r53661, %r53659, 16;
	shr.u32 	%r53662, %r53657, 16;
	shr.u32 	%r53663, %r53659, 16;
	add.s32 	%r53664, %r53660, %r60599;
	add.s32 	%r53665, %r53664, %r53661;
	setp.lt.u32 	%p14992, %r53665, %r60599;
	selp.u32 	%r53666, 1, 0, %p14992;
	add.s32 	%r53667, %r53665, %r53656;
	setp.lt.u32 	%p14993, %r53667, %r53665;
	selp.u32 	%r53668, 1, 0, %p14993;
	mad.lo.s32 	%r53669, %r11179, %r53610, %r53662;
	add.s32 	%r53670, %r53669, %r53663;
	add.s32 	%r53671, %r53670, %r53666;
	add.s32 	%r53672, %r53671, %r53668;
	mul.lo.s32 	%r53673, %r11180, %r53611;
	mul.lo.s32 	%r53674, %r11180, %r53610;
	mad.lo.s32 	%r53675, %r11181, %r53611, %r53674;
	and.b32  	%r53676, %r53673, 65535;
	shl.b32 	%r53677, %r53675, 16;
	shr.u32 	%r53678, %r53673, 16;
	shr.u32 	%r53679, %r53675, 16;
	add.s32 	%r53680, %r53676, %r60600;
	add.s32 	%r53681, %r53680, %r53677;
	setp.lt.u32 	%p14994, %r53681, %r60600;
	selp.u32 	%r53682, 1, 0, %p14994;
	add.s32 	%r53683, %r53681, %r53672;
	setp.lt.u32 	%p14995, %r53683, %r53681;
	selp.u32 	%r53684, 1, 0, %p14995;
	mad.lo.s32 	%r53685, %r11181, %r53610, %r53678;
	add.s32 	%r53686, %r53685, %r53679;
	add.s32 	%r53687, %r53686, %r53682;
	add.s32 	%r53688, %r53687, %r53684;
	mul.lo.s32 	%r53689, %r11182, %r53611;
	mul.lo.s32 	%r53690, %r11182, %r53610;
	mad.lo.s32 	%r53691, %r11183, %r53611, %r53690;
	and.b32  	%r53692, %r53689, 65535;
	shl.b32 	%r53693, %r53691, 16;
	shr.u32 	%r53694, %r53689, 16;
	shr.u32 	%r53695, %r53691, 16;
	add.s32 	%r53696, %r53692, %r60601;
	add.s32 	%r53697, %r53696, %r53693;
	setp.lt.u32 	%p14996, %r53697, %r60601;
	selp.u32 	%r53698, 1, 0, %p14996;
	add.s32 	%r53699, %r53697, %r53688;
	setp.lt.u32 	%p14997, %r53699, %r53697;
	selp.u32 	%r53700, 1, 0, %p14997;
	mad.lo.s32 	%r53701, %r11183, %r53610, %r53694;
	add.s32 	%r53702, %r53701, %r53695;
	add.s32 	%r53703, %r53702, %r53698;
	add.s32 	%r53704, %r53703, %r53700;
	mul.lo.s32 	%r53705, %r11184, %r53611;
	mul.lo.s32 	%r53706, %r11184, %r53610;
	mad.lo.s32 	%r53707, %r11185, %r53611, %r53706;
	and.b32  	%r53708, %r53705, 65535;
	shl.b32 	%r53709, %r53707, 16;
	shr.u32 	%r53710, %r53705, 16;
	shr.u32 	%r53711, %r53707, 16;
	add.s32 	%r53712, %r53708, %r60602;
	add.s32 	%r53713, %r53712, %r53709;
	setp.lt.u32 	%p14998, %r53713, %r60602;
	selp.u32 	%r53714, 1, 0, %p14998;
	add.s32 	%r53715, %r53713, %r53704;
	setp.lt.u32 	%p14999, %r53715, %r53713;
	selp.u32 	%r53716, 1, 0, %p14999;
	mad.lo.s32 	%r53717, %r11185, %r53610, %r53710;
	add.s32 	%r53718, %r53717, %r53711;
	add.s32 	%r53719, %r53718, %r53714;
	add.s32 	%r53720, %r53719, %r53716;
	mul.lo.s32 	%r53721, %r11186, %r53611;
	mul.lo.s32 	%r53722, %r11186, %r53610;
	mad.lo.s32 	%r53723, %r11187, %r53611, %r53722;
	and.b32  	%r53724, %r53721, 65535;
	shl.b32 	%r53725, %r53723, 16;
	shr.u32 	%r53726, %r53721, 16;
	shr.u32 	%r53727, %r53723, 16;
	add.s32 	%r53728, %r53724, %r60603;
	add.s32 	%r53729, %r53728, %r53725;
	setp.lt.u32 	%p15000, %r53729, %r60603;
	selp.u32 	%r53730, 1, 0, %p15000;
	add.s32 	%r53731, %r53729, %r53720;
	setp.lt.u32 	%p15001, %r53731, %r53729;
	selp.u32 	%r53732, 1, 0, %p15001;
	mad.lo.s32 	%r53733, %r11187, %r53610, %r53726;
	add.s32 	%r53734, %r53733, %r53727;
	add.s32 	%r53735, %r53734, %r53730;
	add.s32 	%r53736, %r53735, %r53732;
	mul.lo.s32 	%r53737, %r53620, %r55728;
	shr.u32 	%r53738, %r53737, 16;
	and.b32  	%r53739, %r53737, 65535;
	and.b32  	%r53740, %r11769, 65535;
	mul.lo.s32 	%r53741, %r53740, %r53739;
	shr.u32 	%r53742, %r11769, 16;
	mul.lo.s32 	%r53743, %r53740, %r53738;
	mad.lo.s32 	%r53744, %r53742, %r53739, %r53743;
	and.b32  	%r53745, %r53741, 65535;
	shl.b32 	%r53746, %r53744, 16;
	shr.u32 	%r53747, %r53741, 16;
	shr.u32 	%r53748, %r53744, 16;
	add.s32 	%r53749, %r53745, %r53620;
	add.s32 	%r53750, %r53749, %r53746;
	setp.lt.u32 	%p15002, %r53750, %r53620;
	selp.u32 	%r53751, 1, 0, %p15002;
	mad.lo.s32 	%r53752, %r53742, %r53738, %r53747;
	add.s32 	%r53753, %r53752, %r53748;
	add.s32 	%r53754, %r53753, %r53751;
	and.b32  	%r53755, %r11770, 65535;
	mul.lo.s32 	%r53756, %r53755, %r53739;
	shr.u32 	%r53757, %r11770, 16;
	mul.lo.s32 	%r53758, %r53755, %r53738;
	mad.lo.s32 	%r53759, %r53757, %r53739, %r53758;
	and.b32  	%r53760, %r53756, 65535;
	shl.b32 	%r53761, %r53759, 16;
	shr.u32 	%r53762, %r53756, 16;
	shr.u32 	%r53763, %r53759, 16;
	add.s32 	%r53764, %r53760, %r53635;
	add.s32 	%r53765, %r53764, %r53761;
	setp.lt.u32 	%p15003, %r53765, %r53635;
	selp.u32 	%r53766, 1, 0, %p15003;
	add.s32 	%r60594, %r53765, %r53754;
	setp.lt.u32 	%p15004, %r60594, %r53765;
	selp.u32 	%r53767, 1, 0, %p15004;
	mad.lo.s32 	%r53768, %r53757, %r53738, %r53762;
	add.s32 	%r53769, %r53768, %r53763;
	add.s32 	%r53770, %r53769, %r53766;
	add.s32 	%r53771, %r53770, %r53767;
	and.b32  	%r53772, %r11771, 65535;
	mul.lo.s32 	%r53773, %r53772, %r53739;
	shr.u32 	%r53774, %r11771, 16;
	mul.lo.s32 	%r53775, %r53772, %r53738;
	mad.lo.s32 	%r53776, %r53774, %r53739, %r53775;
	and.b32  	%r53777, %r53773, 65535;
	shl.b32 	%r53778, %r53776, 16;
	shr.u32 	%r53779, %r53773, 16;
	shr.u32 	%r53780, %r53776, 16;
	add.s32 	%r53781, %r53777, %r53651;
	add.s32 	%r53782, %r53781, %r53778;
	setp.lt.u32 	%p15005, %r53782, %r53651;
	selp.u32 	%r53783, 1, 0, %p15005;
	add.s32 	%r60597, %r53782, %r53771;
	setp.lt.u32 	%p15006, %r60597, %r53782;
	selp.u32 	%r53784, 1, 0, %p15006;
	mad.lo.s32 	%r53785, %r53774, %r53738, %r53779;
	add.s32 	%r53786, %r53785, %r53780;
	add.s32 	%r53787, %r53786, %r53783;
	add.s32 	%r53788, %r53787, %r53784;
	and.b32  	%r53789, %r11772, 65535;
	mul.lo.s32 	%r53790, %r53789, %r53739;
	shr.u32 	%r53791, %r11772, 16;
	mul.lo.s32 	%r53792, %r53789, %r53738;
	mad.lo.s32 	%r53793, %r53791, %r53739, %r53792;
	and.b32  	%r53794, %r53790, 65535;
	shl.b32 	%r53795, %r53793, 16;
	shr.u32 	%r53796, %r53790, 16;
	shr.u32 	%r53797, %r53793, 16;
	add.s32 	%r53798, %r53794, %r53667;
	add.s32 	%r53799, %r53798, %r53795;
	setp.lt.u32 	%p15007, %r53799, %r53667;
	selp.u32 	%r53800, 1, 0, %p15007;
	add.s32 	%r60598, %r53799, %r53788;
	setp.lt.u32 	%p15008, %r60598, %r53799;
	selp.u32 	%r53801, 1, 0, %p15008;
	mad.lo.s32 	%r53802, %r53791, %r53738, %r53796;
	add.s32 	%r53803, %r53802, %r53797;
	add.s32 	%r53804, %r53803, %r53800;
	add.s32 	%r53805, %r53804, %r53801;
	and.b32  	%r53806, %r11773, 65535;
	mul.lo.s32 	%r53807, %r53806, %r53739;
	shr.u32 	%r53808, %r11773, 16;
	mul.lo.s32 	%r53809, %r53806, %r53738;
	mad.lo.s32 	%r53810, %r53808, %r53739, %r53809;
	and.b32  	%r53811, %r53807, 65535;
	shl.b32 	%r53812, %r53810, 16;
	shr.u32 	%r53813, %r53807, 16;
	shr.u32 	%r53814, %r53810, 16;
	add.s32 	%r53815, %r53811, %r53683;
	add.s32 	%r53816, %r53815, %r53812;
	setp.lt.u32 	%p15009, %r53816, %r53683;
	selp.u32 	%r53817, 1, 0, %p15009;
	add.s32 	%r60599, %r53816, %r53805;
	setp.lt.u32 	%p15010, %r60599, %r53816;
	selp.u32 	%r53818, 1, 0, %p15010;
	mad.lo.s32 	%r53819, %r53808, %r53738, %r53813;
	add.s32 	%r53820, %r53819, %r53814;
	add.s32 	%r53821, %r53820, %r53817;
	add.s32 	%r53822, %r53821, %r53818;
	and.b32  	%r53823, %r11774, 65535;
	mul.lo.s32 	%r53824, %r53823, %r53739;
	shr.u32 	%r53825, %r11774, 16;
	mul.lo.s32 	%r53826, %r53823, %r53738;
	mad.lo.s32 	%r53827, %r53825, %r53739, %r53826;
	and.b32  	%r53828, %r53824, 65535;
	shl.b32 	%r53829, %r53827, 16;
	shr.u32 	%r53830, %r53824, 16;
	shr.u32 	%r53831, %r53827, 16;
	add.s32 	%r53832, %r53828, %r53699;
	add.s32 	%r53833, %r53832, %r53829;
	setp.lt.u32 	%p15011, %r53833, %r53699;
	selp.u32 	%r53834, 1, 0, %p15011;
	add.s32 	%r60600, %r53833, %r53822;
	setp.lt.u32 	%p15012, %r60600, %r53833;
	selp.u32 	%r53835, 1, 0, %p15012;
	mad.lo.s32 	%r53836, %r53825, %r53738, %r53830;
	add.s32 	%r53837, %r53836, %r53831;
	add.s32 	%r53838, %r53837, %r53834;
	add.s32 	%r53839, %r53838, %r53835;
	and.b32  	%r53840, %r11775, 65535;
	mul.lo.s32 	%r53841, %r53840, %r53739;
	shr.u32 	%r53842, %r11775, 16;
	mul.lo.s32 	%r53843, %r53840, %r53738;
	mad.lo.s32 	%r53844, %r53842, %r53739, %r53843;
	and.b32  	%r53845, %r53841, 65535;
	shl.b32 	%r53846, %r53844, 16;
	shr.u32 	%r53847, %r53841, 16;
	shr.u32 	%r53848, %r53844, 16;
	add.s32 	%r53849, %r53845, %r53715;
	add.s32 	%r53850, %r53849, %r53846;
	setp.lt.u32 	%p15013, %r53850, %r53715;
	selp.u32 	%r53851, 1, 0, %p15013;
	add.s32 	%r60601, %r53850, %r53839;
	setp.lt.u32 	%p15014, %r60601, %r53850;
	selp.u32 	%r53852, 1, 0, %p15014;
	mad.lo.s32 	%r53853, %r53842, %r53738, %r53847;
	add.s32 	%r53854, %r53853, %r53848;
	add.s32 	%r53855, %r53854, %r53851;
	add.s32 	%r53856, %r53855, %r53852;
	and.b32  	%r53857, %r11776, 65535;
	mul.lo.s32 	%r53858, %r53857, %r53739;
	shr.u32 	%r53859, %r11776, 16;
	mul.lo.s32 	%r53860, %r53857, %r53738;
	mad.lo.s32 	%r53861, %r53859, %r53739, %r53860;
	and.b32  	%r53862, %r53858, 65535;
	shl.b32 	%r53863, %r53861, 16;
	shr.u32 	%r53864, %r53858, 16;
	shr.u32 	%r53865, %r53861, 16;
	add.s32 	%r53866, %r53862, %r53731;
	add.s32 	%r53867, %r53866, %r53863;
	setp.lt.u32 	%p15015, %r53867, %r53731;
	selp.u32 	%r53868, 1, 0, %p15015;
	add.s32 	%r60602, %r53867, %r53856;
	setp.lt.u32 	%p15016, %r60602, %r53867;
	selp.u32 	%r53869, 1, 0, %p15016;
	mad.lo.s32 	%r53870, %r53859, %r53738, %r53864;
	add.s32 	%r53871, %r53870, %r53865;
	add.s32 	%r53872, %r53871, %r53868;
	add.s32 	%r53873, %r53872, %r53869;
	add.s32 	%r60603, %r53736, %r53873;
	add.s32 	%r60595, %r60595, 1;
	setp.ne.s32 	%p15017, %r60595, 8;
	@%p15017 bra 	$L__BB0_4128;
	setp.lt.u32 	%p15018, %r60603, %r11776;
	mov.u32 	%r60596, %r60594;
	@%p15018 bra 	$L__BB0_4144;
	setp.gt.u32 	%p15019, %r60603, %r11776;
	@%p15019 bra 	$L__BB0_4143;
	setp.lt.u32 	%p15020, %r60602, %r11775;
	mov.u32 	%r60596, %r60594;
	@%p15020 bra 	$L__BB0_4144;
	setp.gt.u32 	%p15021, %r60602, %r11775;
	@%p15021 bra 	$L__BB0_4143;
	setp.lt.u32 	%p15022, %r60601, %r11774;
	mov.u32 	%r60596, %r60594;
	@%p15022 bra 	$L__BB0_4144;
	setp.gt.u32 	%p15023, %r60601, %r11774;
	@%p15023 bra 	$L__BB0_4143;
	setp.lt.u32 	%p15024, %r60600, %r11773;
	mov.u32 	%r60596, %r60594;
	@%p15024 bra 	$L__BB0_4144;
	setp.gt.u32 	%p15025, %r60600, %r11773;
	@%p15025 bra 	$L__BB0_4143;
	setp.lt.u32 	%p15026, %r60599, %r11772;
	mov.u32 	%r60596, %r60594;
	@%p15026 bra 	$L__BB0_4144;
	setp.gt.u32 	%p15027, %r60599, %r11772;
	@%p15027 bra 	$L__BB0_4143;
	setp.lt.u32 	%p15028, %r60598, %r11771;
	mov.u32 	%r60596, %r60594;
	@%p15028 bra 	$L__BB0_4144;
	setp.gt.u32 	%p15029, %r60598, %r11771;
	@%p15029 bra 	$L__BB0_4143;
	setp.lt.u32 	%p15030, %r60597, %r11770;
	mov.u32 	%r60596, %r60594;
	@%p15030 bra 	$L__BB0_4144;
	setp.le.u32 	%p15031, %r60597, %r11770;
	setp.lt.u32 	%p15032, %r60594, %r11769;
	and.pred  	%p15033, %p15031, %p15032;
	mov.u32 	%r60596, %r60594;
	@%p15033 bra 	$L__BB0_4144;
$L__BB0_4143:
	sub.s32 	%r60596, %r60594, %r11769;
	setp.lt.u32 	%p15034, %r60594, %r11769;
	selp.u32 	%r53874, 1, 0, %p15034;
	sub.s32 	%r53875, %r60597, %r11770;
	setp.lt.u32 	%p15035, %r60597, %r11770;
	selp.s32 	%r53876, -1, 0, %p15034;
	add.s32 	%r60597, %r53875, %r53876;
	setp.lt.u32 	%p15036, %r53875, %r53874;
	or.pred  	%p15037, %p15035, %p15036;
	selp.u32 	%r53877, 1, 0, %p15037;
	sub.s32 	%r53878, %r60598, %r11771;
	setp.lt.u32 	%p15038, %r60598, %r11771;
	selp.s32 	%r53879, -1, 0, %p15037;
	add.s32 	%r60598, %r53878, %r53879;
	setp.lt.u32 	%p15039, %r53878, %r53877;
	or.pred  	%p15040, %p15038, %p15039;
	selp.u32 	%r53880, 1, 0, %p15040;
	sub.s32 	%r53881, %r60599, %r11772;
	setp.lt.u32 	%p15041, %r60599, %r11772;
	selp.s32 	%r53882, -1, 0, %p15040;
	add.s32 	%r60599, %r53881, %r53882;
	setp.lt.u32 	%p15042, %r53881, %r53880;
	or.pred  	%p15043, %p15041, %p15042;
	selp.u32 	%r53883, 1, 0, %p15043;
	sub.s32 	%r53884, %r60600, %r11773;
	setp.lt.u32 	%p15044, %r60600, %r11773;
	selp.s32 	%r53885, -1, 0, %p15043;
	add.s32 	%r60600, %r53884, %r53885;
	setp.lt.u32 	%p15045, %r53884, %r53883;
	or.pred  	%p15046, %p15044, %p15045;
	selp.u32 	%r53886, 1, 0, %p15046;
	sub.s32 	%r53887, %r60601, %r11774;
	setp.lt.u32 	%p15047, %r60601, %r11774;
	selp.s32 	%r53888, -1, 0, %p15046;
	add.s32 	%r60601, %r53887, %r53888;
	setp.lt.u32 	%p15048, %r53887, %r53886;
	or.pred  	%p15049, %p15047, %p15048;
	selp.u32 	%r53889, 1, 0, %p15049;
	sub.s32 	%r53890, %r60602, %r11775;
	setp.lt.u32 	%p15050, %r60602, %r11775;
	selp.s32 	%r53891, -1, 0, %p15049;
	add.s32 	%r60602, %r53890, %r53891;
	setp.lt.u32 	%p15051, %r53890, %r53889;
	or.pred  	%p15052, %p15050, %p15051;
	selp.s32 	%r53892, -1, 0, %p15052;
	sub.s32 	%r53893, %r60603, %r11776;
	add.s32 	%r60603, %r53893, %r53892;
$L__BB0_4144:
	st.local.u32 	[%rd9], %r60596;
	st.local.u32 	[%rd9+4], %r60597;
	st.local.u32 	[%rd9+8], %r60598;
	st.local.u32 	[%rd9+12], %r60599;
	st.local.u32 	[%rd9+16], %r60600;
	st.local.u32 	[%rd9+20], %r60601;
	st.local.u32 	[%rd9+24], %r60602;
	st.local.u32 	[%rd9+28], %r60603;
	and.b32  	%r11227, %r60579, 65535;
	shr.u32 	%r11228, %r60579, 16;
	and.b32  	%r11229, %r60580, 65535;
	shr.u32 	%r11230, %r60580, 16;
	and.b32  	%r11231, %r60581, 65535;
	shr.u32 	%r11232, %r60581, 16;
	and.b32  	%r11233, %r60582, 65535;
	shr.u32 	%r11234, %r60582, 16;
	and.b32  	%r11235, %r60583, 65535;
	shr.u32 	%r11236, %r60583, 16;
	and.b32  	%r11237, %r60584, 65535;
	shr.u32 	%r11238, %r60584, 16;
	and.b32  	%r11239, %r60585, 65535;
	shr.u32 	%r11240, %r60585, 16;
	and.b32  	%r11241, %r60586, 65535;
	shr.u32 	%r11242, %r60586, 16;
	mov.b32 	%r60604, 0;
	mov.u32 	%r60614, %r60604;
	mov.u32 	%r60615, %r60604;
	mov.u32 	%r60616, %r60604;
	mov.u32 	%r60617, %r60604;
	mov.u32 	%r60618, %r60604;
	mov.u32 	%r60619, %r60604;
	mov.u32 	%r60620, %r60604;
	mov.u32 	%r60612, %r60604;
$L__BB0_4145:
	ld.param.u32 	%r55729, [_Z17ecm_stage1_kernelj4U256S_S_jPKjjjjjjjjPjS2_S2_S2_S2_S2__param_4];
	mul.wide.u32 	%rd370, %r60612, 4;
	add.s64 	%rd371, %rd8, %rd370;
	ld.local.u32 	%r53895, [%rd371];
	shr.u32 	%r53896, %r53895, 16;
	and.b32  	%r53897, %r53895, 65535;
	mul.lo.s32 	%r53898, %r11227, %r53897;
	mul.lo.s32 	%r53899, %r11227, %r53896;
	mad.lo.s32 	%r53900, %r11228, %r53897, %r53899;
	and.b32  	%r53901, %r53898, 65535;
	shl.b32 	%r53902, %r53900, 16;
	shr.u32 	%r53903, %r53898, 16;
	shr.u32 	%r53904, %r53900, 16;
	add.s32 	%r53905, %r53901, %r60604;
	add.s32 	%r53906, %r53905, %r53902;
	setp.lt.u32 	%p15053, %r53906, %r60604;
	selp.u32 	%r53907, 1, 0, %p15053;
	mad.lo.s32 	%r53908, %r11228, %r53896, %r53903;
	add.s32 	%r53909, %r53908, %r53904;
	add.s32 	%r53910, %r53909, %r53907;
	mul.lo.s32 	%r53911, %r11229, %r53897;
	mul.lo.s32 	%r53912, %r11229, %r53896;
	mad.lo.s32 	%r53913, %r11230, %r53897, %r53912;
	and.b32  	%r53914, %r53911, 65535;
	shl.b32 	%r53915, %r53913, 16;
	shr.u32 	%r53916, %r53911, 16;
	shr.u32 	%r53917, %r53913, 16;
	add.s32 	%r53918, %r53914, %r60614;
	add.s32 	%r53919, %r53918, %r53915;
	setp.lt.u32 	%p15054, %r53919, %r60614;
	selp.u32 	%r53920, 1, 0, %p15054;
	add.s32 	%r53921, %r53919, %r53910;
	setp.lt.u32 	%p15055, %r53921, %r53919;
	selp.u32 	%r53922, 1, 0, %p15055;
	mad.lo.s32 	%r53923, %r11230, %r53896, %r53916;
	add.s32 	%r53924, %r53923, %r53917;
	add.s32 	%r53925, %r53924, %r53920;
	add.s32 	%r53926, %r53925, %r53922;
	mul.lo.s32 	%r53927, %r11231, %r53897;
	mul.lo.s32 	%r53928, %r11231, %r53896;
	mad.lo.s32 	%r53929, %r11232, %r53897, %r53928;
	and.b32  	%r53930, %r53927, 65535;
	shl.b32 	%r53931, %r53929, 16;
	shr.u32 	%r53932, %r53927, 16;
	shr.u32 	%r53933, %r53929, 16;
	add.s32 	%r53934, %r53930, %r60615;
	add.s32 	%r53935, %r53934, %r53931;
	setp.lt.u32 	%p15056, %r53935, %r60615;
	selp.u32 	%r53936, 1, 0, %p15056;
	add.s32 	%r53937, %r53935, %r53926;
	setp.lt.u32 	%p15057, %r53937, %r53935;
	selp.u32 	%r53938, 1, 0, %p15057;
	mad.lo.s32 	%r53939, %r11232, %r53896, %r53932;
	add.s32 	%r53940, %r53939, %r53933;
	add.s32 	%r53941, %r53940, %r53936;
	add.s32 	%r53942, %r53941, %r53938;
	mul.lo.s32 	%r53943, %r11233, %r53897;
	mul.lo.s32 	%r53944, %r11233, %r53896;
	mad.lo.s32 	%r53945, %r11234, %r53897, %r53944;
	and.b32  	%r53946, %r53943, 65535;
	shl.b32 	%r53947, %r53945, 16;
	shr.u32 	%r53948, %r53943, 16;
	shr.u32 	%r53949, %r53945, 16;
	add.s32 	%r53950, %r53946, %r60616;
	add.s32 	%r53951, %r53950, %r53947;
	setp.lt.u32 	%p15058, %r53951, %r60616;
	selp.u32 	%r53952, 1, 0, %p15058;
	add.s32 	%r53953, %r53951, %r53942;
	setp.lt.u32 	%p15059, %r53953, %r53951;
	selp.u32 	%r53954, 1, 0, %p15059;
	mad.lo.s32 	%r53955, %r11234, %r53896, %r53948;
	add.s32 	%r53956, %r53955, %r53949;
	add.s32 	%r53957, %r53956, %r53952;
	add.s32 	%r53958, %r53957, %r53954;
	mul.lo.s32 	%r53959, %r11235, %r53897;
	mul.lo.s32 	%r53960, %r11235, %r53896;
	mad.lo.s32 	%r53961, %r11236, %r53897, %r53960;
	and.b32  	%r53962, %r53959, 65535;
	shl.b32 	%r53963, %r53961, 16;
	shr.u32 	%r53964, %r53959, 16;
	shr.u32 	%r53965, %r53961, 16;
	add.s32 	%r53966, %r53962, %r60617;
	add.s32 	%r53967, %r53966, %r53963;
	setp.lt.u32 	%p15060, %r53967, %r60617;
	selp.u32 	%r53968, 1, 0, %p15060;
	add.s32 	%r53969, %r53967, %r53958;
	setp.lt.u32 	%p15061, %r53969, %r53967;
	selp.u32 	%r53970, 1, 0, %p15061;
	mad.lo.s32 	%r53971, %r11236, %r53896, %r53964;
	add.s32 	%r53972, %r53971, %r53965;
	add.s32 	%r53973, %r53972, %r53968;
	add.s32 	%r53974, %r53973, %r53970;
	mul.lo.s32 	%r53975, %r11237, %r53897;
	mul.lo.s32 	%r53976, %r11237, %r53896;
	mad.lo.s32 	%r53977, %r11238, %r53897, %r53976;
	and.b32  	%r53978, %r53975, 65535;
	shl.b32 	%r53979, %r53977, 16;
	shr.u32 	%r53980, %r53975, 16;
	shr.u32 	%r53981, %r53977, 16;
	add.s32 	%r53982, %r53978, %r60618;
	add.s32 	%r53983, %r53982, %r53979;
	setp.lt.u32 	%p15062, %r53983, %r60618;
	selp.u32 	%r53984, 1, 0, %p15062;
	add.s32 	%r53985, %r53983, %r53974;
	setp.lt.u32 	%p15063, %r53985, %r53983;
	selp.u32 	%r53986, 1, 0, %p15063;
	mad.lo.s32 	%r53987, %r11238, %r53896, %r53980;
	add.s32 	%r53988, %r53987, %r53981;
	add.s32 	%r53989, %r53988, %r53984;
	add.s32 	%r53990, %r53989, %r53986;
	mul.lo.s32 	%r53991, %r11239, %r53897;
	mul.lo.s32 	%r53992, %r11239, %r53896;
	mad.lo.s32 	%r53993, %r11240, %r53897, %r53992;
	and.b32  	%r53994, %r53991, 65535;
	shl.b32 	%r53995, %r53993, 16;
	shr.u32 	%r53996, %r53991, 16;
	shr.u32 	%r53997, %r53993, 16;
	add.s32 	%r53998, %r53994, %r60619;
	add.s32 	%r53999, %r53998, %r53995;
	setp.lt.u32 	%p15064, %r53999, %r60619;
	selp.u32 	%r54000, 1, 0, %p15064;
	add.s32 	%r54001, %r53999, %r53990;
	setp.lt.u32 	%p15065, %r54001, %r53999;
	selp.u32 	%r54002, 1, 0, %p15065;
	mad.lo.s32 	%r54003, %r11240, %r53896, %r53996;
	add.s32 	%r54004, %r54003, %r53997;
	add.s32 	%r54005, %r54004, %r54000;
	add.s32 	%r54006, %r54005, %r54002;
	mul.lo.s32 	%r54007, %r11241, %r53897;
	mul.lo.s32 	%r54008, %r11241, %r53896;
	mad.lo.s32 	%r54009, %r11242, %r53897, %r54008;
	and.b32  	%r54010, %r54007, 65535;
	shl.b32 	%r54011, %r54009, 16;
	shr.u32 	%r54012, %r54007, 16;
	shr.u32 	%r54013, %r54009, 16;
	add.s32 	%r54014, %r54010, %r60620;
	add.s32 	%r54015, %r54014, %r54011;
	setp.lt.u32 	%p15066, %r54015, %r60620;
	selp.u32 	%r54016, 1, 0, %p15066;
	add.s32 	%r54017, %r54015, %r54006;
	setp.lt.u32 	%p15067, %r54017, %r54015;
	selp.u32 	%r54018, 1, 0, %p15067;
	mad.lo.s32 	%r54019, %r11242, %r53896, %r54012;
	add.s32 	%r54020, %r54019, %r54013;
	add.s32 	%r54021, %r54020, %r54016;
	add.s32 	%r54022, %r54021, %r54018;
	mul.lo.s32 	%r54023, %r53906, %r55729;
	shr.u32 	%r54024, %r54023, 16;
	and.b32  	%r54025, %r54023, 65535;
	and.b32  	%r54026, %r11769, 65535;
	mul.lo.s32 	%r54027, %r54026, %r54025;
	shr.u32 	%r54028, %r11769, 16;
	mul.lo.s32 	%r54029, %r54026, %r54024;
	mad.lo.s32 	%r54030, %r54028, %r54025, %r54029;
	and.b32  	%r54031, %r54027, 65535;
	shl.b32 	%r54032, %r54030, 16;
	shr.u32 	%r54033, %r54027, 16;
	shr.u32 	%r54034, %r54030, 16;
	add.s32 	%r54035, %r54031, %r53906;
	add.s32 	%r54036, %r54035, %r54032;
	setp.lt.u32 	%p15068, %r54036, %r53906;
	selp.u32 	%r54037, 1, 0, %p15068;
	mad.lo.s32 	%r54038, %r54028, %r54024, %r54033;
	add.s32 	%r54039, %r54038, %r54034;
	add.s32 	%r54040, %r54039, %r54037;
	and.b32  	%r54041, %r11770, 65535;
	mul.lo.s32 	%r54042, %r54041, %r54025;
	shr.u32 	%r54043, %r11770, 16;
	mul.lo.s32 	%r54044, %r54041, %r54024;
	mad.lo.s32 	%r54045, %r54043, %r54025, %r54044;
	and.b32  	%r54046, %r54042, 65535;
	shl.b32 	%r54047, %r54045, 16;
	shr.u32 	%r54048, %r54042, 16;
	shr.u32 	%r54049, %r54045, 16;
	add.s32 	%r54050, %r54046, %r53921;
	add.s32 	%r54051, %r54050, %r54047;
	setp.lt.u32 	%p15069, %r54051, %r53921;
	selp.u32 	%r54052, 1, 0, %p15069;
	add.s32 	%r60604, %r54051, %r54040;
	setp.lt.u32 	%p15070, %r60604, %r54051;
	selp.u32 	%r54053, 1, 0, %p15070;
	mad.lo.s32 	%r54054, %r54043, %r54024, %r54048;
	add.s32 	%r54055, %r54054, %r54049;
	add.s32 	%r54056, %r54055, %r54052;
	add.s32 	%r54057, %r54056, %r54053;
	and.b32  	%r54058, %r11771, 65535;
	mul.lo.s32 	%r54059, %r54058, %r54025;
	shr.u32 	%r54060, %r11771, 16;
	mul.lo.s32 	%r54061, %r54058, %r54024;
	mad.lo.s32 	%r54062, %r54060, %r54025, %r54061;
	and.b32  	%r54063, %r54059, 65535;
	shl.b32 	%r54064, %r54062, 16;
	shr.u32 	%r54065, %r54059, 16;
	shr.u32 	%r54066, %r54062, 16;
	add.s32 	%r54067, %r54063, %r53937;
	add.s32 	%r54068, %r54067, %r54064;
	setp.lt.u32 	%p15071, %r54068, %r53937;
	selp.u32 	%r54069, 1, 0, %p15071;
	add.s32 	%r60614, %r54068, %r54057;
	setp.lt.u32 	%p15072, %r60614, %r54068;
	selp.u32 	%r54070, 1, 0, %p15072;
	mad.lo.s32 	%r54071, %r54060, %r54024, %r54065;
	add.s32 	%r54072, %r54071, %r54066;
	add.s32 	%r54073, %r54072, %r54069;
	add.s32 	%r54074, %r54073, %r54070;
	and.b32  	%r54075, %r11772, 65535;
	mul.lo.s32 	%r54076, %r54075, %r54025;
	shr.u32 	%r54077, %r11772, 16;
	mul.lo.s32 	%r54078, %r54075, %r54024;
	mad.lo.s32 	%r54079, %r54077, %r54025, %r54078;
	and.b32  	%r54080, %r54076, 65535;
	shl.b32 	%r54081, %r54079, 16;
	shr.u32 	%r54082, %r54076, 16;
	shr.u32 	%r54083, %r54079, 16;
	add.s32 	%r54084, %r54080, %r53953;
	add.s32 	%r54085, %r54084, %r54081;
	setp.lt.u32 	%p15073, %r54085, %r53953;
	selp.u32 	%r54086, 1, 0, %p15073;
	add.s32 	%r60615, %r54085, %r54074;
	setp.lt.u32 	%p15074, %r60615, %r54085;
	selp.u32 	%r54087, 1, 0, %p15074;
	mad.lo.s32 	%r54088, %r54077, %r54024, %r54082;
	add.s32 	%r54089, %r54088, %r54083;
	add.s32 	%r54090, %r54089, %r54086;
	add.s32 	%r54091, %r54090, %r54087;
	and.b32  	%r54092, %r11773, 65535;
	mul.lo.s32 	%r54093, %r54092, %r54025;
	shr.u32 	%r54094, %r11773, 16;
	mul.lo.s32 	%r54095, %r54092, %r54024;
	mad.lo.s32 	%r54096, %r54094, %r54025, %r54095;
	and.b32  	%r54097, %r54093, 65535;
	shl.b32 	%r54098, %r54096, 16;
	shr.u32 	%r54099, %r54093, 16;
	shr.u32 	%r54100, %r54096, 16;
	add.s32 	%r54101, %r54097, %r53969;
	add.s32 	%r54102, %r54101, %r54098;
	setp.lt.u32 	%p15075, %r54102, %r53969;
	selp.u32 	%r54103, 1, 0, %p15075;
	add.s32 	%r60616, %r54102, %r54091;
	setp.lt.u32 	%p15076, %r60616, %r54102;
	selp.u32 	%r54104, 1, 0, %p15076;
	mad.lo.s32 	%r54105, %r54094, %r54024, %r54099;
	add.s32 	%r54106, %r54105, %r54100;
	add.s32 	%r54107, %r54106, %r54103;
	add.s32 	%r54108, %r54107, %r54104;
	and.b32  	%r54109, %r11774, 65535;
	mul.lo.s32 	%r54110, %r54109, %r54025;
	shr.u32 	%r54111, %r11774, 16;
	mul.lo.s32 	%r54112, %r54109, %r54024;
	mad.lo.s32 	%r54113, %r54111, %r54025, %r54112;
	and.b32  	%r54114, %r54110, 65535;
	shl.b32 	%r54115, %r54113, 16;
	shr.u32 	%r54116, %r54110, 16;
	shr.u32 	%r54117, %r54113, 16;
	add.s32 	%r54118, %r54114, %r53985;
	add.s32 	%r54119, %r54118, %r54115;
	setp.lt.u32 	%p15077, %r54119, %r53985;
	selp.u32 	%r54120, 1, 0, %p15077;
	add.s32 	%r60617, %r54119, %r54108;
	setp.lt.u32 	%p15078, %r60617, %r54119;
	selp.u32 	%r54121, 1, 0, %p15078;
	mad.lo.s32 	%r54122, %r54111, %r54024, %r54116;
	add.s32 	%r54123, %r54122, %r54117;
	add.s32 	%r54124, %r54123, %r54120;
	add.s32 	%r54125, %r54124, %r54121;
	and.b32  	%r54126, %r11775, 65535;
	mul.lo.s32 	%r54127, %r54126, %r54025;
	shr.u32 	%r54128, %r11775, 16;
	mul.lo.s32 	%r54129, %r54126, %r54024;
	mad.lo.s32 	%r54130, %r54128, %r54025, %r54129;
	and.b32  	%r54131, %r54127, 65535;
	shl.b32 	%r54132, %r54130, 16;
	shr.u32 	%r54133, %r54127, 16;
	shr.u32 	%r54134, %r54130, 16;
	add.s32 	%r54135, %r54131, %r54001;
	add.s32 	%r54136, %r54135, %r54132;
	setp.lt.u32 	%p15079, %r54136, %r54001;
	selp.u32 	%r54137, 1, 0, %p15079;
	add.s32 	%r60618, %r54136, %r54125;
	setp.lt.u32 	%p15080, %r60618, %r54136;
	selp.u32 	%r54138, 1, 0, %p15080;
	mad.lo.s32 	%r54139, %r54128, %r54024, %r54133;
	add.s32 	%r54140, %r54139, %r54134;
	add.s32 	%r54141, %r54140, %r54137;
	add.s32 	%r54142, %r54141, %r54138;
	and.b32  	%r54143, %r11776, 65535;
	mul.lo.s32 	%r54144, %r54143, %r54025;
	shr.u32 	%r54145, %r11776, 16;
	mul.lo.s32 	%r54146, %r54143, %r54024;
	mad.lo.s32 	%r54147, %r54145, %r54025, %r54146;
	and.b32  	%r54148, %r54144, 65535;
	shl.b32 	%r54149, %r54147, 16;
	shr.u32 	%r54150, %r54144, 16;
	shr.u32 	%r54151, %r54147, 16;
	add.s32 	%r54152, %r54148, %r54017;
	add.s32 	%r54153, %r54152, %r54149;
	setp.lt.u32 	%p15081, %r54153, %r54017;
	selp.u32 	%r54154, 1, 0, %p15081;
	add.s32 	%r60619, %r54153, %r54142;
	setp.lt.u32 	%p15082, %r60619, %r54153;
	selp.u32 	%r54155, 1, 0, %p15082;
	mad.lo.s32 	%r54156, %r54145, %r54024, %r54150;
	add.s32 	%r54157, %r54156, %r54151;
	add.s32 	%r54158, %r54157, %r54154;
	add.s32 	%r54159, %r54158, %r54155;
	add.s32 	%r60620, %r54022, %r54159;
	add.s32 	%r60612, %r60612, 1;
	setp.ne.s32 	%p15083, %r60612, 8;
	@%p15083 bra 	$L__BB0_4145;
	setp.lt.u32 	%p15084, %r60620, %r11776;
	mov.u32 	%r60613, %r60604;
	@%p15084 bra 	$L__BB0_4161;
	setp.gt.u32 	%p15085, %r60620, %r11776;
	@%p15085 bra 	$L__BB0_4160;
	setp.lt.u32 	%p15086, %r60619, %r11775;
	mov.u32 	%r60613, %r60604;
	@%p15086 bra 	$L__BB0_4161;
	setp.gt.u32 	%p15087, %r60619, %r11775;
	@%p15087 bra 	$L__BB0_4160;
	setp.lt.u32 	%p15088, %r60618, %r11774;
	mov.u32 	%r60613, %r60604;
	@%p15088 bra 	$L__BB0_4161;
	setp.gt.u32 	%p15089, %r60618, %r11774;
	@%p15089 bra 	$L__BB0_4160;
	setp.lt.u32 	%p15090, %r60617, %r11773;
	mov.u32 	%r60613, %r60604;
	@%p15090 bra 	$L__BB0_4161;
	setp.gt.u32 	%p15091, %r60617, %r11773;
	@%p15091 bra 	$L__BB0_4160;
	setp.lt.u32 	%p15092, %r60616, %r11772;
	mov.u32 	%r60613, %r60604;
	@%p15092 bra 	$L__BB0_4161;
	setp.gt.u32 	%p15093, %r60616, %r11772;
	@%p15093 bra 	$L__BB0_4160;
	setp.lt.u32 	%p15094, %r60615, %r11771;
	mov.u32 	%r60613, %r60604;
	@%p15094 bra 	$L__BB0_4161;
	setp.gt.u32 	%p15095, %r60615, %r11771;
	@%p15095 bra 	$L__BB0_4160;
	setp.lt.u32 	%p15096, %r60614, %r11770;
	mov.u32 	%r60613, %r60604;
	@%p15096 bra 	$L__BB0_4161;
	setp.le.u32 	%p15097, %r60614, %r11770;
	setp.lt.u32 	%p15098, %r60604, %r11769;
	and.pred  	%p15099, %p15097, %p15098;
	mov.u32 	%r60613, %r60604;
	@%p15099 bra 	$L__BB0_4161;
$L__BB0_4160:
	sub.s32 	%r60613, %r60604, %r11769;
	setp.lt.u32 	%p15100, %r60604, %r11769;
	selp.u32 	%r54160, 1, 0, %p15100;
	sub.s32 	%r54161, %r60614, %r11770;
	setp.lt.u32 	%p15101, %r60614, %r11770;
	selp.s32 	%r54162, -1, 0, %p15100;
	add.s32 	%r60614, %r54161, %r54162;
	setp.lt.u32 	%p15102, %r54161, %r54160;
	or.pred  	%p15103, %p15101, %p15102;
	selp.u32 	%r54163, 1, 0, %p15103;
	sub.s32 	%r54164, %r60615, %r11771;
	setp.lt.u32 	%p15104, %r60615, %r11771;
	selp.s32 	%r54165, -1, 0, %p15103;
	add.s32 	%r60615, %r54164, %r54165;
	setp.lt.u32 	%p15105, %r54164, %r54163;
	or.pred  	%p15106, %p15104, %p15105;
	selp.u32 	%r54166, 1, 0, %p15106;
	sub.s32 	%r54167, %r60616, %r11772;
	setp.lt.u32 	%p15107, %r60616, %r11772;
	selp.s32 	%r54168, -1, 0, %p15106;
	add.s32 	%r60616, %r54167, %r54168;
	setp.lt.u32 	%p15108, %r54167, %r54166;
	or.pred  	%p15109, %p15107, %p15108;
	selp.u32 	%r54169, 1, 0, %p15109;
	sub.s32 	%r54170, %r60617, %r11773;
	setp.lt.u32 	%p15110, %r60617, %r11773;
	selp.s32 	%r54171, -1, 0, %p15109;
	add.s32 	%r60617, %r54170, %r54171;
	setp.lt.u32 	%p15111, %r54170, %r54169;
	or.pred  	%p15112, %p15110, %p15111;
	selp.u32 	%r54172, 1, 0, %p15112;
	sub.s32 	%r54173, %r60618, %r11774;
	setp.lt.u32 	%p15113, %r60618, %r11774;
	selp.s32 	%r54174, -1, 0, %p15112;
	add.s32 	%r60618, %r54173, %r54174;
	setp.lt.u32 	%p15114, %r54173, %r54172;
	or.pred  	%p15115, %p15113, %p15114;
	selp.u32 	%r54175, 1, 0, %p15115;
	sub.s32 	%r54176, %r60619, %r11775;
	setp.lt.u32 	%p15116, %r60619, %r11775;
	selp.s32 	%r54177, -1, 0, %p15115;
	add.s32 	%r60619, %r54176, %r54177;
	setp.lt.u32 	%p15117, %r54176, %r54175;
	or.pred  	%p15118, %p15116, %p15117;
	selp.s32 	%r54178, -1, 0, %p15118;
	sub.s32 	%r54179, %r60620, %r11776;
	add.s32 	%r60620, %r54179, %r54178;
$L__BB0_4161:
	setp.lt.u32 	%p15119, %r60603, %r60620;
	@%p15119 bra 	$L__BB0_4176;
	setp.gt.u32 	%p15120, %r60603, %r60620;
	@%p15120 bra 	$L__BB0_4175;
	setp.lt.u32 	%p15121, %r60602, %r60619;
	@%p15121 bra 	$L__BB0_4176;
	setp.gt.u32 	%p15122, %r60602, %r60619;
	@%p15122 bra 	$L__BB0_4175;
	setp.lt.u32 	%p15123, %r60601, %r60618;
	@%p15123 bra 	$L__BB0_4176;
	setp.gt.u32 	%p15124, %r60601, %r60618;
	@%p15124 bra 	$L__BB0_4175;
	setp.lt.u32 	%p15125, %r60600, %r60617;
	@%p15125 bra 	$L__BB0_4176;
	setp.gt.u32 	%p15126, %r60600, %r60617;
	@%p15126 bra 	$L__BB0_4175;
	setp.lt.u32 	%p15127, %r60599, %r60616;
	@%p15127 bra 	$L__BB0_4176;
	setp.gt.u32 	%p15128, %r60599, %r60616;
	@%p15128 bra 	$L__BB0_4175;
	setp.lt.u32 	%p15129, %r60598, %r60615;
	@%p15129 bra 	$L__BB0_4176;
	setp.gt.u32 	%p15130, %r60598, %r60615;
	@%p15130 bra 	$L__BB0_4175;
	setp.lt.u32 	%p15131, %r60597, %r60614;
	@%p15131 bra 	$L__BB0_4176;
	setp.le.u32 	%p15132, %r60597, %r60614;
	setp.lt.u32 	%p15133, %r60596, %r60613;
	and.pred  	%p15134, %p15132, %p15133;
	@%p15134 bra 	$L__BB0_4176;
$L__BB0_4175:
	sub.s32 	%r60621, %r60596, %r60613;
	setp.lt.u32 	%p15135, %r60596, %r60613;
	selp.u32 	%r54180, 1, 0, %p15135;
	sub.s32 	%r54181, %r60597, %r60614;
	setp.lt.u32 	%p15136, %r60597, %r60614;
	selp.s32 	%r54182, -1, 0, %p15135;
	add.s32 	%r60622, %r54181, %r54182;
	setp.lt.u32 	%p15137, %r54181, %r54180;
	or.pred  	%p15138, %p15136, %p15137;
	selp.u32 	%r54183, 1, 0, %p15138;
	sub.s32 	%r54184, %r60598, %r60615;
	setp.lt.u32 	%p15139, %r60598, %r60615;
	selp.s32 	%r54185, -1, 0, %p15138;
	add.s32 	%r60623, %r54184, %r54185;
	setp.lt.u32 	%p15140, %r54184, %r54183;
	or.pred  	%p15141, %p15139, %p15140;
	selp.u32 	%r54186, 1, 0, %p15141;
	sub.s32 	%r54187, %r60599, %r60616;
	setp.lt.u32 	%p15142, %r60599, %r60616;
	selp.s32 	%r54188, -1, 0, %p15141;
	add.s32 	%r60624, %r54187, %r54188;
	setp.lt.u32 	%p15143, %r54187, %r54186;
	or.pred  	%p15144, %p15142, %p15143;
	selp.u32 	%r54189, 1, 0, %p15144;
	sub.s32 	%r54190, %r60600, %r60617;
	setp.lt.u32 	%p15145, %r60600, %r60617;
	selp.s32 	%r54191, -1, 0, %p15144;
	add.s32 	%r60625, %r54190, %r54191;
	setp.lt.u32 	%p15146, %r54190, %r54189;
	or.pred  	%p15147, %p15145, %p15146;
	selp.u32 	%r54192, 1, 0, %p15147;
	sub.s32 	%r54193, %r60601, %r60618;
	setp.lt.u32 	%p15148, %r60601, %r60618;
	selp.s32 	%r54194, -1, 0, %p15147;
	add.s32 	%r60626, %r54193, %r54194;
	setp.lt.u32 	%p15149, %r54193, %r54192;
	or.pred  	%p15150, %p15148, %p15149;
	selp.u32 	%r54195, 1, 0, %p15150;
	sub.s32 	%r54196, %r60602, %r60619;
	setp.lt.u32 	%p15151, %r60602, %r60619;
	selp.s32 	%r54197, -1, 0, %p15150;
	add.s32 	%r60627, %r54196, %r54197;
	setp.lt.u32 	%p15152, %r54196, %r54195;
	or.pred  	%p15153, %p15151, %p15152;
	selp.s32 	%r54198, -1, 0, %p15153;
	sub.s32 	%r54199, %r60603, %r60620;
	add.s32 	%r60628, %r54199, %r54198;
	bra.uni 	$L__BB0_4177;
$L__BB0_4176:
	sub.s32 	%r54200, %r60613, %r60596;
	setp.lt.u32 	%p15154, %r60613, %r60596;
	selp.u32 	%r54201, 1, 0, %p15154;
	sub.s32 	%r54202, %r60614, %r60597;
	setp.lt.u32 	%p15155, %r60614, %r60597;
	selp.s32 	%r54203, -1, 0, %p15154;
	add.s32 	%r54204, %r54202, %r54203;
	setp.lt.u32 	%p15156, %r54202, %r54201;
	or.pred  	%p15157, %p15155, %p15156;
	selp.u32 	%r54205, 1, 0, %p15157;
	sub.s32 	%r54206, %r60615, %r60598;
	setp.lt.u32 	%p15158, %r60615, %r60598;
	selp.s32 	%r54207, -1, 0, %p15157;
	add.s32 	%r54208, %r54206, %r54207;
	setp.lt.u32 	%p15159, %r54206, %r54205;
	or.pred  	%p15160, %p15158, %p15159;
	selp.u32 	%r54209, 1, 0, %p15160;
	sub.s32 	%r54210, %r60616, %r60599;
	setp.lt.u32 	%p15161, %r60616, %r60599;
	selp.s32 	%r54211, -1, 0, %p15160;
	add.s32 	%r54212, %r54210, %r54211;
	setp.lt.u32 	%p15162, %r54210, %r54209;
	or.pred  	%p15163, %p15161, %p15162;
	selp.u32 	%r54213, 1, 0, %p15163;
	sub.s32 	%r54214, %r60617, %r60600;
	setp.lt.u32 	%p15164, %r60617, %r60600;
	selp.s32 	%r54215, -1, 0, %p15163;
	add.s32 	%r54216, %r54214, %r54215;
	setp.lt.u32 	%p15165, %r54214, %r54213;
	or.pred  	%p15166, %p15164, %p15165;
	selp.u32 	%r54217, 1, 0, %p15166;
	sub.s32 	%r54218, %r60618, %r60601;
	setp.lt.u32 	%p15167, %r60618, %r60601;
	selp.s32 	%r54219, -1, 0, %p15166;
	add.s32 	%r54220, %r54218, %r54219;
	setp.lt.u32 	%p15168, %r54218, %r54217;
	or.pred  	%p15169, %p15167, %p15168;
	selp.u32 	%r54221, 1, 0, %p15169;
	sub.s32 	%r54222, %r60619, %r60602;
	setp.lt.u32 	%p15170, %r60619, %r60602;
	selp.s32 	%r54223, -1, 0, %p15169;
	add.s32 	%r54224, %r54222, %r54223;
	setp.lt.u32 	%p15171, %r54222, %r54221;
	or.pred  	%p15172, %p15170, %p15171;
	selp.u32 	%r54225, 1, 0, %p15172;
	sub.s32 	%r54226, %r60603, %r60620;
	add.s32 	%r54227, %r54226, %r54225;
	sub.s32 	%r60621, %r11769, %r54200;
	setp.lt.u32 	%p15173, %r11769, %r54200;
	selp.u32 	%r54228, 1, 0, %p15173;
	sub.s32 	%r54229, %r11770, %r54204;
	setp.lt.u32 	%p15174, %r11770, %r54204;
	selp.s32 	%r54230, -1, 0, %p15173;
	add.s32 	%r60622, %r54229, %r54230;
	setp.lt.u32 	%p15175, %r54229, %r54228;
	or.pred  	%p15176, %p15174, %p15175;
	selp.u32 	%r54231, 1, 0, %p15176;
	sub.s32 	%r54232, %r11771, %r54208;
	setp.lt.u32 	%p15177, %r11771, %r54208;
	selp.s32 	%r54233, -1, 0, %p15176;
	add.s32 	%r60623, %r54232, %r54233;
	setp.lt.u32 	%p15178, %r54232, %r54231;
	or.pred  	%p15179, %p15177, %p15178;
	selp.u32 	%r54234, 1, 0, %p15179;
	sub.s32 	%r54235, %r11772, %r54212;
	setp.lt.u32 	%p15180, %r11772, %r54212;
	selp.s32 	%r54236, -1, 0, %p15179;
	add.s32 	%r60624, %r54235, %r54236;
	setp.lt.u32 	%p15181, %r54235, %r54234;
	or.pred  	%p15182, %p15180, %p15181;
	selp.u32 	%r54237, 1, 0, %p15182;
	sub.s32 	%r54238, %r11773, %r54216;
	setp.lt.u32 	%p15183, %r11773, %r54216;
	selp.s32 	%r54239, -1, 0, %p15182;
	add.s32 	%r60625, %r54238, %r54239;
	setp.lt.u32 	%p15184, %r54238, %r54237;
	or.pred  	%p15185, %p15183, %p15184;
	selp.u32 	%r54240, 1, 0, %p15185;
	sub.s32 	%r54241, %r11774, %r54220;
	setp.lt.u32 	%p15186, %r11774, %r54220;
	selp.s32 	%r54242, -1, 0, %p15185;
	add.s32 	%r60626, %r54241, %r54242;
	setp.lt.u32 	%p15187, %r54241, %r54240;
	or.pred  	%p15188, %p15186, %p15187;
	selp.u32 	%r54243, 1, 0, %p15188;
	sub.s32 	%r54244, %r11775, %r54224;
	setp.lt.u32 	%p15189, %r11775, %r54224;
	selp.s32 	%r54245, -1, 0, %p15188;
	add.s32 	%r60627, %r54244, %r54245;
	setp.lt.u32 	%p15190, %r54244, %r54243;
	or.pred  	%p15191, %p15189, %p15190;
	selp.s32 	%r54246, -1, 0, %p15191;
	add.s32 	%r54247, %r54227, %r11776;
	add.s32 	%r60628, %r54247, %r54246;
$L__BB0_4177:
	st.local.u32 	[%rd10], %r60621;
	st.local.u32 	[%rd10+4], %r60622;
	st.local.u32 	[%rd10+8], %r60623;
	st.local.u32 	[%rd10+12], %r60624;
	st.local.u32 	[%rd10+16], %r60625;
	st.local.u32 	[%rd10+20], %r60626;
	st.local.u32 	[%rd10+24], %r60627;
	st.local.u32 	[%rd10+28], %r60628;
	and.b32  	%r11306, %r60621, 65535;
	shr.u32 	%r11307, %r60621, 16;
	and.b32  	%r11308, %r60622, 65535;
	shr.u32 	%r11309, %r60622, 16;
	and.b32  	%r11310, %r60623, 65535;
	shr.u32 	%r11311, %r60623, 16;
	and.b32  	%r11312, %r60624, 65535;
	shr.u32 	%r11313, %r60624, 16;
	and.b32  	%r11314, %r60625, 65535;
	shr.u32 	%r11315, %r60625, 16;
	and.b32  	%r11316, %r60626, 65535;
	shr.u32 	%r11317, %r60626, 16;
	and.b32  	%r11318, %r60627, 65535;
	shr.u32 	%r11319, %r60627, 16;
	and.b32  	%r11320, %r60628, 65535;
	shr.u32 	%r11321, %r60628, 16;
	mov.b32 	%r60629, 0;
	mov.u32 	%r60639, %r60629;
	mov.u32 	%r60640, %r60629;
	mov.u32 	%r60641, %r60629;
	mov.u32 	%r60642, %r60629;
	mov.u32 	%r60643, %r60629;
	mov.u32 	%r60644, %r60629;
	mov.u32 	%r60645, %r60629;
	mov.u32 	%r60637, %r60629;
$L__BB0_4178:
	ld.param.u32 	%r55730, [_Z17ecm_stage1_kernelj4U256S_S_jPKjjjjjjjjPjS2_S2_S2_S2_S2__param_4];
	mul.wide.u32 	%rd372, %r60637, 4;
	add.s64 	%rd373, %rd39, %rd372;
	ld.local.u32 	%r54249, [%rd373];
	shr.u32 	%r54250, %r54249, 16;
	and.b32  	%r54251, %r54249, 65535;
	mul.lo.s32 	%r54252, %r11306, %r54251;
	mul.lo.s32 	%r54253, %r11306, %r54250;
	mad.lo.s32 	%r54254, %r11307, %r54251, %r54253;
	and.b32  	%r54255, %r54252, 65535;
	shl.b32 	%r54256, %r54254, 16;
	shr.u32 	%r54257, %r54252, 16;
	shr.u32 	%r54258, %r54254, 16;
	add.s32 	%r54259, %r54255, %r60629;
	add.s32 	%r54260, %r54259, %r54256;
	setp.lt.u32 	%p15192, %r54260, %r60629;
	selp.u32 	%r54261, 1, 0, %p15192;
	mad.lo.s32 	%r54262, %r11307, %r54250, %r54257;
	add.s32 	%r54263, %r54262, %r54258;
	add.s32 	%r54264, %r54263, %r54261;
	mul.lo.s32 	%r54265, %r11308, %r54251;
	mul.lo.s32 	%r54266, %r11308, %r54250;
	mad.lo.s32 	%r54267, %r11309, %r54251, %r54266;
	and.b32  	%r54268, %r54265, 65535;
	shl.b32 	%r54269, %r54267, 16;
	shr.u32 	%r54270, %r54265, 16;
	shr.u32 	%r54271, %r54267, 16;
	add.s32 	%r54272, %r54268, %r60639;
	add.s32 	%r54273, %r54272, %r54269;
	setp.lt.u32 	%p15193, %r54273, %r60639;
	selp.u32 	%r54274, 1, 0, %p15193;
	add.s32 	%r54275, %r54273, %r54264;
	setp.lt.u32 	%p15194, %r54275, %r54273;
	selp.u32 	%r54276, 1, 0, %p15194;
	mad.lo.s32 	%r54277, %r11309, %r54250, %r54270;
	add.s32 	%r54278, %r54277, %r54271;
	add.s32 	%r54279, %r54278, %r54274;
	add.s32 	%r54280, %r54279, %r54276;
	mul.lo.s32 	%r54281, %r11310, %r54251;
	mul.lo.s32 	%r54282, %r11310, %r54250;
	mad.lo.s32 	%r54283, %r11311, %r54251, %r54282;
	and.b32  	%r54284, %r54281, 65535;
	shl.b32 	%r54285, %r54283, 16;
	shr.u32 	%r54286, %r54281, 16;
	shr.u32 	%r54287, %r54283, 16;
	add.s32 	%r54288, %r54284, %r60640;
	add.s32 	%r54289, %r54288, %r54285;
	setp.lt.u32 	%p15195, %r54289, %r60640;
	selp.u32 	%r54290, 1, 0, %p15195;
	add.s32 	%r54291, %r54289, %r54280;
	setp.lt.u32 	%p15196, %r54291, %r54289;
	selp.u32 	%r54292, 1, 0, %p15196;
	mad.lo.s32 	%r54293, %r11311, %r54250, %r54286;
	add.s32 	%r54294, %r54293, %r54287;
	add.s32 	%r54295, %r54294, %r54290;
	add.s32 	%r54296, %r54295, %r54292;
	mul.lo.s32 	%r54297, %r11312, %r54251;
	mul.lo.s32 	%r54298, %r11312, %r54250;
	mad.lo.s32 	%r54299, %r11313, %r54251, %r54298;
	and.b32  	%r54300, %r54297, 65535;
	shl.b32 	%r54301, %r54299, 16;
	shr.u32 	%r54302, %r54297, 16;
	shr.u32 	%r54303, %r54299, 16;
	add.s32 	%r54304, %r54300, %r60641;
	add.s32 	%r54305, %r54304, %r54301;
	setp.lt.u32 	%p15197, %r54305, %r60641;
	selp.u32 	%r54306, 1, 0, %p15197;
	add.s32 	%r54307, %r54305, %r54296;
	setp.lt.u32 	%p15198, %r54307, %r54305;
	selp.u32 	%r54308, 1, 0, %p15198;
	mad.lo.s32 	%r54309, %r11313, %r54250, %r54302;
	add.s32 	%r54310, %r54309, %r54303;
	add.s32 	%r54311, %r54310, %r54306;
	add.s32 	%r54312, %r54311, %r54308;
	mul.lo.s32 	%r54313, %r11314, %r54251;
	mul.lo.s32 	%r54314, %r11314, %r54250;
	mad.lo.s32 	%r54315, %r11315, %r54251, %r54314;
	and.b32  	%r54316, %r54313, 65535;
	shl.b32 	%r54317, %r54315, 16;
	shr.u32 	%r54318, %r54313, 16;
	shr.u32 	%r54319, %r54315, 16;
	add.s32 	%r54320, %r54316, %r60642;
	add.s32 	%r54321, %r54320, %r54317;
	setp.lt.u32 	%p15199, %r54321, %r60642;
	selp.u32 	%r54322, 1, 0, %p15199;
	add.s32 	%r54323, %r54321, %r54312;
	setp.lt.u32 	%p15200, %r54323, %r54321;
	selp.u32 	%r54324, 1, 0, %p15200;
	mad.lo.s32 	%r54325, %r11315, %r54250, %r54318;
	add.s32 	%r54326, %r54325, %r54319;
	add.s32 	%r54327, %r54326, %r54322;
	add.s32 	%r54328, %r54327, %r54324;
	mul.lo.s32 	%r54329, %r11316, %r54251;
	mul.lo.s32 	%r54330, %r11316, %r54250;
	mad.lo.s32 	%r54331, %r11317, %r54251, %r54330;
	and.b32  	%r54332, %r54329, 65535;
	shl.b32 	%r54333, %r54331, 16;
	shr.u32 	%r54334, %r54329, 16;
	shr.u32 	%r54335, %r54331, 16;
	add.s32 	%r54336, %r54332, %r60643;
	add.s32 	%r54337, %r54336, %r54333;
	setp.lt.u32 	%p15201, %r54337, %r60643;
	selp.u32 	%r54338, 1, 0, %p15201;
	add.s32 	%r54339, %r54337, %r54328;
	setp.lt.u32 	%p15202, %r54339, %r54337;
	selp.u32 	%r54340, 1, 0, %p15202;
	mad.lo.s32 	%r54341, %r11317, %r54250, %r54334;
	add.s32 	%r54342, %r54341, %r54335;
	add.s32 	%r54343, %r54342, %r54338;
	add.s32 	%r54344, %r54343, %r54340;
	mul.lo.s32 	%r54345, %r11318, %r54251;
	mul.lo.s32 	%r54346, %r11318, %r54250;
	mad.lo.s32 	%r54347, %r11319, %r54251, %r54346;
	and.b32  	%r54348, %r54345, 65535;
	shl.b32 	%r54349, %r54347, 16;
	shr.u32 	%r54350, %r54345, 16;
	shr.u32 	%r54351, %r54347, 16;
	add.s32 	%r54352, %r54348, %r60644;
	add.s32 	%r54353, %r54352, %r54349;
	setp.lt.u32 	%p15203, %r54353, %r60644;
	selp.u32 	%r54354, 1, 0, %p15203;
	add.s32 	%r54355, %r54353, %r54344;
	setp.lt.u32 	%p15204, %r54355, %r54353;
	selp.u32 	%r54356, 1, 0, %p15204;
	mad.lo.s32 	%r54357, %r11319, %r54250, %r54350;
	add.s32 	%r54358, %r54357, %r54351;
	add.s32 	%r54359, %r54358, %r54354;
	add.s32 	%r54360, %r54359, %r54356;
	mul.lo.s32 	%r54361, %r11320, %r54251;
	mul.lo.s32 	%r54362, %r11320, %r54250;
	mad.lo.s32 	%r54363, %r11321, %r54251, %r54362;
	and.b32  	%r54364, %r54361, 65535;
	shl.b32 	%r54365, %r54363, 16;
	shr.u32 	%r54366, %r54361, 16;
	shr.u32 	%r54367, %r54363, 16;
	add.s32 	%r54368, %r54364, %r60645;
	add.s32 	%r54369, %r54368, %r54365;
	setp.lt.u32 	%p15205, %r54369, %r60645;
	selp.u32 	%r54370, 1, 0, %p15205;
	add.s32 	%r54371, %r54369, %r54360;
	setp.lt.u32 	%p15206, %r54371, %r54369;
	selp.u32 	%r54372, 1, 0, %p15206;
	mad.lo.s32 	%r54373, %r11321, %r54250, %r54366;
	add.s32 	%r54374, %r54373, %r54367;
	add.s32 	%r54375, %r54374, %r54370;
	add.s32 	%r54376, %r54375, %r54372;
	mul.lo.s32 	%r54377, %r54260, %r55730;
	shr.u32 	%r54378, %r54377, 16;
	and.b32  	%r54379, %r54377, 65535;
	and.b32  	%r54380, %r11769, 65535;
	mul.lo.s32 	%r54381, %r54380, %r54379;
	shr.u32 	%r54382, %r11769, 16;
	mul.lo.s32 	%r54383, %r54380, %r54378;
	mad.lo.s32 	%r54384, %r54382, %r54379, %r54383;
	and.b32  	%r54385, %r54381, 65535;
	shl.b32 	%r54386, %r54384, 16;
	shr.u32 	%r54387, %r54381, 16;
	shr.u32 	%r54388, %r54384, 16;
	add.s32 	%r54389, %r54385, %r54260;
	add.s32 	%r54390, %r54389, %r54386;
	setp.lt.u32 	%p15207, %r54390, %r54260;
	selp.u32 	%r54391, 1, 0, %p15207;
	mad.lo.s32 	%r54392, %r54382, %r54378, %r54387;
	add.s32 	%r54393, %r54392, %r54388;
	add.s32 	%r54394, %r54393, %r54391;
	and.b32  	%r54395, %r11770, 65535;
	mul.lo.s32 	%r54396, %r54395, %r54379;
	shr.u32 	%r54397, %r11770, 16;
	mul.lo.s32 	%r54398, %r54395, %r54378;
	mad.lo.s32 	%r54399, %r54397, %r54379, %r54398;
	and.b32  	%r54400, %r54396, 65535;
	shl.b32 	%r54401, %r54399, 16;
	shr.u32 	%r54402, %r54396, 16;
	shr.u32 	%r54403, %r54399, 16;
	add.s32 	%r54404, %r54400, %r54275;
	add.s32 	%r54405, %r54404, %r54401;
	setp.lt.u32 	%p15208, %r54405, %r54275;
	selp.u32 	%r54406, 1, 0, %p15208;
	add.s32 	%r60629, %r54405, %r54394;
	setp.lt.u32 	%p15209, %r60629, %r54405;
	selp.u32 	%r54407, 1, 0, %p15209;
	mad.lo.s32 	%r54408, %r54397, %r54378, %r54402;
	add.s32 	%r54409, %r54408, %r54403;
	add.s32 	%r54410, %r54409, %r54406;
	add.s32 	%r54411, %r54410, %r54407;
	and.b32  	%r54412, %r11771, 65535;
	mul.lo.s32 	%r54413, %r54412, %r54379;
	shr.u32 	%r54414, %r11771, 16;
	mul.lo.s32 	%r54415, %r54412, %r54378;
	mad.lo.s32 	%r54416, %r54414, %r54379, %r54415;
	and.b32  	%r54417, %r54413, 65535;
	shl.b32 	%r54418, %r54416, 16;
	shr.u32 	%r54419, %r54413, 16;
	shr.u32 	%r54420, %r54416, 16;
	add.s32 	%r54421, %r54417, %r54291;
	add.s32 	%r54422, %r54421, %r54418;
	setp.lt.u32 	%p15210, %r54422, %r54291;
	selp.u32 	%r54423, 1, 0, %p15210;
	add.s32 	%r60639, %r54422, %r54411;
	setp.lt.u32 	%p15211, %r60639, %r54422;
	selp.u32 	%r54424, 1, 0, %p15211;
	mad.lo.s32 	%r54425, %r54414, %r54378, %r54419;
	add.s32 	%r54426, %r54425, %r54420;
	add.s32 	%r54427, %r54426, %r54423;
	add.s32 	%r54428, %r54427, %r54424;
	and.b32  	%r54429, %r11772, 65535;
	mul.lo.s32 	%r54430, %r54429, %r54379;
	shr.u32 	%r54431, %r11772, 16;
	mul.lo.s32 	%r54432, %r54429, %r54378;
	mad.lo.s32 	%r54433, %r54431, %r54379, %r54432;
	and.b32  	%r54434, %r54430, 65535;
	shl.b32 	%r54435, %r54433, 16;
	shr.u32 	%r54436, %r54430, 16;
	shr.u32 	%r54437, %r54433, 16;
	add.s32 	%r54438, %r54434, %r54307;
	add.s32 	%r54439, %r54438, %r54435;
	setp.lt.u32 	%p15212, %r54439, %r54307;
	selp.u32 	%r54440, 1, 0, %p15212;
	add.s32 	%r60640, %r54439, %r54428;
	setp.lt.u32 	%p15213, %r60640, %r54439;
	selp.u32 	%r54441, 1, 0, %p15213;
	mad.lo.s32 	%r54442, %r54431, %r54378, %r54436;
	add.s32 	%r54443, %r54442, %r54437;
	add.s32 	%r54444, %r54443, %r54440;
	add.s32 	%r54445, %r54444, %r54441;
	and.b32  	%r54446, %r11773, 65535;
	mul.lo.s32 	%r54447, %r54446, %r54379;
	shr.u32 	%r54448, %r11773, 16;
	mul.lo.s32 	%r54449, %r54446, %r54378;
	mad.lo.s32 	%r54450, %r54448, %r54379, %r54449;
	and.b32  	%r54451, %r54447, 65535;
	shl.b32 	%r54452, %r54450, 16;
	shr.u32 	%r54453, %r54447, 16;
	shr.u32 	%r54454, %r54450, 16;
	add.s32 	%r54455, %r54451, %r54323;
	add.s32 	%r54456, %r54455, %r54452;
	setp.lt.u32 	%p15214, %r54456, %r54323;
	selp.u32 	%r54457, 1, 0, %p15214;
	add.s32 	%r60641, %r54456, %r54445;
	setp.lt.u32 	%p15215, %r60641, %r54456;
	selp.u32 	%r54458, 1, 0, %p15215;
	mad.lo.s32 	%r54459, %r54448, %r54378, %r54453;
	add.s32 	%r54460, %r54459, %r54454;
	add.s32 	%r54461, %r54460, %r54457;
	add.s32 	%r54462, %r54461, %r54458;
	and.b32  	%r54463, %r11774, 65535;
	mul.lo.s32 	%r54464, %r54463, %r54379;
	shr.u32 	%r54465, %r11774, 16;
	mul.lo.s32 	%r54466, %r54463, %r54378;
	mad.lo.s32 	%r54467, %r54465, %r54379, %r54466;
	and.b32  	%r54468, %r54464, 65535;
	shl.b32 	%r54469, %r54467, 16;
	shr.u32 	%r54470, %r54464, 16;
	shr.u32 	%r54471, %r54467, 16;
	add.s32 	%r54472, %r54468, %r54339;
	add.s32 	%r54473, %r54472, %r54469;
	setp.lt.u32 	%p15216, %r54473, %r54339;
	selp.u32 	%r54474, 1, 0, %p15216;
	add.s32 	%r60642, %r54473, %r54462;
	setp.lt.u32 	%p15217, %r60642, %r54473;
	selp.u32 	%r54475, 1, 0, %p15217;
	mad.lo.s32 	%r54476, %r54465, %r54378, %r54470;
	add.s32 	%r54477, %r54476, %r54471;
	add.s32 	%r54478, %r54477, %r54474;
	add.s32 	%r54479, %r54478, %r54475;
	and.b32  	%r54480, %r11775, 65535;
	mul.lo.s32 	%r54481, %r54480, %r54379;
	shr.u32 	%r54482, %r11775, 16;
	mul.lo.s32 	%r54483, %r54480, %r54378;
	mad.lo.s32 	%r54484, %r54482, %r54379, %r54483;
	and.b32  	%r54485, %r54481, 65535;
	shl.b32 	%r54486, %r54484, 16;
	shr.u32 	%r54487, %r54481, 16;
	shr.u32 	%r54488, %r54484, 16;
	add.s32 	%r54489, %r54485, %r54355;
	add.s32 	%r54490, %r54489, %r54486;
	setp.lt.u32 	%p15218, %r54490, %r54355;
	selp.u32 	%r54491, 1, 0, %p15218;
	add.s32 	%r60643, %r54490, %r54479;
	setp.lt.u32 	%p15219, %r60643, %r54490;
	selp.u32 	%r54492, 1, 0, %p15219;
	mad.lo.s32 	%r54493, %r54482, %r54378, %r54487;
	add.s32 	%r54494, %r54493, %r54488;
	add.s32 	%r54495, %r54494, %r54491;
	add.s32 	%r54496, %r54495, %r54492;
	and.b32  	%r54497, %r11776, 65535;
	mul.lo.s32 	%r54498, %r54497, %r54379;
	shr.u32 	%r54499, %r11776, 16;
	mul.lo.s32 	%r54500, %r54497, %r54378;
	mad.lo.s32 	%r54501, %r54499, %r54379, %r54500;
	and.b32  	%r54502, %r54498, 65535;
	shl.b32 	%r54503, %r54501, 16;
	shr.u32 	%r54504, %r54498, 16;
	shr.u32 	%r54505, %r54501, 16;
	add.s32 	%r54506, %r54502, %r54371;
	add.s32 	%r54507, %r54506, %r54503;
	setp.lt.u32 	%p15220, %r54507, %r54371;
	selp.u32 	%r54508, 1, 0, %p15220;
	add.s32 	%r60644, %r54507, %r54496;
	setp.lt.u32 	%p15221, %r60644, %r54507;
	selp.u32 	%r54509, 1, 0, %p15221;
	mad.lo.s32 	%r54510, %r54499, %r54378, %r54504;
	add.s32 	%r54511, %r54510, %r54505;
	add.s32 	%r54512, %r54511, %r54508;
	add.s32 	%r54513, %r54512, %r54509;
	add.s32 	%r60645, %r54376, %r54513;
	add.s32 	%r60637, %r60637, 1;
	setp.ne.s32 	%p15222, %r60637, 8;
	@%p15222 bra 	$L__BB0_4178;
	setp.lt.u32 	%p15223, %r60645, %r11776;
	mov.u32 	%r60638, %r60629;
	@%p15223 bra 	$L__BB0_4194;
	setp.gt.u32 	%p15224, %r60645, %r11776;
	@%p15224 bra 	$L__BB0_4193;
	setp.lt.u32 	%p15225, %r60644, %r11775;
	mov.u32 	%r60638, %r60629;
	@%p15225 bra 	$L__BB0_4194;
	setp.gt.u32 	%p15226, %r60644, %r11775;
	@%p15226 bra 	$L__BB0_4193;
	setp.lt.u32 	%p15227, %r60643, %r11774;
	mov.u32 	%r60638, %r60629;
	@%p15227 bra 	$L__BB0_4194;
	setp.gt.u32 	%p15228, %r60643, %r11774;
	@%p15228 bra 	$L__BB0_4193;
	setp.lt.u32 	%p15229, %r60642, %r11773;
	mov.u32 	%r60638, %r60629;
	@%p15229 bra 	$L__BB0_4194;
	setp.gt.u32 	%p15230, %r60642, %r11773;
	@%p15230 bra 	$L__BB0_4193;
	setp.lt.u32 	%p15231, %r60641, %r11772;
	mov.u32 	%r60638, %r60629;
	@%p15231 bra 	$L__BB0_4194;
	setp.gt.u32 	%p15232, %r60641, %r11772;
	@%p15232 bra 	$L__BB0_4193;
	setp.lt.u32 	%p15233, %r60640, %r11771;
	mov.u32 	%r60638, %r60629;
	@%p15233 bra 	$L__BB0_4194;
	setp.gt.u32 	%p15234, %r60640, %r11771;
	@%p15234 bra 	$L__BB0_4193;
	setp.lt.u32 	%p15235, %r60639, %r11770;
	mov.u32 	%r60638, %r60629;
	@%p15235 bra 	$L__BB0_4194;
	setp.le.u32 	%p15236, %r60639, %r11770;
	setp.lt.u32 	%p15237, %r60629, %r11769;
	and.pred  	%p15238, %p15236, %p15237;
	mov.u32 	%r60638, %r60629;
	@%p15238 bra 	$L__BB0_4194;
$L__BB0_4193:
	sub.s32 	%r60638, %r60629, %r11769;
	setp.lt.u32 	%p15239, %r60629, %r11769;
	selp.u32 	%r54514, 1, 0, %p15239;
	sub.s32 	%r54515, %r60639, %r11770;
	setp.lt.u32 	%p15240, %r60639, %r11770;
	selp.s32 	%r54516, -1, 0, %p15239;
	add.s32 	%r60639, %r54515, %r54516;
	setp.lt.u32 	%p15241, %r54515, %r54514;
	or.pred  	%p15242, %p15240, %p15241;
	selp.u32 	%r54517, 1, 0, %p15242;
	sub.s32 	%r54518, %r60640, %r11771;
	setp.lt.u32 	%p15243, %r60640, %r11771;
	selp.s32 	%r54519, -1, 0, %p15242;
	add.s32 	%r60640, %r54518, %r54519;
	setp.lt.u32 	%p15244, %r54518, %r54517;
	or.pred  	%p15245, %p15243, %p15244;
	selp.u32 	%r54520, 1, 0, %p15245;
	sub.s32 	%r54521, %r60641, %r11772;
	setp.lt.u32 	%p15246, %r60641, %r11772;
	selp.s32 	%r54522, -1, 0, %p15245;
	add.s32 	%r60641, %r54521, %r54522;
	setp.lt.u32 	%p15247, %r54521, %r54520;
	or.pred  	%p15248, %p15246, %p15247;
	selp.u32 	%r54523, 1, 0, %p15248;
	sub.s32 	%r54524, %r60642, %r11773;
	setp.lt.u32 	%p15249, %r60642, %r11773;
	selp.s32 	%r54525, -1, 0, %p15248;
	add.s32 	%r60642, %r54524, %r54525;
	setp.lt.u32 	%p15250, %r54524, %r54523;
	or.pred  	%p15251, %p15249, %p15250;
	selp.u32 	%r54526, 1, 0, %p15251;
	sub.s32 	%r54527, %r60643, %r11774;
	setp.lt.u32 	%p15252, %r60643, %r11774;
	selp.s32 	%r54528, -1, 0, %p15251;
	add.s32 	%r60643, %r54527, %r54528;
	setp.lt.u32 	%p15253, %r54527, %r54526;
	or.pred  	%p15254, %p15252, %p15253;
	selp.u32 	%r54529, 1, 0, %p15254;
	sub.s32 	%r54530, %r60644, %r11775;
	setp.lt.u32 	%p15255, %r60644, %r11775;
	selp.s32 	%r54531, -1, 0, %p15254;
	add.s32 	%r60644, %r54530, %r54531;
	setp.lt.u32 	%p15256, %r54530, %r54529;
	or.pred  	%p15257, %p15255, %p15256;
	selp.s32 	%r54532, -1, 0, %p15257;
	sub.s32 	%r54533, %r60645, %r11776;
	add.s32 	%r60645, %r54533, %r54532;
$L__BB0_4194:
	add.s32 	%r60646, %r60638, %r60596;
	setp.lt.u32 	%p15258, %r60646, %r60638;
	selp.u32 	%r54534, 1, 0, %p15258;
	add.s32 	%r54535, %r60639, %r60597;
	setp.lt.u32 	%p15259, %r54535, %r60639;
	selp.u32 	%r54536, 1, 0, %p15259;
	add.s32 	%r60647, %r54535, %r54534;
	setp.lt.u32 	%p15260, %r60647, %r54535;
	selp.u32 	%r54537, 1, 0, %p15260;
	add.s32 	%r54538, %r54537, %r54536;
	add.s32 	%r54539, %r60640, %r60598;
	setp.lt.u32 	%p15261, %r54539, %r60640;
	selp.u32 	%r54540, 1, 0, %p15261;
	add.s32 	%r60648, %r54539, %r54538;
	setp.lt.u32 	%p15262, %r60648, %r54539;
	selp.u32 	%r54541, 1, 0, %p15262;
	add.s32 	%r54542, %r54541, %r54540;
	add.s32 	%r54543, %r60641, %r60599;
	setp.lt.u32 	%p15263, %r54543, %r60641;
	selp.u32 	%r54544, 1, 0, %p15263;
	add.s32 	%r60649, %r54543, %r54542;
	setp.lt.u32 	%p15264, %r60649, %r54543;
	selp.u32 	%r54545, 1, 0, %p15264;
	add.s32 	%r54546, %r54545, %r54544;
	add.s32 	%r54547, %r60642, %r60600;
	setp.lt.u32 	%p15265, %r54547, %r60642;
	selp.u32 	%r54548, 1, 0, %p15265;
	add.s32 	%r60650, %r54547, %r54546;
	setp.lt.u32 	%p15266, %r60650, %r54547;
	selp.u32 	%r54549, 1, 0, %p15266;
	add.s32 	%r54550, %r54549, %r54548;
	add.s32 	%r54551, %r60643, %r60601;
	setp.lt.u32 	%p15267, %r54551, %r60643;
	selp.u32 	%r54552, 1, 0, %p15267;
	add.s32 	%r60651, %r54551, %r54550;
	setp.lt.u32 	%p15268, %r60651, %r54551;
	selp.u32 	%r54553, 1, 0, %p15268;
	add.s32 	%r54554, %r54553, %r54552;
	add.s32 	%r54555, %r60644, %r60602;
	setp.lt.u32 	%p15269, %r54555, %r60644;
	selp.u32 	%r54556, 1, 0, %p15269;
	add.s32 	%r60652, %r54555, %r54554;
	setp.lt.u32 	%p15270, %r60652, %r54555;
	selp.u32 	%r54557, 1, 0, %p15270;
	add.s32 	%r54558, %r54557, %r54556;
	add.s32 	%r54559, %r60645, %r60603;
	add.s32 	%r60653, %r54559, %r54558;
	setp.lt.u32 	%p15271, %r60653, %r11776;
	@%p15271 bra 	$L__BB0_4209;
	setp.gt.u32 	%p15272, %r60653, %r11776;
	@%p15272 bra 	$L__BB0_4208;
	setp.lt.u32 	%p15273, %r60652, %r11775;
	@%p15273 bra 	$L__BB0_4209;
	setp.gt.u32 	%p15274, %r60652, %r11775;
	@%p15274 bra 	$L__BB0_4208;
	setp.lt.u32 	%p15275, %r60651, %r11774;
	@%p15275 bra 	$L__BB0_4209;
	setp.gt.u32 	%p15276, %r60651, %r11774;
	@%p15276 bra 	$L__BB0_4208;
	setp.lt.u32 	%p15277, %r60650, %r11773;
	@%p15277 bra 	$L__BB0_4209;
	setp.gt.u32 	%p15278, %r60650, %r11773;
	@%p15278 bra 	$L__BB0_4208;
	setp.lt.u32 	%p15279, %r60649, %r11772;
	@%p15279 bra 	$L__BB0_4209;
	setp.gt.u32 	%p15280, %r60649, %r11772;
	@%p15280 bra 	$L__BB0_4208;
	setp.lt.u32 	%p15281, %r60648, %r11771;
	@%p15281 bra 	$L__BB0_4209;
	setp.gt.u32 	%p15282, %r60648, %r11771;
	@%p15282 bra 	$L__BB0_4208;
	setp.lt.u32 	%p15283, %r60647, %r11770;
	@%p15283 bra 	$L__BB0_4209;
	setp.le.u32 	%p15284, %r60647, %r11770;
	setp.lt.u32 	%p15285, %r60646, %r11769;
	and.pred  	%p15286, %p15284, %p15285;
	@%p15286 bra 	$L__BB0_4209;
$L__BB0_4208:
	sub.s32 	%r11369, %r60646, %r11769;
	setp.lt.u32 	%p15287, %r60646, %r11769;
	selp.u32 	%r54560, 1, 0, %p15287;
	sub.s32 	%r54561, %r60647, %r11770;
	setp.lt.u32 	%p15288, %r60647, %r11770;
	selp.s32 	%r54562, -1, 0, %p15287;
	add.s32 	%r60647, %r54561, %r54562;
	setp.lt.u32 	%p15289, %r54561, %r54560;
	or.pred  	%p15290, %p15288, %p15289;
	selp.u32 	%r54563, 1, 0, %p15290;
	sub.s32 	%r54564, %r60648, %r11771;
	setp.lt.u32 	%p15291, %r60648, %r11771;
	selp.s32 	%r54565, -1, 0, %p15290;
	add.s32 	%r60648, %r54564, %r54565;
	setp.lt.u32 	%p15292, %r54564, %r54563;
	or.pred  	%p15293, %p15291, %p15292;
	selp.u32 	%r54566, 1, 0, %p15293;
	sub.s32 	%r54567, %r60649, %r11772;
	setp.lt.u32 	%p15294, %r60649, %r11772;
	selp.s32 	%r54568, -1, 0, %p15293;
	add.s32 	%r60649, %r54567, %r54568;
	setp.lt.u32 	%p15295, %r54567, %r54566;
	or.pred  	%p15296, %p15294, %p15295;
	selp.u32 	%r54569, 1, 0, %p15296;
	sub.s32 	%r54570, %r60650, %r11773;
	setp.lt.u32 	%p15297, %r60650, %r11773;
	selp.s32 	%r54571, -1, 0, %p15296;
	add.s32 	%r60650, %r54570, %r54571;
	setp.lt.u32 	%p15298, %r54570, %r54569;
	or.pred  	%p15299, %p15297, %p15298;
	selp.u32 	%r54572, 1, 0, %p15299;
	sub.s32 	%r54573, %r60651, %r11774;
	setp.lt.u32 	%p15300, %r60651, %r11774;
	selp.s32 	%r54574, -1, 0, %p15299;
	add.s32 	%r60651, %r54573, %r54574;
	setp.lt.u32 	%p15301, %r54573, %r54572;
	or.pred  	%p15302, %p15300, %p15301;
	selp.u32 	%r54575, 1, 0, %p15302;
	sub.s32 	%r54576, %r60652, %r11775;
	setp.lt.u32 	%p15303, %r60652, %r11775;
	selp.s32 	%r54577, -1, 0, %p15302;
	add.s32 	%r60652, %r54576, %r54577;
	setp.lt.u32 	%p15304, %r54576, %r54575;
	or.pred  	%p15305, %p15303, %p15304;
	selp.s32 	%r54578, -1, 0, %p15305;
	sub.s32 	%r54579, %r60653, %r11776;
	add.s32 	%r60653, %r54579, %r54578;
	mov.u32 	%r60646, %r11369;
$L__BB0_4209:
	and.b32  	%r11385, %r60613, 65535;
	shr.u32 	%r11386, %r60613, 16;
	and.b32  	%r11387, %r60614, 65535;
	shr.u32 	%r11388, %r60614, 16;
	and.b32  	%r11389, %r60615, 65535;
	shr.u32 	%r11390, %r60615, 16;
	and.b32  	%r11391, %r60616, 65535;
	shr.u32 	%r11392, %r60616, 16;
	and.b32  	%r11393, %r60617, 65535;
	shr.u32 	%r11394, %r60617, 16;
	and.b32  	%r11395, %r60618, 65535;
	shr.u32 	%r11396, %r60618, 16;
	and.b32  	%r11397, %r60619, 65535;
	shr.u32 	%r11398, %r60619, 16;
	and.b32  	%r11399, %r60620, 65535;
	shr.u32 	%r11400, %r60620, 16;
	mov.b32 	%r60654, 0;
	mov.u32 	%r60664, %r60654;
	mov.u32 	%r60665, %r60654;
	mov.u32 	%r60666, %r60654;
	mov.u32 	%r60667, %r60654;
	mov.u32 	%r60668, %r60654;
	mov.u32 	%r60669, %r60654;
	mov.u32 	%r60670, %r60654;
	mov.u32 	%r60662, %r60654;
$L__BB0_4210:
	ld.param.u32 	%r55731, [_Z17ecm_stage1_kernelj4U256S_S_jPKjjjjjjjjPjS2_S2_S2_S2_S2__param_4];
	mul.wide.u32 	%rd374, %r60662, 4;
	add.s64 	%rd375, %rd9, %rd374;
	ld.local.u32 	%r54581, [%rd375];
	shr.u32 	%r54582, %r54581, 16;
	and.b32  	%r54583, %r54581, 65535;
	mul.lo.s32 	%r54584, %r11385, %r54583;
	mul.lo.s32 	%r54585, %r11385, %r54582;
	mad.lo.s32 	%r54586, %r11386, %r54583, %r54585;
	and.b32  	%r54587, %r54584, 65535;
	shl.b32 	%r54588, %r54586, 16;
	shr.u32 	%r54589, %r54584, 16;
	shr.u32 	%r54590, %r54586, 16;
	add.s32 	%r54591, %r54587, %r60654;
	add.s32 	%r54592, %r54591, %r54588;
	setp.lt.u32 	%p15306, %r54592, %r60654;
	selp.u32 	%r54593, 1, 0, %p15306;
	mad.lo.s32 	%r54594, %r11386, %r54582, %r54589;
	add.s32 	%r54595, %r54594, %r54590;
	add.s32 	%r54596, %r54595, %r54593;
	mul.lo.s32 	%r54597, %r11387, %r54583;
	mul.lo.s32 	%r54598, %r11387, %r54582;
	mad.lo.s32 	%r54599, %r11388, %r54583, %r54598;
	and.b32  	%r54600, %r54597, 65535;
	shl.b32 	%r54601, %r54599, 16;
	shr.u32 	%r54602, %r54597, 16;
	shr.u32 	%r54603, %r54599, 16;
	add.s32 	%r54604, %r54600, %r60664;
	add.s32 	%r54605, %r54604, %r54601;
	setp.lt.u32 	%p15307, %r54605, %r60664;
	selp.u32 	%r54606, 1, 0, %p15307;
	add.s32 	%r54607, %r54605, %r54596;
	setp.lt.u32 	%p15308, %r54607, %r54605;
	selp.u32 	%r54608, 1, 0, %p15308;
	mad.lo.s32 	%r54609, %r11388, %r54582, %r54602;
	add.s32 	%r54610, %r54609, %r54603;
	add.s32 	%r54611, %r54610, %r54606;
	add.s32 	%r54612, %r54611, %r54608;
	mul.lo.s32 	%r54613, %r11389, %r54583;
	mul.lo.s32 	%r54614, %r11389, %r54582;
	mad.lo.s32 	%r54615, %r11390, %r54583, %r54614;
	and.b32  	%r54616, %r54613, 65535;
	shl.b32 	%r54617, %r54615, 16;
	shr.u32 	%r54618, %r54613, 16;
	shr.u32 	%r54619, %r54615, 16;
	add.s32 	%r54620, %r54616, %r60665;
	add.s32 	%r54621, %r54620, %r54617;
	setp.lt.u32 	%p15309, %r54621, %r60665;
	selp.u32 	%r54622, 1, 0, %p15309;
	add.s32 	%r54623, %r54621, %r54612;
	setp.lt.u32 	%p15310, %r54623, %r54621;
	selp.u32 	%r54624, 1, 0, %p15310;
	mad.lo.s32 	%r54625, %r11390, %r54582, %r54618;
	add.s32 	%r54626, %r54625, %r54619;
	add.s32 	%r54627, %r54626, %r54622;
	add.s32 	%r54628, %r54627, %r54624;
	mul.lo.s32 	%r54629, %r11391, %r54583;
	mul.lo.s32 	%r54630, %r11391, %r54582;
	mad.lo.s32 	%r54631, %r11392, %r54583, %r54630;
	and.b32  	%r54632, %r54629, 65535;
	shl.b32 	%r54633, %r54631, 16;
	shr.u32 	%r54634, %r54629, 16;
	shr.u32 	%r54635, %r54631, 16;
	add.s32 	%r54636, %r54632, %r60666;
	add.s32 	%r54637, %r54636, %r54633;
	setp.lt.u32 	%p15311, %r54637, %r60666;
	selp.u32 	%r54638, 1, 0, %p15311;
	add.s32 	%r54639, %r54637, %r54628;
	setp.lt.u32 	%p15312, %r54639, %r54637;
	selp.u32 	%r54640, 1, 0, %p15312;
	mad.lo.s32 	%r54641, %r11392, %r54582, %r54634;
	add.s32 	%r54642, %r54641, %r54635;
	add.s32 	%r54643, %r54642, %r54638;
	add.s32 	%r54644, %r54643, %r54640;
	mul.lo.s32 	%r54645, %r11393, %r54583;
	mul.lo.s32 	%r54646, %r11393, %r54582;
	mad.lo.s32 	%r54647, %r11394, %r54583, %r54646;
	and.b32  	%r54648, %r54645, 65535;
	shl.b32 	%r54649, %r54647, 16;
	shr.u32 	%r54650, %r54645, 16;
	shr.u32 	%r54651, %r54647, 16;
	add.s32 	%r54652, %r54648, %r60667;
	add.s32 	%r54653, %r54652, %r54649;
	setp.lt.u32 	%p15313, %r54653, %r60667;
	selp.u32 	%r54654, 1, 0, %p15313;
	add.s32 	%r54655, %r54653, %r54644;
	setp.lt.u32 	%p15314, %r54655, %r54653;
	selp.u32 	%r54656, 1, 0, %p15314;
	mad.lo.s32 	%r54657, %r11394, %r54582, %r54650;
	add.s32 	%r54658, %r54657, %r54651;
	add.s32 	%r54659, %r54658, %r54654;
	add.s32 	%r54660, %r54659, %r54656;
	mul.lo.s32 	%r54661, %r11395, %r54583;
	mul.lo.s32 	%r54662, %r11395, %r54582;
	mad.lo.s32 	%r54663, %r11396, %r54583, %r54662;
	and.b32  	%r54664, %r54661, 65535;
	shl.b32 	%r54665, %r54663, 16;
	shr.u32 	%r54666, %r54661, 16;
	shr.u32 	%r54667, %r54663, 16;
	add.s32 	%r54668, %r54664, %r60668;
	add.s32 	%r54669, %r54668, %r54665;
	setp.lt.u32 	%p15315, %r54669, %r60668;
	selp.u32 	%r54670, 1, 0, %p15315;
	add.s32 	%r54671, %r54669, %r54660;
	setp.lt.u32 	%p15316, %r54671, %r54669;
	selp.u32 	%r54672, 1, 0, %p15316;
	mad.lo.s32 	%r54673, %r11396, %r54582, %r54666;
	add.s32 	%r54674, %r54673, %r54667;
	add.s32 	%r54675, %r54674, %r54670;
	add.s32 	%r54676, %r54675, %r54672;
	mul.lo.s32 	%r54677, %r11397, %r54583;
	mul.lo.s32 	%r54678, %r11397, %r54582;
	mad.lo.s32 	%r54679, %r11398, %r54583, %r54678;
	and.b32  	%r54680, %r54677, 65535;
	shl.b32 	%r54681, %r54679, 16;
	shr.u32 	%r54682, %r54677, 16;
	shr.u32 	%r54683, %r54679, 16;
	add.s32 	%r54684, %r54680, %r60669;
	add.s32 	%r54685, %r54684, %r54681;
	setp.lt.u32 	%p15317, %r54685, %r60669;
	selp.u32 	%r54686, 1, 0, %p15317;
	add.s32 	%r54687, %r54685, %r54676;
	setp.lt.u32 	%p15318, %r54687, %r54685;
	selp.u32 	%r54688, 1, 0, %p15318;
	mad.lo.s32 	%r54689, %r11398, %r54582, %r54682;
	add.s32 	%r54690, %r54689, %r54683;
	add.s32 	%r54691, %r54690, %r54686;
	add.s32 	%r54692, %r54691, %r54688;
	mul.lo.s32 	%r54693, %r11399, %r54583;
	mul.lo.s32 	%r54694, %r11399, %r54582;
	mad.lo.s32 	%r54695, %r11400, %r54583, %r54694;
	and.b32  	%r54696, %r54693, 65535;
	shl.b32 	%r54697, %r54695, 16;
	shr.u32 	%r54698, %r54693, 16;
	shr.u32 	%r54699, %r54695, 16;
	add.s32 	%r54700, %r54696, %r60670;
	add.s32 	%r54701, %r54700, %r54697;
	setp.lt.u32 	%p15319, %r54701, %r60670;
	selp.u32 	%r54702, 1, 0, %p15319;
	add.s32 	%r54703, %r54701, %r54692;
	setp.lt.u32 	%p15320, %r54703, %r54701;
	selp.u32 	%r54704, 1, 0, %p15320;
	mad.lo.s32 	%r54705, %r11400, %r54582, %r54698;
	add.s32 	%r54706, %r54705, %r54699;
	add.s32 	%r54707, %r54706, %r54702;
	add.s32 	%r54708, %r54707, %r54704;
	mul.lo.s32 	%r54709, %r54592, %r55731;
	shr.u32 	%r54710, %r54709, 16;
	and.b32  	%r54711, %r54709, 65535;
	and.b32  	%r54712, %r11769, 65535;
	mul.lo.s32 	%r54713, %r54712, %r54711;
	shr.u32 	%r54714, %r11769, 16;
	mul.lo.s32 	%r54715, %r54712, %r54710;
	mad.lo.s32 	%r54716, %r54714, %r54711, %r54715;
	and.b32  	%r54717, %r54713, 65535;
	shl.b32 	%r54718, %r54716, 16;
	shr.u32 	%r54719, %r54713, 16;
	shr.u32 	%r54720, %r54716, 16;
	add.s32 	%r54721, %r54717, %r54592;
	add.s32 	%r54722, %r54721, %r54718;
	setp.lt.u32 	%p15321, %r54722, %r54592;
	selp.u32 	%r54723, 1, 0, %p15321;
	mad.lo.s32 	%r54724, %r54714, %r54710, %r54719;
	add.s32 	%r54725, %r54724, %r54720;
	add.s32 	%r54726, %r54725, %r54723;
	and.b32  	%r54727, %r11770, 65535;
	mul.lo.s32 	%r54728, %r54727, %r54711;
	shr.u32 	%r54729, %r11770, 16;
	mul.lo.s32 	%r54730, %r54727, %r54710;
	mad.lo.s32 	%r54731, %r54729, %r54711, %r54730;
	and.b32  	%r54732, %r54728, 65535;
	shl.b32 	%r54733, %r54731, 16;
	shr.u32 	%r54734, %r54728, 16;
	shr.u32 	%r54735, %r54731, 16;
	add.s32 	%r54736, %r54732, %r54607;
	add.s32 	%r54737, %r54736, %r54733;
	setp.lt.u32 	%p15322, %r54737, %r54607;
	selp.u32 	%r54738, 1, 0, %p15322;
	add.s32 	%r60654, %r54737, %r54726;
	setp.lt.u32 	%p15323, %r60654, %r54737;
	selp.u32 	%r54739, 1, 0, %p15323;
	mad.lo.s32 	%r54740, %r54729, %r54710, %r54734;
	add.s32 	%r54741, %r54740, %r54735;
	add.s32 	%r54742, %r54741, %r54738;
	add.s32 	%r54743, %r54742, %r54739;
	and.b32  	%r54744, %r11771, 65535;
	mul.lo.s32 	%r54745, %r54744, %r54711;
	shr.u32 	%r54746, %r11771, 16;
	mul.lo.s32 	%r54747, %r54744, %r54710;
	mad.lo.s32 	%r54748, %r54746, %r54711, %r54747;
	and.b32  	%r54749, %r54745, 65535;
	shl.b32 	%r54750, %r54748, 16;
	shr.u32 	%r54751, %r54745, 16;
	shr.u32 	%r54752, %r54748, 16;
	add.s32 	%r54753, %r54749, %r54623;
	add.s32 	%r54754, %r54753, %r54750;
	setp.lt.u32 	%p15324, %r54754, %r54623;
	selp.u32 	%r54755, 1, 0, %p15324;
	add.s32 	%r60664, %r54754, %r54743;
	setp.lt.u32 	%p15325, %r60664, %r54754;
	selp.u32 	%r54756, 1, 0, %p15325;
	mad.lo.s32 	%r54757, %r54746, %r54710, %r54751;
	add.s32 	%r54758, %r54757, %r54752;
	add.s32 	%r54759, %r54758, %r54755;
	add.s32 	%r54760, %r54759, %r54756;
	and.b32  	%r54761, %r11772, 65535;
	mul.lo.s32 	%r54762, %r54761, %r54711;
	shr.u32 	%r54763, %r11772, 16;
	mul.lo.s32 	%r54764, %r54761, %r54710;
	mad.lo.s32 	%r54765, %r54763, %r54711, %r54764;
	and.b32  	%r54766, %r54762, 65535;
	shl.b32 	%r54767, %r54765, 16;
	shr.u32 	%r54768, %r54762, 16;
	shr.u32 	%r54769, %r54765, 16;
	add.s32 	%r54770, %r54766, %r54639;
	add.s32 	%r54771, %r54770, %r54767;
	setp.lt.u32 	%p15326, %r54771, %r54639;
	selp.u32 	%r54772, 1, 0, %p15326;
	add.s32 	%r60665, %r54771, %r54760;
	setp.lt.u32 	%p15327, %r60665, %r54771;
	selp.u32 	%r54773, 1, 0, %p15327;
	mad.lo.s32 	%r54774, %r54763, %r54710, %r54768;
	add.s32 	%r54775, %r54774, %r54769;
	add.s32 	%r54776, %r54775, %r54772;
	add.s32 	%r54777, %r54776, %r54773;
	and.b32  	%r54778, %r11773, 65535;
	mul.lo.s32 	%r54779, %r54778, %r54711;
	shr.u32 	%r54780, %r11773, 16;
	mul.lo.s32 	%r54781, %r54778, %r54710;
	mad.lo.s32 	%r54782, %r54780, %r54711, %r54781;
	and.b32  	%r54783, %r54779, 65535;
	shl.b32 	%r54784, %r54782, 16;
	shr.u32 	%r54785, %r54779, 16;
	shr.u32 	%r54786, %r54782, 16;
	add.s32 	%r54787, %r54783, %r54655;
	add.s32 	%r54788, %r54787, %r54784;
	setp.lt.u32 	%p15328, %r54788, %r54655;
	selp.u32 	%r54789, 1, 0, %p15328;
	add.s32 	%r60666, %r54788, %r54777;
	setp.lt.u32 	%p15329, %r60666, %r54788;
	selp.u32 	%r54790, 1, 0, %p15329;
	mad.lo.s32 	%r54791, %r54780, %r54710, %r54785;
	add.s32 	%r54792, %r54791, %r54786;
	add.s32 	%r54793, %r54792, %r54789;
	add.s32 	%r54794, %r54793, %r54790;
	and.b32  	%r54795, %r11774, 65535;
	mul.lo.s32 	%r54796, %r54795, %r54711;
	shr.u32 	%r54797, %r11774, 16;
	mul.lo.s32 	%r54798, %r54795, %r54710;
	mad.lo.s32 	%r54799, %r54797, %r54711, %r54798;
	and.b32  	%r54800, %r54796, 65535;
	shl.b32 	%r54801, %r54799, 16;
	shr.u32 	%r54802, %r54796, 16;
	shr.u32 	%r54803, %r54799, 16;
	add.s32 	%r54804, %r54800, %r54671;
	add.s32 	%r54805, %r54804, %r54801;
	setp.lt.u32 	%p15330, %r54805, %r54671;
	selp.u32 	%r54806, 1, 0, %p15330;
	add.s32 	%r60667, %r54805, %r54794;
	setp.lt.u32 	%p15331, %r60667, %r54805;
	selp.u32 	%r54807, 1, 0, %p15331;
	mad.lo.s32 	%r54808, %r54797, %r54710, %r54802;
	add.s32 	%r54809, %r54808, %r54803;
	add.s32 	%r54810, %r54809, %r54806;
	add.s32 	%r54811, %r54810, %r54807;
	and.b32  	%r54812, %r11775, 65535;
	mul.lo.s32 	%r54813, %r54812, %r54711;
	shr.u32 	%r54814, %r11775, 16;
	mul.lo.s32 	%r54815, %r54812, %r54710;
	mad.lo.s32 	%r54816, %r54814, %r54711, %r54815;
	and.b32  	%r54817, %r54813, 65535;
	shl.b32 	%r54818, %r54816, 16;
	shr.u32 	%r54819, %r54813, 16;
	shr.u32 	%r54820, %r54816, 16;
	add.s32 	%r54821, %r54817, %r54687;
	add.s32 	%r54822, %r54821, %r54818;
	setp.lt.u32 	%p15332, %r54822, %r54687;
	selp.u32 	%r54823, 1, 0, %p15332;
	add.s32 	%r60668, %r54822, %r54811;
	setp.lt.u32 	%p15333, %r60668, %r54822;
	selp.u32 	%r54824, 1, 0, %p15333;
	mad.lo.s32 	%r54825, %r54814, %r54710, %r54819;
	add.s32 	%r54826, %r54825, %r54820;
	add.s32 	%r54827, %r54826, %r54823;
	add.s32 	%r54828, %r54827, %r54824;
	and.b32  	%r54829, %r11776, 65535;
	mul.lo.s32 	%r54830, %r54829, %r54711;
	shr.u32 	%r54831, %r11776, 16;
	mul.lo.s32 	%r54832, %r54829, %r54710;
	mad.lo.s32 	%r54833, %r54831, %r54711, %r54832;
	and.b32  	%r54834, %r54830, 65535;
	shl.b32 	%r54835, %r54833, 16;
	shr.u32 	%r54836, %r54830, 16;
	shr.u32 	%r54837, %r54833, 16;
	add.s32 	%r54838, %r54834, %r54703;
	add.s32 	%r54839, %r54838, %r54835;
	setp.lt.u32 	%p15334, %r54839, %r54703;
	selp.u32 	%r54840, 1, 0, %p15334;
	add.s32 	%r60669, %r54839, %r54828;
	setp.lt.u32 	%p15335, %r60669, %r54839;
	selp.u32 	%r54841, 1, 0, %p15335;
	mad.lo.s32 	%r54842, %r54831, %r54710, %r54836;
	add.s32 	%r54843, %r54842, %r54837;
	add.s32 	%r54844, %r54843, %r54840;
	add.s32 	%r54845, %r54844, %r54841;
	add.s32 	%r60670, %r54708, %r54845;
	add.s32 	%r60662, %r60662, 1;
	setp.ne.s32 	%p15336, %r60662, 8;
	@%p15336 bra 	$L__BB0_4210;
	setp.lt.u32 	%p15337, %r60670, %r11776;
	mov.u32 	%r60663, %r60654;
	@%p15337 bra 	$L__BB0_4226;
	setp.gt.u32 	%p15338, %r60670, %r11776;
	@%p15338 bra 	$L__BB0_4225;
	setp.lt.u32 	%p15339, %r60669, %r11775;
	mov.u32 	%r60663, %r60654;
	@%p15339 bra 	$L__BB0_4226;
	setp.gt.u32 	%p15340, %r60669, %r11775;
	@%p15340 bra 	$L__BB0_4225;
	setp.lt.u32 	%p15341, %r60668, %r11774;
	mov.u32 	%r60663, %r60654;
	@%p15341 bra 	$L__BB0_4226;
	setp.gt.u32 	%p15342, %r60668, %r11774;
	@%p15342 bra 	$L__BB0_4225;
	setp.lt.u32 	%p15343, %r60667, %r11773;
	mov.u32 	%r60663, %r60654;
	@%p15343 bra 	$L__BB0_4226;
	setp.gt.u32 	%p15344, %r60667, %r11773;
	@%p15344 bra 	$L__BB0_4225;
	setp.lt.u32 	%p15345, %r60666, %r11772;
	mov.u32 	%r60663, %r60654;
	@%p15345 bra 	$L__BB0_4226;
	setp.gt.u32 	%p15346, %r60666, %r11772;
	@%p15346 bra 	$L__BB0_4225;
	setp.lt.u32 	%p15347, %r60665, %r11771;
	mov.u32 	%r60663, %r60654;
	@%p15347 bra 	$L__BB0_4226;
	setp.gt.u32 	%p15348, %r60665, %r11771;
	@%p15348 bra 	$L__BB0_4225;
	setp.lt.u32 	%p15349, %r60664, %r11770;
	mov.u32 	%r60663, %r60654;
	@%p15349 bra 	$L__BB0_4226;
	setp.le.u32 	%p15350, %r60664, %r11770;
	setp.lt.u32 	%p15351, %r60654, %r11769;
	and.pred  	%p15352, %p15350, %p15351;
	mov.u32 	%r60663, %r60654;
	@%p15352 bra 	$L__BB0_4226;
$L__BB0_4225:
	sub.s32 	%r60663, %r60654, %r11769;
	setp.lt.u32 	%p15353, %r60654, %r11769;
	selp.u32 	%r54846, 1, 0, %p15353;
	sub.s32 	%r54847, %r60664, %r11770;
	setp.lt.u32 	%p15354, %r60664, %r11770;
	selp.s32 	%r54848, -1, 0, %p15353;
	add.s32 	%r60664, %r54847, %r54848;
	setp.lt.u32 	%p15355, %r54847, %r54846;
	or.pred  	%p15356, %p15354, %p15355;
	selp.u32 	%r54849, 1, 0, %p15356;
	sub.s32 	%r54850, %r60665, %r11771;
	setp.lt.u32 	%p15357, %r60665, %r11771;
	selp.s32 	%r54851, -1, 0, %p15356;
	add.s32 	%r60665, %r54850, %r54851;
	setp.lt.u32 	%p15358, %r54850, %r54849;
	or.pred  	%p15359, %p15357, %p15358;
	selp.u32 	%r54852, 1, 0, %p15359;
	sub.s32 	%r54853, %r60666, %r11772;
	setp.lt.u32 	%p15360, %r60666, %r11772;
	selp.s32 	%r54854, -1, 0, %p15359;
	add.s32 	%r60666, %r54853, %r54854;
	setp.lt.u32 	%p15361, %r54853, %r54852;
	or.pred  	%p15362, %p15360, %p15361;
	selp.u32 	%r54855, 1, 0, %p15362;
	sub.s32 	%r54856, %r60667, %r11773;
	setp.lt.u32 	%p15363, %r60667, %r11773;
	selp.s32 	%r54857, -1, 0, %p15362;
	add.s32 	%r60667, %r54856, %r54857;
	setp.lt.u32 	%p15364, %r54856, %r54855;
	or.pred  	%p15365, %p15363, %p15364;
	selp.u32 	%r54858, 1, 0, %p15365;
	sub.s32 	%r54859, %r60668, %r11774;
	setp.lt.u32 	%p15366, %r60668, %r11774;
	selp.s32 	%r54860, -1, 0, %p15365;
	add.s32 	%r60668, %r54859, %r54860;
	setp.lt.u32 	%p15367, %r54859, %r54858;
	or.pred  	%p15368, %p15366, %p15367;
	selp.u32 	%r54861, 1, 0, %p15368;
	sub.s32 	%r54862, %r60669, %r11775;
	setp.lt.u32 	%p15369, %r60669, %r11775;
	selp.s32 	%r54863, -1, 0, %p15368;
	add.s32 	%r60669, %r54862, %r54863;
	setp.lt.u32 	%p15370, %r54862, %r54861;
	or.pred  	%p15371, %p15369, %p15370;
	selp.s32 	%r54864, -1, 0, %p15371;
	sub.s32 	%r54865, %r60670, %r11776;
	add.s32 	%r60670, %r54865, %r54864;
$L__BB0_4226:
	and.b32  	%r11440, %r60646, 65535;
	shr.u32 	%r11441, %r60646, 16;
	and.b32  	%r11442, %r60647, 65535;
	shr.u32 	%r11443, %r60647, 16;
	and.b32  	%r11444, %r60648, 65535;
	shr.u32 	%r11445, %r60648, 16;
	and.b32  	%r11446, %r60649, 65535;
	shr.u32 	%r11447, %r60649, 16;
	and.b32  	%r11448, %r60650, 65535;
	shr.u32 	%r11449, %r60650, 16;
	and.b32  	%r11450, %r60651, 65535;
	shr.u32 	%r11451, %r60651, 16;
	and.b32  	%r11452, %r60652, 65535;
	shr.u32 	%r11453, %r60652, 16;
	and.b32  	%r11454, %r60653, 65535;
	shr.u32 	%r11455, %r60653, 16;
	mov.b32 	%r60671, 0;
	mov.u32 	%r60681, %r60671;
	mov.u32 	%r60682, %r60671;
	mov.u32 	%r60683, %r60671;
	mov.u32 	%r60684, %r60671;
	mov.u32 	%r60685, %r60671;
	mov.u32 	%r60686, %r60671;
	mov.u32 	%r60687, %r60671;
	mov.u32 	%r60679, %r60671;
$L__BB0_4227:
	ld.param.u32 	%r55732, [_Z17ecm_stage1_kernelj4U256S_S_jPKjjjjjjjjPjS2_S2_S2_S2_S2__param_4];
	mul.wide.u32 	%rd376, %r60679, 4;
	add.s64 	%rd377, %rd10, %rd376;
	ld.local.u32 	%r54867, [%rd377];
	shr.u32 	%r54868, %r54867, 16;
	and.b32  	%r54869, %r54867, 65535;
	mul.lo.s32 	%r54870, %r11440, %r54869;
	mul.lo.s32 	%r54871, %r11440, %r54868;
	mad.lo.s32 	%r54872, %r11441, %r54869, %r54871;
	and.b32  	%r54873, %r54870, 65535;
	shl.b32 	%r54874, %r54872, 16;
	shr.u32 	%r54875, %r54870, 16;
	shr.u32 	%r54876, %r54872, 16;
	add.s32 	%r54877, %r54873, %r60671;
	add.s32 	%r54878, %r54877, %r54874;
	setp.lt.u32 	%p15372, %r54878, %r60671;
	selp.u32 	%r54879, 1, 0, %p15372;
	mad.lo.s32 	%r54880, %r11441, %r54868, %r54875;
	add.s32 	%r54881, %r54880, %r54876;
	add.s32 	%r54882, %r54881, %r54879;
	mul.lo.s32 	%r54883, %r11442, %r54869;
	mul.lo.s32 	%r54884, %r11442, %r54868;
	mad.lo.s32 	%r54885, %r11443, %r54869, %r54884;
	and.b32  	%r54886, %r54883, 65535;
	shl.b32 	%r54887, %r54885, 16;
	shr.u32 	%r54888, %r54883, 16;
	shr.u32 	%r54889, %r54885, 16;
	add.s32 	%r54890, %r54886, %r60681;
	add.s32 	%r54891, %r54890, %r54887;
	setp.lt.u32 	%p15373, %r54891, %r60681;
	selp.u32 	%r54892, 1, 0, %p15373;
	add.s32 	%r54893, %r54891, %r54882;
	setp.lt.u32 	%p15374, %r54893, %r54891;
	selp.u32 	%r54894, 1, 0, %p15374;
	mad.lo.s32 	%r54895, %r11443, %r54868, %r54888;
	add.s32 	%r54896, %r54895, %r54889;
	add.s32 	%r54897, %r54896, %r54892;
	add.s32 	%r54898, %r54897, %r54894;
	mul.lo.s32 	%r54899, %r11444, %r54869;
	mul.lo.s32 	%r54900, %r11444, %r54868;
	mad.lo.s32 	%r54901, %r11445, %r54869, %r54900;
	and.b32  	%r54902, %r54899, 65535;
	shl.b32 	%r54903, %r54901, 16;
	shr.u32 	%r54904, %r54899, 16;
	shr.u32 	%r54905, %r54901, 16;
	add.s32 	%r54906, %r54902, %r60682;
	add.s32 	%r54907, %r54906, %r54903;
	setp.lt.u32 	%p15375, %r54907, %r60682;
	selp.u32 	%r54908, 1, 0, %p15375;
	add.s32 	%r54909, %r54907, %r54898;
	setp.lt.u32 	%p15376, %r54909, %r54907;
	selp.u32 	%r54910, 1, 0, %p15376;
	mad.lo.s32 	%r54911, %r11445, %r54868, %r54904;
	add.s32 	%r54912, %r54911, %r54905;
	add.s32 	%r54913, %r54912, %r54908;
	add.s32 	%r54914, %r54913, %r54910;
	mul.lo.s32 	%r54915, %r11446, %r54869;
	mul.lo.s32 	%r54916, %r11446, %r54868;
	mad.lo.s32 	%r54917, %r11447, %r54869, %r54916;
	and.b32  	%r54918, %r54915, 65535;
	shl.b32 	%r54919, %r54917, 16;
	shr.u32 	%r54920, %r54915, 16;
	shr.u32 	%r54921, %r54917, 16;
	add.s32 	%r54922, %r54918, %r60683;
	add.s32 	%r54923, %r54922, %r54919;
	setp.lt.u32 	%p15377, %r54923, %r60683;
	selp.u32 	%r54924, 1, 0, %p15377;
	add.s32 	%r54925, %r54923, %r54914;
	setp.lt.u32 	%p15378, %r54925, %r54923;
	selp.u32 	%r54926, 1, 0, %p15378;
	mad.lo.s32 	%r54927, %r11447, %r54868, %r54920;
	add.s32 	%r54928, %r54927, %r54921;
	add.s32 	%r54929, %r54928, %r54924;
	add.s32 	%r54930, %r54929, %r54926;
	mul.lo.s32 	%r54931, %r11448, %r54869;
	mul.lo.s32 	%r54932, %r11448, %r54868;
	mad.lo.s32 	%r54933, %r11449, %r54869, %r54932;
	and.b32  	%r54934, %r54931, 65535;
	shl.b32 	%r54935, %r54933, 16;
	shr.u32 	%r54936, %r54931, 16;
	shr.u32 	%r54937, %r54933, 16;
	add.s32 	%r54938, %r54934, %r60684;
	add.s32 	%r54939, %r54938, %r54935;
	setp.lt.u32 	%p15379, %r54939, %r60684;
	selp.u32 	%r54940, 1, 0, %p15379;
	add.s32 	%r54941, %r54939, %r54930;
	setp.lt.u32 	%p15380, %r54941, %r54939;
	selp.u32 	%r54942, 1, 0, %p15380;
	mad.lo.s32 	%r54943, %r11449, %r54868, %r54936;
	add.s32 	%r54944, %r54943, %r54937;
	add.s32 	%r54945, %r54944, %r54940;
	add.s32 	%r54946, %r54945, %r54942;
	mul.lo.s32 	%r54947, %r11450, %r54869;
	mul.lo.s32 	%r54948, %r11450, %r54868;
	mad.lo.s32 	%r54949, %r11451, %r54869, %r54948;
	and.b32  	%r54950, %r54947, 65535;
	shl.b32 	%r54951, %r54949, 16;
	shr.u32 	%r54952, %r54947, 16;
	shr.u32 	%r54953, %r54949, 16;
	add.s32 	%r54954, %r54950, %r60685;
	add.s32 	%r54955, %r54954, %r54951;
	setp.lt.u32 	%p15381, %r54955, %r60685;
	selp.u32 	%r54956, 1, 0, %p15381;
	add.s32 	%r54957, %r54955, %r54946;
	setp.lt.u32 	%p15382, %r54957, %r54955;
	selp.u32 	%r54958, 1, 0, %p15382;
	mad.lo.s32 	%r54959, %r11451, %r54868, %r54952;
	add.s32 	%r54960, %r54959, %r54953;
	add.s32 	%r54961, %r54960, %r54956;
	add.s32 	%r54962, %r54961, %r54958;
	mul.lo.s32 	%r54963, %r11452, %r54869;
	mul.lo.s32 	%r54964, %r11452, %r54868;
	mad.lo.s32 	%r54965, %r11453, %r54869, %r54964;
	and.b32  	%r54966, %r54963, 65535;
	shl.b32 	%r54967, %r54965, 16;
	shr.u32 	%r54968, %r54963, 16;
	shr.u32 	%r54969, %r54965, 16;
	add.s32 	%r54970, %r54966, %r60686;
	add.s32 	%r54971, %r54970, %r54967;
	setp.lt.u32 	%p15383, %r54971, %r60686;
	selp.u32 	%r54972, 1, 0, %p15383;
	add.s32 	%r54973, %r54971, %r54962;
	setp.lt.u32 	%p15384, %r54973, %r54971;
	selp.u32 	%r54974, 1, 0, %p15384;
	mad.lo.s32 	%r54975, %r11453, %r54868, %r54968;
	add.s32 	%r54976, %r54975, %r54969;
	add.s32 	%r54977, %r54976, %r54972;
	add.s32 	%r54978, %r54977, %r54974;
	mul.lo.s32 	%r54979, %r11454, %r54869;
	mul.lo.s32 	%r54980, %r11454, %r54868;
	mad.lo.s32 	%r54981, %r11455, %r54869, %r54980;
	and.b32  	%r54982, %r54979, 65535;
	shl.b32 	%r54983, %r54981, 16;
	shr.u32 	%r54984, %r54979, 16;
	shr.u32 	%r54985, %r54981, 16;
	add.s32 	%r54986, %r54982, %r60687;
	add.s32 	%r54987, %r54986, %r54983;
	setp.lt.u32 	%p15385, %r54987, %r60687;
	selp.u32 	%r54988, 1, 0, %p15385;
	add.s32 	%r54989, %r54987, %r54978;
	setp.lt.u32 	%p15386, %r54989, %r54987;
	selp.u32 	%r54990, 1, 0, %p15386;
	mad.lo.s32 	%r54991, %r11455, %r54868, %r54984;
	add.s32 	%r54992, %r54991, %r54985;
	add.s32 	%r54993, %r54992, %r54988;
	add.s32 	%r54994, %r54993, %r54990;
	mul.lo.s32 	%r54995, %r54878, %r55732;
	shr.u32 	%r54996, %r54995, 16;
	and.b32  	%r54997, %r54995, 65535;
	and.b32  	%r54998, %r11769, 65535;
	mul.lo.s32 	%r54999, %r54998, %r54997;
	shr.u32 	%r55000, %r11769, 16;
	mul.lo.s32 	%r55001, %r54998, %r54996;
	mad.lo.s32 	%r55002, %r55000, %r54997, %r55001;
	and.b32  	%r55003, %r54999, 65535;
	shl.b32 	%r55004, %r55002, 16;
	shr.u32 	%r55005, %r54999, 16;
	shr.u32 	%r55006, %r55002, 16;
	add.s32 	%r55007, %r55003, %r54878;
	add.s32 	%r55008, %r55007, %r55004;
	setp.lt.u32 	%p15387, %r55008, %r54878;
	selp.u32 	%r55009, 1, 0, %p15387;
	mad.lo.s32 	%r55010, %r55000, %r54996, %r55005;
	add.s32 	%r55011, %r55010, %r55006;
	add.s32 	%r55012, %r55011, %r55009;
	and.b32  	%r55013, %r11770, 65535;
	mul.lo.s32 	%r55014, %r55013, %r54997;
	shr.u32 	%r55015, %r11770, 16;
	mul.lo.s32 	%r55016, %r55013, %r54996;
	mad.lo.s32 	%r55017, %r55015, %r54997, %r55016;
	and.b32  	%r55018, %r55014, 65535;
	shl.b32 	%r55019, %r55017, 16;
	shr.u32 	%r55020, %r55014, 16;
	shr.u32 	%r55021, %r55017, 16;
	add.s32 	%r55022, %r55018, %r54893;
	add.s32 	%r55023, %r55022, %r55019;
	setp.lt.u32 	%p15388, %r55023, %r54893;
	selp.u32 	%r55024, 1, 0, %p15388;
	add.s32 	%r60671, %r55023, %r55012;
	setp.lt.u32 	%p15389, %r60671, %r55023;
	selp.u32 	%r55025, 1, 0, %p15389;
	mad.lo.s32 	%r55026, %r55015, %r54996, %r55020;
	add.s32 	%r55027, %r55026, %r55021;
	add.s32 	%r55028, %r55027, %r55024;
	add.s32 	%r55029, %r55028, %r55025;
	and.b32  	%r55030, %r11771, 65535;
	mul.lo.s32 	%r55031, %r55030, %r54997;
	shr.u32 	%r55032, %r11771, 16;
	mul.lo.s32 	%r55033, %r55030, %r54996;
	mad.lo.s32 	%r55034, %r55032, %r54997, %r55033;
	and.b32  	%r55035, %r55031, 65535;
	shl.b32 	%r55036, %r55034, 16;
	shr.u32 	%r55037, %r55031, 16;
	shr.u32 	%r55038, %r55034, 16;
	add.s32 	%r55039, %r55035, %r54909;
	add.s32 	%r55040, %r55039, %r55036;
	setp.lt.u32 	%p15390, %r55040, %r54909;
	selp.u32 	%r55041, 1, 0, %p15390;
	add.s32 	%r60681, %r55040, %r55029;
	setp.lt.u32 	%p15391, %r60681, %r55040;
	selp.u32 	%r55042, 1, 0, %p15391;
	mad.lo.s32 	%r55043, %r55032, %r54996, %r55037;
	add.s32 	%r55044, %r55043, %r55038;
	add.s32 	%r55045, %r55044, %r55041;
	add.s32 	%r55046, %r55045, %r55042;
	and.b32  	%r55047, %r11772, 65535;
	mul.lo.s32 	%r55048, %r55047, %r54997;
	shr.u32 	%r55049, %r11772, 16;
	mul.lo.s32 	%r55050, %r55047, %r54996;
	mad.lo.s32 	%r55051, %r55049, %r54997, %r55050;
	and.b32  	%r55052, %r55048, 65535;
	shl.b32 	%r55053, %r55051, 16;
	shr.u32 	%r55054, %r55048, 16;
	shr.u32 	%r55055, %r55051, 16;
	add.s32 	%r55056, %r55052, %r54925;
	add.s32 	%r55057, %r55056, %r55053;
	setp.lt.u32 	%p15392, %r55057, %r54925;
	selp.u32 	%r55058, 1, 0, %p15392;
	add.s32 	%r60682, %r55057, %r55046;
	setp.lt.u32 	%p15393, %r60682, %r55057;
	selp.u32 	%r55059, 1, 0, %p15393;
	mad.lo.s32 	%r55060, %r55049, %r54996, %r55054;
	add.s32 	%r55061, %r55060, %r55055;
	add.s32 	%r55062, %r55061, %r55058;
	add.s32 	%r55063, %r55062, %r55059;
	and.b32  	%r55064, %r11773, 65535;
	mul.lo.s32 	%r55065, %r55064, %r54997;
	shr.u32 	%r55066, %r11773, 16;
	mul.lo.s32 	%r55067, %r55064, %r54996;
	mad.lo.s32 	%r55068, %r55066, %r54997, %r55067;
	and.b32  	%r55069, %r55065, 65535;
	shl.b32 	%r55070, %r55068, 16;
	shr.u32 	%r55071, %r55065, 16;
	shr.u32 	%r55072, %r55068, 16;
	add.s32 	%r55073, %r55069, %r54941;
	add.s32 	%r55074, %r55073, %r55070;
	setp.lt.u32 	%p15394, %r55074, %r54941;
	selp.u32 	%r55075, 1, 0, %p15394;
	add.s32 	%r60683, %r55074, %r55063;
	setp.lt.u32 	%p15395, %r60683, %r55074;
	selp.u32 	%r55076, 1, 0, %p15395;
	mad.lo.s32 	%r55077, %r55066, %r54996, %r55071;
	add.s32 	%r55078, %r55077, %r55072;
	add.s32 	%r55079, %r55078, %r55075;
	add.s32 	%r55080, %r55079, %r55076;
	and.b32  	%r55081, %r11774, 65535;
	mul.lo.s32 	%r55082, %r55081, %r54997;
	shr.u32 	%r55083, %r11774, 16;
	mul.lo.s32 	%r55084, %r55081, %r54996;
	mad.lo.s32 	%r55085, %r55083, %r54997, %r55084;
	and.b32  	%r55086, %r55082, 65535;
	shl.b32 	%r55087, %r55085, 16;
	shr.u32 	%r55088, %r55082, 16;
	shr.u32 	%r55089, %r55085, 16;
	add.s32 	%r55090, %r55086, %r54957;
	add.s32 	%r55091, %r55090, %r55087;
	setp.lt.u32 	%p15396, %r55091, %r54957;
	selp.u32 	%r55092, 1, 0, %p15396;
	add.s32 	%r60684, %r55091, %r55080;
	setp.lt.u32 	%p15397, %r60684, %r55091;
	selp.u32 	%r55093, 1, 0, %p15397;
	mad.lo.s32 	%r55094, %r55083, %r54996, %r55088;
	add.s32 	%r55095, %r55094, %r55089;
	add.s32 	%r55096, %r55095, %r55092;
	add.s32 	%r55097, %r55096, %r55093;
	and.b32  	%r55098, %r11775, 65535;
	mul.lo.s32 	%r55099, %r55098, %r54997;
	shr.u32 	%r55100, %r11775, 16;
	mul.lo.s32 	%r55101, %r55098, %r54996;
	mad.lo.s32 	%r55102, %r55100, %r54997, %r55101;
	and.b32  	%r55103, %r55099, 65535;
	shl.b32 	%r55104, %r55102, 16;
	shr.u32 	%r55105, %r55099, 16;
	shr.u32 	%r55106, %r55102, 16;
	add.s32 	%r55107, %r55103, %r54973;
	add.s32 	%r55108, %r55107, %r55104;
	setp.lt.u32 	%p15398, %r55108, %r54973;
	selp.u32 	%r55109, 1, 0, %p15398;
	add.s32 	%r60685, %r55108, %r55097;
	setp.lt.u32 	%p15399, %r60685, %r55108;
	selp.u32 	%r55110, 1, 0, %p15399;
	mad.lo.s32 	%r55111, %r55100, %r54996, %r55105;
	add.s32 	%r55112, %r55111, %r55106;
	add.s32 	%r55113, %r55112, %r55109;
	add.s32 	%r55114, %r55113, %r55110;
	and.b32  	%r55115, %r11776, 65535;
	mul.lo.s32 	%r55116, %r55115, %r54997;
	shr.u32 	%r55117, %r11776, 16;
	mul.lo.s32 	%r55118, %r55115, %r54996;
	mad.lo.s32 	%r55119, %r55117, %r54997, %r55118;
	and.b32  	%r55120, %r55116, 65535;
	shl.b32 	%r55121, %r55119, 16;
	shr.u32 	%r55122, %r55116, 16;
	shr.u32 	%r55123, %r55119, 16;
	add.s32 	%r55124, %r55120, %r54989;
	add.s32 	%r55125, %r55124, %r55121;
	setp.lt.u32 	%p15400, %r55125, %r54989;
	selp.u32 	%r55126, 1, 0, %p15400;
	add.s32 	%r60686, %r55125, %r55114;
	setp.lt.u32 	%p15401, %r60686, %r55125;
	selp.u32 	%r55127, 1, 0, %p15401;
	mad.lo.s32 	%r55128, %r55117, %r54996, %r55122;
	add.s32 	%r55129, %r55128, %r55123;
	add.s32 	%r55130, %r55129, %r55126;
	add.s32 	%r55131, %r55130, %r55127;
	add.s32 	%r60687, %r54994, %r55131;
	add.s32 	%r60679, %r60679, 1;
	setp.ne.s32 	%p15402, %r60679, 8;
	@%p15402 bra 	$L__BB0_4227;
	setp.lt.u32 	%p15403, %r60687, %r11776;
	mov.u32 	%r60680, %r60671;
	@%p15403 bra 	$L__BB0_4243;
	setp.gt.u32 	%p15404, %r60687, %r11776;
	@%p15404 bra 	$L__BB0_4242;
	setp.lt.u32 	%p15405, %r60686, %r11775;
	mov.u32 	%r60680, %r60671;
	@%p15405 bra 	$L__BB0_4243;
	setp.gt.u32 	%p15406, %r60686, %r11775;
	@%p15406 bra 	$L__BB0_4242;
	setp.lt.u32 	%p15407, %r60685, %r11774;
	mov.u32 	%r60680, %r60671;
	@%p15407 bra 	$L__BB0_4243;
	setp.gt.u32 	%p15408, %r60685, %r11774;
	@%p15408 bra 	$L__BB0_4242;
	setp.lt.u32 	%p15409, %r60684, %r11773;
	mov.u32 	%r60680, %r60671;
	@%p15409 bra 	$L__BB0_4243;
	setp.gt.u32 	%p15410, %r60684, %r11773;
	@%p15410 bra 	$L__BB0_4242;
	setp.lt.u32 	%p15411, %r60683, %r11772;
	mov.u32 	%r60680, %r60671;
	@%p15411 bra 	$L__BB0_4243;
	setp.gt.u32 	%p15412, %r60683, %r11772;
	@%p15412 bra 	$L__BB0_4242;
	setp.lt.u32 	%p15413, %r60682, %r11771;
	mov.u32 	%r60680, %r60671;
	@%p15413 bra 	$L__BB0_4243;
	setp.gt.u32 	%p15414, %r60682, %r11771;
	@%p15414 bra 	$L__BB0_4242;
	setp.lt.u32 	%p15415, %r60681, %r11770;
	mov.u32 	%r60680, %r60671;
	@%p15415 bra 	$L__BB0_4243;
	setp.le.u32 	%p15416, %r60681, %r11770;
	setp.lt.u32 	%p15417, %r60671, %r11769;
	and.pred  	%p15418, %p15416, %p15417;
	mov.u32 	%r60680, %r60671;
	@%p15418 bra 	$L__BB0_4243;
$L__BB0_4242:
	sub.s32 	%r60680, %r60671, %r11769;
	setp.lt.u32 	%p15419, %r60671, %r11769;
	selp.u32 	%r55132, 1, 0, %p15419;
	sub.s32 	%r55133, %r60681, %r11770;
	setp.lt.u32 	%p15420, %r60681, %r11770;
	selp.s32 	%r55134, -1, 0, %p15419;
	add.s32 	%r60681, %r55133, %r55134;
	setp.lt.u32 	%p15421, %r55133, %r55132;
	or.pred  	%p15422, %p15420, %p15421;
	selp.u32 	%r55135, 1, 0, %p15422;
	sub.s32 	%r55136, %r60682, %r11771;
	setp.lt.u32 	%p15423, %r60682, %r11771;
	selp.s32 	%r55137, -1, 0, %p15422;
	add.s32 	%r60682, %r55136, %r55137;
	setp.lt.u32 	%p15424, %r55136, %r55135;
	or.pred  	%p15425, %p15423, %p15424;
	selp.u32 	%r55138, 1, 0, %p15425;
	sub.s32 	%r55139, %r60683, %r11772;
	setp.lt.u32 	%p15426, %r60683, %r11772;
	selp.s32 	%r55140, -1, 0, %p15425;
	add.s32 	%r60683, %r55139, %r55140;
	setp.lt.u32 	%p15427, %r55139, %r55138;
	or.pred  	%p15428, %p15426, %p15427;
	selp.u32 	%r55141, 1, 0, %p15428;
	sub.s32 	%r55142, %r60684, %r11773;
	setp.lt.u32 	%p15429, %r60684, %r11773;
	selp.s32 	%r55143, -1, 0, %p15428;
	add.s32 	%r60684, %r55142, %r55143;
	setp.lt.u32 	%p15430, %r55142, %r55141;
	or.pred  	%p15431, %p15429, %p15430;
	selp.u32 	%r55144, 1, 0, %p15431;
	sub.s32 	%r55145, %r60685, %r11774;
	setp.lt.u32 	%p15432, %r60685, %r11774;
	selp.s32 	%r55146, -1, 0, %p15431;
	add.s32 	%r60685, %r55145, %r55146;
	setp.lt.u32 	%p15433, %r55145, %r55144;
	or.pred  	%p15434, %p15432, %p15433;
	selp.u32 	%r55147, 1, 0, %p15434;
	sub.s32 	%r55148, %r60686, %r11775;
	setp.lt.u32 	%p15435, %r60686, %r11775;
	selp.s32 	%r55149, -1, 0, %p15434;
	add.s32 	%r60686, %r55148, %r55149;
	setp.lt.u32 	%p15436, %r55148, %r55147;
	or.pred  	%p15437, %p15435, %p15436;
	selp.s32 	%r55150, -1, 0, %p15437;
	sub.s32 	%r55151, %r60687, %r11776;
	add.s32 	%r60687, %r55151, %r55150;
$L__BB0_4243:
	mov.b16 	%rs111, 1;
$L__BB0_4244:
	add.s32 	%r11527, %r60420, -1;
	setp.ne.s32 	%p15438, %r60420, 0;
	mov.u32 	%r60420, %r11527;
	@%p15438 bra 	$L__BB0_3900;
$L__BB0_4245:
	add.s32 	%r60387, %r60387, 1;
	setp.ne.s32 	%p15439, %r60387, %r11;
	mov.u32 	%r60687, %r60570;
	mov.u32 	%r60686, %r60569;
	mov.u32 	%r60685, %r60568;
	mov.u32 	%r60684, %r60567;
	mov.u32 	%r60683, %r60566;
	mov.u32 	%r60682, %r60565;
	mov.u32 	%r60681, %r60564;
	mov.u32 	%r60680, %r60563;
	mov.u32 	%r60670, %r60536;
	mov.u32 	%r60669, %r60535;
	mov.u32 	%r60668, %r60534;
	mov.u32 	%r60667, %r60533;
	mov.u32 	%r60666, %r60532;
	mov.u32 	%r60665, %r60531;
	mov.u32 	%r60664, %r60530;
	mov.u32 	%r60663, %r60529;
	@%p15439 bra 	$L__BB0_3898;
	st.local.u32 	[%rd38], %r60529;
	st.local.u32 	[%rd38+4], %r60530;
	st.local.u32 	[%rd38+8], %r60531;
	st.local.u32 	[%rd38+12], %r60532;
	st.local.u32 	[%rd38+16], %r60533;
	st.local.u32 	[%rd38+20], %r60534;
	st.local.u32 	[%rd38+24], %r60535;
	st.local.u32 	[%rd38+28], %r60536;
	st.local.u32 	[%rd38+32], %r60563;
	st.local.u32 	[%rd38+36], %r60564;
	st.local.u32 	[%rd38+40], %r60565;
	st.local.u32 	[%rd38+44], %r60566;
	st.local.u32 	[%rd38+48], %r60567;
	st.local.u32 	[%rd38+52], %r60568;
	st.local.u32 	[%rd38+56], %r60569;
	st.local.u32 	[%rd38+60], %r60570;
$L__BB0_4247:
	ld.param.u64 	%rd411, [_Z17ecm_stage1_kernelj4U256S_S_jPKjjjjjjjjPjS2_S2_S2_S2_S2__param_18];
	ld.param.u32 	%r55742, [_Z17ecm_stage1_kernelj4U256S_S_jPKjjjjjjjjPjS2_S2_S2_S2_S2__param_8];
	ld.param.u32 	%r55740, [_Z17ecm_stage1_kernelj4U256S_S_jPKjjjjjjjjPjS2_S2_S2_S2_S2__param_7];
	ld.param.u32 	%r55736, [_Z17ecm_stage1_kernelj4U256S_S_jPKjjjjjjjjPjS2_S2_S2_S2_S2__param_6];
	mov.u32 	%r55152, %ctaid.x;
	mov.u32 	%r55153, %ntid.x;
	mov.u32 	%r55154, %tid.x;
	mad.lo.s32 	%r11545, %r55152, %r55153, %r55154;
	mul.lo.s32 	%r11546, %r11545, 12;
	cvta.to.global.u64 	%rd292, %rd411;
	add.s32 	%r55155, %r55742, %r55740;
	setp.ge.u32 	%p15440, %r55155, %r55736;
	@%p15440 bra 	$L__BB0_4249;
	ld.param.u64 	%rd410, [_Z17ecm_stage1_kernelj4U256S_S_jPKjjjjjjjjPjS2_S2_S2_S2_S2__param_17];
	ld.param.u64 	%rd409, [_Z17ecm_stage1_kernelj4U256S_S_jPKjjjjjjjjPjS2_S2_S2_S2_S2__param_16];
	ld.param.u64 	%rd408, [_Z17ecm_stage1_kernelj4U256S_S_jPKjjjjjjjjPjS2_S2_S2_S2_S2__param_15];
	ld.param.u64 	%rd407, [_Z17ecm_stage1_kernelj4U256S_S_jPKjjjjjjjjPjS2_S2_S2_S2_S2__param_14];
	ld.param.u64 	%rd406, [_Z17ecm_stage1_kernelj4U256S_S_jPKjjjjjjjjPjS2_S2_S2_S2_S2__param_13];
	shl.b32 	%r55561, %r11545, 3;
	ld.local.u32 	%r55562, [%rd38];
	cvta.to.global.u64 	%rd384, %rd406;
	mul.wide.u32 	%rd385, %r55561, 4;
	add.s64 	%rd386, %rd384, %rd385;
	st.global.u32 	[%rd386], %r55562;
	ld.local.u32 	%r55563, [%rd38+32];
	cvta.to.global.u64 	%rd387, %rd407;
	add.s64 	%rd388, %rd387, %rd385;
	st.global.u32 	[%rd388], %r55563;
	ld.local.u32 	%r55564, [%rd39];
	cvta.to.global.u64 	%rd389, %rd408;
	add.s64 	%rd390, %rd389, %rd385;
	st.global.u32 	[%rd390], %r55564;
	ld.local.u32 	%r55565, [%rd38+4];
	st.global.u32 	[%rd386+4], %r55565;
	ld.local.u32 	%r55566, [%rd38+36];
	st.global.u32 	[%rd388+4], %r55566;
	ld.local.u32 	%r55567, [%rd39+4];
	st.global.u32 	[%rd390+4], %r55567;
	ld.local.u32 	%r55568, [%rd38+8];
	st.global.u32 	[%rd386+8], %r55568;
	ld.local.u32 	%r55569, [%rd38+40];
	st.global.u32 	[%rd388+8], %r55569;
	ld.local.u32 	%r55570, [%rd39+8];
	st.global.u32 	[%rd390+8], %r55570;
	ld.local.u32 	%r55571, [%rd38+12];
	st.global.u32 	[%rd386+12], %r55571;
	ld.local.u32 	%r55572, [%rd38+44];
	st.global.u32 	[%rd388+12], %r55572;
	ld.local.u32 	%r55573, [%rd39+12];
	st.global.u32 	[%rd390+12], %r55573;
	ld.local.u32 	%r55574, [%rd38+16];
	st.global.u32 	[%rd386+16], %r55574;
	ld.local.u32 	%r55575, [%rd38+48];
	st.global.u32 	[%rd388+16], %r55575;
	ld.local.u32 	%r55576, [%rd39+16];
	st.global.u32 	[%rd390+16], %r55576;
	ld.local.u32 	%r55577, [%rd38+20];
	st.global.u32 	[%rd386+20], %r55577;
	ld.local.u32 	%r55578, [%rd38+52];
	st.global.u32 	[%rd388+20], %r55578;
	ld.local.u32 	%r55579, [%rd39+20];
	st.global.u32 	[%rd390+20], %r55579;
	ld.local.u32 	%r55580, [%rd38+24];
	st.global.u32 	[%rd386+24], %r55580;
	ld.local.u32 	%r55581, [%rd38+56];
	st.global.u32 	[%rd388+24], %r55581;
	ld.local.u32 	%r55582, [%rd39+24];
	st.global.u32 	[%rd390+24], %r55582;
	ld.local.u32 	%r55583, [%rd38+28];
	st.global.u32 	[%rd386+28], %r55583;
	ld.local.u32 	%r55584, [%rd38+60];
	st.global.u32 	[%rd388+28], %r55584;
	ld.local.u32 	%r55585, [%rd39+28];
	st.global.u32 	[%rd390+28], %r55585;
	cvta.to.global.u64 	%rd391, %rd409;
	mul.wide.u32 	%rd392, %r11545, 4;
	add.s64 	%rd393, %rd391, %rd392;
	st.global.u32 	[%rd393], %r60369;
	cvta.to.global.u64 	%rd394, %rd410;
	add.s64 	%rd395, %rd394, %rd392;
	mov.b32 	%r55586, 1;
	st.global.u32 	[%rd395], %r55586;
	add.s32 	%r55587, %r11546, 8;
	mul.wide.u32 	%rd396, %r55587, 4;
	add.s64 	%rd397, %rd292, %rd396;
	mov.b32 	%r55588, 0;
	st.global.u32 	[%rd397], %r55588;
	bra.uni 	$L__BB0_4332;
$L__BB0_4249:
	ld.param.u32 	%r55746, [_Z17ecm_stage1_kernelj4U256S_S_jPKjjjjjjjjPjS2_S2_S2_S2_S2__param_12];
	and.b32  	%r55156, %r55746, 1;
	setp.eq.b32 	%p15441, %r55156, 1;
	not.pred 	%p15442, %p15441;
	@%p15442 bra 	$L__BB0_4314;
	and.b32  	%r11555, %r11769, 65535;
	shr.u32 	%r11556, %r11769, 16;
	and.b32  	%r11557, %r11770, 65535;
	shr.u32 	%r11558, %r11770, 16;
	and.b32  	%r11559, %r11771, 65535;
	shr.u32 	%r11560, %r11771, 16;
	and.b32  	%r11561, %r11772, 65535;
	shr.u32 	%r11562, %r11772, 16;
	and.b32  	%r11563, %r11773, 65535;
	shr.u32 	%r11564, %r11773, 16;
	and.b32  	%r11565, %r11774, 65535;
	shr.u32 	%r11566, %r11774, 16;
	and.b32  	%r11567, %r11775, 65535;
	shr.u32 	%r11568, %r11775, 16;
	and.b32  	%r11569, %r11776, 65535;
	shr.u32 	%r11570, %r11776, 16;
	add.s64 	%rd537, %rd38, 32;
	mov.b32 	%r60736, 0;
	mov.u32 	%r60746, %r60736;
	mov.u32 	%r60747, %r60736;
	mov.u32 	%r60748, %r60736;
	mov.u32 	%r60749, %r60736;
	mov.u32 	%r60750, %r60736;
	mov.u32 	%r60751, %r60736;
	mov.u32 	%r60752, %r60736;
	mov.u32 	%r60744, %r60736;
$L__BB0_4251:
	ld.param.u32 	%r55733, [_Z17ecm_stage1_kernelj4U256S_S_jPKjjjjjjjjPjS2_S2_S2_S2_S2__param_4];
	ld.local.u32 	%r55158, [%rd537];
	and.b32  	%r55159, %r55158, 65535;
	and.b32  	%r55160, %r55158, -65536;
	add.s32 	%r55161, %r55159, %r60736;
	add.s32 	%r55162, %r55161, %r55160;
	setp.lt.u32 	%p15443, %r55162, %r60736;
	selp.u32 	%r55163, 1, 0, %p15443;
	add.s32 	%r55164, %r60746, %r55163;
	setp.lt.u32 	%p15444, %r55164, %r60746;
	selp.u32 	%r55165, 1, 0, %p15444;
	add.s32 	%r55166, %r60747, %r55165;
	setp.lt.u32 	%p15445, %r55166, %r60747;
	selp.u32 	%r55167, 1, 0, %p15445;
	add.s32 	%r55168, %r60748, %r55167;
	setp.lt.u32 	%p15446, %r55168, %r60748;
	selp.u32 	%r55169, 1, 0, %p15446;
	add.s32 	%r55170, %r60749, %r55169;
	setp.lt.u32 	%p15447, %r55170, %r60749;
	selp.u32 	%r55171, 1, 0, %p15447;
	add.s32 	%r55172, %r60750, %r55171;
	setp.lt.u32 	%p15448, %r55172, %r60750;
	selp.u32 	%r55173, 1, 0, %p15448;
	add.s32 	%r55174, %r60751, %r55173;
	setp.lt.u32 	%p15449, %r55174, %r60751;
	selp.u32 	%r55175, 1, 0, %p15449;
	add.s32 	%r55176, %r60752, %r55175;
	setp.lt.u32 	%p15450, %r55176, %r60752;
	selp.u32 	%r55177, 1, 0, %p15450;
	mul.lo.s32 	%r55178, %r55162, %r55733;
	shr.u32 	%r55179, %r55178, 16;
	and.b32  	%r55180, %r55178, 65535;
	mul.lo.s32 	%r55181, %r11555, %r55180;
	mul.lo.s32 	%r55182, %r11555, %r55179;
	mad.lo.s32 	%r55183, %r11556, %r55180, %r55182;
	and.b32  	%r55184, %r55181, 65535;
	shl.b32 	%r55185, %r55183, 16;
	shr.u32 	%r55186, %r55181, 16;
	shr.u32 	%r55187, %r55183, 16;
	add.s32 	%r55188, %r55184, %r55162;
	add.s32 	%r55189, %r55188, %r55185;
	setp.lt.u32 	%p15451, %r55189, %r55162;
	selp.u32 	%r55190, 1, 0, %p15451;
	mad.lo.s32 	%r55191, %r11556, %r55179, %r55186;
	add.s32 	%r55192, %r55191, %r55187;
	add.s32 	%r55193, %r55192, %r55190;
	mul.lo.s32 	%r55194, %r11557, %r55180;
	mul.lo.s32 	%r55195, %r11557, %r55179;
	mad.lo.s32 	%r55196, %r11558, %r55180, %r55195;
	and.b32  	%r55197, %r55194, 65535;
	shl.b32 	%r55198, %r55196, 16;
	shr.u32 	%r55199, %r55194, 16;
	shr.u32 	%r55200, %r55196, 16;
	add.s32 	%r55201, %r55197, %r55164;
	add.s32 	%r55202, %r55201, %r55198;
	setp.lt.u32 	%p15452, %r55202, %r55164;
	selp.u32 	%r55203, 1, 0, %p15452;
	add.s32 	%r60736, %r55202, %r55193;
	setp.lt.u32 	%p15453, %r60736, %r55202;
	selp.u32 	%r55204, 1, 0, %p15453;
	mad.lo.s32 	%r55205, %r11558, %r55179, %r55199;
	add.s32 	%r55206, %r55205, %r55200;
	add.s32 	%r55207, %r55206, %r55203;
	add.s32 	%r55208, %r55207, %r55204;
	mul.lo.s32 	%r55209, %r11559, %r55180;
	mul.lo.s32 	%r55210, %r11559, %r55179;
	mad.lo.s32 	%r55211, %r11560, %r55180, %r55210;
	and.b32  	%r55212, %r55209, 65535;
	shl.b32 	%r55213, %r55211, 16;
	shr.u32 	%r55214, %r55209, 16;
	shr.u32 	%r55215, %r55211, 16;
	add.s32 	%r55216, %r55212, %r55166;
	add.s32 	%r55217, %r55216, %r55213;
	setp.lt.u32 	%p15454, %r55217, %r55166;
	selp.u32 	%r55218, 1, 0, %p15454;
	add.s32 	%r60746, %r55217, %r55208;
	setp.lt.u32 	%p15455, %r60746, %r55217;
	selp.u32 	%r55219, 1, 0, %p15455;
	mad.lo.s32 	%r55220, %r11560, %r55179, %r55214;
	add.s32 	%r55221, %r55220, %r55215;
	add.s32 	%r55222, %r55221, %r55218;
	add.s32 	%r55223, %r55222, %r55219;
	mul.lo.s32 	%r55224, %r11561, %r55180;
	mul.lo.s32 	%r55225, %r11561, %r55179;
	mad.lo.s32 	%r55226, %r11562, %r55180, %r55225;
	and.b32  	%r55227, %r55224, 65535;
	shl.b32 	%r55228, %r55226, 16;
	shr.u32 	%r55229, %r55224, 16;
	shr.u32 	%r55230, %r55226, 16;
	add.s32 	%r55231, %r55227, %r55168;
	add.s32 	%r55232, %r55231, %r55228;
	setp.lt.u32 	%p15456, %r55232, %r55168;
	selp.u32 	%r55233, 1, 0, %p15456;
	add.s32 	%r60747, %r55232, %r55223;
	setp.lt.u32 	%p15457, %r60747, %r55232;
	selp.u32 	%r55234, 1, 0, %p15457;
	mad.lo.s32 	%r55235, %r11562, %r55179, %r55229;
	add.s32 	%r55236, %r55235, %r55230;
	add.s32 	%r55237, %r55236, %r55233;
	add.s32 	%r55238, %r55237, %r55234;
	mul.lo.s32 	%r55239, %r11563, %r55180;
	mul.lo.s32 	%r55240, %r11563, %r55179;
	mad.lo.s32 	%r55241, %r11564, %r55180, %r55240;
	and.b32  	%r55242, %r55239, 65535;
	shl.b32 	%r55243, %r55241, 16;
	shr.u32 	%r55244, %r55239, 16;
	shr.u32 	%r55245, %r55241, 16;
	add.s32 	%r55246, %r55242, %r55170;
	add.s32 	%r55247, %r55246, %r55243;
	setp.lt.u32 	%p15458, %r55247, %r55170;
	selp.u32 	%r55248, 1, 0, %p15458;
	add.s32 	%r60748, %r55247, %r55238;
	setp.lt.u32 	%p15459, %r60748, %r55247;
	selp.u32 	%r55249, 1, 0, %p15459;
	mad.lo.s32 	%r55250, %r11564, %r55179, %r55244;
	add.s32 	%r55251, %r55250, %r55245;
	add.s32 	%r55252, %r55251, %r55248;
	add.s32 	%r55253, %r55252, %r55249;
	mul.lo.s32 	%r55254, %r11565, %r55180;
	mul.lo.s32 	%r55255, %r11565, %r55179;
	mad.lo.s32 	%r55256, %r11566, %r55180, %r55255;
	and.b32  	%r55257, %r55254, 65535;
	shl.b32 	%r55258, %r55256, 16;
	shr.u32 	%r55259, %r55254, 16;
	shr.u32 	%r55260, %r55256, 16;
	add.s32 	%r55261, %r55257, %r55172;
	add.s32 	%r55262, %r55261, %r55258;
	setp.lt.u32 	%p15460, %r55262, %r55172;
	selp.u32 	%r55263, 1, 0, %p15460;
	add.s32 	%r60749, %r55262, %r55253;
	setp.lt.u32 	%p15461, %r60749, %r55262;
	selp.u32 	%r55264, 1, 0, %p15461;
	mad.lo.s32 	%r55265, %r11566, %r55179, %r55259;
	add.s32 	%r55266, %r55265, %r55260;
	add.s32 	%r55267, %r55266, %r55263;
	add.s32 	%r55268, %r55267, %r55264;
	mul.lo.s32 	%r55269, %r11567, %r55180;
	mul.lo.s32 	%r55270, %r11567, %r55179;
	mad.lo.s32 	%r55271, %r11568, %r55180, %r55270;
	and.b32  	%r55272, %r55269, 65535;
	shl.b32 	%r55273, %r55271, 16;
	shr.u32 	%r55274, %r55269, 16;
	shr.u32 	%r55275, %r55271, 16;
	add.s32 	%r55276, %r55272, %r55174;
	add.s32 	%r55277, %r55276, %r55273;
	setp.lt.u32 	%p15462, %r55277, %r55174;
	selp.u32 	%r55278, 1, 0, %p15462;
	add.s32 	%r60750, %r55277, %r55268;
	setp.lt.u32 	%p15463, %r60750, %r55277;
	selp.u32 	%r55279, 1, 0, %p15463;
	mad.lo.s32 	%r55280, %r11568, %r55179, %r55274;
	add.s32 	%r55281, %r55280, %r55275;
	add.s32 	%r55282, %r55281, %r55278;
	add.s32 	%r55283, %r55282, %r55279;
	mul.lo.s32 	%r55284, %r11569, %r55180;
	mul.lo.s32 	%r55285, %r11569, %r55179;
	mad.lo.s32 	%r55286, %r11570, %r55180, %r55285;
	and.b32  	%r55287, %r55284, 65535;
	shl.b32 	%r55288, %r55286, 16;
	shr.u32 	%r55289, %r55284, 16;
	shr.u32 	%r55290, %r55286, 16;
	add.s32 	%r55291, %r55287, %r55176;
	add.s32 	%r55292, %r55291, %r55288;
	setp.lt.u32 	%p15464, %r55292, %r55176;
	selp.u32 	%r55293, 1, 0, %p15464;
	add.s32 	%r60751, %r55292, %r55283;
	setp.lt.u32 	%p15465, %r60751, %r55292;
	selp.u32 	%r55294, 1, 0, %p15465;
	mad.lo.s32 	%r55295, %r11570, %r55179, %r55289;
	add.s32 	%r55296, %r55295, %r55290;
	add.s32 	%r55297, %r55296, %r55293;
	add.s32 	%r55298, %r55297, %r55294;
	add.s32 	%r60752, %r55298, %r55177;
	add.s32 	%r60744, %r60744, 1;
	add.s64 	%rd537, %rd537, 4;
	setp.ne.s32 	%p15466, %r60744, 8;
	@%p15466 bra 	$L__BB0_4251;
	setp.lt.u32 	%p15467, %r60752, %r11776;
	mov.u32 	%r60745, %r60736;
	@%p15467 bra 	$L__BB0_4267;
	setp.gt.u32 	%p15468, %r60752, %r11776;
	@%p15468 bra 	$L__BB0_4266;
	setp.lt.u32 	%p15469, %r60751, %r11775;
	mov.u32 	%r60745, %r60736;
	@%p15469 bra 	$L__BB0_4267;
	setp.gt.u32 	%p15470, %r60751, %r11775;
	@%p15470 bra 	$L__BB0_4266;
	setp.lt.u32 	%p15471, %r60750, %r11774;
	mov.u32 	%r60745, %r60736;
	@%p15471 bra 	$L__BB0_4267;
	setp.gt.u32 	%p15472, %r60750, %r11774;
	@%p15472 bra 	$L__BB0_4266;
	setp.lt.u32 	%p15473, %r60749, %r11773;
	mov.u32 	%r60745, %r60736;
	@%p15473 bra 	$L__BB0_4267;
	setp.gt.u32 	%p15474, %r60749, %r11773;
	@%p15474 bra 	$L__BB0_4266;
	setp.lt.u32 	%p15475, %r60748, %r11772;
	mov.u32 	%r60745, %r60736;
	@%p15475 bra 	$L__BB0_4267;
	setp.gt.u32 	%p15476, %r60748, %r11772;
	@%p15476 bra 	$L__BB0_4266;
	setp.lt.u32 	%p15477, %r60747, %r11771;
	mov.u32 	%r60745, %r60736;
	@%p15477 bra 	$L__BB0_4267;
	setp.gt.u32 	%p15478, %r60747, %r11771;
	@%p15478 bra 	$L__BB0_4266;
	setp.lt.u32 	%p15479, %r60746, %r11770;
	mov.u32 	%r60745, %r60736;
	@%p15479 bra 	$L__BB0_4267;
	setp.le.u32 	%p15480, %r60746, %r11770;
	setp.lt.u32 	%p15481, %r60736, %r11769;
	and.pred  	%p15482, %p15480, %p15481;
	mov.u32 	%r60745, %r60736;
	@%p15482 bra 	$L__BB0_4267;
$L__BB0_4266:
	sub.s32 	%r60745, %r60736, %r11769;
	setp.lt.u32 	%p15483, %r60736, %r11769;
	selp.u32 	%r55299, 1, 0, %p15483;
	sub.s32 	%r55300, %r60746, %r11770;
	setp.lt.u32 	%p15484, %r60746, %r11770;
	selp.s32 	%r55301, -1, 0, %p15483;
	add.s32 	%r60746, %r55300, %r55301;
	setp.lt.u32 	%p15485, %r55300, %r55299;
	or.pred  	%p15486, %p15484, %p15485;
	selp.u32 	%r55302, 1, 0, %p15486;
	sub.s32 	%r55303, %r60747, %r11771;
	setp.lt.u32 	%p15487, %r60747, %r11771;
	selp.s32 	%r55304, -1, 0, %p15486;
	add.s32 	%r60747, %r55303, %r55304;
	setp.lt.u32 	%p15488, %r55303, %r55302;
	or.pred  	%p15489, %p15487, %p15488;
	selp.u32 	%r55305, 1, 0, %p15489;
	sub.s32 	%r55306, %r60748, %r11772;
	setp.lt.u32 	%p15490, %r60748, %r11772;
	selp.s32 	%r55307, -1, 0, %p15489;
	add.s32 	%r60748, %r55306, %r55307;
	setp.lt.u32 	%p15491, %r55306, %r55305;
	or.pred  	%p15492, %p15490, %p15491;
	selp.u32 	%r55308, 1, 0, %p15492;
	sub.s32 	%r55309, %r60749, %r11773;
	setp.lt.u32 	%p15493, %r60749, %r11773;
	selp.s32 	%r55310, -1, 0, %p15492;
	add.s32 	%r60749, %r55309, %r55310;
	setp.lt.u32 	%p15494, %r55309, %r55308;
	or.pred  	%p15495, %p15493, %p15494;
	selp.u32 	%r55311, 1, 0, %p15495;
	sub.s32 	%r55312, %r60750, %r11774;
	setp.lt.u32 	%p15496, %r60750, %r11774;
	selp.s32 	%r55313, -1, 0, %p15495;
	add.s32 	%r60750, %r55312, %r55313;
	setp.lt.u32 	%p15497, %r55312, %r55311;
	or.pred  	%p15498, %p15496, %p15497;
	selp.u32 	%r55314, 1, 0, %p15498;
	sub.s32 	%r55315, %r60751, %r11775;
	setp.lt.u32 	%p15499, %r60751, %r11775;
	selp.s32 	%r55316, -1, 0, %p15498;
	add.s32 	%r60751, %r55315, %r55316;
	setp.lt.u32 	%p15500, %r55315, %r55314;
	or.pred  	%p15501, %p15499, %p15500;
	selp.s32 	%r55317, -1, 0, %p15501;
	sub.s32 	%r55318, %r60752, %r11776;
	add.s32 	%r60752, %r55318, %r55317;
$L__BB0_4267:
	or.b32  	%r55319, %r60746, %r60745;
	or.b32  	%r55320, %r60747, %r55319;
	or.b32  	%r55321, %r60748, %r55320;
	or.b32  	%r55322, %r60749, %r55321;
	or.b32  	%r55323, %r60750, %r55322;
	or.b32  	%r55324, %r60751, %r55323;
	or.b32  	%r55325, %r60752, %r55324;
	setp.eq.s32 	%p15502, %r55325, 0;
	mov.u32 	%r60842, %r11776;
	mov.u32 	%r60843, %r11775;
	mov.u32 	%r60844, %r11774;
	mov.u32 	%r60845, %r11773;
	mov.u32 	%r60846, %r11772;
	mov.u32 	%r60847, %r11771;
	mov.u32 	%r60848, %r11770;
	mov.u32 	%r60809, %r11769;
	@%p15502 bra 	$L__BB0_4290;
	and.b32  	%r55326, %r60745, 1;
	setp.eq.b32 	%p15503, %r55326, 1;
	@%p15503 bra 	$L__BB0_4269;
	bra.uni 	$L__BB0_4335;
$L__BB0_4269:
	mov.u32 	%r60809, %r60745;
	mov.u32 	%r60848, %r60746;
	mov.u32 	%r60847, %r60747;
	mov.u32 	%r60846, %r60748;
	mov.u32 	%r60845, %r60749;
	mov.u32 	%r60844, %r60750;
	mov.u32 	%r60843, %r60751;
	mov.u32 	%r60842, %r60752;
	mov.u32 	%r60800, %r11776;
	mov.u32 	%r60799, %r11775;
	mov.u32 	%r60798, %r11774;
	mov.u32 	%r60797, %r11773;
	mov.u32 	%r60796, %r11772;
	mov.u32 	%r60795, %r11771;
	mov.u32 	%r60794, %r11770;
	mov.u32 	%r60793, %r11769;
$L__BB0_4270:
	or.b32  	%r55328, %r60794, %r60793;
	or.b32  	%r55329, %r60795, %r55328;
	or.b32  	%r55330, %r60796, %r55329;
	or.b32  	%r55331, %r60797, %r55330;
	or.b32  	%r55332, %r60798, %r55331;
	or.b32  	%r55333, %r60799, %r55332;
	or.b32  	%r55334, %r60800, %r55333;
	setp.eq.s32 	%p15506, %r55334, 0;
	@%p15506 bra 	$L__BB0_4290;
	and.b32  	%r55335, %r60793, 1;
	setp.eq.b32 	%p15507, %r55335, 1;
	@%p15507 bra 	$L__BB0_4274;
	mov.u32 	%r60786, %r60794;
	mov.u32 	%r60787, %r60795;
	mov.u32 	%r60788, %r60796;
	mov.u32 	%r60789, %r60797;
	mov.u32 	%r60790, %r60798;
	mov.u32 	%r60791, %r60799;
	mov.u32 	%r60792, %r60800;
$L__BB0_4273:
	shr.u32 	%r60800, %r60792, 1;
	shf.l.wrap.b32 	%r60799, %r60791, %r60792, 31;
	shf.l.wrap.b32 	%r60798, %r60790, %r60791, 31;
	shf.l.wrap.b32 	%r60797, %r60789, %r60790, 31;
	shf.l.wrap.b32 	%r60796, %r60788, %r60789, 31;
	shf.l.wrap.b32 	%r60795, %r60787, %r60788, 31;
	shf.l.wrap.b32 	%r60794, %r60786, %r60787, 31;
	shf.l.wrap.b32 	%r60793, %r60793, %r60786, 31;
	and.b32  	%r55336, %r60793, 1;
	setp.eq.b32 	%p15508, %r55336, 1;
	not.pred 	%p15509, %p15508;
	mov.u32 	%r60786, %r60794;
	mov.u32 	%r60787, %r60795;
	mov.u32 	%r60788, %r60796;
	mov.u32 	%r60789, %r60797;
	mov.u32 	%r60790, %r60798;
	mov.u32 	%r60791, %r60799;
	mov.u32 	%r60792, %r60800;
	@%p15509 bra 	$L__BB0_4273;
$L__BB0_4274:
	setp.lt.u32 	%p15510, %r60842, %r60800;
	mov.u32 	%r60801, %r60793;
	mov.u32 	%r60802, %r60794;
	mov.u32 	%r60803, %r60795;
	mov.u32 	%r60804, %r60796;
	mov.u32 	%r60805, %r60797;
	mov.u32 	%r60806, %r60798;
	mov.u32 	%r60807, %r60799;
	mov.u32 	%r60808, %r60800;
	@%p15510 bra 	$L__BB0_4289;
	setp.le.u32 	%p15511, %r60842, %r60800;
	@%p15511 bra 	$L__BB0_4276;
	bra.uni 	$L__BB0_4288;
$L__BB0_4276:
	setp.lt.u32 	%p15512, %r60843, %r60799;
	mov.u32 	%r60801, %r60793;
	mov.u32 	%r60802, %r60794;
	mov.u32 	%r60803, %r60795;
	mov.u32 	%r60804, %r60796;
	mov.u32 	%r60805, %r60797;
	mov.u32 	%r60806, %r60798;
	mov.u32 	%r60807, %r60799;
	mov.u32 	%r60808, %r60800;
	@%p15512 bra 	$L__BB0_4289;
	setp.gt.u32 	%p15513, %r60843, %r60799;
	@%p15513 bra 	$L__BB0_4288;
	setp.lt.u32 	%p15514, %r60844, %r60798;
	mov.u32 	%r60801, %r60793;
	mov.u32 	%r60802, %r60794;
	mov.u32 	%r60803, %r60795;
	mov.u32 	%r60804, %r60796;
	mov.u32 	%r60805, %r60797;
	mov.u32 	%r60806, %r60798;
	mov.u32 	%r60807, %r60799;
	mov.u32 	%r60808, %r60800;
	@%p15514 bra 	$L__BB0_4289;
	setp.gt.u32 	%p15515, %r60844, %r60798;
	@%p15515 bra 	$L__BB0_4288;
	setp.lt.u32 	%p15516, %r60845, %r60797;
	mov.u32 	%r60801, %r60793;
	mov.u32 	%r60802, %r60794;
	mov.u32 	%r60803, %r60795;
	mov.u32 	%r60804, %r60796;
	mov.u32 	%r60805, %r60797;
	mov.u32 	%r60806, %r60798;
	mov.u32 	%r60807, %r60799;
	mov.u32 	%r60808, %r60800;
	@%p15516 bra 	$L__BB0_4289;
	setp.gt.u32 	%p15517, %r60845, %r60797;
	@%p15517 bra 	$L__BB0_4288;
	setp.lt.u32 	%p15518, %r60846, %r60796;
	mov.u32 	%r60801, %r60793;
	mov.u32 	%r60802, %r60794;
	mov.u32 	%r60803, %r60795;
	mov.u32 	%r60804, %r60796;
	mov.u32 	%r60805, %r60797;
	mov.u32 	%r60806, %r60798;
	mov.u32 	%r60807, %r60799;
	mov.u32 	%r60808, %r60800;
	@%p15518 bra 	$L__BB0_4289;
	setp.gt.u32 	%p15519, %r60846, %r60796;
	@%p15519 bra 	$L__BB0_4288;
	setp.lt.u32 	%p15520, %r60847, %r60795;
	mov.u32 	%r60801, %r60793;
	mov.u32 	%r60802, %r60794;
	mov.u32 	%r60803, %r60795;
	mov.u32 	%r60804, %r60796;
	mov.u32 	%r60805, %r60797;
	mov.u32 	%r60806, %r60798;
	mov.u32 	%r60807, %r60799;
	mov.u32 	%r60808, %r60800;
	@%p15520 bra 	$L__BB0_4289;
	setp.gt.u32 	%p15521, %r60847, %r60795;
	@%p15521 bra 	$L__BB0_4288;
	setp.lt.u32 	%p15522, %r60848, %r60794;
	mov.u32 	%r60801, %r60793;
	mov.u32 	%r60802, %r60794;
	mov.u32 	%r60803, %r60795;
	mov.u32 	%r60804, %r60796;
	mov.u32 	%r60805, %r60797;
	mov.u32 	%r60806, %r60798;
	mov.u32 	%r60807, %r60799;
	mov.u32 	%r60808, %r60800;
	@%p15522 bra 	$L__BB0_4289;
	setp.gt.u32 	%p15523, %r60848, %r60794;
	setp.gt.u32 	%p15524, %r60809, %r60793;
	or.pred  	%p15525, %p15523, %p15524;
	mov.u32 	%r60801, %r60793;
	mov.u32 	%r60802, %r60794;
	mov.u32 	%r60803, %r60795;
	mov.u32 	%r60804, %r60796;
	mov.u32 	%r60805, %r60797;
	mov.u32 	%r60806, %r60798;
	mov.u32 	%r60807, %r60799;
	mov.u32 	%r60808, %r60800;
	@%p15525 bra 	$L__BB0_4288;
	bra.uni 	$L__BB0_4289;
$L__BB0_4288:
	mov.u32 	%r60801, %r60745;
	mov.u32 	%r60802, %r60746;
	mov.u32 	%r60803, %r60747;
	mov.u32 	%r60804, %r60748;
	mov.u32 	%r60805, %r60749;
	mov.u32 	%r60806, %r60750;
	mov.u32 	%r60807, %r60751;
	mov.u32 	%r60808, %r60752;
	mov.u32 	%r60809, %r60793;
	mov.u32 	%r60848, %r60794;
	mov.u32 	%r60847, %r60795;
	mov.u32 	%r60846, %r60796;
	mov.u32 	%r60845, %r60797;
	mov.u32 	%r60844, %r60798;
	mov.u32 	%r60843, %r60799;
	mov.u32 	%r60842, %r60800;
	mov.u32 	%r60752, %r60800;
	mov.u32 	%r60751, %r60799;
	mov.u32 	%r60750, %r60798;
	mov.u32 	%r60749, %r60797;
	mov.u32 	%r60748, %r60796;
	mov.u32 	%r60747, %r60795;
	mov.u32 	%r60746, %r60794;
	mov.u32 	%r60745, %r60793;
$L__BB0_4289:
	sub.s32 	%r60793, %r60801, %r60809;
	setp.lt.u32 	%p15526, %r60801, %r60809;
	selp.u32 	%r55337, 1, 0, %p15526;
	sub.s32 	%r55338, %r60802, %r60848;
	setp.lt.u32 	%p15527, %r60802, %r60848;
	selp.s32 	%r55339, -1, 0, %p15526;
	add.s32 	%r60794, %r55338, %r55339;
	setp.lt.u32 	%p15528, %r55338, %r55337;
	or.pred  	%p15529, %p15527, %p15528;
	selp.u32 	%r55340, 1, 0, %p15529;
	sub.s32 	%r55341, %r60803, %r60847;
	setp.lt.u32 	%p15530, %r60803, %r60847;
	selp.s32 	%r55342, -1, 0, %p15529;
	add.s32 	%r60795, %r55341, %r55342;
	setp.lt.u32 	%p15531, %r55341, %r55340;
	or.pred  	%p15532, %p15530, %p15531;
	selp.u32 	%r55343, 1, 0, %p15532;
	sub.s32 	%r55344, %r60804, %r60846;
	setp.lt.u32 	%p15533, %r60804, %r60846;
	selp.s32 	%r55345, -1, 0, %p15532;
	add.s32 	%r60796, %r55344, %r55345;
	setp.lt.u32 	%p15534, %r55344, %r55343;
	or.pred  	%p15535, %p15533, %p15534;
	selp.u32 	%r55346, 1, 0, %p15535;
	sub.s32 	%r55347, %r60805, %r60845;
	setp.lt.u32 	%p15536, %r60805, %r60845;
	selp.s32 	%r55348, -1, 0, %p15535;
	add.s32 	%r60797, %r55347, %r55348;
	setp.lt.u32 	%p15537, %r55347, %r55346;
	or.pred  	%p15538, %p15536, %p15537;
	selp.u32 	%r55349, 1, 0, %p15538;
	sub.s32 	%r55350, %r60806, %r60844;
	setp.lt.u32 	%p15539, %r60806, %r60844;
	selp.s32 	%r55351, -1, 0, %p15538;
	add.s32 	%r60798, %r55350, %r55351;
	setp.lt.u32 	%p15540, %r55350, %r55349;
	or.pred  	%p15541, %p15539, %p15540;
	selp.u32 	%r55352, 1, 0, %p15541;
	sub.s32 	%r55353, %r60807, %r60843;
	setp.lt.u32 	%p15542, %r60807, %r60843;
	selp.s32 	%r55354, -1, 0, %p15541;
	add.s32 	%r60799, %r55353, %r55354;
	setp.lt.u32 	%p15543, %r55353, %r55352;
	or.pred  	%p15544, %p15542, %p15543;
	selp.s32 	%r55355, -1, 0, %p15544;
	sub.s32 	%r55356, %r60808, %r60842;
	add.s32 	%r60800, %r55356, %r55355;
	bra.uni 	$L__BB0_4270;
$L__BB0_4290:
	or.b32  	%r55358, %r60848, %r60809;
	or.b32  	%r55359, %r60847, %r55358;
	or.b32  	%r55360, %r60846, %r55359;
	or.b32  	%r55361, %r60845, %r55360;
	or.b32  	%r55362, %r60844, %r55361;
	or.b32  	%r55363, %r60843, %r55362;
	or.b32  	%r55364, %r60842, %r55363;
	setp.eq.s32 	%p15545, %r55364, 0;
	mov.b32 	%r55357, 1;
	mov.u32 	%r60849, %r60809;
	mov.u32 	%r60850, %r55357;
	@%p15545 bra 	$L__BB0_4331;
	setp.lt.u32 	%p15546, %r60842, %r11776;
	@%p15546 bra 	$L__BB0_4305;
	setp.gt.u32 	%p15547, %r60842, %r11776;
	mov.u32 	%r60849, %r60809;
	mov.u32 	%r60850, %r55357;
	@%p15547 bra 	$L__BB0_4331;
	setp.lt.u32 	%p15548, %r60843, %r11775;
	@%p15548 bra 	$L__BB0_4305;
	setp.gt.u32 	%p15549, %r60843, %r11775;
	mov.u32 	%r60849, %r60809;
	mov.u32 	%r60850, %r55357;
	@%p15549 bra 	$L__BB0_4331;
	setp.lt.u32 	%p15550, %r60844, %r11774;
	@%p15550 bra 	$L__BB0_4305;
	setp.gt.u32 	%p15551, %r60844, %r11774;
	mov.u32 	%r60849, %r60809;
	mov.u32 	%r60850, %r55357;
	@%p15551 bra 	$L__BB0_4331;
	setp.lt.u32 	%p15552, %r60845, %r11773;
	@%p15552 bra 	$L__BB0_4305;
	setp.gt.u32 	%p15553, %r60845, %r11773;
	mov.u32 	%r60849, %r60809;
	mov.u32 	%r60850, %r55357;
	@%p15553 bra 	$L__BB0_4331;
	setp.lt.u32 	%p15554, %r60846, %r11772;
	@%p15554 bra 	$L__BB0_4305;
	setp.gt.u32 	%p15555, %r60846, %r11772;
	mov.u32 	%r60849, %r60809;
	mov.u32 	%r60850, %r55357;
	@%p15555 bra 	$L__BB0_4331;
	setp.lt.u32 	%p15556, %r60847, %r11771;
	@%p15556 bra 	$L__BB0_4305;
	setp.gt.u32 	%p15557, %r60847, %r11771;
	mov.u32 	%r60849, %r60809;
	mov.u32 	%r60850, %r55357;
	@%p15557 bra 	$L__BB0_4331;
	setp.lt.u32 	%p15558, %r60848, %r11770;
	@%p15558 bra 	$L__BB0_4305;
	setp.le.u32 	%p15559, %r60848, %r11770;
	setp.lt.u32 	%p15560, %r60809, %r11769;
	and.pred  	%p15561, %p15559, %p15560;
	mov.u32 	%r60849, %r60809;
	mov.u32 	%r60850, %r55357;
	@%p15561 bra 	$L__BB0_4305;
	bra.uni 	$L__BB0_4331;
$L__BB0_4305:
	setp.eq.s32 	%p15562, %r60842, 0;
	mov.b32 	%r60850, 2;
	mov.u32 	%r60849, %r60809;
	@%p15562 bra 	$L__BB0_4306;
	bra.uni 	$L__BB0_4331;
$L__BB0_4306:
	setp.ne.s32 	%p15563, %r60843, 0;
	mov.b32 	%r60842, 0;
	mov.u32 	%r60849, %r60809;
	@%p15563 bra 	$L__BB0_4331;
	setp.ne.s32 	%p15564, %r60844, 0;
	mov.b32 	%r60842, 0;
	mov.u32 	%r60843, %r60842;
	mov.u32 	%r60849, %r60809;
	@%p15564 bra 	$L__BB0_4331;
	setp.ne.s32 	%p15565, %r60845, 0;
	mov.b32 	%r60842, 0;
	mov.u32 	%r60844, %r60842;
	mov.u32 	%r60849, %r60809;
	@%p15565 bra 	$L__BB0_4331;
	setp.ne.s32 	%p15566, %r60846, 0;
	mov.b32 	%r60842, 0;
	mov.u32 	%r60843, %r60842;
	mov.u32 	%r60845, %r60842;
	mov.u32 	%r60849, %r60809;
	@%p15566 bra 	$L__BB0_4331;
	setp.ne.s32 	%p15567, %r60847, 0;
	mov.b32 	%r60842, 0;
	mov.u32 	%r60844, %r60842;
	mov.u32 	%r60846, %r60842;
	mov.u32 	%r60849, %r60809;
	@%p15567 bra 	$L__BB0_4331;
	setp.ne.s32 	%p15568, %r60848, 0;
	mov.b32 	%r60842, 0;
	mov.u32 	%r60843, %r60842;
	mov.u32 	%r60845, %r60842;
	mov.u32 	%r60847, %r60842;
	mov.u32 	%r60849, %r60809;
	@%p15568 bra 	$L__BB0_4331;
	setp.eq.s32 	%p15569, %r60809, 0;
	mov.b32 	%r60842, 0;
	mov.u32 	%r60844, %r60842;
	mov.u32 	%r60846, %r60842;
	mov.u32 	%r60848, %r60842;
	mov.u32 	%r60849, %r60842;
	mov.u32 	%r60850, %r55357;
	@%p15569 bra 	$L__BB0_4331;
	setp.eq.s32 	%p15570, %r60809, 1;
	selp.b32 	%r60850, 1, 2, %p15570;
	mov.u32 	%r60843, %r60842;
	mov.u32 	%r60845, %r60842;
	mov.u32 	%r60847, %r60842;
	mov.u32 	%r60849, %r60809;
	bra.uni 	$L__BB0_4331;
$L__BB0_4314:
	and.b32  	%r11718, %r11769, 65535;
	shr.u32 	%r11719, %r11769, 16;
	and.b32  	%r11720, %r11770, 65535;
	shr.u32 	%r11721, %r11770, 16;
	and.b32  	%r11722, %r11771, 65535;
	shr.u32 	%r11723, %r11771, 16;
	and.b32  	%r11724, %r11772, 65535;
	shr.u32 	%r11725, %r11772, 16;
	and.b32  	%r11726, %r11773, 65535;
	shr.u32 	%r11727, %r11773, 16;
	and.b32  	%r11728, %r11774, 65535;
	shr.u32 	%r11729, %r11774, 16;
	and.b32  	%r11730, %r11775, 65535;
	shr.u32 	%r11731, %r11775, 16;
	and.b32  	%r11732, %r11776, 65535;
	shr.u32 	%r11733, %r11776, 16;
	add.s64 	%rd538, %rd38, 32;
	mov.b32 	%r60833, 0;
	mov.u32 	%r60848, %r60833;
	mov.u32 	%r60847, %r60833;
	mov.u32 	%r60846, %r60833;
	mov.u32 	%r60845, %r60833;
	mov.u32 	%r60844, %r60833;
	mov.u32 	%r60843, %r60833;
	mov.u32 	%r60842, %r60833;
	mov.u32 	%r60841, %r60833;
$L__BB0_4315:
	ld.param.u32 	%r55734, [_Z17ecm_stage1_kernelj4U256S_S_jPKjjjjjjjjPjS2_S2_S2_S2_S2__param_4];
	ld.local.u32 	%r55389, [%rd538];
	and.b32  	%r55390, %r55389, 65535;
	and.b32  	%r55391, %r55389, -65536;
	add.s32 	%r55392, %r55390, %r60833;
	add.s32 	%r55393, %r55392, %r55391;
	setp.lt.u32 	%p15571, %r55393, %r60833;
	selp.u32 	%r55394, 1, 0, %p15571;
	add.s32 	%r55395, %r60848, %r55394;
	setp.lt.u32 	%p15572, %r55395, %r60848;
	selp.u32 	%r55396, 1, 0, %p15572;
	add.s32 	%r55397, %r60847, %r55396;
	setp.lt.u32 	%p15573, %r55397, %r60847;
	selp.u32 	%r55398, 1, 0, %p15573;
	add.s32 	%r55399, %r60846, %r55398;
	setp.lt.u32 	%p15574, %r55399, %r60846;
	selp.u32 	%r55400, 1, 0, %p15574;
	add.s32 	%r55401, %r60845, %r55400;
	setp.lt.u32 	%p15575, %r55401, %r60845;
	selp.u32 	%r55402, 1, 0, %p15575;
	add.s32 	%r55403, %r60844, %r55402;
	setp.lt.u32 	%p15576, %r55403, %r60844;
	selp.u32 	%r55404, 1, 0, %p15576;
	add.s32 	%r55405, %r60843, %r55404;
	setp.lt.u32 	%p15577, %r55405, %r60843;
	selp.u32 	%r55406, 1, 0, %p15577;
	add.s32 	%r55407, %r60842, %r55406;
	setp.lt.u32 	%p15578, %r55407, %r60842;
	selp.u32 	%r55408, 1, 0, %p15578;
	mul.lo.s32 	%r55409, %r55393, %r55734;
	shr.u32 	%r55410, %r55409, 16;
	and.b32  	%r55411, %r55409, 65535;
	mul.lo.s32 	%r55412, %r11718, %r55411;
	mul.lo.s32 	%r55413, %r11718, %r55410;
	mad.lo.s32 	%r55414, %r11719, %r55411, %r55413;
	and.b32  	%r55415, %r55412, 65535;
	shl.b32 	%r55416, %r55414, 16;
	shr.u32 	%r55417, %r55412, 16;
	shr.u32 	%r55418, %r55414, 16;
	add.s32 	%r55419, %r55415, %r55393;
	add.s32 	%r55420, %r55419, %r55416;
	setp.lt.u32 	%p15579, %r55420, %r55393;
	selp.u32 	%r55421, 1, 0, %p15579;
	mad.lo.s32 	%r55422, %r11719, %r55410, %r55417;
	add.s32 	%r55423, %r55422, %r55418;
	add.s32 	%r55424, %r55423, %r55421;
	mul.lo.s32 	%r55425, %r11720, %r55411;
	mul.lo.s32 	%r55426, %r11720, %r55410;
	mad.lo.s32 	%r55427, %r11721, %r55411, %r55426;
	and.b32  	%r55428, %r55425, 65535;
	shl.b32 	%r55429, %r55427, 16;
	shr.u32 	%r55430, %r55425, 16;
	shr.u32 	%r55431, %r55427, 16;
	add.s32 	%r55432, %r55428, %r55395;
	add.s32 	%r55433, %r55432, %r55429;
	setp.lt.u32 	%p15580, %r55433, %r55395;
	selp.u32 	%r55434, 1, 0, %p15580;
	add.s32 	%r60833, %r55433, %r55424;
	setp.lt.u32 	%p15581, %r60833, %r55433;
	selp.u32 	%r55435, 1, 0, %p15581;
	mad.lo.s32 	%r55436, %r11721, %r55410, %r55430;
	add.s32 	%r55437, %r55436, %r55431;
	add.s32 	%r55438, %r55437, %r55434;
	add.s32 	%r55439, %r55438, %r55435;
	mul.lo.s32 	%r55440, %r11722, %r55411;
	mul.lo.s32 	%r55441, %r11722, %r55410;
	mad.lo.s32 	%r55442, %r11723, %r55411, %r55441;
	and.b32  	%r55443, %r55440, 65535;
	shl.b32 	%r55444, %r55442, 16;
	shr.u32 	%r55445, %r55440, 16;
	shr.u32 	%r55446, %r55442, 16;
	add.s32 	%r55447, %r55443, %r55397;
	add.s32 	%r55448, %r55447, %r55444;
	setp.lt.u32 	%p15582, %r55448, %r55397;
	selp.u32 	%r55449, 1, 0, %p15582;
	add.s32 	%r60848, %r55448, %r55439;
	setp.lt.u32 	%p15583, %r60848, %r55448;
	selp.u32 	%r55450, 1, 0, %p15583;
	mad.lo.s32 	%r55451, %r11723, %r55410, %r55445;
	add.s32 	%r55452, %r55451, %r55446;
	add.s32 	%r55453, %r55452, %r55449;
	add.s32 	%r55454, %r55453, %r55450;
	mul.lo.s32 	%r55455, %r11724, %r55411;
	mul.lo.s32 	%r55456, %r11724, %r55410;
	mad.lo.s32 	%r55457, %r11725, %r55411, %r55456;
	and.b32  	%r55458, %r55455, 65535;
	shl.b32 	%r55459, %r55457, 16;
	shr.u32 	%r55460, %r55455, 16;
	shr.u32 	%r55461, %r55457, 16;
	add.s32 	%r55462, %r55458, %r55399;
	add.s32 	%r55463, %r55462, %r55459;
	setp.lt.u32 	%p15584, %r55463, %r55399;
	selp.u32 	%r55464, 1, 0, %p15584;
	add.s32 	%r60847, %r55463, %r55454;
	setp.lt.u32 	%p15585, %r60847, %r55463;
	selp.u32 	%r55465, 1, 0, %p15585;
	mad.lo.s32 	%r55466, %r11725, %r55410, %r55460;
	add.s32 	%r55467, %r55466, %r55461;
	add.s32 	%r55468, %r55467, %r55464;
	add.s32 	%r55469, %r55468, %r55465;
	mul.lo.s32 	%r55470, %r11726, %r55411;
	mul.lo.s32 	%r55471, %r11726, %r55410;
	mad.lo.s32 	%r55472, %r11727, %r55411, %r55471;
	and.b32  	%r55473, %r55470, 65535;
	shl.b32 	%r55474, %r55472, 16;
	shr.u32 	%r55475, %r55470, 16;
	shr.u32 	%r55476, %r55472, 16;
	add.s32 	%r55477, %r55473, %r55401;
	add.s32 	%r55478, %r55477, %r55474;
	setp.lt.u32 	%p15586, %r55478, %r55401;
	selp.u32 	%r55479, 1, 0, %p15586;
	add.s32 	%r60846, %r55478, %r55469;
	setp.lt.u32 	%p15587, %r60846, %r55478;
	selp.u32 	%r55480, 1, 0, %p15587;
	mad.lo.s32 	%r55481, %r11727, %r55410, %r55475;
	add.s32 	%r55482, %r55481, %r55476;
	add.s32 	%r55483, %r55482, %r55479;
	add.s32 	%r55484, %r55483, %r55480;
	mul.lo.s32 	%r55485, %r11728, %r55411;
	mul.lo.s32 	%r55486, %r11728, %r55410;
	mad.lo.s32 	%r55487, %r11729, %r55411, %r55486;
	and.b32  	%r55488, %r55485, 65535;
	shl.b32 	%r55489, %r55487, 16;
	shr.u32 	%r55490, %r55485, 16;
	shr.u32 	%r55491, %r55487, 16;
	add.s32 	%r55492, %r55488, %r55403;
	add.s32 	%r55493, %r55492, %r55489;
	setp.lt.u32 	%p15588, %r55493, %r55403;
	selp.u32 	%r55494, 1, 0, %p15588;
	add.s32 	%r60845, %r55493, %r55484;
	setp.lt.u32 	%p15589, %r60845, %r55493;
	selp.u32 	%r55495, 1, 0, %p15589;
	mad.lo.s32 	%r55496, %r11729, %r55410, %r55490;
	add.s32 	%r55497, %r55496, %r55491;
	add.s32 	%r55498, %r55497, %r55494;
	add.s32 	%r55499, %r55498, %r55495;
	mul.lo.s32 	%r55500, %r11730, %r55411;
	mul.lo.s32 	%r55501, %r11730, %r55410;
	mad.lo.s32 	%r55502, %r11731, %r55411, %r55501;
	and.b32  	%r55503, %r55500, 65535;
	shl.b32 	%r55504, %r55502, 16;
	shr.u32 	%r55505, %r55500, 16;
	shr.u32 	%r55506, %r55502, 16;
	add.s32 	%r55507, %r55503, %r55405;
	add.s32 	%r55508, %r55507, %r55504;
	setp.lt.u32 	%p15590, %r55508, %r55405;
	selp.u32 	%r55509, 1, 0, %p15590;
	add.s32 	%r60844, %r55508, %r55499;
	setp.lt.u32 	%p15591, %r60844, %r55508;
	selp.u32 	%r55510, 1, 0, %p15591;
	mad.lo.s32 	%r55511, %r11731, %r55410, %r55505;
	add.s32 	%r55512, %r55511, %r55506;
	add.s32 	%r55513, %r55512, %r55509;
	add.s32 	%r55514, %r55513, %r55510;
	mul.lo.s32 	%r55515, %r11732, %r55411;
	mul.lo.s32 	%r55516, %r11732, %r55410;
	mad.lo.s32 	%r55517, %r11733, %r55411, %r55516;
	and.b32  	%r55518, %r55515, 65535;
	shl.b32 	%r55519, %r55517, 16;
	shr.u32 	%r55520, %r55515, 16;
	shr.u32 	%r55521, %r55517, 16;
	add.s32 	%r55522, %r55518, %r55407;
	add.s32 	%r55523, %r55522, %r55519;
	setp.lt.u32 	%p15592, %r55523, %r55407;
	selp.u32 	%r55524, 1, 0, %p15592;
	add.s32 	%r60843, %r55523, %r55514;
	setp.lt.u32 	%p15593, %r60843, %r55523;
	selp.u32 	%r55525, 1, 0, %p15593;
	mad.lo.s32 	%r55526, %r11733, %r55410, %r55520;
	add.s32 	%r55527, %r55526, %r55521;
	add.s32 	%r55528, %r55527, %r55524;
	add.s32 	%r55529, %r55528, %r55525;
	add.s32 	%r60842, %r55529, %r55408;
	add.s32 	%r60841, %r60841, 1;
	add.s64 	%rd538, %rd538, 4;
	setp.ne.s32 	%p15594, %r60841, 8;
	@%p15594 bra 	$L__BB0_4315;
	setp.lt.u32 	%p15595, %r60842, %r11776;
	mov.b32 	%r60850, 1;
	mov.u32 	%r60849, %r60833;
	@%p15595 bra 	$L__BB0_4331;
	setp.gt.u32 	%p15596, %r60842, %r11776;
	@%p15596 bra 	$L__BB0_4330;
	setp.lt.u32 	%p15597, %r60843, %r11775;
	mov.u32 	%r60849, %r60833;
	@%p15597 bra 	$L__BB0_4331;
	setp.gt.u32 	%p15598, %r60843, %r11775;
	@%p15598 bra 	$L__BB0_4330;
	setp.lt.u32 	%p15599, %r60844, %r11774;
	mov.u32 	%r60849, %r60833;
	@%p15599 bra 	$L__BB0_4331;
	setp.gt.u32 	%p15600, %r60844, %r11774;
	@%p15600 bra 	$L__BB0_4330;
	setp.lt.u32 	%p15601, %r60845, %r11773;
	mov.u32 	%r60849, %r60833;
	@%p15601 bra 	$L__BB0_4331;
	setp.gt.u32 	%p15602, %r60845, %r11773;
	@%p15602 bra 	$L__BB0_4330;
	setp.lt.u32 	%p15603, %r60846, %r11772;
	mov.u32 	%r60849, %r60833;
	@%p15603 bra 	$L__BB0_4331;
	setp.gt.u32 	%p15604, %r60846, %r11772;
	@%p15604 bra 	$L__BB0_4330;
	setp.lt.u32 	%p15605, %r60847, %r11771;
	mov.u32 	%r60849, %r60833;
	@%p15605 bra 	$L__BB0_4331;
	setp.gt.u32 	%p15606, %r60847, %r11771;
	@%p15606 bra 	$L__BB0_4330;
	setp.lt.u32 	%p15607, %r60848, %r11770;
	mov.u32 	%r60849, %r60833;
	@%p15607 bra 	$L__BB0_4331;
	setp.le.u32 	%p15608, %r60848, %r11770;
	setp.lt.u32 	%p15609, %r60833, %r11769;
	and.pred  	%p15610, %p15608, %p15609;
	mov.u32 	%r60849, %r60833;
	@%p15610 bra 	$L__BB0_4331;
$L__BB0_4330:
	sub.s32 	%r60849, %r60833, %r11769;
	setp.lt.u32 	%p15611, %r60833, %r11769;
	selp.u32 	%r55539, 1, 0, %p15611;
	sub.s32 	%r55540, %r60848, %r11770;
	setp.lt.u32 	%p15612, %r60848, %r11770;
	selp.s32 	%r55541, -1, 0, %p15611;
	add.s32 	%r60848, %r55540, %r55541;
	setp.lt.u32 	%p15613, %r55540, %r55539;
	or.pred  	%p15614, %p15612, %p15613;
	selp.u32 	%r55542, 1, 0, %p15614;
	sub.s32 	%r55543, %r60847, %r11771;
	setp.lt.u32 	%p15615, %r60847, %r11771;
	selp.s32 	%r55544, -1, 0, %p15614;
	add.s32 	%r60847, %r55543, %r55544;
	setp.lt.u32 	%p15616, %r55543, %r55542;
	or.pred  	%p15617, %p15615, %p15616;
	selp.u32 	%r55545, 1, 0, %p15617;
	sub.s32 	%r55546, %r60846, %r11772;
	setp.lt.u32 	%p15618, %r60846, %r11772;
	selp.s32 	%r55547, -1, 0, %p15617;
	add.s32 	%r60846, %r55546, %r55547;
	setp.lt.u32 	%p15619, %r55546, %r55545;
	or.pred  	%p15620, %p15618, %p15619;
	selp.u32 	%r55548, 1, 0, %p15620;
	sub.s32 	%r55549, %r60845, %r11773;
	setp.lt.u32 	%p15621, %r60845, %r11773;
	selp.s32 	%r55550, -1, 0, %p15620;
	add.s32 	%r60845, %r55549, %r55550;
	setp.lt.u32 	%p15622, %r55549, %r55548;
	or.pred  	%p15623, %p15621, %p15622;
	selp.u32 	%r55551, 1, 0, %p15623;
	sub.s32 	%r55552, %r60844, %r11774;
	setp.lt.u32 	%p15624, %r60844, %r11774;
	selp.s32 	%r55553, -1, 0, %p15623;
	add.s32 	%r60844, %r55552, %r55553;
	setp.lt.u32 	%p15625, %r55552, %r55551;
	or.pred  	%p15626, %p15624, %p15625;
	selp.u32 	%r55554, 1, 0, %p15626;
	sub.s32 	%r55555, %r60843, %r11775;
	setp.lt.u32 	%p15627, %r60843, %r11775;
	selp.s32 	%r55556, -1, 0, %p15626;
	add.s32 	%r60843, %r55555, %r55556;
	setp.lt.u32 	%p15628, %r55555, %r55554;
	or.pred  	%p15629, %p15627, %p15628;
	selp.s32 	%r55557, -1, 0, %p15629;
	sub.s32 	%r55558, %r60842, %r11776;
	add.s32 	%r60842, %r55558, %r55557;
$L__BB0_4331:
	mul.wide.u32 	%rd378, %r11546, 4;
	add.s64 	%rd379, %rd292, %rd378;
	st.global.u32 	[%rd379], %r60849;
	st.global.u32 	[%rd379+4], %r60848;
	st.global.u32 	[%rd379+8], %r60847;
	st.global.u32 	[%rd379+12], %r60846;
	add.s32 	%r55559, %r11546, 4;
	mul.wide.u32 	%rd380, %r55559, 4;
	add.s64 	%rd381, %rd292, %rd380;
	st.global.u32 	[%rd381], %r60845;
	st.global.u32 	[%rd381+4], %r60844;
	st.global.u32 	[%rd381+8], %r60843;
	st.global.u32 	[%rd381+12], %r60842;
	add.s32 	%r55560, %r11546, 8;
	mul.wide.u32 	%rd382, %r55560, 4;
	add.s64 	%rd383, %rd292, %rd382;
	st.global.u32 	[%rd383], %r60850;
$L__BB0_4332:
	ret;
$L__BB0_4333:
	shr.u32 	%r474, %r55949, 1;
	shf.l.wrap.b32 	%r475, %r55950, %r55949, 31;
	shf.l.wrap.b32 	%r476, %r55951, %r55950, 31;
	shf.l.wrap.b32 	%r477, %r55952, %r55951, 31;
	shf.l.wrap.b32 	%r478, %r55953, %r55952, 31;
	shf.l.wrap.b32 	%r479, %r55954, %r55953, 31;
	shf.l.wrap.b32 	%r480, %r55955, %r55954, 31;
	shf.l.wrap.b32 	%r55915, %r55915, %r55955, 31;
	and.b32  	%r14356, %r55915, 1;
	setp.eq.b32 	%p812, %r14356, 1;
	not.pred 	%p813, %p812;
	mov.u32 	%r55949, %r474;
	mov.u32 	%r55950, %r475;
	mov.u32 	%r55951, %r476;
	mov.u32 	%r55952, %r477;
	mov.u32 	%r55953, %r478;
	mov.u32 	%r55954, %r479;
	mov.u32 	%r55955, %r480;
	@%p813 bra 	$L__BB0_4333;
	bra.uni 	$L__BB0_215;
$L__BB0_4334:
	shr.u32 	%r604, %r56006, 1;
	shf.l.wrap.b32 	%r605, %r56007, %r56006, 31;
	shf.l.wrap.b32 	%r606, %r56008, %r56007, 31;
	shf.l.wrap.b32 	%r607, %r56009, %r56008, 31;
	shf.l.wrap.b32 	%r608, %r56010, %r56009, 31;
	shf.l.wrap.b32 	%r609, %r56011, %r56010, 31;
	shf.l.wrap.b32 	%r610, %r56012, %r56011, 31;
	shf.l.wrap.b32 	%r55972, %r55972, %r56012, 31;
	and.b32  	%r14481, %r55972, 1;
	setp.eq.b32 	%p954, %r14481, 1;
	not.pred 	%p955, %p954;
	mov.u32 	%r56006, %r604;
	mov.u32 	%r56007, %r605;
	mov.u32 	%r56008, %r606;
	mov.u32 	%r56009, %r607;
	mov.u32 	%r56010, %r608;
	mov.u32 	%r56011, %r609;
	mov.u32 	%r56012, %r610;
	@%p955 bra 	$L__BB0_4334;
	bra.uni 	$L__BB0_271;
$L__BB0_4335:
	shr.u32 	%r11621, %r60752, 1;
	shf.l.wrap.b32 	%r11622, %r60751, %r60752, 31;
	shf.l.wrap.b32 	%r11623, %r60750, %r60751, 31;
	shf.l.wrap.b32 	%r11624, %r60749, %r60750, 31;
	shf.l.wrap.b32 	%r11625, %r60748, %r60749, 31;
	shf.l.wrap.b32 	%r11626, %r60747, %r60748, 31;
	shf.l.wrap.b32 	%r11627, %r60746, %r60747, 31;
	shf.l.wrap.b32 	%r60745, %r60745, %r60746, 31;
	and.b32  	%r55327, %r60745, 1;
	setp.eq.b32 	%p15504, %r55327, 1;
	not.pred 	%p15505, %p15504;
	mov.u32 	%r60746, %r11627;
	mov.u32 	%r60747, %r11626;
	mov.u32 	%r60748, %r11625;
	mov.u32 	%r60749, %r11624;
	mov.u32 	%r60750, %r11623;
	mov.u32 	%r60751, %r11622;
	mov.u32 	%r60752, %r11621;
	@%p15505 bra 	$L__BB0_4335;
	bra.uni 	$L__BB0_4269;

}


// ===== COMPILED SASS (sm_100) =====

	.target	sm_100

	.elftype	@"ET_EXEC"


//--------------------- .note.nv.tkinfo           --------------------------
	.section	.note.nv.tkinfo,"",@"SHT_NOTE"
	.sectionflags	@"SHF_NOTE_NV_TKINFO"
	.tkinfo
        /*0018*/ 	.word	0x00000002
        /*0030*/ 	.string	""
        /*0030*/ 	.string	"ptxas"
        /*0030*/ 	.string	"Cuda compilation tools, release 13.0, V13.0.88"
        /*0030*/ 	.string	"Build cuda_13.0.r13.0/compiler.36424714_0"
        /*0030*/ 	.string	"-arch sm_100 -m 64 "



//--------------------- .note.nv.cuinfo           --------------------------
	.section	.note.nv.cuinfo,"",@"SHT_NOTE"
	.sectionflags	@"SHF_NOTE_NV_CUINFO"
        /*0018*/ 	.short	0x0002
        /*001a*/ 	.short	0x0064
        /*001c*/ 	.short	0x0082
	.zero		2


//--------------------- .nv.info                  --------------------------
	.section	.nv.info,"",@"SHT_CUDA_INFO"
	.align	4


	//----- nvinfo : EIATTR_REGCOUNT
	.align		4
        /*0000*/ 	.byte	0x04, 0x2f
        /*0002*/ 	.short	(.L_1 - .L_0)
	.align		4
.L_0:
        /*0004*/ 	.word	index@(_Z17ecm_stage1_kernelj4U256S_S_jPKjjjjjjjjPjS2_S2_S2_S2_S2_)
        /*0008*/ 	.word	0x00000095


	//----- nvinfo : EIATTR_FRAME_SIZE
	.align		4
.L_1:
        /*000c*/ 	.byte	0x04, 0x11
        /*000e*/ 	.short	(.L_3 - .L_2)
	.align		4
.L_2:
        /*0010*/ 	.word	index@(_Z17ecm_stage1_kernelj4U256S_S_jPKjjjjjjjjPjS2_S2_S2_S2_S2_)
        /*0014*/ 	.word	0x00000330


	//----- nvinfo : EIATTR_MIN_STACK_SIZE
	.align		4
.L_3:
        /*0018*/ 	.byte	0x04, 0x12
        /*001a*/ 	.short	(.L_5 - .L_4)
	.align		4
.L_4:
        /*001c*/ 	.word	index@(_Z17ecm_stage1_kernelj4U256S_S_jPKjjjjjjjjPjS2_S2_S2_S2_S2_)
        /*0020*/ 	.word	0x00000330
.L_5:


//--------------------- .nv.compat                --------------------------
	.section	.nv.compat,"",@"SHT_CUDA_COMPAT_INFO"
	.align	4
        /*0000*/ 	.byte	0x02, 0x09, 0x00, 0x00, 0x02, 0x02, 0x01, 0x00, 0x02, 0x05, 0x05, 0x00, 0x03, 0x07, 0x01, 0x01
        /*0010*/ 	.byte	0x02, 0x03, 0x00, 0x00, 0x02, 0x06, 0x01, 0x00, 0x04, 0x0b, 0x08, 0x00, 0x09, 0x00, 0x00, 0x00
        /*0020*/ 	.byte	0x00, 0x00, 0x00, 0x00


//--------------------- .nv.info._Z17ecm_stage1_kernelj4U256S_S_jPKjjjjjjjjPjS2_S2_S2_S2_S2_ --------------------------
	.section	.nv.info._Z17ecm_stage1_kernelj4U256S_S_jPKjjjjjjjjPjS2_S2_S2_S2_S2_,"",@"SHT_CUDA_INFO"
	.sectionflags	@""
	.align	4


	//----- nvinfo : EIATTR_CUDA_API_VERSION
	.align		4
        /*0000*/ 	.byte	0x04, 0x37
        /*0002*/ 	.short	(.L_7 - .L_6)
.L_6:
        /*0004*/ 	.word	0x00000082


	//----- nvinfo : EIATTR_KPARAM_INFO
	.align		4
.L_7:
        /*0008*/ 	.byte	0x04, 0x17
        /*000a*/ 	.short	(.L_9 - .L_8)
.L_8:
        /*000c*/ 	.word	0x00000000
        /*0010*/ 	.short	0x0012
        /*0012*/ 	.short	0x00b8
        /*0014*/ 	.byte	0x00, 0xf5, 0x21, 0x00


	//----- nvinfo : EIATTR_KPARAM_INFO
	.align		4
.L_9:
        /*0018*/ 	.byte	0x04, 0x17
        /*001a*/ 	.short	(.L_11 - .L_10)
.L_10:
        /*001c*/ 	.word	0x00000000
        /*0020*/ 	.short	0x0011
        /*0022*/ 	.short	0x00b0
        /*0024*/ 	.byte	0x00, 0xf5, 0x21, 0x00


	//----- nvinfo : EIATTR_KPARAM_INFO
	.align		4
.L_11:
        /*0028*/ 	.byte	0x04, 0x17
        /*002a*/ 	.short	(.L_13 - .L_12)
.L_12:
        /*002c*/ 	.word	0x00000000
        /*0030*/ 	.short	0x0010
        /*0032*/ 	.short	0x00a8
        /*0034*/ 	.byte	0x00, 0xf5, 0x21, 0x00


	//----- nvinfo : EIATTR_KPARAM_INFO
	.align		4
.L_13:
        /*0038*/ 	.byte	0x04, 0x17
        /*003a*/ 	.short	(.L_15 - .L_14)
.L_14:
        /*003c*/ 	.word	0x00000000
        /*0040*/ 	.short	0x000f
        /*0042*/ 	.short	0x00a0
        /*0044*/ 	.byte	0x00, 0xf5, 0x21, 0x00


	//----- nvinfo : EIATTR_KPARAM_INFO
	.align		4
.L_15:
        /*0048*/ 	.byte	0x04, 0x17
        /*004a*/ 	.short	(.L_17 - .L_16)
.L_16:
        /*004c*/ 	.word	0x00000000
        /*0050*/ 	.short	0x000e
        /*0052*/ 	.short	0x0098
        /*0054*/ 	.byte	0x00, 0xf5, 0x21, 0x00


	//----- nvinfo : EIATTR_KPARAM_INFO
	.align		4
.L_17:
        /*0058*/ 	.byte	0x04, 0x17
        /*005a*/ 	.short	(.L_19 - .L_18)
.L_18:
        /*005c*/ 	.word	0x00000000
        /*0060*/ 	.short	0x000d
        /*0062*/ 	.short	0x0090
        /*0064*/ 	.byte	0x00, 0xf5, 0x21, 0x00


	//----- nvinfo : EIATTR_KPARAM_INFO
	.align		4
.L_19:
        /*0068*/ 	.byte	0x04, 0x17
        /*006a*/ 	.short	(.L_21 - .L_20)
.L_20:
        /*006c*/ 	.word	0x00000000
        /*0070*/ 	.short	0x000c
        /*0072*/ 	.short	0x0088
        /*0074*/ 	.byte	0x00, 0xf0, 0x11, 0x00


	//----- nvinfo : EIATTR_KPARAM_INFO
	.align		4
.L_21:
        /*0078*/ 	.byte	0x04, 0x17
        /*007a*/ 	.short	(.L_23 - .L_22)
.L_22:
        /*007c*/ 	.word	0x00000000
        /*0080*/ 	.short	0x000b
        /*0082*/ 	.short	0x0084
        /*0084*/ 	.byte	0x00, 0xf0, 0x11, 0x00


	//----- nvinfo : EIATTR_KPARAM_INFO
	.align		4
.L_23:
        /*0088*/ 	.byte	0x04, 0x17
        /*008a*/ 	.short	(.L_25 - .L_24)
.L_24:
        /*008c*/ 	.word	0x00000000
        /*0090*/ 	.short	0x000a
        /*0092*/ 	.short	0x0080
        /*0094*/ 	.byte	0x00, 0xf0, 0x11, 0x00


	//----- nvinfo : EIATTR_KPARAM_INFO
	.align		4
.L_25:
        /*0098*/ 	.byte	0x04, 0x17
        /*009a*/ 	.short	(.L_27 - .L_26)
.L_26:
        /*009c*/ 	.word	0x00000000
        /*00a0*/ 	.short	0x0009
        /*00a2*/ 	.short	0x007c
        /*00a4*/ 	.byte	0x00, 0xf0, 0x11, 0x00


	//----- nvinfo : EIATTR_KPARAM_INFO
	.align		4
.L_27:
        /*00a8*/ 	.byte	0x04, 0x17
        /*00aa*/ 	.short	(.L_29 - .L_28)
.L_28:
        /*00ac*/ 	.word	0x00000000
        /*00b0*/ 	.short	0x0008
        /*00b2*/ 	.short	0x0078
        /*00b4*/ 	.byte	0x00, 0xf0, 0x11, 0x00


	//----- nvinfo : EIATTR_KPARAM_INFO
	.align		4
.L_29:
        /*00b8*/ 	.byte	0x04, 0x17
        /*00ba*/ 	.short	(.L_31 - .L_30)
.L_30:
        /*00bc*/ 	.word	0x00000000
        /*00c0*/ 	.short	0x0007
        /*00c2*/ 	.short	0x0074
        /*00c4*/ 	.byte	0x00, 0xf0, 0x11, 0x00


	//----- nvinfo : EIATTR_KPARAM_INFO
	.align		4
.L_31:
        /*00c8*/ 	.byte	0x04, 0x17
        /*00ca*/ 	.short	(.L_33 - .L_32)
.L_32:
        /*00cc*/ 	.word	0x00000000
        /*00d0*/ 	.short	0x0006
        /*00d2*/ 	.short	0x0070
        /*00d4*/ 	.byte	0x00, 0xf0, 0x11, 0x00


	//----- nvinfo : EIATTR_KPARAM_INFO
	.align		4
.L_33:
        /*00d8*/ 	.byte	0x04, 0x17
        /*00da*/ 	.short	(.L_35 - .L_34)
.L_34:
        /*00dc*/ 	.word	0x00000000
        /*00e0*/ 	.short	0x0005
        /*00e2*/ 	.short	0x0068
        /*00e4*/ 	.byte	0x00, 0xf5, 0x21, 0x00


	//----- nvinfo : EIATTR_KPARAM_INFO
	.align		4
.L_35:
        /*00e8*/ 	.byte	0x04, 0x17
        /*00ea*/ 	.short	(.L_37 - .L_36)
.L_36:
        /*00ec*/ 	.word	0x00000000
        /*00f0*/ 	.short	0x0004
        /*00f2*/ 	.short	0x0064
        /*00f4*/ 	.byte	0x00, 0xf0, 0x11, 0x00


	//----- nvinfo : EIATTR_KPARAM_INFO
	.align		4
.L_37:
        /*00f8*/ 	.byte	0x04, 0x17
        /*00fa*/ 	.short	(.L_39 - .L_38)
.L_38:
        /*00fc*/ 	.word	0x00000000
        /*0100*/ 	.short	0x0003
        /*0102*/ 	.short	0x0044
        /*0104*/ 	.byte	0x00, 0xf0, 0x81, 0x00


	//----- nvinfo : EIATTR_KPARAM_INFO
	.align		4
.L_39:
        /*0108*/ 	.byte	0x04, 0x17
        /*010a*/ 	.short	(.L_41 - .L_40)
.L_40:
        /*010c*/ 	.word	0x00000000
        /*0110*/ 	.short	0x0002
        /*0112*/ 	.short	0x0024
        /*0114*/ 	.byte	0x00, 0xf0, 0x81, 0x00


	//----- nvinfo : EIATTR_KPARAM_INFO
	.align		4
.L_41:
        /*0118*/ 	.byte	0x04, 0x17
        /*011a*/ 	.short	(.L_43 - .L_42)
.L_42:
        /*011c*/ 	.word	0x00000000
        /*0120*/ 	.short	0x0001
        /*0122*/ 	.short	0x0004
        /*0124*/ 	.byte	0x00, 0xf0, 0x81, 0x00


	//----- nvinfo : EIATTR_KPARAM_INFO
	.align		4
.L_43:
        /*0128*/ 	.byte	0x04, 0x17
        /*012a*/ 	.short	(.L_45 - .L_44)
.L_44:
        /*012c*/ 	.word	0x00000000
        /*0130*/ 	.short	0x0000
        /*0132*/ 	.short	0x0000
        /*0134*/ 	.byte	0x00, 0xf0, 0x11, 0x00


	//----- nvinfo : EIATTR_SPARSE_MMA_MASK
	.align		4
.L_45:
        /*0138*/ 	.byte	0x03, 0x50
        /*013a*/ 	.short	0x0000


	//----- nvinfo : EIATTR_MAXREG_COUNT
	.align		4
        /*013c*/ 	.byte	0x03, 0x1b
        /*013e*/ 	.short	0x00ff


	//----- nvinfo : EIATTR_MERCURY_ISA_VERSION
	.align		4
        /*0140*/ 	.byte	0x03, 0x5f
        /*0142*/ 	.short	0x0101


	//----- nvinfo : EIATTR_VRC_CTA_INIT_COUNT
	.align		4
        /*0144*/ 	.byte	0x02, 0x4a
	.zero		1
	.zero		1


	//----- nvinfo : EIATTR_EXIT_INSTR_OFFSETS
	.align		4
        /*0148*/ 	.byte	0x04, 0x1c
        /*014a*/ 	.short	(.L_47 - .L_46)


	//   ....[0]....
.L_46:
        /*014c*/ 	.word	0x00000080


	//   ....[1]....
        /*0150*/ 	.word	0x000ed020


	//   ....[2]....
        /*0154*/ 	.word	0x000ed520


	//   ....[3]....
        /*0158*/ 	.word	0x00103ef0


	//   ....[4]....
        /*015c*/ 	.word	0x00107860


	//----- nvinfo : EIATTR_CRS_STACK_SIZE
	.align		4
.L_47:
        /*0160*/ 	.byte	0x04, 0x1e
        /*0162*/ 	.short	(.L_49 - .L_48)
.L_48:
        /*0164*/ 	.word	0x00000000


	//----- nvinfo : EIATTR_CBANK_PARAM_SIZE
	.align		4
.L_49:
        /*0168*/ 	.byte	0x03, 0x19
        /*016a*/ 	.short	0x00c0


	//----- nvinfo : EIATTR_PARAM_CBANK
	.align		4
        /*016c*/ 	.byte	0x04, 0x0a
        /*016e*/ 	.short	(.L_51 - .L_50)
	.align		4
.L_50:
        /*0170*/ 	.word	index@(.nv.constant0._Z17ecm_stage1_kernelj4U256S_S_jPKjjjjjjjjPjS2_S2_S2_S2_S2_)
        /*0174*/ 	.short	0x0380
        /*0176*/ 	.short	0x00c0


	//----- nvinfo : EIATTR_SW_WAR
	.align		4
.L_51:
        /*0178*/ 	.byte	0x04, 0x36
        /*017a*/ 	.short	(.L_53 - .L_52)
.L_52:
        /*017c*/ 	.word	0x00000008
.L_53:


//--------------------- .nv.callgraph             --------------------------
	.section	.nv.callgraph,"",@"SHT_CUDA_CALLGRAPH"
	.align	4
	.sectionentsize	8
	.align		4
        /*0000*/ 	.word	0x00000000
	.align		4
        /*0004*/ 	.word	0xffffffff
	.align		4
        /*0008*/ 	.word	0x00000000
	.align		4
        /*000c*/ 	.word	0xfffffffe
	.align		4
        /*0010*/ 	.word	0x00000000
	.align		4
        /*0014*/ 	.word	0xfffffffd
	.align		4
        /*0018*/ 	.word	0x00000000
	.align		4
        /*001c*/ 	.word	0xfffffffc


//--------------------- .text._Z17ecm_stage1_kernelj4U256S_S_jPKjjjjjjjjPjS2_S2_S2_S2_S2_ --------------------------
	.section	.text._Z17ecm_stage1_kernelj4U256S_S_jPKjjjjjjjjPjS2_S2_S2_S2_S2_,"ax",@progbits
	.align	128
        .global         _Z17ecm_stage1_kernelj4U256S_S_jPKjjjjjjjjPjS2_S2_S2_S2_S2_
        .type           _Z17ecm_stage1_kernelj4U256S_S_jPKjjjjjjjjPjS2_S2_S2_S2_S2_,@function
        .size           _Z17ecm_stage1_kernelj4U256S_S_jPKjjjjjjjjPjS2_S2_S2_S2_S2_,(.L_x_1489 - _Z17ecm_stage1_kernelj4U256S_S_jPKjjjjjjjjPjS2_S2_S2_S2_S2_)
        .other          _Z17ecm_stage1_kernelj4U256S_S_jPKjjjjjjjjPjS2_S2_S2_S2_S2_,@"STO_CUDA_ENTRY STV_DEFAULT"
_Z17ecm_stage1_kernelj4U256S_S_jPKjjjjjjjjPjS2_S2_S2_S2_S2_:
.text._Z17ecm_stage1_kernelj4U256S_S_jPKjjjjjjjjPjS2_S2_S2_S2_S2_:
[----:B------:R-:W0:Y:S01]  /*0000*/  LDC R1, c[0x0][0x37c] ;  /* 0x0000df00ff017b82 */ /* 0x000e220000000800 */
[----:B------:R-:W1:Y:S07]  /*0010*/  S2R R0, SR_TID.X ;  /* 0x0000000000007919 */ /* 0x000e6e0000002100 */
[----:B------:R-:W1:Y:S01]  /*0020*/  S2UR UR4, SR_CTAID.X ;  /* 0x00000000000479c3 */ /* 0x000e620000002500 */
[----:B------:R-:W2:Y:S01]  /*0030*/  LDCU UR5, c[0x0][0x380] ;  /* 0x00007000ff0577ac */ /* 0x000ea20008000800 */
[----:B0-----:R-:W-:-:S06]  /*0040*/  VIADD R1, R1, 0xfffffcd0 ;  /* 0xfffffcd001017836 */ /* 0x001fcc0000000000 */
[----:B------:R-:W1:Y:S02]  /*0050*/  LDC R3, c[0x0][0x360] ;  /* 0x0000d800ff037b82 */ /* 0x000e640000000800 */
[----:B-1----:R-:W-:-:S05]  /*0060*/  IMAD R3, R3, UR4, R0 ;  /* 0x0000000403037c24 */ /* 0x002fca000f8e0200 */
[----:B--2---:R-:W-:-:S13]  /*0070*/  ISETP.GE.U32.AND P0, PT, R3, UR5, PT ;  /* 0x0000000503007c0c */ /* 0x004fda000bf06070 */
[----:B------:R-:W-:Y:S05]  /*0080*/  @P0 EXIT ;  /* 0x000000000000094d */ /* 0x000fea0003800000 */
[----:B------:R-:W0:Y:S01]  /*0090*/  LDC.64 R40, c[0x0][0x3f0] ;  /* 0x0000fc00ff287b82 */ /* 0x000e220000000a00 */
[----:B------:R-:W1:Y:S01]  /*00a0*/  LDCU UR4, c[0x0][0x3f8] ;  /* 0x00007f00ff0477ac */ /* 0x000e620008000800 */
[----:B------:R-:W-:Y:S02]  /*00b0*/  IMAD R9, R3, 0xc, RZ ;  /* 0x0000000c03097824 */ /* 0x000fe400078e02ff */
[----:B------:R-:W-:Y:S01]  /*00c0*/  VIADD R39, R1, 0x2ec ;  /* 0x000002ec01277836 */ /* 0x000fe20000000000 */
[----:B------:R-:W2:Y:S01]  /*00d0*/  LDCU.64 UR6, c[0x0][0x358] ;  /* 0x00006b00ff0677ac */ /* 0x000ea20008000a00 */
[C---:B0-----:R-:W-:Y:S02]  /*00e0*/  ISETP.NE.AND P0, PT, R41.reuse, RZ, PT ;  /* 0x000000ff2900720c */ /* 0x041fe40003f05270 */
[----:B-1----:R-:W-:-:S11]  /*00f0*/  VIADDMNMX.U32 R41, R41, UR4, R40, PT ;  /* 0x0000000429297c46 */ /* 0x002fd6000b800028 */
[----:B--2---:R-:W-:Y:S05]  /*0100*/  @P0 BRA `(.L_x_0) ;  /* 0x00000ecc00c80947 */ /* 0x004fea0003800000 */
[----:B------:R-:W0:Y:S01]  /*0110*/  LDCU.64 UR8, c[0x0][0x400] ;  /* 0x00008000ff0877ac */ /* 0x000e220008000a00 */
[----:B------:R-:W-:Y:S01]  /*0120*/  IMAD.MOV.U32 R29, RZ, RZ, 0x41c64e6d ;  /* 0x41c64e6dff1d7424 */ /* 0x000fe200078e00ff */
[C---:B------:R-:W-:Y:S01]  /*0130*/  IADD3 R42, PT, PT, R1.reuse, 0x20, RZ ;  /* 0x00000020012a7810 */ /* 0x040fe20007ffe0ff */
[----:B------:R-:W-:Y:S01]  /*0140*/  IMAD.MOV.U32 R5, RZ, RZ, -0x3d5d6597 ;  /* 0xc2a29a69ff057424 */ /* 0x000fe200078e00ff */
[----:B------:R-:W1:Y:S01]  /*0150*/  LDCU UR4, c[0x0][0x3fc] ;  /* 0x00007f80ff0477ac */ /* 0x000e620008000800 */
[----:B------:R-:W-:Y:S01]  /*0160*/  IMAD.MOV.U32 R7, RZ, RZ, -0x11f980ef ;  /* 0xee067f11ff077424 */ /* 0x000fe200078e00ff */
[C---:B------:R-:W-:Y:S01]  /*0170*/  IADD3 R36, PT, PT, R1.reuse, 0x100, RZ ;  /* 0x0000010001247810 */ /* 0x040fe20007ffe0ff */
[----:B------:R-:W-:Y:S01]  /*0180*/  IMAD.MOV.U32 R9, RZ, RZ, -0x145eb7c3 ;  /* 0xeba1483dff097424 */ /* 0x000fe200078e00ff */
[----:B------:R-:W-:Y:S01]  /*0190*/  CS2R R18, SRZ ;  /* 0x0000000000127805 */ /* 0x000fe2000001ff00 */
[----:B------:R-:W-:Y:S01]  /*01a0*/  IMAD.MOV.U32 R11, RZ, RZ, -0x2c23a807 ;  /* 0xd3dc57f9ff0b7424 */ /* 0x000fe200078e00ff */
[----:B------:R-:W-:Y:S01]  /*01b0*/  CS2R R52, SRZ ;  /* 0x0000000000347805 */ /* 0x000fe2000001ff00 */
[----:B------:R-:W-:Y:S01]  /*01c0*/  IMAD.MOV.U32 R13, RZ, RZ, -0x64caacfb ;  /* 0x9b355305ff0d7424 */ /* 0x000fe200078e00ff */
[----:B------:R-:W-:Y:S01]  /*01d0*/  MOV R57, RZ ;  /* 0x000000ff00397202 */ /* 0x000fe20000000f00 */
[----:B------:R-:W-:Y:S01]  /*01e0*/  IMAD.MOV.U32 R43, RZ, RZ, -0x302220df ;  /* 0xcfdddf21ff2b7424 */ /* 0x000fe200078e00ff */
[----:B------:R-:W2:Y:S01]  /*01f0*/  LDCU UR31, c[0x0][0x3e4] ;  /* 0x00007c80ff1f77ac */ /* 0x000ea20008000800 */
[----:B------:R-:W-:-:S02]  /*0200*/  VIADD R44, R1, 0x30c ;  /* 0x0000030c012c7836 */ /* 0x000fc40000000000 */
[----:B------:R-:W-:Y:S01]  /*0210*/  VIADD R40, R1, 0x40 ;  /* 0x0000004001287836 */ /* 0x000fe20000000000 */
[----:B------:R-:W3:Y:S01]  /*0220*/  LDCU UR30, c[0x0][0x3c0] ;  /* 0x00007800ff1e77ac */ /* 0x000ee20008000800 */
[----:B0-----:R-:W-:Y:S02]  /*0230*/  VIADD R3, R3, UR9 ;  /* 0x0000000903037c36 */ /* 0x001fe40008000000 */
[----:B------:R-:W-:Y:S01]  /*0240*/  VIADD R38, R1, 0x60 ;  /* 0x0000006001267836 */ /* 0x000fe20000000000 */
[----:B------:R-:W0:Y:S01]  /*0250*/  LDCU UR27, c[0x0][0x3a4] ;  /* 0x00007480ff1b77ac */ /* 0x000e220008000800 */
[C---:B------:R-:W-:Y:S01]  /*0260*/  IMAD R2, R3.reuse, -0x61c88647, RZ ;  /* 0x9e3779b903027824 */ /* 0x040fe200078e02ff */
[C---:B-1----:R-:W-:Y:S01]  /*0270*/  LOP3.LUT R0, R3.reuse, UR4, RZ, 0x3c, !PT ;  /* 0x0000000403007c12 */ /* 0x042fe2000f8e3cff */
[----:B------:R-:W-:Y:S01]  /*0280*/  VIADD R3, R3, 0x12345678 ;  /* 0x1234567803037836 */ /* 0x000fe20000000000 */
[----:B------:R-:W1:Y:S01]  /*0290*/  LDCU.64 UR28, c[0x0][0x3a8] ;  /* 0x00007500ff1c77ac */ /* 0x000e620008000a00 */
[C---:B------:R-:W-:Y:S01]  /*02a0*/  VIADD R31, R1.reuse, 0x80 ;  /* 0x00000080011f7836 */ /* 0x040fe20000000000 */
[----:B------:R-:W-:Y:S01]  /*02b0*/  ISETP.NE.AND P0, PT, R0, 0x12345678, PT ;  /* 0x123456780000780c */ /* 0x000fe20003f05270 */
[C---:B------:R-:W-:Y:S01]  /*02c0*/  VIADD R30, R1.reuse, 0xa0 ;  /* 0x000000a0011e7836 */ /* 0x040fe20000000000 */
[----:B------:R-:W-:Y:S01]  /*02d0*/  LOP3.LUT R2, R2, UR8, RZ, 0x3c, !PT ;  /* 0x0000000802027c12 */ /* 0x000fe2000f8e3cff */
[C---:B------:R-:W-:Y:S01]  /*02e0*/  VIADD R28, R1.reuse, 0xc0 ;  /* 0x000000c0011c7836 */ /* 0x040fe20000000000 */
[----:B------:R-:W-:Y:S01]  /*02f0*/  LOP3.LUT R0, R0, 0x12345678, RZ, 0x3c, !PT ;  /* 0x1234567800007812 */ /* 0x000fe200078e3cff */
[C---:B------:R-:W-:Y:S01]  /*0300*/  VIADD R37, R1.reuse, 0xe0 ;  /* 0x000000e001257836 */ /* 0x040fe20000000000 */
[----:B------:R-:W-:Y:S01]  /*0310*/  ISETP.NE.AND P1, PT, R2, -0x789abcdf, PT ;  /* 0x876543210200780c */ /* 0x000fe20003f25270 */
[C---:B------:R-:W-:Y:S01]  /*0320*/  VIADD R32, R1.reuse, 0x120 ;  /* 0x0000012001207836 */ /* 0x040fe20000000000 */
[----:B------:R-:W4:Y:S01]  /*0330*/  LDCU.128 UR8, c[0x0][0x3b0] ;  /* 0x00007600ff0877ac */ /* 0x000f220008000c00 */
[----:B------:R-:W-:-:S02]  /*0340*/  VIADD R35, R1, 0x140 ;  /* 0x0000014001237836 */ /* 0x000fc40000000000 */
[----:B------:R-:W-:Y:S01]  /*0350*/  VIADD R34, R1, 0x160 ;  /* 0x0000016001227836 */ /* 0x000fe20000000000 */
[----:B------:R-:W-:Y:S01]  /*0360*/  UMOV UR4, URZ ;  /* 0x000000ff00047c82 */ /* 0x000fe20008000000 */
[----:B------:R-:W-:Y:S01]  /*0370*/  @!P0 SEL R0, R3, R0, !P1 ;  /* 0x0000000003008207 */ /* 0x000fe20004800000 */
[----:B------:R-:W-:Y:S02]  /*0380*/  HFMA2 R3, -RZ, RZ, -7.450580596923828125e-06, -1.1767578125 ;  /* 0x807dbcb5ff037431 */ /* 0x000fe400000001ff */
[C---:B------:R-:W-:Y:S02]  /*0390*/  VIADD R27, R1.reuse, 0x1a4 ;  /* 0x000001a4011b7836 */ /* 0x040fe40000000000 */
[----:B------:R-:W-:Y:S02]  /*03a0*/  VIADD R25, R1, 0x1c4 ;  /* 0x000001c401197836 */ /* 0x000fe40000000000 */
[C---:B------:R-:W-:Y:S02]  /*03b0*/  IMAD R29, R0.reuse, R29, 0x3039 ;  /* 0x00003039001d7424 */ /* 0x040fe400078e021d */
[----:B------:R-:W-:-:S02]  /*03c0*/  IMAD R2, R0, R5, -0x2c23e982 ;  /* 0xd3dc167e00027424 */ /* 0x000fc400078e0205 */
[C---:B------:R-:W-:Y:S02]  /*03d0*/  IMAD R5, R0.reuse, R7, -0x299ae3d4 ;  /* 0xd6651c2c00057424 */ /* 0x040fe400078e0207 */
[C---:B------:R-:W-:Y:S01]  /*03e0*/  IMAD R3, R0.reuse, R3, -0x58fbd821 ;  /* 0xa70427df00037424 */ /* 0x040fe200078e0203 */
[----:B------:R-:W-:Y:S01]  /*03f0*/  STL [R44+0x4], R2 ;  /* 0x000004022c007387 */ /* 0x000fe20000100800 */
[C---:B------:R-:W-:Y:S02]  /*0400*/  IMAD R4, R0.reuse, R9, 0xdaa96f5 ;  /* 0x0daa96f500047424 */ /* 0x040fe400078e0209 */
[C---:B------:R-:W-:Y:S01]  /*0410*/  IMAD R7, R0.reuse, R11, -0x3de0e376 ;  /* 0xc21f1c8a00077424 */ /* 0x040fe200078e020b */
[----:B------:R-:W-:Y:S01]  /*0420*/  LOP3.LUT R8, R3, R2, R29, 0xfe, !PT ;  /* 0x0000000203087212 */ /* 0x000fe200078efe1d */
[C---:B------:R-:W-:Y:S01]  /*0430*/  IMAD R6, R0.reuse, R13, 0x3ead62fb ;  /* 0x3ead62fb00067424 */ /* 0x040fe200078e020d */
[----:B------:R-:W-:Y:S01]  /*0440*/  STL [R44+0x8], R3 ;  /* 0x000008032c007387 */ /* 0x000fe20000100800 */
[----:B------:R-:W-:Y:S01]  /*0450*/  IMAD R43, R0, R43, -0x32e230e8 ;  /* 0xcd1dcf18002b7424 */ /* 0x000fe200078e022b */
[----:B------:R-:W-:Y:S01]  /*0460*/  LOP3.LUT R8, R4, R5, R8, 0xfe, !PT ;  /* 0x0000000504087212 */ /* 0x000fe200078efe08 */
[----:B------:R-:W5:Y:S01]  /*0470*/  LDC R9, c[0x0][0x3a0] ;  /* 0x0000e800ff097b82 */ /* 0x000f620000000800 */
[----:B------:R-:W-:Y:S01]  /*0480*/  STL [R44+0xc], R5 ;  /* 0x00000c052c007387 */ /* 0x000fe20000100800 */
[C---:B------:R-:W-:Y:S01]  /*0490*/  VIADD R26, R1.reuse, 0x1e4 ;  /* 0x000001e4011a7836 */ /* 0x040fe20000000000 */
[----:B------:R-:W-:Y:S01]  /*04a0*/  LOP3.LUT R8, R6, R7, R8, 0xfe, !PT ;  /* 0x0000000706087212 */ /* 0x000fe200078efe08 */
[C---:B------:R-:W-:Y:S01]  /*04b0*/  VIADD R24, R1.reuse, 0x248 ;  /* 0x0000024801187836 */ /* 0x040fe20000000000 */
[----:B------:R2:W-:Y:S01]  /*04c0*/  STL [R44+0x10], R4 ;  /* 0x000010042c007387 */ /* 0x0005e20000100800 */
[C---:B------:R-:W-:Y:S01]  /*04d0*/  IADD3 R11, PT, PT, R1.reuse, 0x204, RZ ;  /* 0x00000204010b7810 */ /* 0x040fe20007ffe0ff */
[----:B------:R-:W-:Y:S01]  /*04e0*/  VIADD R21, R1, 0x268 ;  /* 0x0000026801157836 */ /* 0x000fe20000000000 */
[----:B------:R-:W-:Y:S01]  /*04f0*/  LOP3.LUT P0, RZ, R43, R8, RZ, 0xfc, !PT ;  /* 0x000000082bff7212 */ /* 0x000fe2000780fcff */
[----:B------:R-:W-:Y:S01]  /*0500*/  STL [R44+0x14], R7 ;  /* 0x000014072c007387 */ /* 0x000fe20000100800 */
[----:B------:R-:W3:Y:S01]  /*0510*/  LDC R8, c[0x0][0x384] ;  /* 0x0000e100ff087b82 */ /* 0x000ee20000000800 */
[----:B------:R-:W-:Y:S01]  /*0520*/  IMAD.MOV.U32 R0, RZ, RZ, R1 ;  /* 0x000000ffff007224 */ /* 0x000fe200078e0001 */
[----:B------:R-:W-:Y:S01]  /*0530*/  SEL R29, R29, 0x6, P0 ;  /* 0x000000061d1d7807 */ /* 0x000fe20000000000 */
[----:B------:R0:W-:Y:S01]  /*0540*/  STL [R44+0x18], R6 ;  /* 0x000018062c007387 */ /* 0x0001e20000100800 */
[----:B------:R-:W-:-:S02]  /*0550*/  IMAD.MOV.U32 R20, RZ, RZ, RZ ;  /* 0x000000ffff147224 */ /* 0x000fc400078e00ff */
[----:B------:R-:W-:Y:S01]  /*0560*/  IMAD.MOV.U32 R45, RZ, RZ, RZ ;  /* 0x000000ffff2d7224 */ /* 0x000fe200078e00ff */
[----:B------:R0:W-:Y:S01]  /*0570*/  STL [R44+0x1c], R43 ;  /* 0x00001c2b2c007387 */ /* 0x0001e20000100800 */
[----:B--2---:R-:W2:Y:S01]  /*0580*/  LDC.64 R4, c[0x0][0x390] ;  /* 0x0000e400ff047b82 */ /* 0x004ea20000000a00 */
[----:B------:R-:W-:Y:S02]  /*0590*/  IMAD.MOV.U32 R54, RZ, RZ, RZ ;  /* 0x000000ffff367224 */ /* 0x000fe400078e00ff */
[----:B------:R0:W-:Y:S01]  /*05a0*/  STL [R44], R29 ;  /* 0x0000001d2c007387 */ /* 0x0001e20000100800 */
[----:B------:R-:W-:Y:S01]  /*05b0*/  IMAD.MOV.U32 R55, RZ, RZ, R44 ;  /* 0x000000ffff377224 */ /* 0x000fe200078e002c */
[----:B-----5:R-:W-:-:S03]  /*05c0*/  LOP3.LUT R10, R9, 0xffff, RZ, 0xc0, !PT ;  /* 0x0000ffff090a7812 */ /* 0x020fc600078ec0ff */
[----:B0-----:R-:W0:Y:S08]  /*05d0*/  LDC.64 R6, c[0x0][0x388] ;  /* 0x0000e200ff067b82 */ /* 0x001e300000000a00 */
[----:B------:R-:W5:Y:S01]  /*05e0*/  LDC.64 R2, c[0x0][0x398] ;  /* 0x0000e600ff027b82 */ /* 0x000f620000000a00 */
[----:B---3--:R-:W-:Y:S02]  /*05f0*/  LOP3.LUT R50, R8, 0xffff, RZ, 0xc0, !PT ;  /* 0x0000ffff08327812 */ /* 0x008fe400078ec0ff */
[----:B------:R-:W-:-:S02]  /*0600*/  SHF.R.U32.HI R49, RZ, 0x10, R8 ;  /* 0x00000010ff317819 */ /* 0x000fc40000011608 */
[----:B--2---:R-:W-:Y:S02]  /*0610*/  LOP3.LUT R23, R4, 0xffff, RZ, 0xc0, !PT ;  /* 0x0000ffff04177812 */ /* 0x004fe400078ec0ff */
[----:B------:R-:W-:Y:S02]  /*0620*/  SHF.R.U32.HI R22, RZ, 0x10, R4 ;  /* 0x00000010ff167819 */ /* 0x000fe40000011604 */
[----:B------:R-:W-:Y:S02]  /*0630*/  LOP3.LUT R17, R5, 0xffff, RZ, 0xc0, !PT ;  /* 0x0000ffff05117812 */ /* 0x000fe400078ec0ff */
[----:B------:R-:W-:Y:S02]  /*0640*/  SHF.R.U32.HI R16, RZ, 0x10, R5 ;  /* 0x00000010ff107819 */ /* 0x000fe40000011605 */
[----:B0-----:R-:W-:Y:S02]  /*0650*/  LOP3.LUT R48, R6, 0xffff, RZ, 0xc0, !PT ;  /* 0x0000ffff06307812 */ /* 0x001fe400078ec0ff */
[----:B------:R-:W-:-:S02]  /*0660*/  SHF.R.U32.HI R47, RZ, 0x10, R6 ;  /* 0x00000010ff2f7819 */ /* 0x000fc40000011606 */
[----:B------:R-:W-:Y:S02]  /*0670*/  LOP3.LUT R46, R7, 0xffff, RZ, 0xc0, !PT ;  /* 0x0000ffff072e7812 */ /* 0x000fe400078ec0ff */
[----:B------:R-:W-:Y:S02]  /*0680*/  SHF.R.U32.HI R33, RZ, 0x10, R7 ;  /* 0x00000010ff217819 */ /* 0x000fe40000011607 */
[----:B-----5:R-:W-:Y:S02]  /*0690*/  LOP3.LUT R15, R2, 0xffff, RZ, 0xc0, !PT ;  /* 0x0000ffff020f7812 */ /* 0x020fe400078ec0ff */
[----:B------:R-:W-:Y:S02]  /*06a0*/  SHF.R.U32.HI R14, RZ, 0x10, R2 ;  /* 0x00000010ff0e7819 */ /* 0x000fe40000011602 */
[----:B------:R-:W-:Y:S02]  /*06b0*/  LOP3.LUT R13, R3, 0xffff, RZ, 0xc0, !PT ;  /* 0x0000ffff030d7812 */ /* 0x000fe400078ec0ff */
[----:B-1--4-:R-:W-:-:S07]  /*06c0*/  SHF.R.U32.HI R12, RZ, 0x10, R3 ;  /* 0x00000010ff0c7819 */ /* 0x012fce0000011603 */
.L_x_1:
[----:B------:R0:W2:Y:S01]  /*06d0*/  LDL R56, [R55] ;  /* 0x0000000037387983 */ /* 0x0000a20000100800 */
[----:B------:R-:W-:Y:S02]  /*06e0*/  ULOP3.LUT UR5, UR27, 0xffff, URZ, 0xc0, !UPT ;  /* 0x0000ffff1b057892 */ /* 0x000fe4000f8ec0ff */
[----:B------:R-:W-:Y:S02]  /*06f0*/  USHF.R.U32.HI UR12, URZ, 0x10, UR27 ;  /* 0x00000010ff0c7899 */ /* 0x000fe4000801161b */
[----:B------:R-:W-:Y:S02]  /*0700*/  ULOP3.LUT UR13, UR28, 0xffff, URZ, 0xc0, !UPT ;  /* 0x0000ffff1c0d7892 */ /* 0x000fe4000f8ec0ff */
[----:B------:R-:W-:Y:S01]  /*0710*/  ULOP3.LUT UR15, UR29, 0xffff, URZ, 0xc0, !UPT ;  /* 0x0000ffff1d0f7892 */ /* 0x000fe2000f8ec0ff */
[----:B0-----:R-:W-:Y:S01]  /*0720*/  VIADD R55, R55, 0x4 ;  /* 0x0000000437377836 */ /* 0x001fe20000000000 */
[----:B------:R-:W-:Y:S02]  /*0730*/  USHF.R.U32.HI UR14, URZ, 0x10, UR28 ;  /* 0x00000010ff0e7899 */ /* 0x000fe4000801161c */
[----:B------:R-:W-:-:S02]  /*0740*/  USHF.R.U32.HI UR16, URZ, 0x10, UR29 ;  /* 0x00000010ff107899 */ /* 0x000fc4000801161d */
[----:B------:R-:W-:Y:S02]  /*0750*/  ULOP3.LUT UR17, UR8, 0xffff, URZ, 0xc0, !UPT ;  /* 0x0000ffff08117892 */ /* 0x000fe4000f8ec0ff */
[----:B------:R-:W-:Y:S02]  /*0760*/  USHF.R.U32.HI UR18, URZ, 0x10, UR8 ;  /* 0x00000010ff127899 */ /* 0x000fe40008011608 */
[----:B------:R-:W-:Y:S02]  /*0770*/  ULOP3.LUT UR19, UR9, 0xffff, URZ, 0xc0, !UPT ;  /* 0x0000ffff09137892 */ /* 0x000fe4000f8ec0ff */
[----:B------:R-:W-:Y:S02]  /*0780*/  ULOP3.LUT UR21, UR10, 0xffff, URZ, 0xc0, !UPT ;  /* 0x0000ffff0a157892 */ /* 0x000fe4000f8ec0ff */
[----:B------:R-:W-:Y:S02]  /*0790*/  USHF.R.U32.HI UR20, URZ, 0x10, UR9 ;  /* 0x00000010ff147899 */ /* 0x000fe40008011609 */
[----:B------:R-:W-:-:S02]  /*07a0*/  USHF.R.U32.HI UR22, URZ, 0x10, UR10 ;  /* 0x00000010ff167899 */ /* 0x000fc4000801160a */
[----:B------:R-:W-:Y:S02]  /*07b0*/  ULOP3.LUT UR23, UR11, 0xffff, URZ, 0xc0, !UPT ;  /* 0x0000ffff0b177892 */ /* 0x000fe4000f8ec0ff */
[----:B------:R-:W-:Y:S02]  /*07c0*/  USHF.R.U32.HI UR24, URZ, 0x10, UR11 ;  /* 0x00000010ff187899 */ /* 0x000fe4000801160b */
[----:B------:R-:W-:Y:S02]  /*07d0*/  ULOP3.LUT UR25, UR30, 0xffff, URZ, 0xc0, !UPT ;  /* 0x0000ffff1e197892 */ /* 0x000fe4000f8ec0ff */
[----:B------:R-:W-:Y:S02]  /*07e0*/  USHF.R.U32.HI UR26, URZ, 0x10, UR30 ;  /* 0x00000010ff1a7899 */ /* 0x000fe4000801161e */
[----:B------:R-:W-:-:S04]  /*07f0*/  UIADD3 UR4, UPT, UPT, UR4, 0x1, URZ ;  /* 0x0000000104047890 */ /* 0x000fc8000fffe0ff */
[----:B------:R-:W-:Y:S01]  /*0800*/  UISETP.NE.AND UP0, UPT, UR4, 0x8, UPT ;  /* 0x000000080400788c */ /* 0x000fe2000bf05270 */
[----:B--2---:R-:W-:Y:S02]  /*0810*/  LOP3.LUT R51, R56, 0xffff, RZ, 0xc0, !PT ;  /* 0x0000ffff38337812 */ /* 0x004fe400078ec0ff */
[----:B------:R-:W-:-:S03]  /*0820*/  SHF.R.U32.HI R56, RZ, 0x10, R56 ;  /* 0x00000010ff387819 */ /* 0x000fc60000011638 */
[C---:B------:R-:W-:Y:S02]  /*0830*/  IMAD R58, R51.reuse, UR5, RZ ;  /* 0x00000005333a7c24 */ /* 0x040fe4000f8e02ff */
[----:B------:R-:W-:Y:S02]  /*0840*/  IMAD R60, R56, UR5, RZ ;  /* 0x00000005383c7c24 */ /* 0x000fe4000f8e02ff */
[C---:B------:R-:W-:Y:S01]  /*0850*/  IMAD R63, R51.reuse, UR15, RZ ;  /* 0x0000000f333f7c24 */ /* 0x040fe2000f8e02ff */
[----:B------:R-:W-:Y:S01]  /*0860*/  LOP3.LUT R62, R58, 0xffff, RZ, 0xc0, !PT ;  /* 0x0000ffff3a3e7812 */ /* 0x000fe200078ec0ff */
[C---:B------:R-:W-:Y:S01]  /*0870*/  IMAD R60, R51.reuse, UR12, R60 ;  /* 0x0000000c333c7c24 */ /* 0x040fe2000f8e023c */
[----:B------:R-:W-:Y:S01]  /*0880*/  SHF.R.U32.HI R59, RZ, 0x10, R58 ;  /* 0x00000010ff3b7819 */ /* 0x000fe2000001163a */
[----:B------:R-:W-:Y:S01]  /*0890*/  IMAD R58, R51, UR13, RZ ;  /* 0x0000000d333a7c24 */ /* 0x000fe2000f8e02ff */
[----:B------:R-:W-:Y:S01]  /*08a0*/  LOP3.LUT R65, R63, 0xffff, RZ, 0xc0, !PT ;  /* 0x0000ffff3f417812 */ /* 0x000fe200078ec0ff */
[----:B------:R-:W-:Y:S01]  /*08b0*/  IMAD.IADD R61, R62, 0x1, R57 ;  /* 0x000000013e3d7824 */ /* 0x000fe200078e0239 */
[----:B------:R-:W-:Y:S01]  /*08c0*/  SHF.R.U32.HI R67, RZ, 0x10, R63 ;  /* 0x00000010ff437819 */ /* 0x000fe2000001163f */
[----:B------:R-:W-:Y:S01]  /*08d0*/  IMAD R59, R56, UR12, R59 ;  /* 0x0000000c383b7c24 */ /* 0x000fe2000f8e023b */
[----:B------:R-:W-:Y:S01]  /*08e0*/  LOP3.LUT R64, R58, 0xffff, RZ, 0xc0, !PT ;  /* 0x0000ffff3a407812 */ /* 0x000fe200078ec0ff */
[----:B------:R-:W-:Y:S01]  /*08f0*/  IMAD R62, R60, 0x10000, R61 ;  /* 0x000100003c3e7824 */ /* 0x000fe200078e023d */
[----:B------:R-:W-:Y:S01]  /*0900*/  SHF.R.U32.HI R61, RZ, 0x10, R58 ;  /* 0x00000010ff3d7819 */ /* 0x000fe2000001163a */
[----:B------:R-:W-:Y:S01]  /*0910*/  IMAD R66, R56, UR15, RZ ;  /* 0x0000000f38427c24 */ /* 0x000fe2000f8e02ff */
[----:B------:R-:W-:Y:S01]  /*0920*/  LEA.HI R59, R60, R59, RZ, 0x10 ;  /* 0x0000003b3c3b7211 */ /* 0x000fe200078f80ff */
[----:B------:R-:W-:Y:S01]  /*0930*/  IMAD R60, R56, UR13, RZ ;  /* 0x0000000d383c7c24 */ /* 0x000fe2000f8e02ff */
[----:B------:R-:W-:Y:S01]  /*0940*/  ISETP.GE.U32.AND P0, PT, R62, R57, PT ;  /* 0x000000393e00720c */ /* 0x000fe20003f06070 */
[----:B------:R-:W-:-:S02]  /*0950*/  IMAD.IADD R63, R64, 0x1, R53 ;  /* 0x00000001403f7824 */ /* 0x000fc400078e0235 */
[C---:B------:R-:W-:Y:S02]  /*0960*/  IMAD R60, R51.reuse, UR14, R60 ;  /* 0x0000000e333c7c24 */ /* 0x040fe4000f8e023c */
[----:B------:R-:W-:Y:S02]  /*0970*/  IMAD R61, R56, UR14, R61 ;  /* 0x0000000e383d7c24 */ /* 0x000fe4000f8e023d */
[C---:B------:R-:W-:Y:S02]  /*0980*/  IMAD R58, R60.reuse, 0x10000, R63 ;  /* 0x000100003c3a7824 */ /* 0x040fe400078e023f */
[----:B------:R-:W-:Y:S01]  /*0990*/  IMAD R66, R51, UR16, R66 ;  /* 0x0000001033427c24 */ /* 0x000fe2000f8e0242 */
[----:B------:R-:W-:Y:S01]  /*09a0*/  LEA.HI R60, R60, R61, RZ, 0x10 ;  /* 0x0000003d3c3c7211 */ /* 0x000fe200078f80ff */
[----:B------:R-:W-:Y:S02]  /*09b0*/  IMAD.IADD R65, R65, 0x1, R54 ;  /* 0x0000000141417824 */ /* 0x000fe400078e0236 */
[----:B------:R-:W-:-:S02]  /*09c0*/  IMAD R67, R56, UR16, R67 ;  /* 0x0000001038437c24 */ /* 0x000fc4000f8e0243 */
[----:B------:R-:W-:Y:S01]  /*09d0*/  IMAD R61, R51, UR17, RZ ;  /* 0x00000011333d7c24 */ /* 0x000fe2000f8e02ff */
[----:B------:R-:W-:Y:S01]  /*09e0*/  LEA R65, R66, R65, 0x10 ;  /* 0x0000004142417211 */ /* 0x000fe200078e80ff */
[----:B------:R-:W-:Y:S01]  /*09f0*/  IMAD R64, R56, UR17, RZ ;  /* 0x0000001138407c24 */ /* 0x000fe2000f8e02ff */
[----:B------:R-:W-:Y:S01]  /*0a00*/  LEA.HI R67, R66, R67, RZ, 0x10 ;  /* 0x0000004342437211 */ /* 0x000fe200078f80ff */
[----:B------:R-:W-:Y:S01]  /*0a10*/  IMAD R71, R62, UR31, RZ ;  /* 0x0000001f3e477c24 */ /* 0x000fe2000f8e02ff */
[----:B------:R-:W-:Y:S01]  /*0a20*/  LOP3.LUT R66, R61, 0xffff, RZ, 0xc0, !PT ;  /* 0x0000ffff3d427812 */ /* 0x000fe200078ec0ff */
[C---:B------:R-:W-:Y:S01]  /*0a30*/  IMAD R64, R51.reuse, UR18, R64 ;  /* 0x0000001233407c24 */ /* 0x040fe2000f8e0240 */
[----:B------:R-:W-:Y:S01]  /*0a40*/  SHF.R.U32.HI R61, RZ, 0x10, R61 ;  /* 0x00000010ff3d7819 */ /* 0x000fe2000001163d */
[----:B------:R-:W-:Y:S01]  /*0a50*/  IMAD R63, R51, UR19, RZ ;  /* 0x00000013333f7c24 */ /* 0x000fe2000f8e02ff */
[----:B------:R-:W-:Y:S01]  /*0a60*/  ISETP.GE.U32.AND P3, PT, R65, R54, PT ;  /* 0x000000364100720c */ /* 0x000fe20003f66070 */
[----:B------:R-:W-:-:S02]  /*0a70*/  IMAD.IADD R57, R66, 0x1, R45 ;  /* 0x0000000142397824 */ /* 0x000fc400078e022d */
[----:B------:R-:W-:Y:S01]  /*0a80*/  IMAD R61, R56, UR18, R61 ;  /* 0x00000012383d7c24 */ /* 0x000fe2000f8e023d */
[----:B------:R-:W-:Y:S01]  /*0a90*/  LOP3.LUT R69, R63, 0xffff, RZ, 0xc0, !PT ;  /* 0x0000ffff3f457812 */ /* 0x000fe200078ec0ff */
[C---:B------:R-:W-:Y:S01]  /*0aa0*/  IMAD R66, R64.reuse, 0x10000, R57 ;  /* 0x0001000040427824 */ /* 0x040fe200078e0239 */
[----:B------:R-:W-:Y:S01]  /*0ab0*/  SHF.R.U32.HI R63, RZ, 0x10, R63 ;  /* 0x00000010ff3f7819 */ /* 0x000fe2000001163f */
[----:B------:R-:W-:Y:S01]  /*0ac0*/  VIADD R57, R59, 0x1 ;  /* 0x000000013b397836 */ /* 0x000fe20000000000 */
[----:B------:R-:W-:Y:S01]  /*0ad0*/  LEA.HI R64, R64, R61, RZ, 0x10 ;  /* 0x0000003d40407211 */ /* 0x000fe200078f80ff */
[----:B------:R-:W-:Y:S01]  /*0ae0*/  @P0 IMAD.MOV R57, RZ, RZ, R59 ;  /* 0x000000ffff390224 */ /* 0x000fe200078e023b */
[----:B------:R-:W-:Y:S01]  /*0af0*/  ISETP.GE.U32.AND P0, PT, R58, R53, PT ;  /* 0x000000353a00720c */ /* 0x000fe20003f06070 */
[----:B------:R-:W-:Y:S01]  /*0b00*/  IMAD R53, R51, UR21, RZ ;  /* 0x0000001533357c24 */ /* 0x000fe2000f8e02ff */
[----:B------:R-:W-:Y:S01]  /*0b10*/  LOP3.LUT R59, R71, 0xffff, RZ, 0xc0, !PT ;  /* 0x0000ffff473b7812 */ /* 0x000fe200078ec0ff */
[----:B------:R-:W-:Y:S01]  /*0b20*/  IMAD R68, R56, UR19, RZ ;  /* 0x0000001338447c24 */ /* 0x000fe2000f8e02ff */
[----:B------:R-:W-:Y:S01]  /*0b30*/  IADD3 R61, PT, PT, R58, R57, RZ ;  /* 0x000000393a3d7210 */ /* 0x000fe20007ffe0ff */
[----:B------:R-:W-:Y:S01]  /*0b40*/  IMAD R63, R56, UR20, R63 ;  /* 0x00000014383f7c24 */ /* 0x000fe2000f8e023f */
[----:B------:R-:W-:Y:S01]  /*0b50*/  LOP3.LUT R70, R53, 0xffff, RZ, 0xc0, !PT ;  /* 0x0000ffff35467812 */ /* 0x000fe200078ec0ff */
[----:B------:R-:W-:Y:S01]  /*0b60*/  IMAD R68, R51, UR20, R68 ;  /* 0x0000001433447c24 */ /* 0x000fe2000f8e0244 */
[----:B------:R-:W-:Y:S01]  /*0b70*/  ISETP.GE.U32.AND P2, PT, R61, R58, PT ;  /* 0x0000003a3d00720c */ /* 0x000fe20003f46070 */
[----:B------:R-:W-:Y:S01]  /*0b80*/  IMAD.IADD R69, R69, 0x1, R52 ;  /* 0x0000000145457824 */ /* 0x000fe200078e0234 */
[----:B------:R-:W-:Y:S01]  /*0b90*/  SHF.R.U32.HI R58, RZ, 0x10, R71 ;  /* 0x00000010ff3a7819 */ /* 0x000fe20000011647 */
[----:B------:R-:W-:Y:S01]  /*0ba0*/  IMAD R71, R50, R59, RZ ;  /* 0x0000003b32477224 */ /* 0x000fe200078e02ff */
[----:B------:R-:W-:Y:S01]  /*0bb0*/  LEA.HI R63, R68, R63, RZ, 0x10 ;  /* 0x0000003f443f7211 */ /* 0x000fe200078f80ff */
[----:B------:R-:W-:Y:S01]  /*0bc0*/  IMAD.IADD R57, R70, 0x1, R19 ;  /* 0x0000000146397824 */ /* 0x000fe200078e0213 */
[----:B------:R-:W-:Y:S01]  /*0bd0*/  SHF.R.U32.HI R53, RZ, 0x10, R53 ;  /* 0x00000010ff357819 */ /* 0x000fe20000011635 */
[----:B------:R-:W-:Y:S01]  /*0be0*/  IMAD R70, R50, R58, RZ ;  /* 0x0000003a32467224 */ /* 0x000fe200078e02ff */
[----:B------:R-:W-:Y:S01]  /*0bf0*/  LOP3.LUT R73, R71, 0xffff, RZ, 0xc0, !PT ;  /* 0x0000ffff47497812 */ /* 0x000fe200078ec0ff */
[----:B------:R-:W-:Y:S01]  /*0c00*/  IMAD R69, R68, 0x10000, R69 ;  /* 0x0001000044457824 */ /* 0x000fe200078e0245 */
[----:B------:R-:W-:Y:S01]  /*0c10*/  SHF.R.U32.HI R71, RZ, 0x10, R71 ;  /* 0x00000010ff477819 */ /* 0x000fe20000011647 */
[----:B------:R-:W-:Y:S01]  /*0c20*/  IMAD R68, R56, UR21, RZ ;  /* 0x0000001538447c24 */ /* 0x000fe2000f8e02ff */
[----:B------:R-:W-:Y:S01]  /*0c30*/  ISETP.GE.U32.AND P1, PT, R66, R45, PT ;  /* 0x0000002d4200720c */ /* 0x000fe20003f26070 */
[----:B------:R-:W-:-:S02]  /*0c40*/  IMAD R72, R49, R59, R70 ;  /* 0x0000003b31487224 */ /* 0x000fc400078e0246 */
[----:B------:R-:W-:Y:S02]  /*0c50*/  IMAD.IADD R73, R62, 0x1, R73 ;  /* 0x000000013e497824 */ /* 0x000fe400078e0249 */
[----:B------:R-:W-:Y:S02]  /*0c60*/  IMAD R68, R51, UR22, R68 ;  /* 0x0000001633447c24 */ /* 0x000fe4000f8e0244 */
[----:B------:R-:W-:Y:S02]  /*0c70*/  IMAD R53, R56, UR22, R53 ;  /* 0x0000001638357c24 */ /* 0x000fe4000f8e0235 */
[----:B------:R-:W-:Y:S02]  /*0c80*/  IMAD R73, R72, 0x10000, R73 ;  /* 0x0001000048497824 */ /* 0x000fe400078e0249 */
[C---:B------:R-:W-:Y:S01]  /*0c90*/  IMAD R70, R68.reuse, 0x10000, R57 ;  /* 0x0001000044467824 */ /* 0x040fe200078e0239 */
[----:B------:R-:W-:Y:S01]  /*0ca0*/  LEA.HI R68, R68, R53, RZ, 0x10 ;  /* 0x0000003544447211 */ /* 0x000fe200078f80ff */
[----:B------:R-:W-:Y:S01]  /*0cb0*/  IMAD R53, R48, R59, RZ ;  /* 0x0000003b30357224 */ /* 0x000fe200078e02ff */
[----:B------:R-:W-:Y:S01]  /*0cc0*/  ISETP.GE.U32.AND P4, PT, R73, R62, PT ;  /* 0x0000003e4900720c */ /* 0x000fe20003f86070 */
[----:B------:R-:W-:-:S02]  /*0cd0*/  VIADD R74, R60, 0x1 ;  /* 0x000000013c4a7836 */ /* 0x000fc40000000000 */
[----:B------:R-:W-:Y:S01]  /*0ce0*/  IMAD R71, R49, R58, R71 ;  /* 0x0000003a31477224 */ /* 0x000fe200078e0247 */
[----:B------:R-:W-:Y:S01]  /*0cf0*/  LOP3.LUT R54, R53, 0xffff, RZ, 0xc0, !PT ;  /* 0x0000ffff35367812 */ /* 0x000fe200078ec0ff */
[----:B------:R-:W-:Y:S01]  /*0d00*/  @P0 IMAD.MOV R74, RZ, RZ, R60 ;  /* 0x000000ffff4a0224 */ /* 0x000fe200078e023c */
[----:B------:R-:W-:Y:S01]  /*0d10*/  ISETP.GE.U32.AND P0, PT, R69, R52, PT ;  /* 0x000000344500720c */ /* 0x000fe20003f06070 */
[-C--:B------:R-:W-:Y:S01]  /*0d20*/  IMAD R52, R48, R58.reuse, RZ ;  /* 0x0000003a30347224 */ /* 0x080fe200078e02ff */
[----:B------:R-:W-:Y:S01]  /*0d30*/  SHF.R.U32.HI R60, RZ, 0x10, R53 ;  /* 0x00000010ff3c7819 */ /* 0x000fe20000011635 */
[----:B------:R-:W-:Y:S01]  /*0d40*/  IMAD.IADD R54, R61, 0x1, R54 ;  /* 0x000000013d367824 */ /* 0x000fe200078e0236 */
[----:B------:R-:W-:Y:S01]  /*0d50*/  LEA.HI R71, R72, R71, RZ, 0x10 ;  /* 0x0000004748477211 */ /* 0x000fe200078f80ff */
[C---:B------:R-:W-:Y:S01]  /*0d60*/  IMAD R53, R47.reuse, R59, R52 ;  /* 0x0000003b2f357224 */ /* 0x040fe200078e0234 */
[----:B------:R-:W-:Y:S01]  /*0d70*/  IADD3 R45, PT, PT, R74, 0x1, RZ ;  /* 0x000000014a2d7810 */ /* 0x000fe20007ffe0ff */
[----:B------:R-:W-:-:S02]  /*0d80*/  IMAD R60, R47, R58, R60 ;  /* 0x0000003a2f3c7224 */ /* 0x000fc400078e023c */
[----:B------:R-:W-:Y:S02]  /*0d90*/  VIADD R57, R71, 0x1 ;  /* 0x0000000147397836 */ /* 0x000fe40000000000 */
[----:B------:R-:W-:Y:S01]  /*0da0*/  @P2 IMAD.MOV R45, RZ, RZ, R74 ;  /* 0x000000ffff2d2224 */ /* 0x000fe200078e024a */
[C---:B------:R-:W-:Y:S01]  /*0db0*/  LEA.HI R60, R53.reuse, R60, RZ, 0x10 ;  /* 0x0000003c353c7211 */ /* 0x040fe200078f80ff */
[----:B------:R-:W-:Y:S02]  /*0dc0*/  @P4 IMAD.MOV R57, RZ, RZ, R71 ;  /* 0x000000ffff394224 */ /* 0x000fe400078e0247 */
[----:B------:R-:W-:Y:S02]  /*0dd0*/  IMAD R54, R53, 0x10000, R54 ;  /* 0x0001000035367824 */ /* 0x000fe400078e0236 */
[----:B------:R-:W-:Y:S02]  /*0de0*/  IMAD.IADD R52, R65, 0x1, R45 ;  /* 0x0000000141347824 */ /* 0x000fe400078e022d */
[----:B------:R-:W-:-:S02]  /*0df0*/  IMAD.IADD R57, R54, 0x1, R57 ;  /* 0x0000000136397824 */ /* 0x000fc400078e0239 */
[----:B------:R-:W-:Y:S01]  /*0e00*/  IMAD R53, R46, R59, RZ ;  /* 0x0000003b2e357224 */ /* 0x000fe200078e02ff */
[----:B------:R-:W-:Y:S01]  /*0e10*/  ISETP.GE.U32.AND P2, PT, R52, R65, PT ;  /* 0x000000413400720c */ /* 0x000fe20003f46070 */
[C---:B------:R-:W-:Y:S01]  /*0e20*/  VIADD R72, R67.reuse, 0x1 ;  /* 0x0000000143487836 */ /* 0x040fe20000000000 */
[----:B------:R-:W-:Y:S01]  /*0e30*/  @P3 IADD3 R72, PT, PT, R67, RZ, RZ ;  /* 0x000000ff43483210 */ /* 0x000fe20007ffe0ff */
[----:B------:R-:W-:Y:S01]  /*0e40*/  VIADD R65, R60, 0x1 ;  /* 0x000000013c417836 */ /* 0x000fe20000000000 */
[----:B------:R-:W-:Y:S01]  /*0e50*/  ISETP.GE.U32.AND P3, PT, R54, R61, PT ;  /* 0x0000003d3600720c */ /* 0x000fe20003f66070 */
[----:B------:R-:W-:Y:S01]  /*0e60*/  VIADD R67, R64, 0x1 ;  /* 0x0000000140437836 */ /* 0x000fe20000000000 */
[----:B------:R-:W-:Y:S01]  /*0e70*/  ISETP.GE.U32.AND P4, PT, R57, R54, PT ;  /* 0x000000363900720c */ /* 0x000fe20003f86070 */
[----:B------:R-:W-:Y:S01]  /*0e80*/  IMAD R54, R46, R58, RZ ;  /* 0x0000003a2e367224 */ /* 0x000fe200078e02ff */
[----:B------:R-:W-:Y:S01]  /*0e90*/  LOP3.LUT R61, R53, 0xffff, RZ, 0xc0, !PT ;  /* 0x0000ffff353d7812 */ /* 0x000fe200078ec0ff */
[----:B------:R-:W-:Y:S01]  /*0ea0*/  VIADD R45, R72, 0x1 ;  /* 0x00000001482d7836 */ /* 0x000fe20000000000 */
[----:B------:R-:W-:Y:S01]  /*0eb0*/  SHF.R.U32.HI R53, RZ, 0x10, R53 ;  /* 0x00000010ff357819 */ /* 0x000fe20000011635 */
[----:B------:R-:W-:Y:S01]  /*0ec0*/  IMAD R54, R33, R59, R54 ;  /* 0x0000003b21367224 */ /* 0x000fe200078e0236 */
[----:B------:R-:W-:Y:S01]  /*0ed0*/  @P1 IADD3 R67, PT, PT, R64, RZ, RZ ;  /* 0x000000ff40431210 */ /* 0x000fe20007ffe0ff */
[----:B------:R-:W-:-:S02]  /*0ee0*/  IMAD.IADD R61, R52, 0x1, R61 ;  /* 0x00000001343d7824 */ /* 0x000fc400078e023d */
[----:B------:R-:W-:Y:S02]  /*0ef0*/  @P2 IMAD.MOV R45, RZ, RZ, R72 ;  /* 0x000000ffff2d2224 */ /* 0x000fe400078e0248 */
[----:B------:R-:W-:Y:S02]  /*0f00*/  IMAD R62, R54, 0x10000, R61 ;  /* 0x00010000363e7824 */ /* 0x000fe400078e023d */
[----:B------:R-:W-:Y:S02]  /*0f10*/  @P3 IMAD.MOV R65, RZ, RZ, R60 ;  /* 0x000000ffff413224 */ /* 0x000fe400078e023c */
[----:B------:R-:W-:Y:S01]  /*0f20*/  IMAD R61, R33, R58, R53 ;  /* 0x0000003a213d7224 */ /* 0x000fe200078e0235 */
[----:B------:R-:W-:Y:S01]  /*0f30*/  ISETP.GE.U32.AND P2, PT, R62, R52, PT ;  /* 0x000000343e00720c */ /* 0x000fe20003f46070 */
[----:B------:R-:W-:Y:S02]  /*0f40*/  VIADD R53, R65, 0x1 ;  /* 0x0000000141357836 */ /* 0x000fe40000000000 */
[----:B------:R-:W-:Y:S01]  /*0f50*/  IMAD R64, R23, R59, RZ ;  /* 0x0000003b17407224 */ /* 0x000fe200078e02ff */
[----:B------:R-:W-:Y:S01]  /*0f60*/  LEA.HI R61, R54, R61, RZ, 0x10 ;  /* 0x0000003d363d7211 */ /* 0x000fe200078f80ff */
[----:B------:R-:W-:-:S02]  /*0f70*/  @P4 IMAD.MOV R53, RZ, RZ, R65 ;  /* 0x000000ffff354224 */ /* 0x000fc400078e0241 */
[----:B------:R-:W-:Y:S01]  /*0f80*/  IMAD.IADD R45, R66, 0x1, R45 ;  /* 0x00000001422d7824 */ /* 0x000fe200078e022d */
[----:B------:R-:W-:Y:S01]  /*0f90*/  LOP3.LUT R54, R64, 0xffff, RZ, 0xc0, !PT ;  /* 0x0000ffff40367812 */ /* 0x000fe200078ec0ff */
[----:B------:R-:W-:Y:S01]  /*0fa0*/  IMAD.IADD R53, R62, 0x1, R53 ;  /* 0x000000013e357824 */ /* 0x000fe200078e0235 */
[----:B------:R-:W-:Y:S01]  /*0fb0*/  IADD3 R72, PT, PT, R61, 0x1, RZ ;  /* 0x000000013d487810 */ /* 0x000fe20007ffe0ff */
[----:B------:R-:W-:Y:S01]  /*0fc0*/  IMAD R52, R23, R58, RZ ;  /* 0x0000003a17347224 */ /* 0x000fe200078e02ff */
[----:B------:R-:W-:Y:S01]  /*0fd0*/  ISETP.GE.U32.AND P1, PT, R45, R66, PT ;  /* 0x000000422d00720c */ /* 0x000fe20003f26070 */
[----:B------:R-:W-:Y:S01]  /*0fe0*/  @P2 IMAD.MOV R72, RZ, RZ, R61 ;  /* 0x000000ffff482224 */ /* 0x000fe200078e023d */
[----:B------:R-:W-:Y:S01]  /*0ff0*/  ISETP.GE.U32.AND P2, PT, R53, R62, PT ;  /* 0x0000003e3500720c */ /* 0x000fe20003f46070 */
[----:B------:R-:W-:Y:S02]  /*1000*/  IMAD R66, R22, R59, R52 ;  /* 0x0000003b16427224 */ /* 0x000fe400078e0234 */
[----:B------:R-:W-:-:S02]  /*1010*/  IMAD.IADD R65, R45, 0x1, R54 ;  /* 0x000000012d417824 */ /* 0x000fc400078e0236 */
[----:B------:R-:W-:Y:S02]  /*1020*/  IMAD R54, R51, UR23, RZ ;  /* 0x0000001733367c24 */ /* 0x000fe4000f8e02ff */
[----:B------:R-:W-:Y:S02]  /*1030*/  IMAD R71, R66, 0x10000, R65 ;  /* 0x0001000042477824 */ /* 0x000fe400078e0241 */
[----:B------:R-:W-:Y:S01]  /*1040*/  VIADD R52, R67, 0x1 ;  /* 0x0000000143347836 */ /* 0x000fe20000000000 */
[----:B------:R-:W-:Y:S01]  /*1050*/  SHF.R.U32.HI R61, RZ, 0x10, R54 ;  /* 0x00000010ff3d7819 */ /* 0x000fe20000011636 */
[----:B------:R-:W-:Y:S01]  /*1060*/  @P1 IMAD.MOV R52, RZ, RZ, R67 ;  /* 0x000000ffff341224 */ /* 0x000fe200078e0243 */
[----:B------:R-:W-:Y:S01]  /*1070*/  ISETP.GE.U32.AND P3, PT, R71, R45, PT ;  /* 0x0000002d4700720c */ /* 0x000fe20003f66070 */
[----:B------:R-:W-:Y:S01]  /*1080*/  IMAD R60, R56, UR23, RZ ;  /* 0x00000017383c7c24 */ /* 0x000fe2000f8e02ff */
[----:B------:R-:W-:Y:S01]  /*1090*/  LOP3.LUT R45, R54, 0xffff, RZ, 0xc0, !PT ;  /* 0x0000ffff362d7812 */ /* 0x000fe200078ec0ff */
[----:B------:R-:W-:Y:S01]  /*10a0*/  IMAD R65, R56, UR24, R61 ;  /* 0x0000001838417c24 */ /* 0x000fe2000f8e023d */
[----:B------:R-:W-:Y:S01]  /*10b0*/  IADD3 R54, PT, PT, R72, 0x1, RZ ;  /* 0x0000000148367810 */ /* 0x000fe20007ffe0ff */
[----:B------:R-:W-:Y:S01]  /*10c0*/  @P2 IMAD.MOV R54, RZ, RZ, R72 ;  /* 0x000000ffff362224 */ /* 0x000fe200078e0248 */
[----:B------:R-:W-:Y:S01]  /*10d0*/  SHF.R.U32.HI R67, RZ, 0x10, R64 ;  /* 0x00000010ff437819 */ /* 0x000fe20000011640 */
[----:B------:R-:W-:-:S02]  /*10e0*/  IMAD R60, R51, UR24, R60 ;  /* 0x00000018333c7c24 */ /* 0x000fc4000f8e023c */
[----:B------:R-:W-:Y:S02]  /*10f0*/  IMAD.IADD R52, R69, 0x1, R52 ;  /* 0x0000000145347824 */ /* 0x000fe400078e0234 */
[----:B------:R-:W-:Y:S01]  /*1100*/  IMAD.IADD R45, R45, 0x1, R20 ;  /* 0x000000012d2d7824 */ /* 0x000fe200078e0214 */
[----:B------:R-:W-:Y:S01]  /*1110*/  LEA.HI R65, R60, R65, RZ, 0x10 ;  /* 0x000000413c417211 */ /* 0x000fe200078f80ff */
[----:B------:R-:W-:Y:S01]  /*1120*/  IMAD.IADD R54, R71, 0x1, R54 ;  /* 0x0000000147367824 */ /* 0x000fe200078e0236 */
[----:B------:R-:W-:Y:S01]  /*1130*/  ISETP.GE.U32.AND P1, PT, R52, R69, PT ;  /* 0x000000453400720c */ /* 0x000fe20003f26070 */
[----:B------:R-:W-:Y:S02]  /*1140*/  IMAD R67, R22, R58, R67 ;  /* 0x0000003a16437224 */ /* 0x000fe400078e0243 */
[----:B------:R-:W-:Y:S01]  /*1150*/  IMAD R61, R60, 0x10000, R45 ;  /* 0x000100003c3d7824 */ /* 0x000fe200078e022d */
[----:B------:R-:W-:Y:S01]  /*1160*/  ISETP.GE.U32.AND P2, PT, R54, R71, PT ;  /* 0x000000473600720c */ /* 0x000fe20003f46070 */
[----:B------:R-:W-:Y:S01]  /*1170*/  IMAD R60, R17, R59, RZ ;  /* 0x0000003b113c7224 */ /* 0x000fe200078e02ff */
[----:B------:R-:W-:Y:S01]  /*1180*/  LEA.HI R67, R66, R67, RZ, 0x10 ;  /* 0x0000004342437211 */ /* 0x000fe200078f80ff */
[----:B------:R-:W-:-:S02]  /*1190*/  VIADD R64, R63, 0x1 ;  /* 0x000000013f407836 */ /* 0x000fc40000000000 */
[----:B------:R-:W-:Y:S01]  /*11a0*/  IMAD R45, R17, R58, RZ ;  /* 0x0000003a112d7224 */ /* 0x000fe200078e02ff */
[----:B------:R-:W-:Y:S01]  /*11b0*/  LOP3.LUT R69, R60, 0xffff, RZ, 0xc0, !PT ;  /* 0x0000ffff3c457812 */ /* 0x000fe200078ec0ff */
[----:B------:R-:W-:Y:S01]  /*11c0*/  @P0 IMAD.MOV R64, RZ, RZ, R63 ;  /* 0x000000ffff400224 */ /* 0x000fe200078e023f */
[----:B------:R-:W-:Y:S01]  /*11d0*/  IADD3 R66, PT, PT, R67, 0x1, RZ ;  /* 0x0000000143427810 */ /* 0x000fe20007ffe0ff */
[----:B------:R-:W-:Y:S01]  /*11e0*/  @P3 IMAD.MOV R66, RZ, RZ, R67 ;  /* 0x000000ffff423224 */ /* 0x000fe200078e0243 */
[----:B------:R-:W-:Y:S01]  /*11f0*/  SHF.R.U32.HI R63, RZ, 0x10, R60 ;  /* 0x00000010ff3f7819 */ /* 0x000fe2000001163c */
[----:B------:R-:W-:Y:S01]  /*1200*/  IMAD R62, R16, R59, R45 ;  /* 0x0000003b103e7224 */ /* 0x000fe200078e022d */
[----:B------:R-:W-:Y:S01]  /*1210*/  ISETP.GE.U32.AND P0, PT, R70, R19, PT ;  /* 0x000000134600720c */ /* 0x000fe20003f06070 */
[----:B------:R-:W-:Y:S02]  /*1220*/  IMAD.IADD R69, R52, 0x1, R69 ;  /* 0x0000000134457824 */ /* 0x000fe400078e0245 */
[C---:B------:R-:W-:Y:S01]  /*1230*/  VIADD R45, R64.reuse, 0x1 ;  /* 0x00000001402d7836 */ /* 0x040fe20000000000 */
[----:B------:R-:W-:Y:S01]  /*1240*/  @P1 IADD3 R45, PT, PT, R64, RZ, RZ ;  /* 0x000000ff402d1210 */ /* 0x000fe20007ffe0ff */
[----:B------:R-:W-:-:S02]  /*1250*/  VIADD R60, R66, 0x1 ;  /* 0x00000001423c7836 */ /* 0x000fc40000000000 */
[----:B------:R-:W-:Y:S02]  /*1260*/  IMAD R69, R62, 0x10000, R69 ;  /* 0x000100003e457824 */ /* 0x000fe400078e0245 */
[----:B------:R-:W-:Y:S01]  /*1270*/  @P2 IMAD.MOV R60, RZ, RZ, R66 ;  /* 0x000000ffff3c2224 */ /* 0x000fe200078e0242 */
[----:B------:R-:W-:Y:S01]  /*1280*/  ISETP.GE.U32.AND P2, PT, R61, R20, PT ;  /* 0x000000143d00720c */ /* 0x000fe20003f46070 */
[----:B------:R-:W-:Y:S01]  /*1290*/  IMAD.IADD R19, R70, 0x1, R45 ;  /* 0x0000000146137824 */ /* 0x000fe200078e022d */
[C---:B------:R-:W-:Y:S01]  /*12a0*/  ISETP.GE.U32.AND P3, PT, R69.reuse, R52, PT ;  /* 0x000000344500720c */ /* 0x040fe20003f66070 */
[----:B------:R-:W-:Y:S02]  /*12b0*/  IMAD.IADD R45, R69, 0x1, R60 ;  /* 0x00000001452d7824 */ /* 0x000fe400078e023c */
[----:B------:R-:W-:Y:S01]  /*12c0*/  IMAD R60, R15, R59, RZ ;  /* 0x0000003b0f3c7224 */ /* 0x000fe200078e02ff */
[----:B------:R-:W-:Y:S01]  /*12d0*/  ISETP.GE.U32.AND P1, PT, R19, R70, PT ;  /* 0x000000461300720c */ /* 0x000fe20003f26070 */
[-C--:B------:R-:W-:Y:S01]  /*12e0*/  IMAD R63, R16, R58.reuse, R63 ;  /* 0x0000003a103f7224 */ /* 0x080fe200078e023f */
[----:B------:R-:W-:Y:S01]  /*12f0*/  ISETP.GE.U32.AND P4, PT, R45, R69, PT ;  /* 0x000000452d00720c */ /* 0x000fe20003f86070 */
[----:B------:R-:W-:Y:S01]  /*1300*/  IMAD R52, R15, R58, RZ ;  /* 0x0000003a0f347224 */ /* 0x000fe200078e02ff */
[----:B------:R-:W-:Y:S01]  /*1310*/  LOP3.LUT R64, R60, 0xffff, RZ, 0xc0, !PT ;  /* 0x0000ffff3c407812 */ /* 0x000fe200078ec0ff */
[----:B------:R-:W-:Y:S01]  /*1320*/  VIADD R66, R68, 0x1 ;  /* 0x0000000144427836 */ /* 0x000fe20000000000 */
[----:B------:R-:W-:Y:S01]  /*1330*/  LEA.HI R63, R62, R63, RZ, 0x10 ;  /* 0x0000003f3e3f7211 */ /* 0x000fe200078f80ff */
[----:B------:R-:W-:-:S02]  /*1340*/  IMAD R62, R14, R59, R52 ;  /* 0x0000003b0e3e7224 */ /* 0x000fc400078e0234 */
[----:B------:R-:W-:Y:S02]  /*1350*/  IMAD.IADD R67, R19, 0x1, R64 ;  /* 0x0000000113437824 */ /* 0x000fe400078e0240 */
[C---:B------:R-:W-:Y:S01]  /*1360*/  VIADD R69, R63.reuse, 0x1 ;  /* 0x000000013f457836 */ /* 0x040fe20000000000 */
[----:B------:R-:W-:Y:S01]  /*1370*/  @P3 IADD3 R69, PT, PT, R63, RZ, RZ ;  /* 0x000000ff3f453210 */ /* 0x000fe20007ffe0ff */
[----:B------:R-:W-:Y:S01]  /*1380*/  @P0 IMAD.MOV R66, RZ, RZ, R68 ;  /* 0x000000ffff420224 */ /* 0x000fe200078e0244 */
[----:B------:R-:W-:Y:S01]  /*1390*/  SHF.R.U32.HI R63, RZ, 0x10, R60 ;  /* 0x00000010ff3f7819 */ /* 0x000fe2000001163c */
[----:B------:R-:W-:Y:S02]  /*13a0*/  IMAD R67, R62, 0x10000, R67 ;  /* 0x000100003e437824 */ /* 0x000fe400078e0243 */
[----:B------:R-:W-:Y:S02]  /*13b0*/  VIADD R20, R66, 0x1 ;  /* 0x0000000142147836 */ /* 0x000fe40000000000 */
[----:B------:R-:W-:-:S02]  /*13c0*/  VIADD R52, R69, 0x1 ;  /* 0x0000000145347836 */ /* 0x000fc40000000000 */
[----:B------:R-:W-:Y:S01]  /*13d0*/  @P1 IMAD.MOV R20, RZ, RZ, R66 ;  /* 0x000000ffff141224 */ /* 0x000fe200078e0242 */
[----:B------:R-:W-:Y:S01]  /*13e0*/  ISETP.GE.U32.AND P1, PT, R67, R19, PT ;  /* 0x000000134300720c */ /* 0x000fe20003f26070 */
[----:B------:R-:W-:Y:S01]  /*13f0*/  @P4 IMAD.MOV R52, RZ, RZ, R69 ;  /* 0x000000ffff344224 */ /* 0x000fe200078e0245 */
[----:B------:R-:W-:Y:S01]  /*1400*/  IADD3 R66, PT, PT, R65, 0x1, RZ ;  /* 0x0000000141427810 */ /* 0x000fe20007ffe0ff */
[-C--:B------:R-:W-:Y:S02]  /*1410*/  IMAD R63, R14, R58.reuse, R63 ;  /* 0x0000003a0e3f7224 */ /* 0x080fe400078e023f */
[----:B------:R-:W-:Y:S02]  /*1420*/  IMAD.IADD R20, R61, 0x1, R20 ;  /* 0x000000013d147824 */ /* 0x000fe400078e0214 */
[----:B------:R-:W-:Y:S01]  /*1430*/  IMAD.IADD R52, R67, 0x1, R52 ;  /* 0x0000000143347824 */ /* 0x000fe200078e0234 */
[----:B------:R-:W-:Y:S01]  /*1440*/  LEA.HI R63, R62, R63, RZ, 0x10 ;  /* 0x0000003f3e3f7211 */ /* 0x000fe200078f80ff */
[C---:B------:R-:W-:Y:S01]  /*1450*/  IMAD R19, R13.reuse, R59, RZ ;  /* 0x0000003b0d137224 */ /* 0x040fe200078e02ff */
[----:B------:R-:W-:Y:S01]  /*1460*/  ISETP.GE.U32.AND P0, PT, R20, R61, PT ;  /* 0x0000003d1400720c */ /* 0x000fe20003f06070 */
[----:B------:R-:W-:Y:S01]  /*1470*/  @P2 IMAD.MOV R66, RZ, RZ, R65 ;  /* 0x000000ffff422224 */ /* 0x000fe200078e0241 */
[----:B------:R-:W-:Y:S01]  /*1480*/  ISETP.GE.U32.AND P2, PT, R52, R67, PT ;  /* 0x000000433400720c */ /* 0x000fe20003f46070 */
[----:B------:R-:W-:Y:S01]  /*1490*/  IMAD R61, R13, R58, RZ ;  /* 0x0000003a0d3d7224 */ /* 0x000fe200078e02ff */
[----:B------:R-:W-:Y:S01]  /*14a0*/  SHF.R.U32.HI R65, RZ, 0x10, R19 ;  /* 0x00000010ff417819 */ /* 0x000fe20000011613 */
[----:B------:R-:W-:Y:S01]  /*14b0*/  VIADD R67, R63, 0x1 ;  /* 0x000000013f437836 */ /* 0x000fe20000000000 */
[----:B------:R-:W-:Y:S01]  /*14c0*/  LOP3.LUT R19, R19, 0xffff, RZ, 0xc0, !PT ;  /* 0x0000ffff13137812 */ /* 0x000fe200078ec0ff */
[----:B------:R-:W-:-:S02]  /*14d0*/  IMAD R60, R56, UR25, RZ ;  /* 0x00000019383c7c24 */ /* 0x000fc4000f8e02ff */
[----:B------:R-:W-:Y:S02]  /*14e0*/  @P1 IMAD.MOV R67, RZ, RZ, R63 ;  /* 0x000000ffff431224 */ /* 0x000fe400078e023f */
[C---:B------:R-:W-:Y:S02]  /*14f0*/  IMAD R63, R12.reuse, R59, R61 ;  /* 0x0000003b0c3f7224 */ /* 0x040fe400078e023d */
[----:B------:R-:W-:Y:S02]  /*1500*/  IMAD R64, R12, R58, R65 ;  /* 0x0000003a0c407224 */ /* 0x000fe400078e0241 */
[C---:B------:R-:W-:Y:S02]  /*1510*/  IMAD R61, R51.reuse, UR25, RZ ;  /* 0x00000019333d7c24 */ /* 0x040fe4000f8e02ff */
[----:B------:R-:W-:Y:S01]  /*1520*/  IMAD R62, R51, UR26, R60 ;  /* 0x0000001a333e7c24 */ /* 0x000fe2000f8e023c */
[----:B------:R-:W-:Y:S01]  /*1530*/  LEA.HI R65, R63, R64, RZ, 0x10 ;  /* 0x000000403f417211 */ /* 0x000fe200078f80ff */
[----:B------:R-:W-:Y:S01]  /*1540*/  IMAD.IADD R60, R20, 0x1, R19 ;  /* 0x00000001143c7824 */ /* 0x000fe200078e0213 */
[----:B------:R-:W-:-:S02]  /*1550*/  LOP3.LUT R51, R61, 0xffff, RZ, 0xc0, !PT ;  /* 0x0000ffff3d337812 */ /* 0x000fc400078ec0ff */
[----:B------:R-:W-:Y:S01]  /*1560*/  IADD3 R19, PT, PT, R67, 0x1, RZ ;  /* 0x0000000143137810 */ /* 0x000fe20007ffe0ff */
[----:B------:R-:W-:Y:S01]  /*1570*/  IMAD R64, R63, 0x10000, R60 ;  /* 0x000100003f407824 */ /* 0x000fe200078e023c */
[----:B------:R-:W-:Y:S01]  /*1580*/  SHF.R.U32.HI R61, RZ, 0x10, R61 ;  /* 0x00000010ff3d7819 */ /* 0x000fe2000001163d */
[----:B------:R-:W-:Y:S02]  /*1590*/  @P2 IMAD.MOV R19, RZ, RZ, R67 ;  /* 0x000000ffff132224 */ /* 0x000fe400078e0243 */
[----:B------:R-:W-:Y:S01]  /*15a0*/  IMAD.IADD R63, R51, 0x1, R18 ;  /* 0x00000001333f7824 */ /* 0x000fe200078e0212 */
[C---:B------:R-:W-:Y:S01]  /*15b0*/  ISETP.GE.U32.AND P1, PT, R64.reuse, R20, PT ;  /* 0x000000144000720c */ /* 0x040fe20003f26070 */
[----:B------:R-:W-:Y:S01]  /*15c0*/  IMAD.IADD R19, R64, 0x1, R19 ;  /* 0x0000000140137824 */ /* 0x000fe200078e0213 */
[----:B------:R-:W-:Y:S01]  /*15d0*/  SHF.R.U32.HI R51, RZ, 0x10, R9 ;  /* 0x00000010ff337819 */ /* 0x000fe20000011609 */
[----:B------:R-:W-:Y:S01]  /*15e0*/  IMAD R20, R10, R59, RZ ;  /* 0x0000003b0a147224 */ /* 0x000fe200078e02ff */
[----:B------:R-:W-:Y:S01]  /*15f0*/  LEA R63, R62, R63, 0x10 ;  /* 0x0000003f3e3f7211 */ /* 0x000fe200078e80ff */
[----:B------:R-:W-:Y:S01]  /*1600*/  VIADD R60, R66, 0x1 ;  /* 0x00000001423c7836 */ /* 0x000fe20000000000 */
[----:B------:R-:W-:Y:S01]  /*1610*/  ISETP.GE.U32.AND P2, PT, R19, R64, PT ;  /* 0x000000401300720c */ /* 0x000fe20003f46070 */
[----:B------:R-:W-:Y:S01]  /*1620*/  @P0 IMAD.MOV R60, RZ, RZ, R66 ;  /* 0x000000ffff3c0224 */ /* 0x000fe200078e0242 */
[----:B------:R-:W-:Y:S01]  /*1630*/  LOP3.LUT R67, R20, 0xffff, RZ, 0xc0, !PT ;  /* 0x0000ffff14437812 */ /* 0x000fe200078ec0ff */
[----:B------:R-:W-:Y:S01]  /*1640*/  IMAD R64, R10, R58, RZ ;  /* 0x0000003a0a407224 */ /* 0x000fe200078e02ff */
[C---:B------:R-:W-:Y:S01]  /*1650*/  ISETP.GE.U32.AND P0, PT, R63.reuse, R18, PT ;  /* 0x000000123f00720c */ /* 0x040fe20003f06070 */
[----:B------:R-:W-:-:S02]  /*1660*/  IMAD.IADD R60, R63, 0x1, R60 ;  /* 0x000000013f3c7824 */ /* 0x000fc400078e023c */
[----:B------:R-:W-:Y:S02]  /*1670*/  VIADD R66, R65, 0x1 ;  /* 0x0000000141427836 */ /* 0x000fe40000000000 */
[----:B------:R-:W-:Y:S01]  /*1680*/  IMAD R64, R59, R51, R64 ;  /* 0x000000333b407224 */ /* 0x000fe200078e0240 */
[----:B------:R-:W-:Y:S01]  /*1690*/  SHF.R.U32.HI R59, RZ, 0x10, R20 ;  /* 0x00000010ff3b7819 */ /* 0x000fe20000011614 */
[----:B------:R-:W-:Y:S01]  /*16a0*/  @P1 IMAD.MOV R66, RZ, RZ, R65 ;  /* 0x000000ffff421224 */ /* 0x000fe200078e0241 */
[C---:B------:R-:W-:Y:S01]  /*16b0*/  ISETP.GE.U32.AND P1, PT, R60.reuse, R63, PT ;  /* 0x0000003f3c00720c */ /* 0x040fe20003f26070 */
[----:B------:R-:W-:Y:S02]  /*16c0*/  IMAD.IADD R67, R60, 0x1, R67 ;  /* 0x000000013c437824 */ /* 0x000fe400078e0243 */
[C---:B------:R-:W-:Y:S01]  /*16d0*/  VIADD R20, R66.reuse, 0x1 ;  /* 0x0000000142147836 */ /* 0x040fe20000000000 */
[----:B------:R-:W-:Y:S01]  /*16e0*/  @P2 IADD3 R20, PT, PT, R66, RZ, RZ ;  /* 0x000000ff42142210 */ /* 0x000fe20007ffe0ff */
[----:B------:R-:W-:-:S02]  /*16f0*/  IMAD R67, R64, 0x10000, R67 ;  /* 0x0001000040437824 */ /* 0x000fc400078e0243 */
[----:B------:R-:W-:Y:S02]  /*1700*/  IMAD R59, R58, R51, R59 ;  /* 0x000000333a3b7224 */ /* 0x000fe400078e023b */
[C---:B------:R-:W-:Y:S01]  /*1710*/  IMAD.IADD R20, R67.reuse, 0x1, R20 ;  /* 0x0000000143147824 */ /* 0x040fe200078e0214 */
[----:B------:R-:W-:Y:S01]  /*1720*/  ISETP.GE.U32.AND P2, PT, R67, R60, PT ;  /* 0x0000003c4300720c */ /* 0x000fe20003f46070 */
[----:B------:R-:W-:Y:S01]  /*1730*/  IMAD R61, R56, UR26, R61 ;  /* 0x0000001a383d7c24 */ /* 0x000fe2000f8e023d */
[----:B------:R-:W-:Y:S02]  /*1740*/  LEA.HI R59, R64, R59, RZ, 0x10 ;  /* 0x0000003b403b7211 */ /* 0x000fe400078f80ff */
[----:B------:R-:W-:Y:S02]  /*1750*/  ISETP.GE.U32.AND P3, PT, R20, R67, PT ;  /* 0x000000431400720c */ /* 0x000fe40003f66070 */
[----:B------:R-:W-:Y:S01]  /*1760*/  LEA.HI R61, R62, R61, RZ, 0x10 ;  /* 0x0000003d3e3d7211 */ /* 0x000fe200078f80ff */
[----:B------:R-:W-:-:S04]  /*1770*/  VIADD R58, R59, 0x1 ;  /* 0x000000013b3a7836 */ /* 0x000fc80000000000 */
[----:B------:R-:W-:Y:S02]  /*1780*/  VIADD R56, R61, 0x1 ;  /* 0x000000013d387836 */ /* 0x000fe40000000000 */
[----:B------:R-:W-:Y:S02]  /*1790*/  @P2 IMAD.MOV R58, RZ, RZ, R59 ;  /* 0x000000ffff3a2224 */ /* 0x000fe400078e023b */
[----:B------:R-:W-:-:S03]  /*17a0*/  @P0 IMAD.MOV R56, RZ, RZ, R61 ;  /* 0x000000ffff380224 */ /* 0x000fc600078e023d */
[----:B------:R-:W-:Y:S01]  /*17b0*/  IADD3 R59, PT, PT, R58, 0x1, RZ ;  /* 0x000000013a3b7810 */ /* 0x000fe20007ffe0ff */
[----:B------:R-:W-:Y:S02]  /*17c0*/  VIADD R18, R56, 0x1 ;  /* 0x0000000138127836 */ /* 0x000fe40000000000 */
[----:B------:R-:W-:Y:S02]  /*17d0*/  @P1 IMAD.MOV R18, RZ, RZ, R56 ;  /* 0x000000ffff121224 */ /* 0x000fe400078e0238 */
[----:B------:R-:W-:-:S04]  /*17e0*/  @P3 IMAD.MOV R59, RZ, RZ, R58 ;  /* 0x000000ffff3b3224 */ /* 0x000fc800078e023a */
[----:B------:R-:W-:Y:S01]  /*17f0*/  IMAD.IADD R18, R18, 0x1, R59 ;  /* 0x0000000112127824 */ /* 0x000fe200078e023b */
[----:B------:R-:W-:Y:S06]  /*1800*/  BRA.U UP0, `(.L_x_1) ;  /* 0xffffffed00b07547 */ /* 0x000fec000b83ffff */
[----:B------:R-:W-:Y:S01]  /*1810*/  ISETP.GE.U32.AND P0, PT, R18, R9, PT ;  /* 0x000000091200720c */ /* 0x000fe20003f06070 */
[----:B------:R-:W-:Y:S01]  /*1820*/  BSSY.RECONVERGENT B0, `(.L_x_2) ;  /* 0x0000057000007945 */ /* 0x000fe20003800200 */
[----:B------:R-:W-:-:S11]  /*1830*/  IMAD.MOV.U32 R61, RZ, RZ, R57 ;  /* 0x000000ffff3d7224 */ /* 0x000fd600078e0039 */
[----:B------:R-:W-:Y:S05]  /*1840*/  @!P0 BRA `(.L_x_3) ;  /* 0x0000000400508947 */ /* 0x000fea0003800000 */
[----:B------:R-:W-:Y:S01]  /*1850*/  ISETP.GT.U32.AND P0, PT, R18, R9, PT ;  /* 0x000000091200720c */ /* 0x000fe20003f04070 */
[----:B------:R-:W-:-:S12]  /*1860*/  BSSY.RELIABLE B1, `(.L_x_4) ;  /* 0x0000029000017945 */ /* 0x000fd80003800100 */
[----:B------:R-:W-:Y:S05]  /*1870*/  @P0 BRA `(.L_x_5) ;  /* 0x00000000009c0947 */ /* 0x000fea0003800000 */
[----:B------:R-:W-:Y:S01]  /*1880*/  ISETP.GE.U32.AND P0, PT, R20, R3, PT ;  /* 0x000000031400720c */ /* 0x000fe20003f06070 */
[----:B------:R-:W-:-:S12]  /*1890*/  IMAD.MOV.U32 R61, RZ, RZ, R57 ;  /* 0x000000ffff3d7224 */ /* 0x000fd800078e0039 */
[----:B------:R-:W-:Y:S05]  /*18a0*/  @!P0 BREAK.RELIABLE B1 ;  /* 0x0000000000018942 */ /* 0x000fea0003800100 */
[----:B------:R-:W-:Y:S05]  /*18b0*/  @!P0 BRA `(.L_x_3) ;  /* 0x0000000400348947 */ /* 0x000fea0003800000 */
[----:B------:R-:W-:-:S13]  /*18c0*/  ISETP.GT.U32.AND P0, PT, R20, R3, PT ;  /* 0x000000031400720c */ /* 0x000fda0003f04070 */
[----:B------:R-:W-:Y:S05]  /*18d0*/  @P0 BRA `(.L_x_5) ;  /* 0x0000000000840947 */ /* 0x000fea0003800000 */
[----:B------:R-:W-:Y:S02]  /*18e0*/  ISETP.GE.U32.AND P0, PT, R19, R2, PT ;  /* 0x000000021300720c */ /* 0x000fe40003f06070 */
[----:B------:R-:W-:-:S11]  /*18f0*/  MOV R61, R57 ;  /* 0x00000039003d7202 */ /* 0x000fd60000000f00 */
[----:B------:R-:W-:Y:S05]  /*1900*/  @!P0 BREAK.RELIABLE B1 ;  /* 0x0000000000018942 */ /* 0x000fea0003800100 */
[----:B------:R-:W-:Y:S05]  /*1910*/  @!P0 BRA `(.L_x_3) ;  /* 0x00000004001c8947 */ /* 0x000fea0003800000 */
[----:B------:R-:W-:-:S13]  /*1920*/  ISETP.GT.U32.AND P0, PT, R19, R2, PT ;  /* 0x000000021300720c */ /* 0x000fda0003f04070 */
[----:B------:R-:W-:Y:S05]  /*1930*/  @P0 BRA `(.L_x_5) ;  /* 0x00000000006c0947 */ /* 0x000fea0003800000 */
[----:B------:R-:W-:Y:S01]  /*1940*/  ISETP.GE.U32.AND P0, PT, R52, R5, PT ;  /* 0x000000053400720c */ /* 0x000fe20003f06070 */
[----:B------:R-:W-:-:S12]  /*1950*/  IMAD.MOV.U32 R61, RZ, RZ, R57 ;  /* 0x000000ffff3d7224 */ /* 0x000fd800078e0039 */
        /* <DEDUP_REMOVED lines=20> */
[----:B------:R-:W-:Y:S01]  /*1aa0*/  ISETP.GE.U32.AND P0, PT, R57, R8, PT ;  /* 0x000000083900720c */ /* 0x000fe20003f06070 */
[----:B------:R-:W-:Y:S01]  /*1ab0*/  IMAD.MOV.U32 R61, RZ, RZ, R57 ;  /* 0x000000ffff3d7224 */ /* 0x000fe200078e0039 */
[----:B------:R-:W-:-:S13]  /*1ac0*/  ISETP.LE.U32.AND P1, PT, R53, R6, PT ;  /* 0x000000063500720c */ /* 0x000fda0003f23070 */
[----:B------:R-:W-:Y:S05]  /*1ad0*/  @!P0 BREAK.RELIABLE P1, B1 ;  /* 0x0000000000018942 */ /* 0x000fea0000800100 */
[----:B------:R-:W-:Y:S05]  /*1ae0*/  @!P0 BRA P1, `(.L_x_3) ;  /* 0x0000000000a88947 */ /* 0x000fea0000800000 */
.L_x_5:
[----:B------:R-:W-:Y:S05]  /*1af0*/  BSYNC.RELIABLE B1 ;  /* 0x0000000000017941 */ /* 0x000fea0003800100 */
.L_x_4:
[----:B------:R-:W-:Y:S01]  /*1b00*/  ISETP.GE.U32.AND P6, PT, R57, R8, PT ;  /* 0x000000083900720c */ /* 0x000fe20003fc6070 */
[----:B------:R-:W-:Y:S01]  /*1b10*/  IMAD.IADD R56, R53, 0x1, -R6 ;  /* 0x0000000135387824 */ /* 0x000fe200078e0a06 */
[----:B------:R-:W-:Y:S01]  /*1b20*/  IADD3 R58, PT, PT, R54, -R7, RZ ;  /* 0x80000007363a7210 */ /* 0x000fe20007ffe0ff */
[----:B------:R-:W-:Y:S01]  /*1b30*/  IMAD.IADD R60, R45, 0x1, -R4 ;  /* 0x000000012d3c7824 */ /* 0x000fe200078e0a04 */
[----:B------:R-:W-:Y:S01]  /*1b40*/  SEL R55, RZ, 0x1, P6 ;  /* 0x00000001ff377807 */ /* 0x000fe20003000000 */
[----:B------:R-:W-:Y:S02]  /*1b50*/  IMAD.IADD R62, R52, 0x1, -R5 ;  /* 0x00000001343e7824 */ /* 0x000fe400078e0a05 */
[----:B------:R-:W-:Y:S01]  /*1b60*/  IMAD.IADD R64, R19, 0x1, -R2 ;  /* 0x0000000113407824 */ /* 0x000fe200078e0a02 */
[----:B------:R-:W-:Y:S01]  /*1b70*/  ISETP.GE.U32.AND P0, PT, R56, R55, PT ;  /* 0x000000373800720c */ /* 0x000fe20003f06070 */
[----:B------:R-:W-:Y:S02]  /*1b80*/  IMAD.IADD R66, R20, 0x1, -R3 ;  /* 0x0000000114427824 */ /* 0x000fe400078e0a03 */
[----:B------:R-:W-:Y:S01]  /*1b90*/  IMAD.IADD R55, R18, 0x1, -R9 ;  /* 0x0000000112377824 */ /* 0x000fe200078e0a09 */
[----:B------:R-:W-:Y:S01]  /*1ba0*/  ISETP.LT.U32.OR P0, PT, R53, R6, !P0 ;  /* 0x000000063500720c */ /* 0x000fe20004701470 */
[----:B------:R-:W-:-:S02]  /*1bb0*/  IMAD.IADD R61, R57, 0x1, -R8 ;  /* 0x00000001393d7824 */ /* 0x000fc400078e0a08 */
[----:B------:R-:W-:Y:S01]  /*1bc0*/  VIADD R18, R55, 0xffffffff ;  /* 0xffffffff37127836 */ /* 0x000fe20000000000 */
[----:B------:R-:W-:-:S04]  /*1bd0*/  SEL R53, RZ, 0x1, !P0 ;  /* 0x00000001ff357807 */ /* 0x000fc80004000000 */
[----:B------:R-:W-:-:S04]  /*1be0*/  ISETP.GE.U32.AND P1, PT, R58, R53, PT ;  /* 0x000000353a00720c */ /* 0x000fc80003f26070 */
[----:B------:R-:W-:Y:S01]  /*1bf0*/  ISETP.LT.U32.OR P1, PT, R54, R7, !P1 ;  /* 0x000000073600720c */ /* 0x000fe20004f21470 */
[----:B------:R-:W-:Y:S02]  /*1c00*/  VIADD R54, R58, 0xffffffff ;  /* 0xffffffff3a367836 */ /* 0x000fe40000000000 */
[----:B------:R-:W-:Y:S01]  /*1c10*/  @!P0 IMAD.MOV R54, RZ, RZ, R58 ;  /* 0x000000ffff368224 */ /* 0x000fe200078e023a */
[----:B------:R-:W-:-:S04]  /*1c20*/  SEL R53, RZ, 0x1, !P1 ;  /* 0x00000001ff357807 */ /* 0x000fc80004800000 */
[----:B------:R-:W-:Y:S01]  /*1c30*/  ISETP.GE.U32.AND P2, PT, R60, R53, PT ;  /* 0x000000353c00720c */ /* 0x000fe20003f46070 */
[----:B------:R-:W-:Y:S02]  /*1c40*/  VIADD R53, R56, 0xffffffff ;  /* 0xffffffff38357836 */ /* 0x000fe40000000000 */
[----:B------:R-:W-:Y:S01]  /*1c50*/  @P6 IMAD.MOV R53, RZ, RZ, R56 ;  /* 0x000000ffff356224 */ /* 0x000fe200078e0238 */
[----:B------:R-:W-:-:S04]  /*1c60*/  ISETP.LT.U32.OR P2, PT, R45, R4, !P2 ;  /* 0x000000042d00720c */ /* 0x000fc80005741470 */
[----:B------:R-:W-:-:S04]  /*1c70*/  SEL R45, RZ, 0x1, !P2 ;  /* 0x00000001ff2d7807 */ /* 0x000fc80005000000 */
[----:B------:R-:W-:-:S04]  /*1c80*/  ISETP.GE.U32.AND P3, PT, R62, R45, PT ;  /* 0x0000002d3e00720c */ /* 0x000fc80003f66070 */
[----:B------:R-:W-:Y:S01]  /*1c90*/  ISETP.LT.U32.OR P3, PT, R52, R5, !P3 ;  /* 0x000000053400720c */ /* 0x000fe20005f61470 */
[----:B------:R-:W-:Y:S02]  /*1ca0*/  VIADD R52, R62, 0xffffffff ;  /* 0xffffffff3e347836 */ /* 0x000fe40000000000 */
[----:B------:R-:W-:Y:S01]  /*1cb0*/  @!P2 IMAD.MOV R52, RZ, RZ, R62 ;  /* 0x000000ffff34a224 */ /* 0x000fe200078e023e */
[----:B------:R-:W-:-:S04]  /*1cc0*/  SEL R45, RZ, 0x1, !P3 ;  /* 0x00000001ff2d7807 */ /* 0x000fc80005800000 */
[----:B------:R-:W-:Y:S02]  /*1cd0*/  ISETP.GE.U32.AND P4, PT, R64, R45, PT ;  /* 0x0000002d4000720c */ /* 0x000fe40003f86070 */
[----:B------:R-:W-:Y:S01]  /*1ce0*/  IADD3 R45, PT, PT, R60, -0x1, RZ ;  /* 0xffffffff3c2d7810 */ /* 0x000fe20007ffe0ff */
[----:B------:R-:W-:Y:S01]  /*1cf0*/  @!P1 IMAD.MOV R45, RZ, RZ, R60 ;  /* 0x000000ffff2d9224 */ /* 0x000fe200078e023c */
[----:B------:R-:W-:-:S04]  /*1d00*/  ISETP.LT.U32.OR P4, PT, R19, R2, !P4 ;  /* 0x000000021300720c */ /* 0x000fc80006781470 */
[----:B------:R-:W-:-:S04]  /*1d10*/  SEL R19, RZ, 0x1, !P4 ;  /* 0x00000001ff137807 */ /* 0x000fc80006000000 */
[----:B------:R-:W-:Y:S01]  /*1d20*/  ISETP.GE.U32.AND P5, PT, R66, R19, PT ;  /* 0x000000134200720c */ /* 0x000fe20003fa6070 */
[----:B------:R-:W-:Y:S02]  /*1d30*/  VIADD R19, R64, 0xffffffff ;  /* 0xffffffff40137836 */ /* 0x000fe40000000000 */
[----:B------:R-:W-:Y:S01]  /*1d40*/  @!P3 IMAD.MOV R19, RZ, RZ, R64 ;  /* 0x000000ffff13b224 */ /* 0x000fe200078e0240 */
[----:B------:R-:W-:Y:S02]  /*1d50*/  ISETP.LT.U32.OR P5, PT, R20, R3, !P5 ;  /* 0x000000031400720c */ /* 0x000fe40006fa1470 */
[----:B------:R-:W-:Y:S01]  /*1d60*/  IADD3 R20, PT, PT, R66, -0x1, RZ ;  /* 0xffffffff42147810 */ /* 0x000fe20007ffe0ff */
[----:B------:R-:W-:-:S10]  /*1d70*/  @!P4 IMAD.MOV R20, RZ, RZ, R66 ;  /* 0x000000ffff14c224 */ /* 0x000fd400078e0242 */
[----:B------:R-:W-:-:S07]  /*1d80*/  @!P5 IMAD.MOV R18, RZ, RZ, R55 ;  /* 0x000000ffff12d224 */ /* 0x000fce00078e0237 */
.L_x_3:
[----:B------:R-:W-:Y:S05]  /*1d90*/  BSYNC.RECONVERGENT B0 ;  /* 0x0000000000007941 */ /* 0x000fea0003800200 */
.L_x_2:
[----:B------:R-:W-:Y:S05]  /*1da0*/  WARPSYNC.ALL ;  /* 0x0000000000007948 */ /* 0x000fea0003800000 */
[----:B------:R-:W-:Y:S01]  /*1db0*/  STL [R38], R61 ;  /* 0x0000003d26007387 */ /* 0x000fe20000100800 */
[----:B------:R-:W-:Y:S01]  /*1dc0*/  HFMA2 R55, -RZ, RZ, 0, 2.98023223876953125e-07 ;  /* 0x00000005ff377431 */ /* 0x000fe200000001ff */
[----:B------:R-:W-:Y:S01]  /*1dd0*/  CS2R R56, SRZ ;  /* 0x0000000000387805 */ /* 0x000fe2000001ff00 */
[----:B------:R-:W-:Y:S01]  /*1de0*/  IMAD.MOV.U32 R63, RZ, RZ, R0 ;  /* 0x000000ffff3f7224 */ /* 0x000fe200078e0000 */
[----:B------:R-:W-:Y:S01]  /*1df0*/  STL [R38+0x4], R53 ;  /* 0x0000043526007387 */ /* 0x000fe20000100800 */
[----:B------:R-:W-:Y:S01]  /*1e00*/  CS2R R58, SRZ ;  /* 0x00000000003a7805 */ /* 0x000fe2000001ff00 */
[----:B------:R-:W-:Y:S01]  /*1e10*/  IMAD.MOV.U32 R60, RZ, RZ, RZ ;  /* 0x000000ffff3c7224 */ /* 0x000fe200078e00ff */
[----:B------:R-:W-:Y:S01]  /*1e20*/  UMOV UR4, URZ ;  /* 0x000000ff00047c82 */ /* 0x000fe20008000000 */
[----:B------:R-:W-:Y:S01]  /*1e30*/  STL [R38+0x8], R54 ;  /* 0x0000083626007387 */ /* 0x000fe20000100800 */
[----:B------:R-:W-:-:S02]  /*1e40*/  IMAD.MOV.U32 R62, RZ, RZ, RZ ;  /* 0x000000ffff3e7224 */ /* 0x000fc400078e00ff */
[----:B------:R-:W-:Y:S01]  /*1e50*/  IMAD.MOV.U32 R67, RZ, RZ, RZ ;  /* 0x000000ffff437224 */ /* 0x000fe200078e00ff */
[----:B------:R-:W-:Y:S04]  /*1e60*/  STL [R38+0xc], R45 ;  /* 0x00000c2d26007387 */ /* 0x000fe80000100800 */
[----:B------:R-:W-:Y:S04]  /*1e70*/  STL [R38+0x10], R52 ;  /* 0x0000103426007387 */ /* 0x000fe80000100800 */
[----:B------:R-:W-:Y:S04]  /*1e80*/  STL [R38+0x14], R19 ;  /* 0x0000141326007387 */ /* 0x000fe80000100800 */
[----:B------:R-:W-:Y:S04]  /*1e90*/  STL [R38+0x18], R20 ;  /* 0x0000181426007387 */ /* 0x000fe80000100800 */
[----:B------:R-:W-:Y:S04]  /*1ea0*/  STL [R38+0x1c], R18 ;  /* 0x00001c1226007387 */ /* 0x000fe80000100800 */
[----:B------:R-:W-:Y:S04]  /*1eb0*/  STL [R0+0x4], RZ ;  /* 0x000004ff00007387 */ /* 0x000fe80000100800 */
[----:B------:R-:W-:Y:S04]  /*1ec0*/  STL [R0+0x8], RZ ;  /* 0x000008ff00007387 */ /* 0x000fe80000100800 */
[----:B------:R-:W-:Y:S04]  /*1ed0*/  STL [R0+0xc], RZ ;  /* 0x00000cff00007387 */ /* 0x000fe80000100800 */
[----:B------:R-:W-:Y:S04]  /*1ee0*/  STL [R0+0x10], RZ ;  /* 0x000010ff00007387 */ /* 0x000fe80000100800 */
[----:B------:R-:W-:Y:S04]  /*1ef0*/  STL [R0+0x14], RZ ;  /* 0x000014ff00007387 */ /* 0x000fe80000100800 */
[----:B------:R-:W-:Y:S04]  /*1f00*/  STL [R0+0x18], RZ ;  /* 0x000018ff00007387 */ /* 0x000fe80000100800 */
[----:B------:R-:W-:Y:S04]  /*1f10*/  STL [R0+0x1c], RZ ;  /* 0x00001cff00007387 */ /* 0x000fe80000100800 */
[----:B------:R0:W-:Y:S02]  /*1f20*/  STL [R0], R55 ;  /* 0x0000003700007387 */ /* 0x0001e40000100800 */
[----:B0-----:R-:W-:-:S07]  /*1f30*/  IMAD.MOV.U32 R55, RZ, RZ, RZ ;  /* 0x000000ffff377224 */ /* 0x001fce00078e00ff */
.L_x_6:
[----:B------:R0:W2:Y:S01]  /*1f40*/  LDL R64, [R63] ;  /* 0x000000003f407983 */ /* 0x0000a20000100800 */
[----:B------:R-:W-:-:S04]  /*1f50*/  UIADD3 UR4, UPT, UPT, UR4, 0x1, URZ ;  /* 0x0000000104047890 */ /* 0x000fc8000fffe0ff */
[----:B------:R-:W-:Y:S01]  /*1f60*/  UISETP.NE.AND UP0, UPT, UR4, 0x8, UPT ;  /* 0x000000080400788c */ /* 0x000fe2000bf05270 */
[----:B0-----:R-:W-:Y:S02]  /*1f70*/  IADD3 R63, PT, PT, R63, 0x4, RZ ;  /* 0x000000043f3f7810 */ /* 0x001fe40007ffe0ff */
        /* <DEDUP_REMOVED lines=9> */
[----:B------:R-:W-:Y:S01]  /*2010*/  SHF.R.U32.HI R79, RZ, 0x10, R76 ;  /* 0x00000010ff4f7819 */ /* 0x000fe2000001164c */
[----:B------:R-:W-:-:S02]  /*2020*/  IMAD.IADD R71, R70, 0x1, R67 ;  /* 0x0000000146477824 */ /* 0x000fc400078e0243 */
[----:B------:R-:W-:Y:S01]  /*2030*/  IMAD R69, R64, UR12, R69 ;  /* 0x0000000c40457c24 */ /* 0x000fe2000f8e0245 */
[----:B------:R-:W-:Y:S01]  /*2040*/  LOP3.LUT R72, R66, 0xffff, RZ, 0xc0, !PT ;  /* 0x0000ffff42487812 */ /* 0x000fe200078ec0ff */
[C---:B------:R-:W-:Y:S01]  /*2050*/  IMAD R73, R65.reuse, UR15, RZ ;  /* 0x0000000f41497c24 */ /* 0x040fe2000f8e02ff */
[----:B------:R-:W-:Y:S01]  /*2060*/  LEA R70, R68, R71, 0x10 ;  /* 0x0000004744467211 */ /* 0x000fe200078e80ff */
[C---:B------:R-:W-:Y:S01]  /*2070*/  IMAD R74, R64.reuse, UR15, RZ ;  /* 0x0000000f404a7c24 */ /* 0x040fe2000f8e02ff */
[----:B------:R-:W-:Y:S01]  /*2080*/  SHF.R.U32.HI R71, RZ, 0x10, R66 ;  /* 0x00000010ff477819 */ /* 0x000fe20000011642 */
[----:B------:R-:W-:Y:S01]  /*2090*/  IMAD R78, R64, UR17, RZ ;  /* 0x00000011404e7c24 */ /* 0x000fe2000f8e02ff */
[----:B------:R-:W-:Y:S01]  /*20a0*/  LOP3.LUT R66, R76, 0xffff, RZ, 0xc0, !PT ;  /* 0x0000ffff4c427812 */ /* 0x000fe200078ec0ff */
[----:B------:R-:W-:Y:S01]  /*20b0*/  IMAD R74, R65, UR16, R74 ;  /* 0x00000010414a7c24 */ /* 0x000fe2000f8e024a */
[----:B------:R-:W-:Y:S01]  /*20c0*/  LEA.HI R69, R68, R69, RZ, 0x10 ;  /* 0x0000004544457211 */ /* 0x000fe200078f80ff */
[----:B------:R-:W-:Y:S01]  /*20d0*/  IMAD R68, R64, UR13, RZ ;  /* 0x0000000d40447c24 */ /* 0x000fe2000f8e02ff */
[----:B------:R-:W-:Y:S01]  /*20e0*/  SHF.R.U32.HI R77, RZ, 0x10, R73 ;  /* 0x00000010ff4d7819 */ /* 0x000fe20000011649 */
[----:B------:R-:W-:Y:S01]  /*20f0*/  IMAD.IADD R81, R66, 0x1, R59 ;  /* 0x0000000142517824 */ /* 0x000fe200078e023b */
[----:B------:R-:W-:Y:S01]  /*2100*/  LOP3.LUT R75, R73, 0xffff, RZ, 0xc0, !PT ;  /* 0x0000ffff494b7812 */ /* 0x000fe200078ec0ff */
[----:B------:R-:W-:Y:S01]  /*2110*/  IMAD R68, R65, UR14, R68 ;  /* 0x0000000e41447c24 */ /* 0x000fe2000f8e0244 */
[----:B------:R-:W-:Y:S01]  /*2120*/  ISETP.GE.U32.AND P0, PT, R70, R67, PT ;  /* 0x000000434600720c */ /* 0x000fe20003f06070 */
[----:B------:R-:W-:-:S02]  /*2130*/  IMAD.IADD R73, R72, 0x1, R55 ;  /* 0x0000000148497824 */ /* 0x000fc400078e0237 */
[C---:B------:R-:W-:Y:S02]  /*2140*/  IMAD R71, R64.reuse, UR14, R71 ;  /* 0x0000000e40477c24 */ /* 0x040fe4000f8e0247 */
[----:B------:R-:W-:Y:S02]  /*2150*/  IMAD R66, R65, UR19, RZ ;  /* 0x0000001341427c24 */ /* 0x000fe4000f8e02ff */
[----:B------:R-:W-:Y:S01]  /*2160*/  IMAD R77, R64, UR16, R77 ;  /* 0x00000010404d7c24 */ /* 0x000fe2000f8e024d */
[----:B------:R-:W-:Y:S01]  /*2170*/  LEA.HI R71, R68, R71, RZ, 0x10 ;  /* 0x0000004744477211 */ /* 0x000fe200078f80ff */
[----:B------:R-:W-:Y:S01]  /*2180*/  IMAD.IADD R75, R75, 0x1, R62 ;  /* 0x000000014b4b7824 */ /* 0x000fe200078e023e */
[----:B------:R-:W-:Y:S01]  /*2190*/  LOP3.LUT R67, R66, 0xffff, RZ, 0xc0, !PT ;  /* 0x0000ffff42437812 */ /* 0x000fe200078ec0ff */
[----:B------:R-:W-:Y:S01]  /*21a0*/  IMAD R72, R68, 0x10000, R73 ;  /* 0x0001000044487824 */ /* 0x000fe200078e0249 */
[----:B------:R-:W-:Y:S01]  /*21b0*/  SHF.R.U32.HI R73, RZ, 0x10, R66 ;  /* 0x00000010ff497819 */ /* 0x000fe20000011642 */
[----:B------:R-:W-:Y:S01]  /*21c0*/  IMAD R78, R65, UR18, R78 ;  /* 0x00000012414e7c24 */ /* 0x000fe2000f8e024e */
[----:B------:R-:W-:Y:S01]  /*21d0*/  LEA.HI R77, R74, R77, RZ, 0x10 ;  /* 0x0000004d4a4d7211 */ /* 0x000fe200078f80ff */
[----:B------:R-:W-:Y:S01]  /*21e0*/  IMAD R68, R64, UR19, RZ ;  /* 0x0000001340447c24 */ /* 0x000fe2000f8e02ff */
[----:B------:R-:W-:Y:S01]  /*21f0*/  IADD3 R67, PT, PT, R67, R60, RZ ;  /* 0x0000003c43437210 */ /* 0x000fe20007ffe0ff */
[----:B------:R-:W-:Y:S01]  /*2200*/  IMAD R75, R74, 0x10000, R75 ;  /* 0x000100004a4b7824 */ /* 0x000fe200078e024b */
[----:B------:R-:W-:Y:S01]  /*2210*/  ISETP.GE.U32.AND P6, PT, R72, R55, PT ;  /* 0x000000374800720c */ /* 0x000fe20003fc6070 */
[----:B------:R-:W-:-:S02]  /*2220*/  IMAD R74, R78, 0x10000, R81 ;  /* 0x000100004e4a7824 */ /* 0x000fc400078e0251 */
[----:B------:R-:W-:Y:S01]  /*2230*/  IMAD R76, R65, UR21, RZ ;  /* 0x00000015414c7c24 */ /* 0x000fe2000f8e02ff */
[----:B------:R-:W-:Y:S01]  /*2240*/  ISETP.GE.U32.AND P5, PT, R75, R62, PT ;  /* 0x0000003e4b00720c */ /* 0x000fe20003fa6070 */
[----:B------:R-:W-:Y:S01]  /*2250*/  IMAD R68, R65, UR20, R68 ;  /* 0x0000001441447c24 */ /* 0x000fe2000f8e0244 */
[----:B------:R-:W-:Y:S01]  /*2260*/  ISETP.GE.U32.AND P2, PT, R74, R59, PT ;  /* 0x0000003b4a00720c */ /* 0x000fe20003f46070 */
[----:B------:R-:W-:Y:S01]  /*2270*/  IMAD R81, R64, UR20, R73 ;  /* 0x0000001440517c24 */ /* 0x000fe2000f8e0249 */
[----:B------:R-:W-:Y:S01]  /*2280*/  LOP3.LUT R66, R76, 0xffff, RZ, 0xc0, !PT ;  /* 0x0000ffff4c427812 */ /* 0x000fe200078ec0ff */
[----:B------:R-:W-:Y:S01]  /*2290*/  IMAD R79, R64, UR18, R79 ;  /* 0x00000012404f7c24 */ /* 0x000fe2000f8e024f */
[----:B------:R-:W-:Y:S01]  /*22a0*/  SHF.R.U32.HI R83, RZ, 0x10, R76 ;  /* 0x00000010ff537819 */ /* 0x000fe2000001164c */
[C---:B------:R-:W-:Y:S01]  /*22b0*/  IMAD R73, R68.reuse, 0x10000, R67 ;  /* 0x0001000044497824 */ /* 0x040fe200078e0243 */
[----:B------:R-:W-:Y:S01]  /*22c0*/  LEA.HI R81, R68, R81, RZ, 0x10 ;  /* 0x0000005144517211 */ /* 0x000fe200078f80ff */
[----:B------:R-:W-:Y:S01]  /*22d0*/  IMAD R68, R70, UR31, RZ ;  /* 0x0000001f46447c24 */ /* 0x000fe2000f8e02ff */
[----:B------:R-:W-:Y:S01]  /*22e0*/  LEA.HI R79, R78, R79, RZ, 0x10 ;  /* 0x0000004f4e4f7211 */ /* 0x000fe200078f80ff */
[----:B------:R-:W-:Y:S01]  /*22f0*/  IMAD R78, R64, UR21, RZ ;  /* 0x00000015404e7c24 */ /* 0x000fe2000f8e02ff */
[----:B------:R-:W-:Y:S01]  /*2300*/  ISETP.GE.U32.AND P1, PT, R73, R60, PT ;  /* 0x0000003c4900720c */ /* 0x000fe20003f26070 */
[----:B------:R-:W-:Y:S01]  /*2310*/  IMAD.IADD R85, R66, 0x1, R57 ;  /* 0x0000000142557824 */ /* 0x000fe200078e0239 */
[----:B------:R-:W-:Y:S01]  /*2320*/  LOP3.LUT R66, R68, 0xffff, RZ, 0xc0, !PT ;  /* 0x0000ffff44427812 */ /* 0x000fe200078ec0ff */
[----:B------:R-:W-:Y:S01]  /*2330*/  IMAD R78, R65, UR22, R78 ;  /* 0x00000016414e7c24 */ /* 0x000fe2000f8e024e */
[----:B------:R-:W-:Y:S01]  /*2340*/  SHF.R.U32.HI R68, RZ, 0x10, R68 ;  /* 0x00000010ff447819 */ /* 0x000fe20000011644 */
[----:B------:R-:W-:-:S02]  /*2350*/  VIADD R55, R69, 0x1 ;  /* 0x0000000145377836 */ /* 0x000fc40000000000 */
[----:B------:R-:W-:Y:S02]  /*2360*/  IMAD R76, R78, 0x10000, R85 ;  /* 0x000100004e4c7824 */ /* 0x000fe400078e0255 */
[----:B------:R-:W-:Y:S02]  /*2370*/  IMAD R59, R50, R66, RZ ;  /* 0x00000042323b7224 */ /* 0x000fe400078e02ff */
[----:B------:R-:W-:Y:S01]  /*2380*/  @P0 IMAD.MOV R55, RZ, RZ, R69 ;  /* 0x000000ffff370224 */ /* 0x000fe200078e0245 */
[----:B------:R-:W-:Y:S01]  /*2390*/  ISETP.GE.U32.AND P0, PT, R76, R57, PT ;  /* 0x000000394c00720c */ /* 0x000fe20003f06070 */
[----:B------:R-:W-:Y:S01]  /*23a0*/  IMAD R57, R50, R68, RZ ;  /* 0x0000004432397224 */ /* 0x000fe200078e02ff */
[----:B------:R-:W-:Y:S01]  /*23b0*/  LOP3.LUT R67, R59, 0xffff, RZ, 0xc0, !PT ;  /* 0x0000ffff3b437812 */ /* 0x000fe200078ec0ff */
[----:B------:R-:W-:Y:S01]  /*23c0*/  IMAD.IADD R55, R72, 0x1, R55 ;  /* 0x0000000148377824 */ /* 0x000fe200078e0237 */
[----:B------:R-:W-:Y:S01]  /*23d0*/  SHF.R.U32.HI R59, RZ, 0x10, R59 ;  /* 0x00000010ff3b7819 */ /* 0x000fe2000001163b */
[-C--:B------:R-:W-:Y:S01]  /*23e0*/  IMAD R62, R48, R66.reuse, RZ ;  /* 0x00000042303e7224 */ /* 0x080fe200078e02ff */
[----:B------:R-:W-:Y:S01]  /*23f0*/  IADD3 R60, PT, PT, R70, R67, RZ ;  /* 0x00000043463c7210 */ /* 0x000fe20007ffe0ff */
[----:B------:R-:W-:Y:S01]  /*2400*/  IMAD R57, R49, R66, R57 ;  /* 0x0000004231397224 */ /* 0x000fe200078e0239 */
[----:B------:R-:W-:Y:S01]  /*2410*/  ISETP.GE.U32.AND P4, PT, R55, R72, PT ;  /* 0x000000483700720c */ /* 0x000fe20003f86070 */
[----:B------:R-:W-:Y:S01]  /*2420*/  IMAD R69, R48, R68, RZ ;  /* 0x0000004430457224 */ /* 0x000fe200078e02ff */
[----:B------:R-:W-:Y:S01]  /*2430*/  LOP3.LUT R72, R62, 0xffff, RZ, 0xc0, !PT ;  /* 0x0000ffff3e487812 */ /* 0x000fe200078ec0ff */
[----:B------:R-:W-:Y:S01]  /*2440*/  IMAD R67, R57, 0x10000, R60 ;  /* 0x0001000039437824 */ /* 0x000fe200078e023c */
[----:B------:R-:W-:Y:S01]  /*2450*/  SHF.R.U32.HI R62, RZ, 0x10, R62 ;  /* 0x00000010ff3e7819 */ /* 0x000fe2000001163e */
[----:B------:R-:W-:-:S02]  /*2460*/  IMAD R83, R64, UR22, R83 ;  /* 0x0000001640537c24 */ /* 0x000fc4000f8e0253 */
[----:B------:R-:W-:Y:S01]  /*2470*/  IMAD R69, R47, R66, R69 ;  /* 0x000000422f457224 */ /* 0x000fe200078e0245 */
[----:B------:R-:W-:Y:S01]  /*2480*/  ISETP.GE.U32.AND P3, PT, R67, R70, PT ;  /* 0x000000464300720c */ /* 0x000fe20003f66070 */
[----:B------:R-:W-:Y:S01]  /*2490*/  IMAD.IADD R72, R55, 0x1, R72 ;  /* 0x0000000137487824 */ /* 0x000fe200078e0248 */
[----:B------:R-:W-:Y:S01]  /*24a0*/  LEA.HI R83, R78, R83, RZ, 0x10 ;  /* 0x000000534e537211 */ /* 0x000fe200078f80ff */
[----:B------:R-:W-:Y:S02]  /*24b0*/  IMAD R60, R49, R68, R59 ;  /* 0x00000044313c7224 */ /* 0x000fe400078e023b */
[----:B------:R-:W-:Y:S02]  /*24c0*/  VIADD R78, R71, 0x1 ;  /* 0x00000001474e7836 */ /* 0x000fe40000000000 */
[----:B------:R-:W-:Y:S01]  /*24d0*/  IMAD R72, R69, 0x10000, R72 ;  /* 0x0001000045487824 */ /* 0x000fe200078e0248 */
[----:B------:R-:W-:Y:S01]  /*24e0*/  LEA.HI R60, R57, R60, RZ, 0x10 ;  /* 0x0000003c393c7211 */ /* 0x000fe200078f80ff */
[----:B------:R-:W-:-:S02]  /*24f0*/  @P6 IMAD.MOV R78, RZ, RZ, R71 ;  /* 0x000000ffff4e6224 */ /* 0x000fc400078e0247 */
[----:B------:R-:W-:Y:S01]  /*2500*/  VIADD R70, R77, 0x1 ;  /* 0x000000014d467836 */ /* 0x000fe20000000000 */
[----:B------:R-:W-:Y:S01]  /*2510*/  ISETP.GE.U32.AND P6, PT, R72, R55, PT ;  /* 0x000000374800720c */ /* 0x000fe20003fc6070 */
[----:B------:R-:W-:Y:S01]  /*2520*/  VIADD R67, R60, 0x1 ;  /* 0x000000013c437836 */ /* 0x000fe20000000000 */
[----:B------:R-:W-:Y:S01]  /*2530*/  IADD3 R55, PT, PT, R78, 0x1, RZ ;  /* 0x000000014e377810 */ /* 0x000fe20007ffe0ff */
[----:B------:R-:W-:Y:S01]  /*2540*/  @P4 IMAD.MOV R55, RZ, RZ, R78 ;  /* 0x000000ffff374224 */ /* 0x000fe200078e024e */
[----:B------:R-:W-:Y:S01]  /*2550*/  IADD3 R78, PT, PT, R83, 0x1, RZ ;  /* 0x00000001534e7810 */ /* 0x000fe20007ffe0ff */
[----:B------:R-:W-:Y:S02]  /*2560*/  @P3 IMAD.MOV R67, RZ, RZ, R60 ;  /* 0x000000ffff433224 */ /* 0x000fe400078e023c */
[----:B------:R-:W-:Y:S02]  /*2570*/  IMAD.IADD R60, R75, 0x1, R55 ;  /* 0x000000014b3c7824 */ /* 0x000fe400078e0237 */
[----:B------:R-:W-:-:S02]  /*2580*/  @P5 IMAD.MOV R70, RZ, RZ, R77 ;  /* 0x000000ffff465224 */ /* 0x000fc400078e024d */
[C---:B------:R-:W-:Y:S01]  /*2590*/  VIADD R77, R79.reuse, 0x1 ;  /* 0x000000014f4d7836 */ /* 0x040fe20000000000 */
[----:B------:R-:W-:Y:S01]  /*25a0*/  @P2 IADD3 R77, PT, PT, R79, RZ, RZ ;  /* 0x000000ff4f4d2210 */ /* 0x000fe20007ffe0ff */
[----:B------:R-:W-:Y:S01]  /*25b0*/  IMAD R62, R47, R68, R62 ;  /* 0x000000442f3e7224 */ /* 0x000fe200078e023e */
[----:B------:R-:W-:Y:S01]  /*25c0*/  ISETP.GE.U32.AND P2, PT, R60, R75, PT ;  /* 0x0000004b3c00720c */ /* 0x000fe20003f46070 */
[----:B------:R-:W-:Y:S02]  /*25d0*/  IMAD R57, R46, R66, RZ ;  /* 0x000000422e397224 */ /* 0x000fe400078e02ff */
[----:B------:R-:W-:Y:S01]  /*25e0*/  IMAD.IADD R67, R72, 0x1, R67 ;  /* 0x0000000148437824 */ /* 0x000fe200078e0243 */
[----:B------:R-:W-:Y:S01]  /*25f0*/  LEA.HI R62, R69, R62, RZ, 0x10 ;  /* 0x0000003e453e7211 */ /* 0x000fe200078f80ff */
[----:B------:R-:W-:Y:S01]  /*2600*/  IMAD R59, R46, R68, RZ ;  /* 0x000000442e3b7224 */ /* 0x000fe200078e02ff */
[----:B------:R-:W-:Y:S01]  /*2610*/  LOP3.LUT R69, R57, 0xffff, RZ, 0xc0, !PT ;  /* 0x0000ffff39457812 */ /* 0x000fe200078ec0ff */
[----:B------:R-:W-:Y:S01]  /*2620*/  VIADD R55, R70, 0x1 ;  /* 0x0000000146377836 */ /* 0x000fe20000000000 */
[----:B------:R-:W-:Y:S01]  /*2630*/  ISETP.GE.U32.AND P3, PT, R67, R72, PT ;  /* 0x000000484300720c */ /* 0x000fe20003f66070 */
[----:B------:R-:W-:Y:S01]  /*2640*/  VIADD R71, R62, 0x1 ;  /* 0x000000013e477836 */ /* 0x000fe20000000000 */
[----:B------:R-:W-:Y:S01]  /*2650*/  SHF.R.U32.HI R57, RZ, 0x10, R57 ;  /* 0x00000010ff397819 */ /* 0x000fe20000011639 */
[----:B------:R-:W-:-:S02]  /*2660*/  @P6 IMAD.MOV R71, RZ, RZ, R62 ;  /* 0x000000ffff476224 */ /* 0x000fc400078e023e */
[----:B------:R-:W-:Y:S02]  /*2670*/  IMAD R62, R33, R66, R59 ;  /* 0x00000042213e7224 */ /* 0x000fe400078e023b */
[----:B------:R-:W-:Y:S01]  /*2680*/  IMAD.IADD R69, R60, 0x1, R69 ;  /* 0x000000013c457824 */ /* 0x000fe200078e0245 */
[----:B------:R-:W-:Y:S01]  /*2690*/  IADD3 R59, PT, PT, R71, 0x1, RZ ;  /* 0x00000001473b7810 */ /* 0x000fe20007ffe0ff */
[----:B------:R-:W-:Y:S02]  /*26a0*/  @P2 IMAD.MOV R55, RZ, RZ, R70 ;  /* 0x000000ffff372224 */ /* 0x000fe400078e0246 */
[----:B------:R-:W-:Y:S02]  /*26b0*/  IMAD R70, R62, 0x10000, R69 ;  /* 0x000100003e467824 */ /* 0x000fe400078e0245 */
[----:B------:R-:W-:Y:S02]  /*26c0*/  IMAD R69, R33, R68, R57 ;  /* 0x0000004421457224 */ /* 0x000fe400078e0239 */
[----:B------:R-:W-:Y:S01]  /*26d0*/  IMAD.IADD R57, R74, 0x1, R55 ;  /* 0x000000014a397824 */ /* 0x000fe200078e0237 */
[----:B------:R-:W-:Y:S01]  /*26e0*/  ISETP.GE.U32.AND P2, PT, R70, R60, PT ;  /* 0x0000003c4600720c */ /* 0x000fe20003f46070 */
[----:B------:R-:W-:Y:S01]  /*26f0*/  VIADD R75, R81, 0x1 ;  /* 0x00000001514b7836 */ /* 0x000fe20000000000 */
[----:B------:R-:W-:Y:S01]  /*2700*/  LEA.HI R69, R62, R69, RZ, 0x10 ;  /* 0x000000453e457211 */ /* 0x000fe200078f80ff */
[----:B------:R-:W-:-:S02]  /*2710*/  @P3 IMAD.MOV R59, RZ, RZ, R71 ;  /* 0x000000ffff3b3224 */ /* 0x000fc400078e0247 */
[----:B------:R-:W-:Y:S01]  /*2720*/  @P1 IMAD.MOV R75, RZ, RZ, R81 ;  /* 0x000000ffff4b1224 */ /* 0x000fe200078e0251 */
[----:B------:R-:W-:Y:S01]  /*2730*/  ISETP.GE.U32.AND P1, PT, R57, R74, PT ;  /* 0x0000004a3900720c */ /* 0x000fe20003f26070 */
[----:B------:R-:W-:Y:S02]  /*2740*/  IMAD.IADD R55, R70, 0x1, R59 ;  /* 0x0000000146377824 */ /* 0x000fe400078e023b */
[C---:B------:R-:W-:Y:S02]  /*2750*/  IMAD R60, R23.reuse, R66, RZ ;  /* 0x00000042173c7224 */ /* 0x040fe400078e02ff */
[----:B------:R-:W-:Y:S01]  /*2760*/  IMAD R59, R23, R68, RZ ;  /* 0x00000044173b7224 */ /* 0x000fe200078e02ff */
[----:B------:R-:W-:Y:S01]  /*2770*/  ISETP.GE.U32.AND P3, PT, R55, R70, PT ;  /* 0x000000463700720c */ /* 0x000fe20003f66070 */
[----:B------:R-:W-:Y:S01]  /*2780*/  VIADD R72, R69, 0x1 ;  /* 0x0000000145487836 */ /* 0x000fe20000000000 */
[----:B------:R-:W-:Y:S01]  /*2790*/  LOP3.LUT R62, R60, 0xffff, RZ, 0xc0, !PT ;  /* 0x0000ffff3c3e7812 */ /* 0x000fe200078ec0ff */
[----:B------:R-:W-:-:S02]  /*27a0*/  IMAD R70, R22, R66, R59 ;  /* 0x0000004216467224 */ /* 0x000fc400078e023b */
[C---:B------:R-:W-:Y:S02]  /*27b0*/  VIADD R59, R77.reuse, 0x1 ;  /* 0x000000014d3b7836 */ /* 0x040fe40000000000 */
[----:B------:R-:W-:Y:S01]  /*27c0*/  @P1 IADD3 R59, PT, PT, R77, RZ, RZ ;  /* 0x000000ff4d3b1210 */ /* 0x000fe20007ffe0ff */
[----:B------:R-:W-:Y:S02]  /*27d0*/  IMAD.IADD R71, R57, 0x1, R62 ;  /* 0x0000000139477824 */ /* 0x000fe400078e023e */
[----:B------:R-:W-:Y:S01]  /*27e0*/  @P2 IMAD.MOV R72, RZ, RZ, R69 ;  /* 0x000000ffff482224 */ /* 0x000fe200078e0245 */
[----:B------:R-:W-:Y:S01]  /*27f0*/  SHF.R.U32.HI R69, RZ, 0x10, R60 ;  /* 0x00000010ff457819 */ /* 0x000fe2000001163c */
[----:B------:R-:W-:Y:S02]  /*2800*/  IMAD.IADD R60, R73, 0x1, R59 ;  /* 0x00000001493c7824 */ /* 0x000fe400078e023b */
[----:B------:R-:W-:Y:S02]  /*2810*/  IMAD R71, R70, 0x10000, R71 ;  /* 0x0001000046477824 */ /* 0x000fe400078e0247 */
[----:B------:R-:W-:-:S02]  /*2820*/  VIADD R62, R72, 0x1 ;  /* 0x00000001483e7836 */ /* 0x000fc40000000000 */
[----:B------:R-:W-:Y:S01]  /*2830*/  IMAD R59, R17, R66, RZ ;  /* 0x00000042113b7224 */ /* 0x000fe200078e02ff */
[----:B------:R-:W-:Y:S01]  /*2840*/  ISETP.GE.U32.AND P1, PT, R71, R57, PT ;  /* 0x000000394700720c */ /* 0x000fe20003f26070 */
[----:B------:R-:W-:Y:S02]  /*2850*/  @P3 IMAD.MOV R62, RZ, RZ, R72 ;  /* 0x000000ffff3e3224 */ /* 0x000fe400078e0248 */
[----:B------:R-:W-:Y:S01]  /*2860*/  @P0 IMAD.MOV R78, RZ, RZ, R83 ;  /* 0x000000ffff4e0224 */ /* 0x000fe200078e0253 */
[----:B------:R-:W-:Y:S01]  /*2870*/  ISETP.GE.U32.AND P0, PT, R60, R73, PT ;  /* 0x000000493c00720c */ /* 0x000fe20003f06070 */
[-C--:B------:R-:W-:Y:S01]  /*2880*/  IMAD R69, R22, R68.reuse, R69 ;  /* 0x0000004416457224 */ /* 0x080fe200078e0245 */
[----:B------:R-:W-:Y:S01]  /*2890*/  LOP3.LUT R73, R59, 0xffff, RZ, 0xc0, !PT ;  /* 0x0000ffff3b497812 */ /* 0x000fe200078ec0ff */
[----:B------:R-:W-:Y:S01]  /*28a0*/  IMAD.IADD R62, R71, 0x1, R62 ;  /* 0x00000001473e7824 */ /* 0x000fe200078e023e */
[----:B------:R-:W-:Y:S01]  /*28b0*/  SHF.R.U32.HI R59, RZ, 0x10, R59 ;  /* 0x00000010ff3b7819 */ /* 0x000fe2000001163b */
[----:B------:R-:W-:Y:S01]  /*28c0*/  IMAD R57, R17, R68, RZ ;  /* 0x0000004411397224 */ /* 0x000fe200078e02ff */
[----:B------:R-:W-:Y:S01]  /*28d0*/  LEA.HI R69, R70, R69, RZ, 0x10 ;  /* 0x0000004546457211 */ /* 0x000fe200078f80ff */
[----:B------:R-:W-:Y:S01]  /*28e0*/  IMAD.IADD R73, R60, 0x1, R73 ;  /* 0x000000013c497824 */ /* 0x000fe200078e0249 */
[----:B------:R-:W-:Y:S01]  /*28f0*/  ISETP.GE.U32.AND P2, PT, R62, R71, PT ;  /* 0x000000473e00720c */ /* 0x000fe20003f46070 */
[----:B------:R-:W-:Y:S01]  /*2900*/  IMAD R70, R16, R66, R57 ;  /* 0x0000004210467224 */ /* 0x000fe200078e0239 */
[----:B------:R-:W-:Y:S01]  /*2910*/  IADD3 R57, PT, PT, R75, 0x1, RZ ;  /* 0x000000014b397810 */ /* 0x000fe20007ffe0ff */
[----:B------:R-:W-:-:S02]  /*2920*/  VIADD R77, R69, 0x1 ;  /* 0x00000001454d7836 */ /* 0x000fc40000000000 */
[----:B------:R-:W-:Y:S02]  /*2930*/  IMAD R72, R70, 0x10000, R73 ;  /* 0x0001000046487824 */ /* 0x000fe400078e0249 */
[----:B------:R-:W-:Y:S02]  /*2940*/  @P1 IMAD.MOV R77, RZ, RZ, R69 ;  /* 0x000000ffff4d1224 */ /* 0x000fe400078e0245 */
[----:B------:R-:W-:Y:S01]  /*2950*/  IMAD R73, R15, R66, RZ ;  /* 0x000000420f497224 */ /* 0x000fe200078e02ff */
[----:B------:R-:W-:Y:S01]  /*2960*/  ISETP.GE.U32.AND P1, PT, R72, R60, PT ;  /* 0x0000003c4800720c */ /* 0x000fe20003f26070 */
[----:B------:R-:W-:Y:S02]  /*2970*/  @P0 IMAD.MOV R57, RZ, RZ, R75 ;  /* 0x000000ffff390224 */ /* 0x000fe400078e024b */
[-C--:B------:R-:W-:Y:S01]  /*2980*/  IMAD R69, R16, R68.reuse, R59 ;  /* 0x0000004410457224 */ /* 0x080fe200078e023b */
[----:B------:R-:W-:Y:S01]  /*2990*/  LOP3.LUT R60, R73, 0xffff, RZ, 0xc0, !PT ;  /* 0x0000ffff493c7812 */ /* 0x000fe200078ec0ff */
[C---:B------:R-:W-:Y:S01]  /*29a0*/  VIADD R59, R77.reuse, 0x1 ;  /* 0x000000014d3b7836 */ /* 0x040fe20000000000 */
[----:B------:R-:W-:Y:S01]  /*29b0*/  @P2 IADD3 R59, PT, PT, R77, RZ, RZ ;  /* 0x000000ff4d3b2210 */ /* 0x000fe20007ffe0ff */
[----:B------:R-:W-:Y:S01]  /*29c0*/  IMAD.IADD R57, R76, 0x1, R57 ;  /* 0x000000014c397824 */ /* 0x000fe200078e0239 */
[----:B------:R-:W-:Y:S01]  /*29d0*/  LEA.HI R69, R70, R69, RZ, 0x10 ;  /* 0x0000004546457211 */ /* 0x000fe200078f80ff */
[----:B------:R-:W-:Y:S01]  /*29e0*/  IMAD R71, R15, R68, RZ ;  /* 0x000000440f477224 */ /* 0x000fe200078e02ff */
[----:B------:R-:W-:Y:S01]  /*29f0*/  SHF.R.U32.HI R73, RZ, 0x10, R73 ;  /* 0x00000010ff497819 */ /* 0x000fe20000011649 */
[----:B------:R-:W-:Y:S01]  /*2a00*/  IMAD.IADD R59, R72, 0x1, R59 ;  /* 0x00000001483b7824 */ /* 0x000fe200078e023b */
[----:B------:R-:W-:Y:S01]  /*2a10*/  ISETP.GE.U32.AND P0, PT, R57, R76, PT ;  /* 0x0000004c3900720c */ /* 0x000fe20003f06070 */
[----:B------:R-:W-:-:S02]  /*2a20*/  IMAD R74, R14, R66, R71 ;  /* 0x000000420e4a7224 */ /* 0x000fc400078e0247 */
[----:B------:R-:W-:Y:S02]  /*2a30*/  IMAD.IADD R71, R57, 0x1, R60 ;  /* 0x0000000139477824 */ /* 0x000fe400078e023c */
[----:B------:R-:W-:Y:S02]  /*2a40*/  VIADD R76, R69, 0x1 ;  /* 0x00000001454c7836 */ /* 0x000fe40000000000 */
[----:B------:R-:W-:Y:S02]  /*2a50*/  IMAD R60, R65, UR23, RZ ;  /* 0x00000017413c7c24 */ /* 0x000fe4000f8e02ff */
[----:B------:R-:W-:Y:S01]  /*2a60*/  @P1 IMAD.MOV R76, RZ, RZ, R69 ;  /* 0x000000ffff4c1224 */ /* 0x000fe200078e0245 */
[----:B------:R-:W-:Y:S01]  /*2a70*/  ISETP.GE.U32.AND P1, PT, R59, R72, PT ;  /* 0x000000483b00720c */ /* 0x000fe20003f26070 */
[----:B------:R-:W-:Y:S01]  /*2a80*/  IMAD R75, R74, 0x10000, R71 ;  /* 0x000100004a4b7824 */ /* 0x000fe200078e0247 */
[----:B------:R-:W-:Y:S01]  /*2a90*/  LOP3.LUT R69, R60, 0xffff, RZ, 0xc0, !PT ;  /* 0x0000ffff3c457812 */ /* 0x000fe200078ec0ff */
[----:B------:R-:W-:Y:S01]  /*2aa0*/  IMAD R70, R64, UR23, RZ ;  /* 0x0000001740467c24 */ /* 0x000fe2000f8e02ff */
[----:B------:R-:W-:Y:S01]  /*2ab0*/  SHF.R.U32.HI R71, RZ, 0x10, R60 ;  /* 0x00000010ff477819 */ /* 0x000fe2000001163c */
[----:B------:R-:W-:Y:S01]  /*2ac0*/  IMAD R73, R14, R68, R73 ;  /* 0x000000440e497224 */ /* 0x000fe200078e0249 */
[----:B------:R-:W-:Y:S01]  /*2ad0*/  ISETP.GE.U32.AND P2, PT, R75, R57, PT ;  /* 0x000000394b00720c */ /* 0x000fe20003f46070 */
[----:B------:R-:W-:-:S02]  /*2ae0*/  IMAD R70, R65, UR24, R70 ;  /* 0x0000001841467c24 */ /* 0x000fc4000f8e0246 */
[----:B------:R-:W-:Y:S01]  /*2af0*/  IMAD.IADD R69, R69, 0x1, R58 ;  /* 0x0000000145457824 */ /* 0x000fe200078e023a */
[----:B------:R-:W-:Y:S01]  /*2b00*/  LEA.HI R73, R74, R73, RZ, 0x10 ;  /* 0x000000494a497211 */ /* 0x000fe200078f80ff */
[C---:B------:R-:W-:Y:S01]  /*2b10*/  VIADD R57, R78.reuse, 0x1 ;  /* 0x000000014e397836 */ /* 0x040fe20000000000 */
[----:B------:R-:W-:Y:S01]  /*2b20*/  @P0 IADD3 R57, PT, PT, R78, RZ, RZ ;  /* 0x000000ff4e390210 */ /* 0x000fe20007ffe0ff */
[----:B------:R-:W-:Y:S02]  /*2b30*/  IMAD R71, R64, UR24, R71 ;  /* 0x0000001840477c24 */ /* 0x000fe4000f8e0247 */
[----:B------:R-:W-:Y:S02]  /*2b40*/  VIADD R60, R76, 0x1 ;  /* 0x000000014c3c7836 */ /* 0x000fe40000000000 */
[C---:B------:R-:W-:Y:S01]  /*2b50*/  IMAD R69, R70.reuse, 0x10000, R69 ;  /* 0x0001000046457824 */ /* 0x040fe200078e0245 */
[----:B------:R-:W-:Y:S01]  /*2b60*/  LEA.HI R71, R70, R71, RZ, 0x10 ;  /* 0x0000004746477211 */ /* 0x000fe200078f80ff */
[----:B------:R-:W-:-:S02]  /*2b70*/  @P1 IMAD.MOV R60, RZ, RZ, R76 ;  /* 0x000000ffff3c1224 */ /* 0x000fc400078e024c */
[C---:B------:R-:W-:Y:S01]  /*2b80*/  IMAD.IADD R70, R69.reuse, 0x1, R57 ;  /* 0x0000000145467824 */ /* 0x040fe200078e0239 */
[----:B------:R-:W-:Y:S01]  /*2b90*/  ISETP.GE.U32.AND P0, PT, R69, R58, PT ;  /* 0x0000003a4500720c */ /* 0x000fe20003f06070 */
[----:B------:R-:W-:Y:S02]  /*2ba0*/  IMAD.IADD R60, R75, 0x1, R60 ;  /* 0x000000014b3c7824 */ /* 0x000fe400078e023c */
[----:B------:R-:W-:Y:S01]  /*2bb0*/  IMAD R57, R13, R66, RZ ;  /* 0x000000420d397224 */ /* 0x000fe200078e02ff */
[----:B------:R-:W-:Y:S01]  /*2bc0*/  ISETP.GE.U32.AND P1, PT, R70, R69, PT ;  /* 0x000000454600720c */ /* 0x000fe20003f26070 */
[C---:B------:R-:W-:Y:S01]  /*2bd0*/  VIADD R77, R73.reuse, 0x1 ;  /* 0x00000001494d7836 */ /* 0x040fe20000000000 */
[----:B------:R-:W-:Y:S01]  /*2be0*/  @P2 IADD3 R77, PT, PT, R73, RZ, RZ ;  /* 0x000000ff494d2210 */ /* 0x000fe20007ffe0ff */
[----:B------:R-:W-:Y:S01]  /*2bf0*/  IMAD R58, R64, UR25, RZ ;  /* 0x00000019403a7c24 */ /* 0x000fe2000f8e02ff */
[----:B------:R-:W-:Y:S01]  /*2c00*/  ISETP.GE.U32.AND P2, PT, R60, R75, PT ;  /* 0x0000004b3c00720c */ /* 0x000fe20003f46070 */
[----:B------:R-:W-:Y:S01]  /*2c10*/  IMAD R73, R13, R68, RZ ;  /* 0x000000440d497224 */ /* 0x000fe200078e02ff */
[----:B------:R-:W-:Y:S01]  /*2c20*/  SHF.R.U32.HI R75, RZ, 0x10, R57 ;  /* 0x00000010ff4b7819 */ /* 0x000fe20000011639 */
[----:B------:R-:W-:Y:S01]  /*2c30*/  IMAD R69, R65, UR26, R58 ;  /* 0x0000001a41457c24 */ /* 0x000fe2000f8e023a */
[----:B------:R-:W-:Y:S01]  /*2c40*/  LOP3.LUT R57, R57, 0xffff, RZ, 0xc0, !PT ;  /* 0x0000ffff39397812 */ /* 0x000fe200078ec0ff */
[----:B------:R-:W-:-:S02]  /*2c50*/  IMAD R73, R12, R66, R73 ;  /* 0x000000420c497224 */ /* 0x000fc400078e0249 */
[----:B------:R-:W-:Y:S02]  /*2c60*/  IMAD R65, R65, UR25, RZ ;  /* 0x0000001941417c24 */ /* 0x000fe4000f8e02ff */
[----:B------:R-:W-:Y:S02]  /*2c70*/  IMAD.IADD R58, R70, 0x1, R57 ;  /* 0x00000001463a7824 */ /* 0x000fe400078e0239 */
[----:B------:R-:W-:Y:S02]  /*2c80*/  VIADD R76, R71, 0x1 ;  /* 0x00000001474c7836 */ /* 0x000fe40000000000 */
[----:B------:R-:W-:Y:S02]  /*2c90*/  IMAD R72, R73, 0x10000, R58 ;  /* 0x0001000049487824 */ /* 0x000fe400078e023a */
[----:B------:R-:W-:Y:S02]  /*2ca0*/  VIADD R57, R77, 0x1 ;  /* 0x000000014d397836 */ /* 0x000fe40000000000 */
[----:B------:R-:W-:Y:S01]  /*2cb0*/  @P0 IMAD.MOV R76, RZ, RZ, R71 ;  /* 0x000000ffff4c0224 */ /* 0x000fe200078e0247 */
[----:B------:R-:W-:Y:S01]  /*2cc0*/  LOP3.LUT R71, R65, 0xffff, RZ, 0xc0, !PT ;  /* 0x0000ffff41477812 */ /* 0x000fe200078ec0ff */
[----:B------:R-:W-:Y:S01]  /*2cd0*/  @P2 IMAD.MOV R57, RZ, RZ, R77 ;  /* 0x000000ffff392224 */ /* 0x000fe200078e024d */
[----:B------:R-:W-:Y:S01]  /*2ce0*/  ISETP.GE.U32.AND P0, PT, R72, R70, PT ;  /* 0x000000464800720c */ /* 0x000fe20003f06070 */
[----:B------:R-:W-:Y:S01]  /*2cf0*/  IMAD R74, R12, R68, R75 ;  /* 0x000000440c4a7224 */ /* 0x000fe200078e024b */
[----:B------:R-:W-:Y:S01]  /*2d00*/  IADD3 R58, PT, PT, R76, 0x1, RZ ;  /* 0x000000014c3a7810 */ /* 0x000fe20007ffe0ff */
[----:B------:R-:W-:Y:S01]  /*2d10*/  IMAD.IADD R57, R72, 0x1, R57 ;  /* 0x0000000148397824 */ /* 0x000fe200078e0239 */
[----:B------:R-:W-:Y:S01]  /*2d20*/  SHF.R.U32.HI R65, RZ, 0x10, R65 ;  /* 0x00000010ff417819 */ /* 0x000fe20000011641 */
[----:B------:R-:W-:Y:S01]  /*2d30*/  IMAD.IADD R70, R71, 0x1, R56 ;  /* 0x0000000147467824 */ /* 0x000fe200078e0238 */
[----:B------:R-:W-:Y:S01]  /*2d40*/  LEA.HI R74, R73, R74, RZ, 0x10 ;  /* 0x0000004a494a7211 */ /* 0x000fe200078f80ff */
[----:B------:R-:W-:-:S02]  /*2d50*/  IMAD R73, R10, R66, RZ ;  /* 0x000000420a497224 */ /* 0x000fc400078e02ff */
[----:B------:R-:W-:Y:S01]  /*2d60*/  @P1 IMAD.MOV R58, RZ, RZ, R76 ;  /* 0x000000ffff3a1224 */ /* 0x000fe200078e024c */
[----:B------:R-:W-:Y:S01]  /*2d70*/  ISETP.GE.U32.AND P1, PT, R57, R72, PT ;  /* 0x000000483900720c */ /* 0x000fe20003f26070 */
[----:B------:R-:W-:Y:S01]  /*2d80*/  IMAD R71, R69, 0x10000, R70 ;  /* 0x0001000045477824 */ /* 0x000fe200078e0246 */
[----:B------:R-:W-:Y:S01]  /*2d90*/  LOP3.LUT R75, R73, 0xffff, RZ, 0xc0, !PT ;  /* 0x0000ffff494b7812 */ /* 0x000fe200078ec0ff */
[----:B------:R-:W-:Y:S01]  /*2da0*/  IMAD R72, R10, R68, RZ ;  /* 0x000000440a487224 */ /* 0x000fe200078e02ff */
[----:B------:R-:W-:Y:S01]  /*2db0*/  SHF.R.U32.HI R73, RZ, 0x10, R73 ;  /* 0x00000010ff497819 */ /* 0x000fe20000011649 */
[----:B------:R-:W-:Y:S02]  /*2dc0*/  IMAD.IADD R70, R71, 0x1, R58 ;  /* 0x0000000147467824 */ /* 0x000fe400078e023a */
[C---:B------:R-:W-:Y:S01]  /*2dd0*/  VIADD R76, R74.reuse, 0x1 ;  /* 0x000000014a4c7836 */ /* 0x040fe20000000000 */
[----:B------:R-:W-:Y:S01]  /*2de0*/  @P0 IADD3 R76, PT, PT, R74, RZ, RZ ;  /* 0x000000ff4a4c0210 */ /* 0x000fe20007ffe0ff */
[----:B------:R-:W-:Y:S01]  /*2df0*/  IMAD R72, R51, R66, R72 ;  /* 0x0000004233487224 */ /* 0x000fe200078e0248 */
[----:B------:R-:W-:Y:S01]  /*2e00*/  ISETP.GE.U32.AND P0, PT, R71, R56, PT ;  /* 0x000000384700720c */ /* 0x000fe20003f06070 */
[----:B------:R-:W-:-:S02]  /*2e10*/  IMAD.IADD R75, R70, 0x1, R75 ;  /* 0x00000001464b7824 */ /* 0x000fc400078e024b */
[----:B------:R-:W-:Y:S02]  /*2e20*/  VIADD R58, R76, 0x1 ;  /* 0x000000014c3a7836 */ /* 0x000fe40000000000 */
[----:B------:R-:W-:Y:S02]  /*2e30*/  IMAD R75, R72, 0x10000, R75 ;  /* 0x00010000484b7824 */ /* 0x000fe400078e024b */
[----:B------:R-:W-:Y:S01]  /*2e40*/  @P1 IMAD.MOV R58, RZ, RZ, R76 ;  /* 0x000000ffff3a1224 */ /* 0x000fe200078e024c */
[----:B------:R-:W-:Y:S01]  /*2e50*/  ISETP.GE.U32.AND P1, PT, R70, R71, PT ;  /* 0x000000474600720c */ /* 0x000fe20003f26070 */
[----:B------:R-:W-:Y:S01]  /*2e60*/  IMAD R64, R64, UR26, R65 ;  /* 0x0000001a40407c24 */ /* 0x000fe2000f8e0241 */
[C---:B------:R-:W-:Y:S01]  /*2e70*/  ISETP.GE.U32.AND P2, PT, R75.reuse, R70, PT ;  /* 0x000000464b00720c */ /* 0x040fe20003f46070 */
[----:B------:R-:W-:Y:S02]  /*2e80*/  IMAD.IADD R58, R75, 0x1, R58 ;  /* 0x000000014b3a7824 */ /* 0x000fe400078e023a */
[----:B------:R-:W-:Y:S01]  /*2e90*/  IMAD R73, R51, R68, R73 ;  /* 0x0000004433497224 */ /* 0x000fe200078e0249 */
[----:B------:R-:W-:-:S02]  /*2ea0*/  LEA.HI R64, R69, R64, RZ, 0x10 ;  /* 0x0000004045407211 */ /* 0x000fc400078f80ff */
[----:B------:R-:W-:Y:S02]  /*2eb0*/  ISETP.GE.U32.AND P3, PT, R58, R75, PT ;  /* 0x0000004b3a00720c */ /* 0x000fe40003f66070 */
[----:B------:R-:W-:Y:S01]  /*2ec0*/  LEA.HI R73, R72, R73, RZ, 0x10 ;  /* 0x0000004948497211 */ /* 0x000fe200078f80ff */
[----:B------:R-:W-:Y:S02]  /*2ed0*/  VIADD R66, R64, 0x1 ;  /* 0x0000000140427836 */ /* 0x000fe40000000000 */
[----:B------:R-:W-:Y:S01]  /*2ee0*/  @P0 IMAD.MOV R66, RZ, RZ, R64 ;  /* 0x000000ffff420224 */ /* 0x000fe200078e0240 */
[----:B------:R-:W-:Y:S01]  /*2ef0*/  IADD3 R68, PT, PT, R73, 0x1, RZ ;  /* 0x0000000149447810 */ /* 0x000fe20007ffe0ff */
[----:B------:R-:W-:Y:S02]  /*2f00*/  @P2 IMAD.MOV R68, RZ, RZ, R73 ;  /* 0x000000ffff442224 */ /* 0x000fe400078e0249 */
[----:B------:R-:W-:Y:S02]  /*2f10*/  VIADD R56, R66, 0x1 ;  /* 0x0000000142387836 */ /* 0x000fe40000000000 */
[----:B------:R-:W-:-:S02]  /*2f20*/  VIADD R65, R68, 0x1 ;  /* 0x0000000144417836 */ /* 0x000fc40000000000 */
[----:B------:R-:W-:Y:S02]  /*2f30*/  @P1 IMAD.MOV R56, RZ, RZ, R66 ;  /* 0x000000ffff381224 */ /* 0x000fe400078e0242 */
[----:B------:R-:W-:-:S04]  /*2f40*/  @P3 IMAD.MOV R65, RZ, RZ, R68 ;  /* 0x000000ffff413224 */ /* 0x000fc800078e0244 */
[----:B------:R-:W-:Y:S01]  /*2f50*/  IMAD.IADD R56, R56, 0x1, R65 ;  /* 0x0000000138387824 */ /* 0x000fe200078e0241 */
[----:B------:R-:W-:Y:S06]  /*2f60*/  BRA.U UP0, `(.L_x_6) ;  /* 0xffffffed00f47547 */ /* 0x000fec000b83ffff */
[----:B------:R-:W-:Y:S01]  /*2f70*/  ISETP.GE.U32.AND P0, PT, R56, R9, PT ;  /* 0x000000093800720c */ /* 0x000fe20003f06070 */
[----:B------:R-:W-:-:S12]  /*2f80*/  BSSY.RECONVERGENT B0, `(.L_x_7) ;  /* 0x000004f000007945 */ /* 0x000fd80003800200 */
[----:B------:R-:W-:Y:S05]  /*2f90*/  @!P0 BRA `(.L_x_8) ;  /* 0x0000000400348947 */ /* 0x000fea0003800000 */
[----:B------:R-:W-:Y:S01]  /*2fa0*/  ISETP.GT.U32.AND P0, PT, R56, R9, PT ;  /* 0x000000093800720c */ /* 0x000fe20003f04070 */
[----:B------:R-:W-:-:S12]  /*2fb0*/  BSSY.RELIABLE B1, `(.L_x_9) ;  /* 0x0000022000017945 */ /* 0x000fd80003800100 */
[----:B------:R-:W-:Y:S05]  /*2fc0*/  @P0 BRA `(.L_x_10) ;  /* 0x0000000000800947 */ /* 0x000fea0003800000 */
[----:B------:R-:W-:-:S13]  /*2fd0*/  ISETP.GE.U32.AND P0, PT, R58, R3, PT ;  /* 0x000000033a00720c */ /* 0x000fda0003f06070 */
[----:B------:R-:W-:Y:S05]  /*2fe0*/  @!P0 BREAK.RELIABLE B1 ;  /* 0x0000000000018942 */ /* 0x000fea0003800100 */
[----:B------:R-:W-:Y:S05]  /*2ff0*/  @!P0 BRA `(.L_x_8) ;  /* 0x00000004001c8947 */ /* 0x000fea0003800000 */
[----:B------:R-:W-:-:S13]  /*3000*/  ISETP.GT.U32.AND P0, PT, R58, R3, PT ;  /* 0x000000033a00720c */ /* 0x000fda0003f04070 */
        /* <DEDUP_REMOVED lines=24> */
[----:B------:R-:W-:Y:S02]  /*3190*/  ISETP.GE.U32.AND P0, PT, R67, R8, PT ;  /* 0x000000084300720c */ /* 0x000fe40003f06070 */
[----:B------:R-:W-:-:S13]  /*31a0*/  ISETP.LE.U32.AND P1, PT, R55, R6, PT ;  /* 0x000000063700720c */ /* 0x000fda0003f23070 */
[----:B------:R-:W-:Y:S05]  /*31b0*/  @!P0 BREAK.RELIABLE P1, B1 ;  /* 0x0000000000018942 */ /* 0x000fea0000800100 */
[----:B------:R-:W-:Y:S05]  /*31c0*/  @!P0 BRA P1, `(.L_x_8) ;  /* 0x0000000000a88947 */ /* 0x000fea0000800000 */
.L_x_10:
[----:B------:R-:W-:Y:S05]  /*31d0*/  BSYNC.RELIABLE B1 ;  /* 0x0000000000017941 */ /* 0x000fea0003800100 */
.L_x_9:
        /* <DEDUP_REMOVED lines=8> */
[----:B------:R-:W-:Y:S01]  /*3260*/  IMAD.IADD R72, R57, 0x1, -R2 ;  /* 0x0000000139487824 */ /* 0x000fe200078e0a02 */
[----:B------:R-:W-:Y:S01]  /*3270*/  IADD3 R63, PT, PT, R56, -R9, RZ ;  /* 0x80000009383f7210 */ /* 0x000fe20007ffe0ff */
[----:B------:R-:W-:Y:S01]  /*3280*/  IMAD.IADD R67, R67, 0x1, -R8 ;  /* 0x0000000143437824 */ /* 0x000fe200078e0a08 */
[----:B------:R-:W-:-:S03]  /*3290*/  ISETP.LT.U32.OR P0, PT, R55, R6, !P0 ;  /* 0x000000063700720c */ /* 0x000fc60004701470 */
[----:B------:R-:W-:Y:S01]  /*32a0*/  VIADD R56, R63, 0xffffffff ;  /* 0xffffffff3f387836 */ /* 0x000fe20000000000 */
[----:B------:R-:W-:-:S04]  /*32b0*/  SEL R55, RZ, 0x1, !P0 ;  /* 0x00000001ff377807 */ /* 0x000fc80004000000 */
[----:B------:R-:W-:-:S04]  /*32c0*/  ISETP.GE.U32.AND P1, PT, R66, R55, PT ;  /* 0x000000374200720c */ /* 0x000fc80003f26070 */
[----:B------:R-:W-:Y:S01]  /*32d0*/  ISETP.LT.U32.OR P1, PT, R62, R7, !P1 ;  /* 0x000000073e00720c */ /* 0x000fe20004f21470 */
[----:B------:R-:W-:Y:S02]  /*32e0*/  VIADD R62, R66, 0xffffffff ;  /* 0xffffffff423e7836 */ /* 0x000fe40000000000 */
[----:B------:R-:W-:Y:S01]  /*32f0*/  @!P0 IMAD.MOV R62, RZ, RZ, R66 ;  /* 0x000000ffff3e8224 */ /* 0x000fe200078e0242 */
        /* <DEDUP_REMOVED lines=19> */
[----:B------:R-:W-:Y:S01]  /*3430*/  ISETP.LT.U32.OR P5, PT, R58, R3, !P5 ;  /* 0x000000033a00720c */ /* 0x000fe20006fa1470 */
[C---:B------:R-:W-:Y:S01]  /*3440*/  VIADD R58, R74.reuse, 0xffffffff ;  /* 0xffffffff4a3a7836 */ /* 0x040fe20000000000 */
[----:B------:R-:W-:-:S11]  /*3450*/  @!P4 IADD3 R58, PT, PT, R74, RZ, RZ ;  /* 0x000000ff4a3ac210 */ /* 0x000fd60007ffe0ff */
[----:B------:R-:W-:-:S07]  /*3460*/  @!P5 IMAD.MOV R56, RZ, RZ, R63 ;  /* 0x000000ffff38d224 */ /* 0x000fce00078e023f */
.L_x_8:
[----:B------:R-:W-:Y:S05]  /*3470*/  BSYNC.RECONVERGENT B0 ;  /* 0x0000000000007941 */ /* 0x000fea0003800200 */
.L_x_7:
[----:B------:R-:W-:Y:S05]  /*3480*/  WARPSYNC.ALL ;  /* 0x0000000000007948 */ /* 0x000fea0003800000 */
[----:B------:R-:W-:Y:S01]  /*3490*/  IMAD.MOV.U32 R65, RZ, RZ, 0x4 ;  /* 0x00000004ff417424 */ /* 0x000fe200078e00ff */
[----:B------:R0:W-:Y:S01]  /*34a0*/  STL [R42+0x4], RZ ;  /* 0x000004ff2a007387 */ /* 0x0001e20000100800 */
[----:B------:R-:W-:Y:S02]  /*34b0*/  HFMA2 R77, -RZ, RZ, 0, 0 ;  /* 0x00000000ff4d7431 */ /* 0x000fe400000001ff */
[----:B------:R-:W-:Y:S01]  /*34c0*/  IMAD.MOV.U32 R64, RZ, RZ, RZ ;  /* 0x000000ffff407224 */ /* 0x000fe200078e00ff */
[----:B------:R-:W-:Y:S01]  /*34d0*/  CS2R R74, SRZ ;  /* 0x00000000004a7805 */ /* 0x000fe2000001ff00 */
[----:B------:R0:W-:Y:S01]  /*34e0*/  STL [R42+0x8], RZ ;  /* 0x000008ff2a007387 */ /* 0x0001e20000100800 */
[----:B------:R-:W-:Y:S01]  /*34f0*/  IMAD.MOV.U32 R63, RZ, RZ, R42 ;  /* 0x000000ffff3f7224 */ /* 0x000fe200078e002a */
[----:B------:R-:W-:Y:S01]  /*3500*/  CS2R R70, SRZ ;  /* 0x0000000000467805 */ /* 0x000fe2000001ff00 */
[----:B------:R-:W-:Y:S01]  /*3510*/  IMAD.MOV.U32 R66, RZ, RZ, RZ ;  /* 0x000000ffff427224 */ /* 0x000fe200078e00ff */
[----:B------:R0:W-:Y:S01]  /*3520*/  STL [R42], R65 ;  /* 0x000000412a007387 */ /* 0x0001e20000100800 */
[----:B------:R-:W-:Y:S01]  /*3530*/  IMAD.MOV.U32 R69, RZ, RZ, RZ ;  /* 0x000000ffff457224 */ /* 0x000fe200078e00ff */
[----:B------:R-:W-:-:S02]  /*3540*/  UMOV UR4, URZ ;  /* 0x000000ff00047c82 */ /* 0x000fc40008000000 */
[----:B------:R0:W-:Y:S04]  /*3550*/  STL [R42+0xc], RZ ;  /* 0x00000cff2a007387 */ /* 0x0001e80000100800 */
[----:B------:R0:W-:Y:S04]  /*3560*/  STL [R42+0x10], RZ ;  /* 0x000010ff2a007387 */ /* 0x0001e80000100800 */
[----:B------:R0:W-:Y:S04]  /*3570*/  STL [R42+0x14], RZ ;  /* 0x000014ff2a007387 */ /* 0x0001e80000100800 */
[----:B------:R0:W-:Y:S04]  /*3580*/  STL [R42+0x18], RZ ;  /* 0x000018ff2a007387 */ /* 0x0001e80000100800 */
[----:B------:R0:W-:Y:S02]  /*3590*/  STL [R42+0x1c], RZ ;  /* 0x00001cff2a007387 */ /* 0x0001e40000100800 */
.L_x_11:
[----:B0-----:R0:W2:Y:S01]  /*35a0*/  LDL R65, [R63] ;  /* 0x000000003f417983 */ /* 0x0010a20000100800 */
[----:B------:R-:W-:-:S04]  /*35b0*/  UIADD3 UR4, UPT, UPT, UR4, 0x1, URZ ;  /* 0x0000000104047890 */ /* 0x000fc8000fffe0ff */
[----:B------:R-:W-:Y:S01]  /*35c0*/  UISETP.NE.AND UP0, UPT, UR4, 0x8, UPT ;  /* 0x000000080400788c */ /* 0x000fe2000bf05270 */
[----:B0-----:R-:W-:Y:S01]  /*35d0*/  VIADD R63, R63, 0x4 ;  /* 0x000000043f3f7836 */ /* 0x001fe20000000000 */
[----:B--2---:R-:W-:Y:S02]  /*35e0*/  LOP3.LUT R68, R65, 0xffff, RZ, 0xc0, !PT ;  /* 0x0000ffff41447812 */ /* 0x004fe400078ec0ff */
[----:B------:R-:W-:-:S03]  /*35f0*/  SHF.R.U32.HI R65, RZ, 0x10, R65 ;  /* 0x00000010ff417819 */ /* 0x000fc60000011641 */
[C---:B------:R-:W-:Y:S02]  /*3600*/  IMAD R72, R68.reuse, UR5, RZ ;  /* 0x0000000544487c24 */ /* 0x040fe4000f8e02ff */
[C---:B------:R-:W-:Y:S02]  /*3610*/  IMAD R73, R65.reuse, UR5, RZ ;  /* 0x0000000541497c24 */ /* 0x040fe4000f8e02ff */
[----:B------:R-:W-:Y:S01]  /*3620*/  IMAD R78, R68, UR13, RZ ;  /* 0x0000000d444e7c24 */ /* 0x000fe2000f8e02ff */
[----:B------:R-:W-:Y:S01]  /*3630*/  LOP3.LUT R76, R72, 0xffff, RZ, 0xc0, !PT ;  /* 0x0000ffff484c7812 */ /* 0x000fe200078ec0ff */
[----:B------:R-:W-:Y:S01]  /*3640*/  IMAD R73, R68, UR12, R73 ;  /* 0x0000000c44497c24 */ /* 0x000fe2000f8e0249 */
[----:B------:R-:W-:Y:S01]  /*3650*/  SHF.R.U32.HI R72, RZ, 0x10, R72 ;  /* 0x00000010ff487819 */ /* 0x000fe20000011648 */
[----:B------:R-:W-:Y:S02]  /*3660*/  IMAD R79, R65, UR13, RZ ;  /* 0x0000000d414f7c24 */ /* 0x000fe4000f8e02ff */
[----:B------:R-:W-:-:S02]  /*3670*/  IMAD.IADD R76, R76, 0x1, R71 ;  /* 0x000000014c4c7824 */ /* 0x000fc400078e0247 */
[----:B------:R-:W-:Y:S02]  /*3680*/  IMAD R72, R65, UR12, R72 ;  /* 0x0000000c41487c24 */ /* 0x000fe4000f8e0248 */
[C---:B------:R-:W-:Y:S02]  /*3690*/  IMAD R76, R73.reuse, 0x10000, R76 ;  /* 0x00010000494c7824 */ /* 0x040fe400078e024c */
[C---:B------:R-:W-:Y:S01]  /*36a0*/  IMAD R80, R68.reuse, UR15, RZ ;  /* 0x0000000f44507c24 */ /* 0x040fe2000f8e02ff */
[----:B------:R-:W-:Y:S01]  /*36b0*/  LEA.HI R73, R73, R72, RZ, 0x10 ;  /* 0x0000004849497211 */ /* 0x000fe200078f80ff */
[----:B------:R-:W-:Y:S01]  /*36c0*/  IMAD R79, R68, UR14, R79 ;  /* 0x0000000e444f7c24 */ /* 0x000fe2000f8e024f */
[----:B------:R-:W-:Y:S01]  /*36d0*/  LOP3.LUT R72, R78, 0xffff, RZ, 0xc0, !PT ;  /* 0x0000ffff4e487812 */ /* 0x000fe200078ec0ff */
[----:B------:R-:W-:Y:S01]  /*36e0*/  IMAD R84, R68, UR17, RZ ;  /* 0x0000001144547c24 */ /* 0x000fe2000f8e02ff */
[----:B------:R-:W-:Y:S01]  /*36f0*/  SHF.R.U32.HI R78, RZ, 0x10, R78 ;  /* 0x00000010ff4e7819 */ /* 0x000fe2000001164e */
[C---:B------:R-:W-:Y:S01]  /*3700*/  IMAD R81, R65.reuse, UR15, RZ ;  /* 0x0000000f41517c24 */ /* 0x040fe2000f8e02ff */
[----:B------:R-:W-:Y:S01]  /*3710*/  LOP3.LUT R83, R80, 0xffff, RZ, 0xc0, !PT ;  /* 0x0000ffff50537812 */ /* 0x000fe200078ec0ff */
[----:B------:R-:W-:Y:S01]  /*3720*/  IMAD.IADD R72, R72, 0x1, R69 ;  /* 0x0000000148487824 */ /* 0x000fe200078e0245 */
[----:B------:R-:W-:Y:S01]  /*3730*/  SHF.R.U32.HI R82, RZ, 0x10, R80 ;  /* 0x00000010ff527819 */ /* 0x000fe20000011650 */
[----:B------:R-:W-:Y:S01]  /*3740*/  IMAD R80, R65, UR14, R78 ;  /* 0x0000000e41507c24 */ /* 0x000fe2000f8e024e */
[----:B------:R-:W-:Y:S01]  /*3750*/  LOP3.LUT R86, R84, 0xffff, RZ, 0xc0, !PT ;  /* 0x0000ffff54567812 */ /* 0x000fe200078ec0ff */
[C---:B------:R-:W-:Y:S01]  /*3760*/  IMAD R81, R68.reuse, UR16, R81 ;  /* 0x0000001044517c24 */ /* 0x040fe2000f8e0251 */
[----:B------:R-:W-:Y:S01]  /*3770*/  LEA R78, R79, R72, 0x10 ;  /* 0x000000484f4e7211 */ /* 0x000fe200078e80ff */
[----:B------:R-:W-:Y:S01]  /*3780*/  IMAD R72, R68, UR19, RZ ;  /* 0x0000001344487c24 */ /* 0x000fe2000f8e02ff */
[----:B------:R-:W-:Y:S01]  /*3790*/  SHF.R.U32.HI R88, RZ, 0x10, R84 ;  /* 0x00000010ff587819 */ /* 0x000fe20000011654 */
[----:B------:R-:W-:Y:S01]  /*37a0*/  IMAD R82, R65, UR16, R82 ;  /* 0x0000001041527c24 */ /* 0x000fe2000f8e0252 */
[----:B------:R-:W-:Y:S01]  /*37b0*/  LEA.HI R80, R79, R80, RZ, 0x10 ;  /* 0x000000504f507211 */ /* 0x000fe200078f80ff */
[----:B------:R-:W-:Y:S01]  /*37c0*/  IMAD.IADD R84, R83, 0x1, R70 ;  /* 0x0000000153547824 */ /* 0x000fe200078e0246 */
[----:B------:R-:W-:Y:S01]  /*37d0*/  LOP3.LUT R79, R72, 0xffff, RZ, 0xc0, !PT ;  /* 0x0000ffff484f7812 */ /* 0x000fe200078ec0ff */
[C---:B------:R-:W-:Y:S01]  /*37e0*/  IMAD R85, R65.reuse, UR17, RZ ;  /* 0x0000001141557c24 */ /* 0x040fe2000f8e02ff */
[----:B------:R-:W-:Y:S01]  /*37f0*/  ISETP.GE.U32.AND P0, PT, R76, R71, PT ;  /* 0x000000474c00720c */ /* 0x000fe20003f06070 */
[----:B------:R-:W-:Y:S01]  /*3800*/  IMAD R71, R65, UR19, RZ ;  /* 0x0000001341477c24 */ /* 0x000fe2000f8e02ff */
[----:B------:R-:W-:Y:S01]  /*3810*/  SHF.R.U32.HI R72, RZ, 0x10, R72 ;  /* 0x00000010ff487819 */ /* 0x000fe20000011648 */
[C---:B------:R-:W-:Y:S01]  /*3820*/  IMAD R84, R81.reuse, 0x10000, R84 ;  /* 0x0001000051547824 */ /* 0x040fe200078e0254 */
[----:B------:R-:W-:Y:S01]  /*3830*/  LEA.HI R82, R81, R82, RZ, 0x10 ;  /* 0x0000005251527211 */ /* 0x000fe200078f80ff */
[----:B------:R-:W-:Y:S01]  /*3840*/  IMAD R81, R68, UR21, RZ ;  /* 0x0000001544517c24 */ /* 0x000fe2000f8e02ff */
[----:B------:R-:W-:Y:S01]  /*3850*/  ISETP.GE.U32.AND P6, PT, R78, R69, PT ;  /* 0x000000454e00720c */ /* 0x000fe20003fc6070 */
[----:B------:R-:W-:Y:S01]  /*3860*/  IMAD R71, R68, UR20, R71 ;  /* 0x0000001444477c24 */ /* 0x000fe2000f8e0247 */
[----:B------:R-:W-:Y:S01]  /*3870*/  IADD3 R69, PT, PT, R73, 0x1, RZ ;  /* 0x0000000149457810 */ /* 0x000fe20007ffe0ff */
[----:B------:R-:W-:Y:S01]  /*3880*/  IMAD R72, R65, UR20, R72 ;  /* 0x0000001441487c24 */ /* 0x000fe2000f8e0248 */
[----:B------:R-:W-:Y:S01]  /*3890*/  LOP3.LUT R92, R81, 0xffff, RZ, 0xc0, !PT ;  /* 0x0000ffff515c7812 */ /* 0x000fe200078ec0ff */
[----:B------:R-:W-:Y:S01]  /*38a0*/  IMAD.IADD R90, R79, 0x1, R74 ;  /* 0x000000014f5a7824 */ /* 0x000fe200078e024a */
[----:B------:R-:W-:Y:S01]  /*38b0*/  SHF.R.U32.HI R94, RZ, 0x10, R81 ;  /* 0x00000010ff5e7819 */ /* 0x000fe20000011651 */
[----:B------:R-:W-:Y:S01]  /*38c0*/  IMAD R83, R65, UR21, RZ ;  /* 0x0000001541537c24 */ /* 0x000fe2000f8e02ff */
[C---:B------:R-:W-:Y:S01]  /*38d0*/  LEA.HI R81, R71.reuse, R72, RZ, 0x10 ;  /* 0x0000004847517211 */ /* 0x040fe200078f80ff */
[----:B------:R-:W-:Y:S01]  /*38e0*/  IMAD R79, R71, 0x10000, R90 ;  /* 0x00010000474f7824 */ /* 0x000fe200078e025a */
[----:B------:R-:W-:Y:S01]  /*38f0*/  ISETP.GE.U32.AND P5, PT, R84, R70, PT ;  /* 0x000000465400720c */ /* 0x000fe20003fa6070 */
[----:B------:R-:W-:-:S02]  /*3900*/  IMAD R71, R76, UR31, RZ ;  /* 0x0000001f4c477c24 */ /* 0x000fc4000f8e02ff */
[----:B------:R-:W-:Y:S01]  /*3910*/  IMAD R85, R68, UR18, R85 ;  /* 0x0000001244557c24 */ /* 0x000fe2000f8e0255 */
[----:B------:R-:W-:Y:S01]  /*3920*/  ISETP.GE.U32.AND P1, PT, R79, R74, PT ;  /* 0x0000004a4f00720c */ /* 0x000fe20003f26070 */
[----:B------:R-:W-:Y:S01]  /*3930*/  IMAD.IADD R86, R86, 0x1, R75 ;  /* 0x0000000156567824 */ /* 0x000fe200078e024b */
[----:B------:R-:W-:Y:S01]  /*3940*/  LOP3.LUT R72, R71, 0xffff, RZ, 0xc0, !PT ;  /* 0x0000ffff47487812 */ /* 0x000fe200078ec0ff */
[----:B------:R-:W-:Y:S02]  /*3950*/  IMAD R83, R68, UR22, R83 ;  /* 0x0000001644537c24 */ /* 0x000fe4000f8e0253 */
[----:B------:R-:W-:Y:S02]  /*3960*/  IMAD.IADD R92, R92, 0x1, R77 ;  /* 0x000000015c5c7824 */ /* 0x000fe400078e024d */
[----:B------:R-:W-:Y:S02]  /*3970*/  IMAD R86, R85, 0x10000, R86 ;  /* 0x0001000055567824 */ /* 0x000fe400078e0256 */
[----:B------:R-:W-:Y:S01]  /*3980*/  @P0 IMAD.MOV R69, RZ, RZ, R73 ;  /* 0x000000ffff450224 */ /* 0x000fe200078e0249 */
[----:B------:R-:W-:Y:S01]  /*3990*/  SHF.R.U32.HI R73, RZ, 0x10, R71 ;  /* 0x00000010ff497819 */ /* 0x000fe20000011647 */
[----:B------:R-:W-:Y:S01]  /*39a0*/  IMAD R70, R50, R72, RZ ;  /* 0x0000004832467224 */ /* 0x000fe200078e02ff */
[----:B------:R-:W-:Y:S01]  /*39b0*/  ISETP.GE.U32.AND P2, PT, R86, R75, PT ;  /* 0x0000004b5600720c */ /* 0x000fe20003f46070 */
[----:B------:R-:W-:-:S02]  /*39c0*/  IMAD R92, R83, 0x10000, R92 ;  /* 0x00010000535c7824 */ /* 0x000fc400078e025c */
[----:B------:R-:W-:Y:S01]  /*39d0*/  IMAD R71, R50, R73, RZ ;  /* 0x0000004932477224 */ /* 0x000fe200078e02ff */
[----:B------:R-:W-:Y:S01]  /*39e0*/  LOP3.LUT R75, R70, 0xffff, RZ, 0xc0, !PT ;  /* 0x0000ffff464b7812 */ /* 0x000fe200078ec0ff */
[----:B------:R-:W-:Y:S01]  /*39f0*/  IMAD.IADD R69, R78, 0x1, R69 ;  /* 0x000000014e457824 */ /* 0x000fe200078e0245 */
[----:B------:R-:W-:Y:S01]  /*3a00*/  ISETP.GE.U32.AND P0, PT, R92, R77, PT ;  /* 0x0000004d5c00720c */ /* 0x000fe20003f06070 */
[-C--:B------:R-:W-:Y:S01]  /*3a10*/  IMAD R77, R48, R72.reuse, RZ ;  /* 0x00000048304d7224 */ /* 0x080fe200078e02ff */
[----:B------:R-:W-:Y:S01]  /*3a20*/  SHF.R.U32.HI R70, RZ, 0x10, R70 ;  /* 0x00000010ff467819 */ /* 0x000fe20000011646 */
[----:B------:R-:W-:Y:S01]  /*3a30*/  IMAD R71, R49, R72, R71 ;  /* 0x0000004831477224 */ /* 0x000fe200078e0247 */
[----:B------:R-:W-:Y:S01]  /*3a40*/  ISETP.GE.U32.AND P4, PT, R69, R78, PT ;  /* 0x0000004e4500720c */ /* 0x000fe20003f86070 */
[----:B------:R-:W-:Y:S01]  /*3a50*/  IMAD.IADD R74, R76, 0x1, R75 ;  /* 0x000000014c4a7824 */ /* 0x000fe200078e024b */
[----:B------:R-:W-:Y:S01]  /*3a60*/  LOP3.LUT R90, R77, 0xffff, RZ, 0xc0, !PT ;  /* 0x0000ffff4d5a7812 */ /* 0x000fe200078ec0ff */
[----:B------:R-:W-:-:S02]  /*3a70*/  IMAD R94, R65, UR22, R94 ;  /* 0x00000016415e7c24 */ /* 0x000fc4000f8e025e */
[-C--:B------:R-:W-:Y:S02]  /*3a80*/  IMAD R78, R48, R73.reuse, RZ ;  /* 0x00000049304e7224 */ /* 0x080fe400078e02ff */
[----:B------:R-:W-:Y:S01]  /*3a90*/  IMAD R75, R71, 0x10000, R74 ;  /* 0x00010000474b7824 */ /* 0x000fe200078e024a */
[----:B------:R-:W-:Y:S01]  /*3aa0*/  LEA.HI R94, R83, R94, RZ, 0x10 ;  /* 0x0000005e535e7211 */ /* 0x000fe200078f80ff */
[----:B------:R-:W-:Y:S01]  /*3ab0*/  IMAD R88, R65, UR18, R88 ;  /* 0x0000001241587c24 */ /* 0x000fe2000f8e0258 */
[----:B------:R-:W-:Y:S01]  /*3ac0*/  SHF.R.U32.HI R74, RZ, 0x10, R77 ;  /* 0x00000010ff4a7819 */ /* 0x000fe2000001164d */
[----:B------:R-:W-:Y:S01]  /*3ad0*/  IMAD R78, R47, R72, R78 ;  /* 0x000000482f4e7224 */ /* 0x000fe200078e024e */
[----:B------:R-:W-:Y:S01]  /*3ae0*/  ISETP.GE.U32.AND P3, PT, R75, R76, PT ;  /* 0x0000004c4b00720c */ /* 0x000fe20003f66070 */
[----:B------:R-:W-:Y:S01]  /*3af0*/  IMAD.IADD R83, R69, 0x1, R90 ;  /* 0x0000000145537824 */ /* 0x000fe200078e025a */
[----:B------:R-:W-:Y:S01]  /*3b00*/  LEA.HI R88, R85, R88, RZ, 0x10 ;  /* 0x0000005855587211 */ /* 0x000fe200078f80ff */
[----:B------:R-:W-:-:S02]  /*3b10*/  IMAD R70, R49, R73, R70 ;  /* 0x0000004931467224 */ /* 0x000fc400078e0246 */
[----:B------:R-:W-:Y:S01]  /*3b20*/  VIADD R85, R80, 0x1 ;  /* 0x0000000150557836 */ /* 0x000fe20000000000 */
[----:B------:R-:W-:Y:S01]  /*3b30*/  LEA R76, R78, R83, 0x10 ;  /* 0x000000534e4c7211 */ /* 0x000fe200078e80ff */
[----:B------:R-:W-:Y:S01]  /*3b40*/  @P6 IMAD.MOV R85, RZ, RZ, R80 ;  /* 0x000000ffff556224 */ /* 0x000fe200078e0250 */
[----:B------:R-:W-:Y:S01]  /*3b50*/  LEA.HI R70, R71, R70, RZ, 0x10 ;  /* 0x0000004647467211 */ /* 0x000fe200078f80ff */
[----:B------:R-:W-:Y:S01]  /*3b60*/  IMAD R75, R47, R73, R74 ;  /* 0x000000492f4b7224 */ /* 0x000fe200078e024a */
[----:B------:R-:W-:Y:S01]  /*3b70*/  ISETP.GE.U32.AND P6, PT, R76, R69, PT ;  /* 0x000000454c00720c */ /* 0x000fe20003fc6070 */
[----:B------:R-:W-:Y:S02]  /*3b80*/  VIADD R69, R85, 0x1 ;  /* 0x0000000155457836 */ /* 0x000fe40000000000 */
[----:B------:R-:W-:Y:S01]  /*3b90*/  @P4 IMAD.MOV R69, RZ, RZ, R85 ;  /* 0x000000ffff454224 */ /* 0x000fe200078e0255 */
[----:B------:R-:W-:Y:S01]  /*3ba0*/  LEA.HI R75, R78, R75, RZ, 0x10 ;  /* 0x0000004b4e4b7211 */ /* 0x000fe200078f80ff */
[----:B------:R-:W-:-:S02]  /*3bb0*/  VIADD R71, R70, 0x1 ;  /* 0x0000000146477836 */ /* 0x000fc40000000000 */
[----:B------:R-:W-:Y:S02]  /*3bc0*/  @P3 IMAD.MOV R71, RZ, RZ, R70 ;  /* 0x000000ffff473224 */ /* 0x000fe400078e0246 */
[----:B------:R-:W-:Y:S02]  /*3bd0*/  IMAD.IADD R69, R84, 0x1, R69 ;  /* 0x0000000154457824 */ /* 0x000fe400078e0245 */
[----:B------:R-:W-:Y:S02]  /*3be0*/  VIADD R77, R82, 0x1 ;  /* 0x00000001524d7836 */ /* 0x000fe40000000000 */
[----:B------:R-:W-:Y:S01]  /*3bf0*/  @P5 IMAD.MOV R77, RZ, RZ, R82 ;  /* 0x000000ffff4d5224 */ /* 0x000fe200078e0252 */
[----:B------:R-:W-:Y:S01]  /*3c00*/  IADD3 R82, PT, PT, R88, 0x1, RZ ;  /* 0x0000000158527810 */ /* 0x000fe20007ffe0ff */
[----:B------:R-:W-:Y:S01]  /*3c10*/  @P2 IMAD.MOV R82, RZ, RZ, R88 ;  /* 0x000000ffff522224 */ /* 0x000fe200078e0258 */
[----:B------:R-:W-:Y:S01]  /*3c20*/  ISETP.GE.U32.AND P2, PT, R69, R84, PT ;  /* 0x000000544500720c */ /* 0x000fe20003f46070 */
[----:B------:R-:W-:Y:S01]  /*3c30*/  IMAD.IADD R71, R76, 0x1, R71 ;  /* 0x000000014c477824 */ /* 0x000fe200078e0247 */
[----:B------:R-:W-:Y:S01]  /*3c40*/  IADD3 R84, PT, PT, R81, 0x1, RZ ;  /* 0x0000000151547810 */ /* 0x000fe20007ffe0ff */
[----:B------:R-:W-:-:S02]  /*3c50*/  IMAD R74, R46, R72, RZ ;  /* 0x000000482e4a7224 */ /* 0x000fc400078e02ff */
[----:B------:R-:W-:Y:S01]  /*3c60*/  VIADD R83, R75, 0x1 ;  /* 0x000000014b537836 */ /* 0x000fe20000000000 */
[----:B------:R-:W-:Y:S01]  /*3c70*/  ISETP.GE.U32.AND P3, PT, R71, R76, PT ;  /* 0x0000004c4700720c */ /* 0x000fe20003f66070 */
[----:B------:R-:W-:Y:S01]  /*3c80*/  @P6 IMAD.MOV R83, RZ, RZ, R75 ;  /* 0x000000ffff536224 */ /* 0x000fe200078e024b */
[----:B------:R-:W-:Y:S01]  /*3c90*/  LOP3.LUT R78, R74, 0xffff, RZ, 0xc0, !PT ;  /* 0x0000ffff4a4e7812 */ /* 0x000fe200078ec0ff */
[----:B------:R-:W-:Y:S01]  /*3ca0*/  IMAD R75, R46, R73, RZ ;  /* 0x000000492e4b7224 */ /* 0x000fe200078e02ff */
[----:B------:R-:W-:Y:S01]  /*3cb0*/  SHF.R.U32.HI R80, RZ, 0x10, R74 ;  /* 0x00000010ff507819 */ /* 0x000fe2000001164a */
[----:B------:R-:W-:Y:S02]  /*3cc0*/  VIADD R70, R77, 0x1 ;  /* 0x000000014d467836 */ /* 0x000fe40000000000 */
[----:B------:R-:W-:Y:S02]  /*3cd0*/  IMAD R76, R33, R72, R75 ;  /* 0x00000048214c7224 */ /* 0x000fe400078e024b */
[----:B------:R-:W-:-:S02]  /*3ce0*/  IMAD.IADD R75, R69, 0x1, R78 ;  /* 0x00000001454b7824 */ /* 0x000fc400078e024e */
[----:B------:R-:W-:Y:S02]  /*3cf0*/  @P2 IMAD.MOV R70, RZ, RZ, R77 ;  /* 0x000000ffff462224 */ /* 0x000fe400078e024d */
[C---:B------:R-:W-:Y:S01]  /*3d00*/  VIADD R74, R83.reuse, 0x1 ;  /* 0x00000001534a7836 */ /* 0x040fe20000000000 */
[----:B------:R-:W-:Y:S01]  /*3d10*/  @P3 IADD3 R74, PT, PT, R83, RZ, RZ ;  /* 0x000000ff534a3210 */ /* 0x000fe20007ffe0ff */
[----:B------:R-:W-:Y:S02]  /*3d20*/  IMAD R78, R76, 0x10000, R75 ;  /* 0x000100004c4e7824 */ /* 0x000fe400078e024b */
[----:B------:R-:W-:Y:S02]  /*3d30*/  IMAD.IADD R75, R86, 0x1, R70 ;  /* 0x00000001564b7824 */ /* 0x000fe400078e0246 */
[----:B------:R-:W-:Y:S01]  /*3d40*/  @P1 IMAD.MOV R84, RZ, RZ, R81 ;  /* 0x000000ffff541224 */ /* 0x000fe200078e0251 */
[C---:B------:R-:W-:Y:S01]  /*3d50*/  ISETP.GE.U32.AND P2, PT, R78.reuse, R69, PT ;  /* 0x000000454e00720c */ /* 0x040fe20003f46070 */
[----:B------:R-:W-:Y:S01]  /*3d60*/  IMAD.IADD R69, R78, 0x1, R74 ;  /* 0x000000014e457824 */ /* 0x000fe200078e024a */
[----:B------:R-:W-:Y:S01]  /*3d70*/  ISETP.GE.U32.AND P1, PT, R75, R86, PT ;  /* 0x000000564b00720c */ /* 0x000fe20003f26070 */
[----:B------:R-:W-:-:S02]  /*3d80*/  IMAD R74, R23, R72, RZ ;  /* 0x00000048174a7224 */ /* 0x000fc400078e02ff */
[-C--:B------:R-:W-:Y:S01]  /*3d90*/  IMAD R77, R33, R73.reuse, R80 ;  /* 0x00000049214d7224 */ /* 0x080fe200078e0250 */
[----:B------:R-:W-:Y:S01]  /*3da0*/  ISETP.GE.U32.AND P3, PT, R69, R78, PT ;  /* 0x0000004e4500720c */ /* 0x000fe20003f66070 */
[----:B------:R-:W-:Y:S01]  /*3db0*/  IMAD R81, R23, R73, RZ ;  /* 0x0000004917517224 */ /* 0x000fe200078e02ff */
[----:B------:R-:W-:Y:S01]  /*3dc0*/  LOP3.LUT R70, R74, 0xffff, RZ, 0xc0, !PT ;  /* 0x0000ffff4a467812 */ /* 0x000fe200078ec0ff */
[----:B------:R-:W-:Y:S01]  /*3dd0*/  VIADD R85, R94, 0x1 ;  /* 0x000000015e557836 */ /* 0x000fe20000000000 */
[----:B------:R-:W-:Y:S01]  /*3de0*/  LEA.HI R77, R76, R77, RZ, 0x10 ;  /* 0x0000004d4c4d7211 */ /* 0x000fe200078f80ff */
[----:B------:R-:W-:Y:S02]  /*3df0*/  IMAD R81, R22, R72, R81 ;  /* 0x0000004816517224 */ /* 0x000fe400078e0251 */
[----:B------:R-:W-:Y:S02]  /*3e00*/  IMAD.IADD R76, R75, 0x1, R70 ;  /* 0x000000014b4c7824 */ /* 0x000fe400078e0246 */
[----:B------:R-:W-:-:S02]  /*3e10*/  VIADD R70, R82, 0x1 ;  /* 0x0000000152467836 */ /* 0x000fc40000000000 */
[----:B------:R-:W-:Y:S02]  /*3e20*/  @P1 IMAD.MOV R70, RZ, RZ, R82 ;  /* 0x000000ffff461224 */ /* 0x000fe400078e0252 */
[C---:B------:R-:W-:Y:S01]  /*3e30*/  VIADD R78, R77.reuse, 0x1 ;  /* 0x000000014d4e7836 */ /* 0x040fe20000000000 */
[----:B------:R-:W-:Y:S01]  /*3e40*/  @P2 IADD3 R78, PT, PT, R77, RZ, RZ ;  /* 0x000000ff4d4e2210 */ /* 0x000fe20007ffe0ff */
[----:B------:R-:W-:Y:S01]  /*3e50*/  IMAD R83, R81, 0x10000, R76 ;  /* 0x0001000051537824 */ /* 0x000fe200078e024c */
[----:B------:R-:W-:Y:S01]  /*3e60*/  SHF.R.U32.HI R77, RZ, 0x10, R74 ;  /* 0x00000010ff4d7819 */ /* 0x000fe2000001164a */
[----:B------:R-:W-:Y:S02]  /*3e70*/  IMAD.IADD R74, R79, 0x1, R70 ;  /* 0x000000014f4a7824 */ /* 0x000fe400078e0246 */
[----:B------:R-:W-:Y:S01]  /*3e80*/  IMAD R80, R17, R72, RZ ;  /* 0x0000004811507224 */ /* 0x000fe200078e02ff */
[----:B------:R-:W-:Y:S01]  /*3e90*/  ISETP.GE.U32.AND P1, PT, R83, R75, PT ;  /* 0x0000004b5300720c */ /* 0x000fe20003f26070 */
[----:B------:R-:W-:Y:S01]  /*3ea0*/  @P0 IMAD.MOV R85, RZ, RZ, R94 ;  /* 0x000000ffff550224 */ /* 0x000fe200078e025e */
[----:B------:R-:W-:Y:S01]  /*3eb0*/  ISETP.GE.U32.AND P0, PT, R74, R79, PT ;  /* 0x0000004f4a00720c */ /* 0x000fe20003f06070 */
[----:B------:R-:W-:-:S02]  /*3ec0*/  VIADD R76, R78, 0x1 ;  /* 0x000000014e4c7836 */ /* 0x000fc40000000000 */
[----:B------:R-:W-:Y:S02]  /*3ed0*/  @P3 IMAD.MOV R76, RZ, RZ, R78 ;  /* 0x000000ffff4c3224 */ /* 0x000fe400078e024e */
[-C--:B------:R-:W-:Y:S01]  /*3ee0*/  IMAD R78, R22, R73.reuse, R77 ;  /* 0x00000049164e7224 */ /* 0x080fe200078e024d */
[----:B------:R-:W-:Y:S01]  /*3ef0*/  LOP3.LUT R77, R80, 0xffff, RZ, 0xc0, !PT ;  /* 0x0000ffff504d7812 */ /* 0x000fe200078ec0ff */
[----:B------:R-:W-:Y:S01]  /*3f00*/  IMAD R75, R17, R73, RZ ;  /* 0x00000049114b7224 */ /* 0x000fe200078e02ff */
[----:B------:R-:W-:Y:S02]  /*3f10*/  IADD3 R70, PT, PT, R83, R76, RZ ;  /* 0x0000004c53467210 */ /* 0x000fe40007ffe0ff */
[----:B------:R-:W-:Y:S01]  /*3f20*/  LEA.HI R78, R81, R78, RZ, 0x10 ;  /* 0x0000004e514e7211 */ /* 0x000fe200078f80ff */
[----:B------:R-:W-:Y:S01]  /*3f30*/  IMAD R76, R16, R72, R75 ;  /* 0x00000048104c7224 */ /* 0x000fe200078e024b */
[----:B------:R-:W-:Y:S01]  /*3f40*/  ISETP.GE.U32.AND P2, PT, R70, R83, PT ;  /* 0x000000534600720c */ /* 0x000fe20003f46070 */
[----:B------:R-:W-:Y:S01]  /*3f50*/  IMAD.IADD R77, R74, 0x1, R77 ;  /* 0x000000014a4d7824 */ /* 0x000fe200078e024d */
[----:B------:R-:W-:Y:S01]  /*3f60*/  SHF.R.U32.HI R80, RZ, 0x10, R80 ;  /* 0x00000010ff507819 */ /* 0x000fe20000011650 */
[----:B------:R-:W-:-:S02]  /*3f70*/  VIADD R83, R78, 0x1 ;  /* 0x000000014e537836 */ /* 0x000fc40000000000 */
[----:B------:R-:W-:Y:S02]  /*3f80*/  VIADD R75, R84, 0x1 ;  /* 0x00000001544b7836 */ /* 0x000fe40000000000 */
[----:B------:R-:W-:Y:S02]  /*3f90*/  IMAD R82, R76, 0x10000, R77 ;  /* 0x000100004c527824 */ /* 0x000fe400078e024d */
[----:B------:R-:W-:Y:S02]  /*3fa0*/  @P1 IMAD.MOV R83, RZ, RZ, R78 ;  /* 0x000000ffff531224 */ /* 0x000fe400078e024e */
[C---:B------:R-:W-:Y:S01]  /*3fb0*/  IMAD R78, R15.reuse, R72, RZ ;  /* 0x000000480f4e7224 */ /* 0x040fe200078e02ff */
[----:B------:R-:W-:Y:S01]  /*3fc0*/  ISETP.GE.U32.AND P1, PT, R82, R74, PT ;  /* 0x0000004a5200720c */ /* 0x000fe20003f26070 */
[----:B------:R-:W-:Y:S02]  /*3fd0*/  @P0 IMAD.MOV R75, RZ, RZ, R84 ;  /* 0x000000ffff4b0224 */ /* 0x000fe400078e0254 */
[-C--:B------:R-:W-:Y:S01]  /*3fe0*/  IMAD R79, R16, R73.reuse, R80 ;  /* 0x00000049104f7224 */ /* 0x080fe200078e0250 */
[----:B------:R-:W-:Y:S01]  /*3ff0*/  LOP3.LUT R74, R78, 0xffff, RZ, 0xc0, !PT ;  /* 0x0000ffff4e4a7812 */ /* 0x000fe200078ec0ff */
[----:B------:R-:W-:Y:S01]  /*4000*/  IMAD R81, R15, R73, RZ ;  /* 0x000000490f517224 */ /* 0x000fe200078e02ff */
[----:B------:R-:W-:Y:S01]  /*4010*/  IADD3 R77, PT, PT, R92, R75, RZ ;  /* 0x0000004b5c4d7210 */ /* 0x000fe20007ffe0ff */
[----:B------:R-:W-:Y:S01]  /*4020*/  VIADD R75, R83, 0x1 ;  /* 0x00000001534b7836 */ /* 0x000fe20000000000 */
[----:B------:R-:W-:Y:S01]  /*4030*/  LEA.HI R79, R76, R79, RZ, 0x10 ;  /* 0x0000004f4c4f7211 */ /* 0x000fe200078f80ff */
[----:B------:R-:W-:Y:S01]  /*4040*/  @P2 IMAD.MOV R75, RZ, RZ, R83 ;  /* 0x000000ffff4b2224 */ /* 0x000fe200078e0253 */
[C---:B------:R-:W-:Y:S01]  /*4050*/  ISETP.GE.U32.AND P0, PT, R77.reuse, R92, PT ;  /* 0x0000005c4d00720c */ /* 0x040fe20003f06070 */
[----:B------:R-:W-:Y:S01]  /*4060*/  IMAD R81, R14, R72, R81 ;  /* 0x000000480e517224 */ /* 0x000fe200078e0251 */
[----:B------:R-:W-:Y:S01]  /*4070*/  SHF.R.U32.HI R80, RZ, 0x10, R78 ;  /* 0x00000010ff507819 */ /* 0x000fe2000001164e */
[----:B------:R-:W-:-:S02]  /*4080*/  IMAD.IADD R74, R77, 0x1, R74 ;  /* 0x000000014d4a7824 */ /* 0x000fc400078e024a */
[----:B------:R-:W-:Y:S02]  /*4090*/  IMAD.IADD R75, R82, 0x1, R75 ;  /* 0x00000001524b7824 */ /* 0x000fe400078e024b */
[----:B------:R-:W-:Y:S02]  /*40a0*/  IMAD R83, R81, 0x10000, R74 ;  /* 0x0001000051537824 */ /* 0x000fe400078e024a */
[----:B------:R-:W-:Y:S02]  /*40b0*/  IMAD R74, R68, UR23, RZ ;  /* 0x00000017444a7c24 */ /* 0x000fe4000f8e02ff */
[C---:B------:R-:W-:Y:S01]  /*40c0*/  VIADD R84, R79.reuse, 0x1 ;  /* 0x000000014f547836 */ /* 0x040fe20000000000 */
[----:B------:R-:W-:Y:S01]  /*40d0*/  @P1 IADD3 R84, PT, PT, R79, RZ, RZ ;  /* 0x000000ff4f541210 */ /* 0x000fe20007ffe0ff */
[----:B------:R-:W-:Y:S01]  /*40e0*/  IMAD R80, R14, R73, R80 ;  /* 0x000000490e507224 */ /* 0x000fe200078e0250 */
[----:B------:R-:W-:Y:S02]  /*40f0*/  ISETP.GE.U32.AND P1, PT, R75, R82, PT ;  /* 0x000000524b00720c */ /* 0x000fe40003f26070 */
[----:B------:R-:W-:Y:S01]  /*4100*/  ISETP.GE.U32.AND P2, PT, R83, R77, PT ;  /* 0x0000004d5300720c */ /* 0x000fe20003f46070 */
[----:B------:R-:W-:Y:S01]  /*4110*/  IMAD R77, R65, UR23, RZ ;  /* 0x00000017414d7c24 */ /* 0x000fe2000f8e02ff */
[----:B------:R-:W-:-:S02]  /*4120*/  LOP3.LUT R79, R74, 0xffff, RZ, 0xc0, !PT ;  /* 0x0000ffff4a4f7812 */ /* 0x000fc400078ec0ff */
[----:B------:R-:W-:Y:S01]  /*4130*/  SHF.R.U32.HI R76, RZ, 0x10, R74 ;  /* 0x00000010ff4c7819 */ /* 0x000fe2000001164a */
[----:B------:R-:W-:Y:S01]  /*4140*/  IMAD R77, R68, UR24, R77 ;  /* 0x00000018444d7c24 */ /* 0x000fe2000f8e024d */
[----:B------:R-:W-:Y:S01]  /*4150*/  LEA.HI R80, R81, R80, RZ, 0x10 ;  /* 0x0000005051507211 */ /* 0x000fe200078f80ff */
[----:B------:R-:W-:Y:S02]  /*4160*/  IMAD.IADD R78, R79, 0x1, R66 ;  /* 0x000000014f4e7824 */ /* 0x000fe400078e0242 */
[----:B------:R-:W-:Y:S02]  /*4170*/  IMAD R76, R65, UR24, R76 ;  /* 0x00000018414c7c24 */ /* 0x000fe4000f8e024c */
[----:B------:R-:W-:Y:S02]  /*4180*/  IMAD R79, R77, 0x10000, R78 ;  /* 0x000100004d4f7824 */ /* 0x000fe400078e024e */
[----:B------:R-:W-:Y:S01]  /*4190*/  VIADD R74, R85, 0x1 ;  /* 0x00000001554a7836 */ /* 0x000fe20000000000 */
[----:B------:R-:W-:Y:S01]  /*41a0*/  LEA.HI R77, R77, R76, RZ, 0x10 ;  /* 0x0000004c4d4d7211 */ /* 0x000fe200078f80ff */
[C---:B------:R-:W-:Y:S01]  /*41b0*/  VIADD R78, R84.reuse, 0x1 ;  /* 0x00000001544e7836 */ /* 0x040fe20000000000 */
[----:B------:R-:W-:Y:S01]  /*41c0*/  @P1 IADD3 R78, PT, PT, R84, RZ, RZ ;  /* 0x000000ff544e1210 */ /* 0x000fe20007ffe0ff */
[----:B------:R-:W-:Y:S01]  /*41d0*/  @P0 IMAD.MOV R74, RZ, RZ, R85 ;  /* 0x000000ffff4a0224 */ /* 0x000fe200078e0255 */
[----:B------:R-:W-:Y:S01]  /*41e0*/  ISETP.GE.U32.AND P0, PT, R79, R66, PT ;  /* 0x000000424f00720c */ /* 0x000fe20003f06070 */
[----:B------:R-:W-:-:S02]  /*41f0*/  IMAD R66, R13, R72, RZ ;  /* 0x000000480d427224 */ /* 0x000fc400078e02ff */
[----:B------:R-:W-:Y:S02]  /*4200*/  IMAD.IADD R76, R79, 0x1, R74 ;  /* 0x000000014f4c7824 */ /* 0x000fe400078e024a */
[----:B------:R-:W-:Y:S01]  /*4210*/  IMAD.IADD R74, R83, 0x1, R78 ;  /* 0x00000001534a7824 */ /* 0x000fe200078e024e */
[----:B------:R-:W-:Y:S01]  /*4220*/  SHF.R.U32.HI R78, RZ, 0x10, R66 ;  /* 0x00000010ff4e7819 */ /* 0x000fe20000011642 */
[----:B------:R-:W-:Y:S01]  /*4230*/  VIADD R84, R80, 0x1 ;  /* 0x0000000150547836 */ /* 0x000fe20000000000 */
[----:B------:R-:W-:Y:S01]  /*4240*/  ISETP.GE.U32.AND P1, PT, R76, R79, PT ;  /* 0x0000004f4c00720c */ /* 0x000fe20003f26070 */
[----:B------:R-:W-:Y:S01]  /*4250*/  @P2 IMAD.MOV R84, RZ, RZ, R80 ;  /* 0x000000ffff542224 */ /* 0x000fe200078e0250 */
[----:B------:R-:W-:Y:S01]  /*4260*/  ISETP.GE.U32.AND P2, PT, R74, R83, PT ;  /* 0x000000534a00720c */ /* 0x000fe20003f46070 */
[----:B------:R-:W-:Y:S01]  /*4270*/  IMAD R79, R65, UR25, RZ ;  /* 0x00000019414f7c24 */ /* 0x000fe2000f8e02ff */
[----:B------:R-:W-:Y:S01]  /*4280*/  LOP3.LUT R83, R66, 0xffff, RZ, 0xc0, !PT ;  /* 0x0000ffff42537812 */ /* 0x000fe200078ec0ff */
[----:B------:R-:W-:-:S02]  /*4290*/  IMAD R81, R13, R73, RZ ;  /* 0x000000490d517224 */ /* 0x000fc400078e02ff */
[----:B------:R-:W-:Y:S02]  /*42a0*/  IMAD R79, R68, UR26, R79 ;  /* 0x0000001a444f7c24 */ /* 0x000fe4000f8e024f */
[C---:B------:R-:W-:Y:S02]  /*42b0*/  IMAD R81, R12.reuse, R72, R81 ;  /* 0x000000480c517224 */ /* 0x040fe400078e0251 */
[----:B------:R-:W-:Y:S02]  /*42c0*/  IMAD R80, R12, R73, R78 ;  /* 0x000000490c507224 */ /* 0x000fe400078e024e */
[----:B------:R-:W-:Y:S02]  /*42d0*/  IMAD.IADD R66, R76, 0x1, R83 ;  /* 0x000000014c427824 */ /* 0x000fe400078e0253 */
[----:B------:R-:W-:Y:S01]  /*42e0*/  IMAD R68, R68, UR25, RZ ;  /* 0x0000001944447c24 */ /* 0x000fe2000f8e02ff */
[C---:B------:R-:W-:Y:S01]  /*42f0*/  LEA.HI R80, R81.reuse, R80, RZ, 0x10 ;  /* 0x0000005051507211 */ /* 0x040fe200078f80ff */
[----:B------:R-:W-:-:S02]  /*4300*/  IMAD R83, R81, 0x10000, R66 ;  /* 0x0001000051537824 */ /* 0x000fc400078e0242 */
[----:B------:R-:W-:Y:S01]  /*4310*/  VIADD R78, R84, 0x1 ;  /* 0x00000001544e7836 */ /* 0x000fe20000000000 */
[----:B------:R-:W-:Y:S01]  /*4320*/  LOP3.LUT R81, R68, 0xffff, RZ, 0xc0, !PT ;  /* 0x0000ffff44517812 */ /* 0x000fe200078ec0ff */
[C---:B------:R-:W-:Y:S01]  /*4330*/  VIADD R82, R77.reuse, 0x1 ;  /* 0x000000014d527836 */ /* 0x040fe20000000000 */
[----:B------:R-:W-:Y:S01]  /*4340*/  @P0 IADD3 R82, PT, PT, R77, RZ, RZ ;  /* 0x000000ff4d520210 */ /* 0x000fe20007ffe0ff */
[----:B------:R-:W-:Y:S01]  /*4350*/  @P2 IMAD.MOV R78, RZ, RZ, R84 ;  /* 0x000000ffff4e2224 */ /* 0x000fe200078e0254 */
[----:B------:R-:W-:Y:S01]  /*4360*/  ISETP.GE.U32.AND P0, PT, R83, R76, PT ;  /* 0x0000004c5300720c */ /* 0x000fe20003f06070 */
[----:B------:R-:W-:Y:S01]  /*4370*/  IMAD.IADD R76, R81, 0x1, R64 ;  /* 0x00000001514c7824 */ /* 0x000fe200078e0240 */
[----:B------:R-:W-:Y:S01]  /*4380*/  SHF.R.U32.HI R68, RZ, 0x10, R68 ;  /* 0x00000010ff447819 */ /* 0x000fe20000011644 */
[----:B------:R-:W-:Y:S02]  /*4390*/  IMAD.IADD R77, R83, 0x1, R78 ;  /* 0x00000001534d7824 */ /* 0x000fe400078e024e */
[----:B------:R-:W-:Y:S01]  /*43a0*/  VIADD R66, R82, 0x1 ;  /* 0x0000000152427836 */ /* 0x000fe20000000000 */
[----:B------:R-:W-:Y:S01]  /*43b0*/  LEA R81, R79, R76, 0x10 ;  /* 0x0000004c4f517211 */ /* 0x000fe200078e80ff */
[----:B------:R-:W-:-:S02]  /*43c0*/  IMAD R78, R10, R72, RZ ;  /* 0x000000480a4e7224 */ /* 0x000fc400078e02ff */
[----:B------:R-:W-:Y:S01]  /*43d0*/  @P1 IMAD.MOV R66, RZ, RZ, R82 ;  /* 0x000000ffff421224 */ /* 0x000fe200078e0252 */
[----:B------:R-:W-:Y:S01]  /*43e0*/  ISETP.GE.U32.AND P1, PT, R77, R83, PT ;  /* 0x000000534d00720c */ /* 0x000fe20003f26070 */
[----:B------:R-:W-:Y:S01]  /*43f0*/  IMAD R82, R10, R73, RZ ;  /* 0x000000490a527224 */ /* 0x000fe200078e02ff */
[----:B------:R-:W-:Y:S01]  /*4400*/  LOP3.LUT R83, R78, 0xffff, RZ, 0xc0, !PT ;  /* 0x0000ffff4e537812 */ /* 0x000fe200078ec0ff */
[----:B------:R-:W-:Y:S01]  /*4410*/  IMAD.IADD R76, R81, 0x1, R66 ;  /* 0x00000001514c7824 */ /* 0x000fe200078e0242 */
[----:B------:R-:W-:Y:S01]  /*4420*/  SHF.R.U32.HI R78, RZ, 0x10, R78 ;  /* 0x00000010ff4e7819 */ /* 0x000fe2000001164e */
[----:B------:R-:W-:Y:S02]  /*4430*/  VIADD R84, R80, 0x1 ;  /* 0x0000000150547836 */ /* 0x000fe40000000000 */
[----:B------:R-:W-:Y:S02]  /*4440*/  IMAD R82, R51, R72, R82 ;  /* 0x0000004833527224 */ /* 0x000fe400078e0252 */
[----:B------:R-:W-:Y:S01]  /*4450*/  @P0 IMAD.MOV R84, RZ, RZ, R80 ;  /* 0x000000ffff540224 */ /* 0x000fe200078e0250 */
[----:B------:R-:W-:Y:S01]  /*4460*/  ISETP.GE.U32.AND P0, PT, R81, R64, PT ;  /* 0x000000405100720c */ /* 0x000fe20003f06070 */
[----:B------:R-:W-:-:S02]  /*4470*/  IMAD.IADD R83, R76, 0x1, R83 ;  /* 0x000000014c537824 */ /* 0x000fc400078e0253 */
[C---:B------:R-:W-:Y:S01]  /*4480*/  VIADD R66, R84.reuse, 0x1 ;  /* 0x0000000154427836 */ /* 0x040fe20000000000 */
[----:B------:R-:W-:Y:S01]  /*4490*/  @P1 IADD3 R66, PT, PT, R84, RZ, RZ ;  /* 0x000000ff54421210 */ /* 0x000fe20007ffe0ff */
[----:B------:R-:W-:Y:S01]  /*44a0*/  IMAD R83, R82, 0x10000, R83 ;  /* 0x0001000052537824 */ /* 0x000fe200078e0253 */
[----:B------:R-:W-:Y:S01]  /*44b0*/  ISETP.GE.U32.AND P1, PT, R76, R81, PT ;  /* 0x000000514c00720c */ /* 0x000fe20003f26070 */
[----:B------:R-:W-:Y:S02]  /*44c0*/  IMAD R73, R51, R73, R78 ;  /* 0x0000004933497224 */ /* 0x000fe400078e024e */
[C---:B------:R-:W-:Y:S01]  /*44d0*/  IMAD.IADD R66, R83.reuse, 0x1, R66 ;  /* 0x0000000153427824 */ /* 0x040fe200078e0242 */
[----:B------:R-:W-:Y:S01]  /*44e0*/  ISETP.GE.U32.AND P2, PT, R83, R76, PT ;  /* 0x0000004c5300720c */ /* 0x000fe20003f46070 */
[----:B------:R-:W-:Y:S01]  /*44f0*/  IMAD R68, R65, UR26, R68 ;  /* 0x0000001a41447c24 */ /* 0x000fe2000f8e0244 */
[----:B------:R-:W-:Y:S02]  /*4500*/  LEA.HI R73, R82, R73, RZ, 0x10 ;  /* 0x0000004952497211 */ /* 0x000fe400078f80ff */
[----:B------:R-:W-:-:S02]  /*4510*/  ISETP.GE.U32.AND P3, PT, R66, R83, PT ;  /* 0x000000534200720c */ /* 0x000fc40003f66070 */
        /* <DEDUP_REMOVED lines=49> */
.L_x_15:
[----:B------:R-:W-:Y:S05]  /*4830*/  BSYNC.RELIABLE B1 ;  /* 0x0000000000017941 */ /* 0x000fea0003800100 */
.L_x_14:
        /* <DEDUP_REMOVED lines=11> */
[C---:B------:R-:W-:Y:S01]  /*48f0*/  VIADD R69, R68.reuse, 0xffffffff ;  /* 0xffffffff44457836 */ /* 0x040fe20000000000 */
[----:B------:R-:W-:-:S02]  /*4900*/  @P6 IADD3 R69, PT, PT, R68, RZ, RZ ;  /* 0x000000ff44456210 */ /* 0x000fc40007ffe0ff */
        /* <DEDUP_REMOVED lines=22> */
[----:B------:R-:W-:-:S03]  /*4a70*/  IMAD.IADD R63, R64, 0x1, -R9 ;  /* 0x00000001403f7824 */ /* 0x000fc600078e0a09 */
[----:B------:R-:W-:Y:S01]  /*4a80*/  ISETP.LT.U32.OR P5, PT, R66, R3, !P5 ;  /* 0x000000034200720c */ /* 0x000fe20006fa1470 */
[----:B------:R-:W-:Y:S01]  /*4a90*/  VIADD R66, R82, 0xffffffff ;  /* 0xffffffff52427836 */ /* 0x000fe20000000000 */
[----:B------:R-:W-:Y:S01]  /*4aa0*/  IADD3 R64, PT, PT, R63, -0x1, RZ ;  /* 0xffffffff3f407810 */ /* 0x000fe20007ffe0ff */
[----:B------:R-:W-:-:S10]  /*4ab0*/  @!P4 IMAD.MOV R66, RZ, RZ, R82 ;  /* 0x000000ffff42c224 */ /* 0x000fd400078e0252 */
[----:B------:R-:W-:-:S07]  /*4ac0*/  @!P5 IMAD.MOV R64, RZ, RZ, R63 ;  /* 0x000000ffff40d224 */ /* 0x000fce00078e023f */
.L_x_13:
[----:B------:R-:W-:Y:S05]  /*4ad0*/  BSYNC.RECONVERGENT B0 ;  /* 0x0000000000007941 */ /* 0x000fea0003800200 */
.L_x_12:
[----:B------:R-:W-:Y:S05]  /*4ae0*/  WARPSYNC.ALL ;  /* 0x0000000000007948 */ /* 0x000fea0003800000 */
[----:B------:R-:W-:Y:S01]  /*4af0*/  IMAD.MOV.U32 R65, RZ, RZ, 0x3 ;  /* 0x00000003ff417424 */ /* 0x000fe200078e00ff */
[----:B------:R-:W-:Y:S01]  /*4b00*/  STL [R31], R71 ;  /* 0x000000471f007387 */ /* 0x000fe20000100800 */
[----:B------:R-:W-:Y:S01]  /*4b10*/  MOV R63, R40 ;  /* 0x00000028003f7202 */ /* 0x000fe20000000f00 */
[----:B------:R-:W-:Y:S02]  /*4b20*/  UMOV UR4, URZ ;  /* 0x000000ff00047c82 */ /* 0x000fe40008000000 */
[----:B------:R0:W-:Y:S04]  /*4b30*/  STL [R31+0x4], R69 ;  /* 0x000004451f007387 */ /* 0x0001e80000100800 */
[----:B------:R1:W-:Y:S04]  /*4b40*/  STL [R31+0x8], R70 ;  /* 0x000008461f007387 */ /* 0x0003e80000100800 */
[----:B------:R-:W-:Y:S01]  /*4b50*/  STL [R31+0xc], R75 ;  /* 0x00000c4b1f007387 */ /* 0x000fe20000100800 */
[----:B0-----:R-:W-:-:S03]  /*4b60*/  CS2R R68, SRZ ;  /* 0x0000000000447805 */ /* 0x001fc6000001ff00 */
[----:B------:R0:W-:Y:S01]  /*4b70*/  STL [R31+0x10], R74 ;  /* 0x0000104a1f007387 */ /* 0x0001e20000100800 */
[----:B-1----:R-:W-:-:S03]  /*4b80*/  CS2R R70, SRZ ;  /* 0x0000000000467805 */ /* 0x002fc6000001ff00 */
[----:B------:R1:W-:Y:S04]  /*4b90*/  STL [R31+0x14], R77 ;  /* 0x0000144d1f007387 */ /* 0x0003e80000100800 */
[----:B------:R2:W-:Y:S01]  /*4ba0*/  STL [R31+0x18], R66 ;  /* 0x000018421f007387 */ /* 0x0005e20000100800 */
[----:B0-----:R-:W-:-:S03]  /*4bb0*/  CS2R R74, SRZ ;  /* 0x00000000004a7805 */ /* 0x001fc6000001ff00 */
[----:B------:R0:W-:Y:S01]  /*4bc0*/  STL [R31+0x1c], R64 ;  /* 0x00001c401f007387 */ /* 0x0001e20000100800 */
[----:B-1----:R-:W-:-:S03]  /*4bd0*/  IMAD.MOV.U32 R77, RZ, RZ, RZ ;  /* 0x000000ffff4d7224 */ /* 0x002fc600078e00ff */
[----:B------:R0:W-:Y:S01]  /*4be0*/  STL [R40], R65 ;  /* 0x0000004128007387 */ /* 0x0001e20000100800 */
[----:B--2---:R-:W-:-:S03]  /*4bf0*/  IMAD.MOV.U32 R66, RZ, RZ, RZ ;  /* 0x000000ffff427224 */ /* 0x004fc600078e00ff */
[----:B------:R0:W-:Y:S04]  /*4c00*/  STL [R40+0x4], RZ ;  /* 0x000004ff28007387 */ /* 0x0001e80000100800 */
[----:B------:R0:W-:Y:S04]  /*4c10*/  STL [R40+0x8], RZ ;  /* 0x000008ff28007387 */ /* 0x0001e80000100800 */
[----:B------:R0:W-:Y:S04]  /*4c20*/  STL [R40+0xc], RZ ;  /* 0x00000cff28007387 */ /* 0x0001e80000100800 */
[----:B------:R0:W-:Y:S04]  /*4c30*/  STL [R40+0x10], RZ ;  /* 0x000010ff28007387 */ /* 0x0001e80000100800 */
[----:B------:R0:W-:Y:S04]  /*4c40*/  STL [R40+0x14], RZ ;  /* 0x000014ff28007387 */ /* 0x0001e80000100800 */
[----:B------:R0:W-:Y:S04]  /*4c50*/  STL [R40+0x18], RZ ;  /* 0x000018ff28007387 */ /* 0x0001e80000100800 */
[----:B------:R0:W-:Y:S02]  /*4c60*/  STL [R40+0x1c], RZ ;  /* 0x00001cff28007387 */ /* 0x0001e40000100800 */
.L_x_16:
[----:B0-----:R0:W2:Y:S01]  /*4c70*/  LDL R64, [R63] ;  /* 0x000000003f407983 */ /* 0x0010a20000100800 */
[----:B------:R-:W-:-:S04]  /*4c80*/  UIADD3 UR4, UPT, UPT, UR4, 0x1, URZ ;  /* 0x0000000104047890 */ /* 0x000fc8000fffe0ff */
[----:B------:R-:W-:Y:S01]  /*4c90*/  UISETP.NE.AND UP0, UPT, UR4, 0x8, UPT ;  /* 0x000000080400788c */ /* 0x000fe2000bf05270 */
[----:B0-----:R-:W-:Y:S01]  /*4ca0*/  VIADD R63, R63, 0x4 ;  /* 0x000000043f3f7836 */ /* 0x001fe20000000000 */
        /* <DEDUP_REMOVED lines=10> */
[----:B------:R-:W-:Y:S01]  /*4d50*/  IMAD.IADD R79, R78, 0x1, R71 ;  /* 0x000000014e4f7824 */ /* 0x000fe200078e0247 */
[----:B------:R-:W-:Y:S01]  /*4d60*/  LOP3.LUT R83, R81, 0xffff, RZ, 0xc0, !PT ;  /* 0x0000ffff51537812 */ /* 0x000fe200078ec0ff */
[----:B------:R-:W-:Y:S01]  /*4d70*/  IMAD R84, R65, UR17, RZ ;  /* 0x0000001141547c24 */ /* 0x000fe2000f8e02ff */
[----:B------:R-:W-:Y:S01]  /*4d80*/  LOP3.LUT R80, R72, 0xffff, RZ, 0xc0, !PT ;  /* 0x0000ffff48507812 */ /* 0x000fe200078ec0ff */
[----:B------:R-:W-:-:S02]  /*4d90*/  IMAD R73, R64, UR12, R73 ;  /* 0x0000000c40497c24 */ /* 0x000fc4000f8e0249 */
[----:B------:R-:W-:Y:S01]  /*4da0*/  IMAD R78, R76, 0x10000, R79 ;  /* 0x000100004c4e7824 */ /* 0x000fe200078e024f */
[----:B------:R-:W-:Y:S01]  /*4db0*/  SHF.R.U32.HI R79, RZ, 0x10, R72 ;  /* 0x00000010ff4f7819 */ /* 0x000fe20000011648 */
[----:B------:R-:W-:Y:S01]  /*4dc0*/  IMAD R82, R64, UR15, RZ ;  /* 0x0000000f40527c24 */ /* 0x000fe2000f8e02ff */
[----:B------:R-:W-:Y:S01]  /*4dd0*/  LOP3.LUT R72, R84, 0xffff, RZ, 0xc0, !PT ;  /* 0x0000ffff54487812 */ /* 0x000fe200078ec0ff */
[----:B------:R-:W-:Y:S01]  /*4de0*/  IMAD R85, R64, UR16, R85 ;  /* 0x0000001040557c24 */ /* 0x000fe2000f8e0255 */
[----:B------:R-:W-:Y:S01]  /*4df0*/  LEA.HI R73, R76, R73, RZ, 0x10 ;  /* 0x000000494c497211 */ /* 0x000fe200078f80ff */
[----:B------:R-:W-:Y:S01]  /*4e00*/  IMAD R76, R64, UR13, RZ ;  /* 0x0000000d404c7c24 */ /* 0x000fe2000f8e02ff */
[----:B------:R-:W-:Y:S01]  /*4e10*/  IADD3 R89, PT, PT, R72, R75, RZ ;  /* 0x0000004b48597210 */ /* 0x000fe20007ffe0ff */
[C---:B------:R-:W-:Y:S01]  /*4e20*/  IMAD R82, R65.reuse, UR16, R82 ;  /* 0x0000001041527c24 */ /* 0x040fe2000f8e0252 */
[----:B------:R-:W-:Y:S01]  /*4e30*/  ISETP.GE.U32.AND P0, PT, R78, R71, PT ;  /* 0x000000474e00720c */ /* 0x000fe20003f06070 */
[----:B------:R-:W-:Y:S01]  /*4e40*/  IMAD R72, R65, UR19, RZ ;  /* 0x0000001341487c24 */ /* 0x000fe2000f8e02ff */
[----:B------:R-:W-:Y:S01]  /*4e50*/  SHF.R.U32.HI R87, RZ, 0x10, R84 ;  /* 0x00000010ff577819 */ /* 0x000fe20000011654 */
[----:B------:R-:W-:Y:S01]  /*4e60*/  IMAD.IADD R83, R83, 0x1, R70 ;  /* 0x0000000153537824 */ /* 0x000fe200078e0246 */
[----:B------:R-:W-:Y:S01]  /*4e70*/  LEA.HI R85, R82, R85, RZ, 0x10 ;  /* 0x0000005552557211 */ /* 0x000fe200078f80ff */
[----:B------:R-:W-:Y:S01]  /*4e80*/  IMAD R76, R65, UR14, R76 ;  /* 0x0000000e414c7c24 */ /* 0x000fe2000f8e024c */
[----:B------:R-:W-:Y:S01]  /*4e90*/  LOP3.LUT R71, R72, 0xffff, RZ, 0xc0, !PT ;  /* 0x0000ffff48477812 */ /* 0x000fe200078ec0ff */
[----:B------:R-:W-:-:S02]  /*4ea0*/  IMAD.IADD R81, R80, 0x1, R69 ;  /* 0x0000000150517824 */ /* 0x000fc400078e0245 */
[----:B------:R-:W-:Y:S02]  /*4eb0*/  IMAD R86, R64, UR17, RZ ;  /* 0x0000001140567c24 */ /* 0x000fe4000f8e02ff */
[----:B------:R-:W-:Y:S02]  /*4ec0*/  IMAD R83, R82, 0x10000, R83 ;  /* 0x0001000052537824 */ /* 0x000fe400078e0253 */
[C---:B------:R-:W-:Y:S02]  /*4ed0*/  IMAD R79, R64.reuse, UR14, R79 ;  /* 0x0000000e404f7c24 */ /* 0x040fe4000f8e024f */
[----:B------:R-:W-:Y:S01]  /*4ee0*/  IMAD R82, R64, UR19, RZ ;  /* 0x0000001340527c24 */ /* 0x000fe2000f8e02ff */
[----:B------:R-:W-:Y:S01]  /*4ef0*/  ISETP.GE.U32.AND P5, PT, R83, R70, PT ;  /* 0x000000465300720c */ /* 0x000fe20003fa6070 */
[C---:B------:R-:W-:Y:S01]  /*4f00*/  IMAD R80, R76.reuse, 0x10000, R81 ;  /* 0x000100004c507824 */ /* 0x040fe200078e0251 */
[----:B------:R-:W-:Y:S01]  /*4f10*/  SHF.R.U32.HI R81, RZ, 0x10, R72 ;  /* 0x00000010ff517819 */ /* 0x000fe20000011648 */
[C---:B------:R-:W-:Y:S01]  /*4f20*/  IMAD R86, R65.reuse, UR18, R86 ;  /* 0x0000001241567c24 */ /* 0x040fe2000f8e0256 */
[----:B------:R-:W-:Y:S01]  /*4f30*/  LEA.HI R79, R76, R79, RZ, 0x10 ;  /* 0x0000004f4c4f7211 */ /* 0x000fe200078f80ff */
[C---:B------:R-:W-:Y:S01]  /*4f40*/  IMAD R84, R65.reuse, UR21, RZ ;  /* 0x0000001541547c24 */ /* 0x040fe2000f8e02ff */
[----:B------:R-:W-:Y:S01]  /*4f50*/  ISETP.GE.U32.AND P6, PT, R80, R69, PT ;  /* 0x000000455000720c */ /* 0x000fe20003fc6070 */
[----:B------:R-:W-:-:S02]  /*4f60*/  IMAD R82, R65, UR20, R82 ;  /* 0x0000001441527c24 */ /* 0x000fc4000f8e0252 */
[----:B------:R-:W-:Y:S01]  /*4f70*/  IMAD.IADD R71, R71, 0x1, R74 ;  /* 0x0000000147477824 */ /* 0x000fe200078e024a */
[----:B------:R-:W-:Y:S01]  /*4f80*/  LOP3.LUT R72, R84, 0xffff, RZ, 0xc0, !PT ;  /* 0x0000ffff54487812 */ /* 0x000fe200078ec0ff */
[----:B------:R-:W-:Y:S01]  /*4f90*/  IMAD R87, R64, UR18, R87 ;  /* 0x0000001240577c24 */ /* 0x000fe2000f8e0257 */
[----:B------:R-:W-:Y:S01]  /*4fa0*/  SHF.R.U32.HI R91, RZ, 0x10, R84 ;  /* 0x00000010ff5b7819 */ /* 0x000fe20000011654 */
[----:B------:R-:W-:Y:S02]  /*4fb0*/  IMAD R76, R86, 0x10000, R89 ;  /* 0x00010000564c7824 */ /* 0x000fe400078e0259 */
[----:B------:R-:W-:Y:S01]  /*4fc0*/  IMAD R89, R64, UR20, R81 ;  /* 0x0000001440597c24 */ /* 0x000fe2000f8e0251 */
[----:B------:R-:W-:Y:S01]  /*4fd0*/  LEA.HI R87, R86, R87, RZ, 0x10 ;  /* 0x0000005756577211 */ /* 0x000fe200078f80ff */
[----:B------:R-:W-:Y:S01]  /*4fe0*/  IMAD R81, R82, 0x10000, R71 ;  /* 0x0001000052517824 */ /* 0x000fe200078e0247 */
[----:B------:R-:W-:Y:S01]  /*4ff0*/  ISETP.GE.U32.AND P2, PT, R76, R75, PT ;  /* 0x0000004b4c00720c */ /* 0x000fe20003f46070 */
[----:B------:R-:W-:Y:S01]  /*5000*/  IMAD R71, R78, UR31, RZ ;  /* 0x0000001f4e477c24 */ /* 0x000fe2000f8e02ff */
[----:B------:R-:W-:Y:S01]  /*5010*/  LEA.HI R89, R82, R89, RZ, 0x10 ;  /* 0x0000005952597211 */ /* 0x000fe200078f80ff */
[----:B------:R-:W-:Y:S01]  /*5020*/  IMAD R86, R64, UR21, RZ ;  /* 0x0000001540567c24 */ /* 0x000fe2000f8e02ff */
[----:B------:R-:W-:Y:S01]  /*5030*/  ISETP.GE.U32.AND P1, PT, R81, R74, PT ;  /* 0x0000004a5100720c */ /* 0x000fe20003f26070 */
[----:B------:R-:W-:Y:S01]  /*5040*/  IMAD.IADD R93, R72, 0x1, R77 ;  /* 0x00000001485d7824 */ /* 0x000fe200078e024d */
[----:B------:R-:W-:Y:S01]  /*5050*/  LOP3.LUT R72, R71, 0xffff, RZ, 0xc0, !PT ;  /* 0x0000ffff47487812 */ /* 0x000fe200078ec0ff */
[----:B------:R-:W-:-:S02]  /*5060*/  IMAD R86, R65, UR22, R86 ;  /* 0x0000001641567c24 */ /* 0x000fc4000f8e0256 */
[----:B------:R-:W-:Y:S02]  /*5070*/  VIADD R69, R73, 0x1 ;  /* 0x0000000149457836 */ /* 0x000fe40000000000 */
[----:B------:R-:W-:Y:S01]  /*5080*/  @P0 IMAD.MOV R69, RZ, RZ, R73 ;  /* 0x000000ffff450224 */ /* 0x000fe200078e0249 */
[----:B------:R-:W-:Y:S01]  /*5090*/  SHF.R.U32.HI R73, RZ, 0x10, R71 ;  /* 0x00000010ff497819 */ /* 0x000fe20000011647 */
[-C--:B------:R-:W-:Y:S01]  /*50a0*/  IMAD R70, R50, R72.reuse, RZ ;  /* 0x0000004832467224 */ /* 0x080fe200078e02ff */
[----:B------:R-:W-:Y:S01]  /*50b0*/  LEA R82, R86, R93, 0x10 ;  /* 0x0000005d56527211 */ /* 0x000fe200078e80ff */
[----:B------:R-:W-:Y:S02]  /*50c0*/  IMAD.IADD R69, R80, 0x1, R69 ;  /* 0x0000000150457824 */ /* 0x000fe400078e0245 */
[----:B------:R-:W-:Y:S01]  /*50d0*/  IMAD R71, R50, R73, RZ ;  /* 0x0000004932477224 */ /* 0x000fe200078e02ff */
[----:B------:R-:W-:Y:S01]  /*50e0*/  LOP3.LUT R75, R70, 0xffff, RZ, 0xc0, !PT ;  /* 0x0000ffff464b7812 */ /* 0x000fe200078ec0ff */
[----:B------:R-:W-:Y:S01]  /*50f0*/  IMAD R91, R64, UR22, R91 ;  /* 0x00000016405b7c24 */ /* 0x000fe2000f8e025b */
[----:B------:R-:W-:Y:S01]  /*5100*/  ISETP.GE.U32.AND P0, PT, R82, R77, PT ;  /* 0x0000004d5200720c */ /* 0x000fe20003f06070 */
[----:B------:R-:W-:Y:S01]  /*5110*/  IMAD R77, R48, R72, RZ ;  /* 0x00000048304d7224 */ /* 0x000fe200078e02ff */
[----:B------:R-:W-:Y:S01]  /*5120*/  ISETP.GE.U32.AND P4, PT, R69, R80, PT ;  /* 0x000000504500720c */ /* 0x000fe20003f86070 */
[-C--:B------:R-:W-:Y:S01]  /*5130*/  IMAD R71, R49, R72.reuse, R71 ;  /* 0x0000004831477224 */ /* 0x080fe200078e0247 */
[----:B------:R-:W-:Y:S01]  /*5140*/  SHF.R.U32.HI R70, RZ, 0x10, R70 ;  /* 0x00000010ff467819 */ /* 0x000fe20000011646 */
[----:B------:R-:W-:Y:S01]  /*5150*/  IMAD.IADD R74, R78, 0x1, R75 ;  /* 0x000000014e4a7824 */ /* 0x000fe200078e024b */
[----:B------:R-:W-:Y:S01]  /*5160*/  LOP3.LUT R84, R77, 0xffff, RZ, 0xc0, !PT ;  /* 0x0000ffff4d547812 */ /* 0x000fe200078ec0ff */
[----:B------:R-:W-:Y:S01]  /*5170*/  IMAD R80, R48, R73, RZ ;  /* 0x0000004930507224 */ /* 0x000fe200078e02ff */
[----:B------:R-:W-:Y:S01]  /*5180*/  LEA.HI R91, R86, R91, RZ, 0x10 ;  /* 0x0000005b565b7211 */ /* 0x000fe200078f80ff */
[----:B------:R-:W-:Y:S01]  /*5190*/  IMAD R75, R71, 0x10000, R74 ;  /* 0x00010000474b7824 */ /* 0x000fe200078e024a */
[----:B------:R-:W-:Y:S01]  /*51a0*/  SHF.R.U32.HI R74, RZ, 0x10, R77 ;  /* 0x00000010ff4a7819 */ /* 0x000fe2000001164d */
[----:B------:R-:W-:-:S02]  /*51b0*/  IMAD R80, R47, R72, R80 ;  /* 0x000000482f507224 */ /* 0x000fc400078e0250 */
[----:B------:R-:W-:Y:S01]  /*51c0*/  IMAD.IADD R93, R69, 0x1, R84 ;  /* 0x00000001455d7824 */ /* 0x000fe200078e0254 */
[----:B------:R-:W-:Y:S01]  /*51d0*/  ISETP.GE.U32.AND P3, PT, R75, R78, PT ;  /* 0x0000004e4b00720c */ /* 0x000fe20003f66070 */
[-C--:B------:R-:W-:Y:S01]  /*51e0*/  IMAD R70, R49, R73.reuse, R70 ;  /* 0x0000004931467224 */ /* 0x080fe200078e0246 */
[----:B------:R-:W-:Y:S01]  /*51f0*/  IADD3 R84, PT, PT, R79, 0x1, RZ ;  /* 0x000000014f547810 */ /* 0x000fe20007ffe0ff */
[----:B------:R-:W-:Y:S02]  /*5200*/  IMAD R78, R80, 0x10000, R93 ;  /* 0x00010000504e7824 */ /* 0x000fe400078e025d */
[----:B------:R-:W-:Y:S01]  /*5210*/  @P6 IMAD.MOV R84, RZ, RZ, R79 ;  /* 0x000000ffff546224 */ /* 0x000fe200078e024f */
[----:B------:R-:W-:Y:S01]  /*5220*/  LEA.HI R70, R71, R70, RZ, 0x10 ;  /* 0x0000004647467211 */ /* 0x000fe200078f80ff */
[----:B------:R-:W-:Y:S01]  /*5230*/  IMAD R75, R47, R73, R74 ;  /* 0x000000492f4b7224 */ /* 0x000fe200078e024a */
[----:B------:R-:W-:Y:S01]  /*5240*/  ISETP.GE.U32.AND P6, PT, R78, R69, PT ;  /* 0x000000454e00720c */ /* 0x000fe20003fc6070 */
[C---:B------:R-:W-:Y:S01]  /*5250*/  VIADD R69, R84.reuse, 0x1 ;  /* 0x0000000154457836 */ /* 0x040fe20000000000 */
[----:B------:R-:W-:Y:S01]  /*5260*/  @P4 IADD3 R69, PT, PT, R84, RZ, RZ ;  /* 0x000000ff54454210 */ /* 0x000fe20007ffe0ff */
[----:B------:R-:W-:Y:S01]  /*5270*/  VIADD R71, R70, 0x1 ;  /* 0x0000000146477836 */ /* 0x000fe20000000000 */
[----:B------:R-:W-:Y:S01]  /*5280*/  LEA.HI R75, R80, R75, RZ, 0x10 ;  /* 0x0000004b504b7211 */ /* 0x000fe200078f80ff */
[----:B------:R-:W-:-:S02]  /*5290*/  @P3 IMAD.MOV R71, RZ, RZ, R70 ;  /* 0x000000ffff473224 */ /* 0x000fc400078e0246 */
[----:B------:R-:W-:Y:S02]  /*52a0*/  IMAD.IADD R70, R83, 0x1, R69 ;  /* 0x0000000153467824 */ /* 0x000fe400078e0245 */
[----:B------:R-:W-:Y:S02]  /*52b0*/  VIADD R84, R87, 0x1 ;  /* 0x0000000157547836 */ /* 0x000fe40000000000 */
[----:B------:R-:W-:Y:S01]  /*52c0*/  @P2 IMAD.MOV R84, RZ, RZ, R87 ;  /* 0x000000ffff542224 */ /* 0x000fe200078e0257 */
[----:B------:R-:W-:Y:S01]  /*52d0*/  ISETP.GE.U32.AND P2, PT, R70, R83, PT ;  /* 0x000000534600720c */ /* 0x000fe20003f46070 */
[----:B------:R-:W-:Y:S02]  /*52e0*/  IMAD.IADD R71, R78, 0x1, R71 ;  /* 0x000000014e477824 */ /* 0x000fe400078e0247 */
[----:B------:R-:W-:Y:S02]  /*52f0*/  IMAD R74, R46, R72, RZ ;  /* 0x000000482e4a7224 */ /* 0x000fe400078e02ff */
[----:B------:R-:W-:Y:S01]  /*5300*/  VIADD R86, R85, 0x1 ;  /* 0x0000000155567836 */ /* 0x000fe20000000000 */
[----:B------:R-:W-:Y:S01]  /*5310*/  ISETP.GE.U32.AND P3, PT, R71, R78, PT ;  /* 0x0000004e4700720c */ /* 0x000fe20003f66070 */
[----:B------:R-:W-:Y:S01]  /*5320*/  @P5 IMAD.MOV R86, RZ, RZ, R85 ;  /* 0x000000ffff565224 */ /* 0x000fe200078e0255 */
[----:B------:R-:W-:Y:S01]  /*5330*/  LOP3.LUT R79, R74, 0xffff, RZ, 0xc0, !PT ;  /* 0x0000ffff4a4f7812 */ /* 0x000fe200078ec0ff */
[C---:B------:R-:W-:Y:S01]  /*5340*/  VIADD R85, R75.reuse, 0x1 ;  /* 0x000000014b557836 */ /* 0x040fe20000000000 */
[----:B------:R-:W-:Y:S01]  /*5350*/  @P6 IADD3 R85, PT, PT, R75, RZ, RZ ;  /* 0x000000ff4b556210 */ /* 0x000fe20007ffe0ff */
[----:B------:R-:W-:Y:S01]  /*5360*/  IMAD R75, R46, R73, RZ ;  /* 0x000000492e4b7224 */ /* 0x000fe200078e02ff */
[----:B------:R-:W-:Y:S01]  /*5370*/  SHF.R.U32.HI R78, RZ, 0x10, R74 ;  /* 0x00000010ff4e7819 */ /* 0x000fe2000001164a */
[----:B------:R-:W-:-:S02]  /*5380*/  VIADD R69, R86, 0x1 ;  /* 0x0000000156457836 */ /* 0x000fc40000000000 */
[----:B------:R-:W-:Y:S02]  /*5390*/  IMAD R77, R33, R72, R75 ;  /* 0x00000048214d7224 */ /* 0x000fe400078e024b */
[----:B------:R-:W-:Y:S02]  /*53a0*/  IMAD.IADD R80, R70, 0x1, R79 ;  /* 0x0000000146507824 */ /* 0x000fe400078e024f */
[----:B------:R-:W-:Y:S02]  /*53b0*/  @P2 IMAD.MOV R69, RZ, RZ, R86 ;  /* 0x000000ffff452224 */ /* 0x000fe400078e0256 */
[----:B------:R-:W-:Y:S01]  /*53c0*/  VIADD R74, R85, 0x1 ;  /* 0x00000001554a7836 */ /* 0x000fe20000000000 */
[----:B------:R-:W-:Y:S01]  /*53d0*/  LEA R79, R77, R80, 0x10 ;  /* 0x000000504d4f7211 */ /* 0x000fe200078e80ff */
[----:B------:R-:W-:Y:S02]  /*53e0*/  IMAD.IADD R75, R76, 0x1, R69 ;  /* 0x000000014c4b7824 */ /* 0x000fe400078e0245 */
[----:B------:R-:W-:Y:S01]  /*53f0*/  @P3 IMAD.MOV R74, RZ, RZ, R85 ;  /* 0x000000ffff4a3224 */ /* 0x000fe200078e0255 */
[----:B------:R-:W-:Y:S01]  /*5400*/  ISETP.GE.U32.AND P2, PT, R79, R70, PT ;  /* 0x000000464f00720c */ /* 0x000fe20003f46070 */
[----:B------:R-:W-:-:S02]  /*5410*/  VIADD R83, R89, 0x1 ;  /* 0x0000000159537836 */ /* 0x000fc40000000000 */
[----:B------:R-:W-:Y:S01]  /*5420*/  @P1 IMAD.MOV R83, RZ, RZ, R89 ;  /* 0x000000ffff531224 */ /* 0x000fe200078e0259 */
[----:B------:R-:W-:Y:S01]  /*5430*/  ISETP.GE.U32.AND P1, PT, R75, R76, PT ;  /* 0x0000004c4b00720c */ /* 0x000fe20003f26070 */
[----:B------:R-:W-:Y:S02]  /*5440*/  IMAD.IADD R69, R79, 0x1, R74 ;  /* 0x000000014f457824 */ /* 0x000fe400078e024a */
[----:B------:R-:W-:Y:S02]  /*5450*/  IMAD R78, R33, R73, R78 ;  /* 0x00000049214e7224 */ /* 0x000fe400078e024e */
[----:B------:R-:W-:Y:S01]  /*5460*/  IMAD R74, R23, R72, RZ ;  /* 0x00000048174a7224 */ /* 0x000fe200078e02ff */
[----:B------:R-:W-:Y:S01]  /*5470*/  ISETP.GE.U32.AND P3, PT, R69, R79, PT ;  /* 0x0000004f4500720c */ /* 0x000fe20003f66070 */
[----:B------:R-:W-:Y:S01]  /*5480*/  VIADD R85, R91, 0x1 ;  /* 0x000000015b557836 */ /* 0x000fe20000000000 */
[----:B------:R-:W-:Y:S01]  /*5490*/  LEA.HI R78, R77, R78, RZ, 0x10 ;  /* 0x0000004e4d4e7211 */ /* 0x000fe200078f80ff */
[----:B------:R-:W-:Y:S01]  /*54a0*/  IMAD R77, R23, R73, RZ ;  /* 0x00000049174d7224 */ /* 0x000fe200078e02ff */
[----:B------:R-:W-:Y:S01]  /*54b0*/  LOP3.LUT R70, R74, 0xffff, RZ, 0xc0, !PT ;  /* 0x0000ffff4a467812 */ /* 0x000fe200078ec0ff */
[----:B------:R-:W-:-:S02]  /*54c0*/  @P0 IMAD.MOV R85, RZ, RZ, R91 ;  /* 0x000000ffff550224 */ /* 0x000fc400078e025b */
[----:B------:R-:W-:Y:S02]  /*54d0*/  IMAD R77, R22, R72, R77 ;  /* 0x00000048164d7224 */ /* 0x000fe400078e024d */
[----:B------:R-:W-:Y:S01]  /*54e0*/  IMAD.IADD R76, R75, 0x1, R70 ;  /* 0x000000014b4c7824 */ /* 0x000fe200078e0246 */
[----:B------:R-:W-:Y:S01]  /*54f0*/  IADD3 R70, PT, PT, R84, 0x1, RZ ;  /* 0x0000000154467810 */ /* 0x000fe20007ffe0ff */
[----:B------:R-:W-:Y:S02]  /*5500*/  VIADD R80, R78, 0x1 ;  /* 0x000000014e507836 */ /* 0x000fe40000000000 */
[----:B------:R-:W-:Y:S01]  /*5510*/  @P2 IMAD.MOV R80, RZ, RZ, R78 ;  /* 0x000000ffff502224 */ /* 0x000fe200078e024e */
[----:B------:R-:W-:Y:S01]  /*5520*/  SHF.R.U32.HI R78, RZ, 0x10, R74 ;  /* 0x00000010ff4e7819 */ /* 0x000fe2000001164a */
[----:B------:R-:W-:Y:S02]  /*5530*/  @P1 IMAD.MOV R70, RZ, RZ, R84 ;  /* 0x000000ffff461224 */ /* 0x000fe400078e0254 */
[----:B------:R-:W-:-:S02]  /*5540*/  IMAD R79, R77, 0x10000, R76 ;  /* 0x000100004d4f7824 */ /* 0x000fc400078e024c */
[C---:B------:R-:W-:Y:S01]  /*5550*/  VIADD R76, R80.reuse, 0x1 ;  /* 0x00000001504c7836 */ /* 0x040fe20000000000 */
[----:B------:R-:W-:Y:S01]  /*5560*/  @P3 IADD3 R76, PT, PT, R80, RZ, RZ ;  /* 0x000000ff504c3210 */ /* 0x000fe20007ffe0ff */
[----:B------:R-:W-:Y:S01]  /*5570*/  IMAD.IADD R74, R81, 0x1, R70 ;  /* 0x00000001514a7824 */ /* 0x000fe200078e0246 */
[----:B------:R-:W-:Y:S01]  /*5580*/  ISETP.GE.U32.AND P1, PT, R79, R75, PT ;  /* 0x0000004b4f00720c */ /* 0x000fe20003f26070 */
[C---:B------:R-:W-:Y:S02]  /*5590*/  IMAD R80, R17.reuse, R72, RZ ;  /* 0x0000004811507224 */ /* 0x040fe400078e02ff */
[----:B------:R-:W-:Y:S01]  /*55a0*/  IMAD R78, R22, R73, R78 ;  /* 0x00000049164e7224 */ /* 0x000fe200078e024e */
[----:B------:R-:W-:Y:S01]  /*55b0*/  ISETP.GE.U32.AND P0, PT, R74, R81, PT ;  /* 0x000000514a00720c */ /* 0x000fe20003f06070 */
[----:B------:R-:W-:Y:S01]  /*55c0*/  IMAD R75, R17, R73, RZ ;  /* 0x00000049114b7224 */ /* 0x000fe200078e02ff */
[----:B------:R-:W-:Y:S01]  /*55d0*/  LOP3.LUT R81, R80, 0xffff, RZ, 0xc0, !PT ;  /* 0x0000ffff50517812 */ /* 0x000fe200078ec0ff */
[----:B------:R-:W-:Y:S01]  /*55e0*/  IMAD.IADD R70, R79, 0x1, R76 ;  /* 0x000000014f467824 */ /* 0x000fe200078e024c */
[----:B------:R-:W-:Y:S01]  /*55f0*/  LEA.HI R78, R77, R78, RZ, 0x10 ;  /* 0x0000004e4d4e7211 */ /* 0x000fe200078f80ff */
[----:B------:R-:W-:Y:S01]  /*5600*/  IMAD R76, R16, R72, R75 ;  /* 0x00000048104c7224 */ /* 0x000fe200078e024b */
[----:B------:R-:W-:Y:S01]  /*5610*/  SHF.R.U32.HI R80, RZ, 0x10, R80 ;  /* 0x00000010ff507819 */ /* 0x000fe20000011650 */
[----:B------:R-:W-:Y:S01]  /*5620*/  IMAD.IADD R81, R74, 0x1, R81 ;  /* 0x000000014a517824 */ /* 0x000fe200078e0251 */
[----:B------:R-:W-:Y:S01]  /*5630*/  ISETP.GE.U32.AND P2, PT, R70, R79, PT ;  /* 0x0000004f4600720c */ /* 0x000fe20003f46070 */
[----:B------:R-:W-:-:S02]  /*5640*/  VIADD R86, R78, 0x1 ;  /* 0x000000014e567836 */ /* 0x000fc40000000000 */
[----:B------:R-:W-:Y:S02]  /*5650*/  IMAD R84, R76, 0x10000, R81 ;  /* 0x000100004c547824 */ /* 0x000fe400078e0251 */
[----:B------:R-:W-:Y:S02]  /*5660*/  @P1 IMAD.MOV R86, RZ, RZ, R78 ;  /* 0x000000ffff561224 */ /* 0x000fe400078e024e */
[C---:B------:R-:W-:Y:S01]  /*5670*/  VIADD R75, R83.reuse, 0x1 ;  /* 0x00000001534b7836 */ /* 0x040fe20000000000 */
[----:B------:R-:W-:Y:S01]  /*5680*/  @P0 IADD3 R75, PT, PT, R83, RZ, RZ ;  /* 0x000000ff534b0210 */ /* 0x000fe20007ffe0ff */
[C---:B------:R-:W-:Y:S01]  /*5690*/  IMAD R78, R15.reuse, R72, RZ ;  /* 0x000000480f4e7224 */ /* 0x040fe200078e02ff */
[----:B------:R-:W-:Y:S01]  /*56a0*/  ISETP.GE.U32.AND P1, PT, R84, R74, PT ;  /* 0x0000004a5400720c */ /* 0x000fe20003f26070 */
[-C--:B------:R-:W-:Y:S02]  /*56b0*/  IMAD R81, R15, R73.reuse, RZ ;  /* 0x000000490f517224 */ /* 0x080fe400078e02ff */
[----:B------:R-:W-:Y:S01]  /*56c0*/  IMAD.IADD R77, R82, 0x1, R75 ;  /* 0x00000001524d7824 */ /* 0x000fe200078e024b */
[----:B------:R-:W-:Y:S01]  /*56d0*/  LOP3.LUT R74, R78, 0xffff, RZ, 0xc0, !PT ;  /* 0x0000ffff4e4a7812 */ /* 0x000fe200078ec0ff */
[----:B------:R-:W-:Y:S01]  /*56e0*/  IMAD R79, R16, R73, R80 ;  /* 0x00000049104f7224 */ /* 0x000fe200078e0250 */
[----:B------:R-:W-:Y:S01]  /*56f0*/  SHF.R.U32.HI R78, RZ, 0x10, R78 ;  /* 0x00000010ff4e7819 */ /* 0x000fe2000001164e */
[----:B------:R-:W-:Y:S01]  /*5700*/  VIADD R75, R86, 0x1 ;  /* 0x00000001564b7836 */ /* 0x000fe20000000000 */
[C---:B------:R-:W-:Y:S01]  /*5710*/  ISETP.GE.U32.AND P0, PT, R77.reuse, R82, PT ;  /* 0x000000524d00720c */ /* 0x040fe20003f06070 */
[----:B------:R-:W-:Y:S01]  /*5720*/  IMAD R81, R14, R72, R81 ;  /* 0x000000480e517224 */ /* 0x000fe200078e0251 */
[----:B------:R-:W-:Y:S01]  /*5730*/  LEA.HI R79, R76, R79, RZ, 0x10 ;  /* 0x0000004f4c4f7211 */ /* 0x000fe200078f80ff */
[----:B------:R-:W-:-:S02]  /*5740*/  IMAD.IADD R74, R77, 0x1, R74 ;  /* 0x000000014d4a7824 */ /* 0x000fc400078e024a */
[----:B------:R-:W-:Y:S02]  /*5750*/  @P2 IMAD.MOV R75, RZ, RZ, R86 ;  /* 0x000000ffff4b2224 */ /* 0x000fe400078e0256 */
[----:B------:R-:W-:Y:S02]  /*5760*/  IMAD R83, R81, 0x10000, R74 ;  /* 0x0001000051537824 */ /* 0x000fe400078e024a */
[----:B------:R-:W-:Y:S01]  /*5770*/  IMAD R74, R65, UR23, RZ ;  /* 0x00000017414a7c24 */ /* 0x000fe2000f8e02ff */
[----:B------:R-:W-:Y:S01]  /*5780*/  IADD3 R75, PT, PT, R84, R75, RZ ;  /* 0x0000004b544b7210 */ /* 0x000fe20007ffe0ff */
[----:B------:R-:W-:Y:S01]  /*5790*/  VIADD R82, R79, 0x1 ;  /* 0x000000014f527836 */ /* 0x000fe20000000000 */
[----:B------:R-:W-:Y:S01]  /*57a0*/  ISETP.GE.U32.AND P2, PT, R83, R77, PT ;  /* 0x0000004d5300720c */ /* 0x000fe20003f46070 */
[----:B------:R-:W-:Y:S01]  /*57b0*/  @P1 IMAD.MOV R82, RZ, RZ, R79 ;  /* 0x000000ffff521224 */ /* 0x000fe200078e024f */
[----:B------:R-:W-:Y:S01]  /*57c0*/  ISETP.GE.U32.AND P1, PT, R75, R84, PT ;  /* 0x000000544b00720c */ /* 0x000fe20003f26070 */
[----:B------:R-:W-:Y:S01]  /*57d0*/  IMAD R76, R64, UR23, RZ ;  /* 0x00000017404c7c24 */ /* 0x000fe2000f8e02ff */
[----:B------:R-:W-:Y:S01]  /*57e0*/  LOP3.LUT R77, R74, 0xffff, RZ, 0xc0, !PT ;  /* 0x0000ffff4a4d7812 */ /* 0x000fe200078ec0ff */
[----:B------:R-:W-:Y:S01]  /*57f0*/  IMAD R80, R14, R73, R78 ;  /* 0x000000490e507224 */ /* 0x000fe200078e024e */
[----:B------:R-:W-:Y:S01]  /*5800*/  SHF.R.U32.HI R79, RZ, 0x10, R74 ;  /* 0x00000010ff4f7819 */ /* 0x000fe2000001164a */
[----:B------:R-:W-:-:S02]  /*5810*/  IMAD R76, R65, UR24, R76 ;  /* 0x00000018414c7c24 */ /* 0x000fc4000f8e024c */
[----:B------:R-:W-:Y:S01]  /*5820*/  IMAD.IADD R77, R77, 0x1, R66 ;  /* 0x000000014d4d7824 */ /* 0x000fe200078e0242 */
[----:B------:R-:W-:Y:S01]  /*5830*/  LEA.HI R80, R81, R80, RZ, 0x10 ;  /* 0x0000005051507211 */ /* 0x000fe200078f80ff */
[----:B------:R-:W-:Y:S02]  /*5840*/  VIADD R74, R85, 0x1 ;  /* 0x00000001554a7836 */ /* 0x000fe40000000000 */
[----:B------:R-:W-:Y:S02]  /*5850*/  IMAD R79, R64, UR24, R79 ;  /* 0x00000018404f7c24 */ /* 0x000fe4000f8e024f */
[----:B------:R-:W-:Y:S02]  /*5860*/  @P0 IMAD.MOV R74, RZ, RZ, R85 ;  /* 0x000000ffff4a0224 */ /* 0x000fe400078e0255 */
[C---:B------:R-:W-:Y:S01]  /*5870*/  IMAD R77, R76.reuse, 0x10000, R77 ;  /* 0x000100004c4d7824 */ /* 0x040fe200078e024d */
[----:B------:R-:W-:Y:S01]  /*5880*/  LEA.HI R79, R76, R79, RZ, 0x10 ;  /* 0x0000004f4c4f7211 */ /* 0x000fe200078f80ff */
[----:B------:R-:W-:-:S02]  /*5890*/  VIADD R78, R82, 0x1 ;  /* 0x00000001524e7836 */ /* 0x000fc40000000000 */
[----:B------:R-:W-:Y:S01]  /*58a0*/  @P1 IMAD.MOV R78, RZ, RZ, R82 ;  /* 0x000000ffff4e1224 */ /* 0x000fe200078e0252 */
[C---:B------:R-:W-:Y:S01]  /*58b0*/  IADD3 R76, PT, PT, R77.reuse, R74, RZ ;  /* 0x0000004a4d4c7210 */ /* 0x040fe20007ffe0ff */
[----:B------:R-:W-:Y:S01]  /*58c0*/  VIADD R84, R80, 0x1 ;  /* 0x0000000150547836 */ /* 0x000fe20000000000 */
[----:B------:R-:W-:Y:S01]  /*58d0*/  ISETP.GE.U32.AND P0, PT, R77, R66, PT ;  /* 0x000000424d00720c */ /* 0x000fe20003f06070 */
[----:B------:R-:W-:Y:S01]  /*58e0*/  IMAD.IADD R74, R83, 0x1, R78 ;  /* 0x00000001534a7824 */ /* 0x000fe200078e024e */
[----:B------:R-:W-:Y:S01]  /*58f0*/  ISETP.GE.U32.AND P1, PT, R76, R77, PT ;  /* 0x0000004d4c00720c */ /* 0x000fe20003f26070 */
[C---:B------:R-:W-:Y:S02]  /*5900*/  IMAD R77, R13.reuse, R72, RZ ;  /* 0x000000480d4d7224 */ /* 0x040fe400078e02ff */
[----:B------:R-:W-:Y:S01]  /*5910*/  @P2 IMAD.MOV R84, RZ, RZ, R80 ;  /* 0x000000ffff542224 */ /* 0x000fe200078e0250 */
[----:B------:R-:W-:Y:S01]  /*5920*/  ISETP.GE.U32.AND P2, PT, R74, R83, PT ;  /* 0x000000534a00720c */ /* 0x000fe20003f46070 */
[----:B------:R-:W-:Y:S01]  /*5930*/  IMAD R66, R64, UR25, RZ ;  /* 0x0000001940427c24 */ /* 0x000fe2000f8e02ff */
[----:B------:R-:W-:Y:S01]  /*5940*/  SHF.R.U32.HI R80, RZ, 0x10, R77 ;  /* 0x00000010ff507819 */ /* 0x000fe2000001164d */
[----:B------:R-:W-:Y:S01]  /*5950*/  IMAD R81, R13, R73, RZ ;  /* 0x000000490d517224 */ /* 0x000fe200078e02ff */
[----:B------:R-:W-:Y:S01]  /*5960*/  LOP3.LUT R77, R77, 0xffff, RZ, 0xc0, !PT ;  /* 0x0000ffff4d4d7812 */ /* 0x000fe200078ec0ff */
[----:B------:R-:W-:-:S02]  /*5970*/  IMAD R78, R65, UR26, R66 ;  /* 0x0000001a414e7c24 */ /* 0x000fc4000f8e0242 */
[C---:B------:R-:W-:Y:S02]  /*5980*/  IMAD R82, R12.reuse, R73, R80 ;  /* 0x000000490c527224 */ /* 0x040fe400078e0250 */
[----:B------:R-:W-:Y:S02]  /*5990*/  IMAD R66, R65, UR25, RZ ;  /* 0x0000001941427c24 */ /* 0x000fe4000f8e02ff */
[----:B------:R-:W-:Y:S02]  /*59a0*/  IMAD R81, R12, R72, R81 ;  /* 0x000000480c517224 */ /* 0x000fe400078e0251 */
[----:B------:R-:W-:Y:S01]  /*59b0*/  IMAD.IADD R80, R76, 0x1, R77 ;  /* 0x000000014c507824 */ /* 0x000fe200078e024d */
[----:B------:R-:W-:Y:S01]  /*59c0*/  IADD3 R77, PT, PT, R84, 0x1, RZ ;  /* 0x00000001544d7810 */ /* 0x000fe20007ffe0ff */
[----:B------:R-:W-:Y:S01]  /*59d0*/  VIADD R83, R79, 0x1 ;  /* 0x000000014f537836 */ /* 0x000fe20000000000 */
[C---:B------:R-:W-:Y:S01]  /*59e0*/  LEA.HI R82, R81.reuse, R82, RZ, 0x10 ;  /* 0x0000005251527211 */ /* 0x040fe200078f80ff */
[----:B------:R-:W-:Y:S01]  /*59f0*/  @P0 IMAD.MOV R83, RZ, RZ, R79 ;  /* 0x000000ffff530224 */ /* 0x000fe200078e024f */
[----:B------:R-:W-:Y:S01]  /*5a00*/  LOP3.LUT R79, R66, 0xffff, RZ, 0xc0, !PT ;  /* 0x0000ffff424f7812 */ /* 0x000fe200078ec0ff */
[----:B------:R-:W-:-:S02]  /*5a10*/  IMAD R80, R81, 0x10000, R80 ;  /* 0x0001000051507824 */ /* 0x000fc400078e0250 */
[----:B------:R-:W-:Y:S02]  /*5a20*/  @P2 IMAD.MOV R77, RZ, RZ, R84 ;  /* 0x000000ffff4d2224 */ /* 0x000fe400078e0254 */
[----:B------:R-:W-:Y:S01]  /*5a30*/  IMAD.IADD R79, R79, 0x1, R68 ;  /* 0x000000014f4f7824 */ /* 0x000fe200078e0244 */
[C---:B------:R-:W-:Y:S01]  /*5a40*/  ISETP.GE.U32.AND P0, PT, R80.reuse, R76, PT ;  /* 0x0000004c5000720c */ /* 0x040fe20003f06070 */
[----:B------:R-:W-:Y:S02]  /*5a50*/  IMAD.IADD R77, R80, 0x1, R77 ;  /* 0x00000001504d7824 */ /* 0x000fe400078e024d */
[C---:B------:R-:W-:Y:S01]  /*5a60*/  VIADD R65, R83.reuse, 0x1 ;  /* 0x0000000153417836 */ /* 0x040fe20000000000 */
[----:B------:R-:W-:Y:S01]  /*5a70*/  @P1 IADD3 R65, PT, PT, R83, RZ, RZ ;  /* 0x000000ff53411210 */ /* 0x000fe20007ffe0ff */
[----:B------:R-:W-:Y:S01]  /*5a80*/  IMAD R81, R10, R72, RZ ;  /* 0x000000480a517224 */ /* 0x000fe200078e02ff */
[----:B------:R-:W-:Y:S01]  /*5a90*/  ISETP.GE.U32.AND P1, PT, R77, R80, PT ;  /* 0x000000504d00720c */ /* 0x000fe20003f26070 */
[----:B------:R-:W-:-:S02]  /*5aa0*/  IMAD R79, R78, 0x10000, R79 ;  /* 0x000100004e4f7824 */ /* 0x000fc400078e024f */
[----:B------:R-:W-:Y:S01]  /*5ab0*/  IMAD R80, R10, R73, RZ ;  /* 0x000000490a507224 */ /* 0x000fe200078e02ff */
[----:B------:R-:W-:Y:S01]  /*5ac0*/  LOP3.LUT R83, R81, 0xffff, RZ, 0xc0, !PT ;  /* 0x0000ffff51537812 */ /* 0x000fe200078ec0ff */
[----:B------:R-:W-:Y:S01]  /*5ad0*/  IMAD.IADD R76, R79, 0x1, R65 ;  /* 0x000000014f4c7824 */ /* 0x000fe200078e0241 */
[----:B------:R-:W-:Y:S01]  /*5ae0*/  SHF.R.U32.HI R65, RZ, 0x10, R66 ;  /* 0x00000010ff417819 */ /* 0x000fe20000011642 */
[----:B------:R-:W-:Y:S02]  /*5af0*/  VIADD R84, R82, 0x1 ;  /* 0x0000000152547836 */ /* 0x000fe40000000000 */
[----:B------:R-:W-:Y:S01]  /*5b00*/  IMAD R80, R51, R72, R80 ;  /* 0x0000004833507224 */ /* 0x000fe200078e0250 */
[----:B------:R-:W-:Y:S01]  /*5b10*/  SHF.R.U32.HI R72, RZ, 0x10, R81 ;  /* 0x00000010ff487819 */ /* 0x000fe20000011651 */
[----:B------:R-:W-:Y:S02]  /*5b20*/  IMAD.IADD R83, R76, 0x1, R83 ;  /* 0x000000014c537824 */ /* 0x000fe400078e0253 */
[----:B------:R-:W-:Y:S01]  /*5b30*/  @P0 IMAD.MOV R84, RZ, RZ, R82 ;  /* 0x000000ffff540224 */ /* 0x000fe200078e0252 */
[----:B------:R-:W-:Y:S01]  /*5b40*/  ISETP.GE.U32.AND P0, PT, R79, R68, PT ;  /* 0x000000444f00720c */ /* 0x000fe20003f06070 */
[----:B------:R-:W-:Y:S01]  /*5b50*/  IMAD R65, R64, UR26, R65 ;  /* 0x0000001a40417c24 */ /* 0x000fe2000f8e0241 */
[----:B------:R-:W-:Y:S01]  /*5b60*/  LEA R83, R80, R83, 0x10 ;  /* 0x0000005350537211 */ /* 0x000fe200078e80ff */
[----:B------:R-:W-:-:S02]  /*5b70*/  VIADD R66, R84, 0x1 ;  /* 0x0000000154427836 */ /* 0x000fc40000000000 */
[----:B------:R-:W-:Y:S01]  /*5b80*/  @P1 IMAD.MOV R66, RZ, RZ, R84 ;  /* 0x000000ffff421224 */ /* 0x000fe200078e0254 */
[----:B------:R-:W-:Y:S01]  /*5b90*/  ISETP.GE.U32.AND P2, PT, R83, R76, PT ;  /* 0x0000004c5300720c */ /* 0x000fe20003f46070 */
[----:B------:R-:W-:Y:S01]  /*5ba0*/  IMAD R73, R51, R73, R72 ;  /* 0x0000004933497224 */ /* 0x000fe200078e0248 */
[----:B------:R-:W-:Y:S01]  /*5bb0*/  ISETP.GE.U32.AND P1, PT, R76, R79, PT ;  /* 0x0000004f4c00720c */ /* 0x000fe20003f26070 */
[----:B------:R-:W-:Y:S01]  /*5bc0*/  IMAD.IADD R66, R83, 0x1, R66 ;  /* 0x0000000153427824 */ /* 0x000fe200078e0242 */
[----:B------:R-:W-:Y:S02]  /*5bd0*/  LEA.HI R65, R78, R65, RZ, 0x10 ;  /* 0x000000414e417211 */ /* 0x000fe400078f80ff */
[----:B------:R-:W-:Y:S02]  /*5be0*/  LEA.HI R73, R80, R73, RZ, 0x10 ;  /* 0x0000004950497211 */ /* 0x000fe400078f80ff */
[----:B------:R-:W-:Y:S01]  /*5bf0*/  ISETP.GE.U32.AND P3, PT, R66, R83, PT ;  /* 0x000000534200720c */ /* 0x000fe20003f66070 */
[----:B------:R-:W-:-:S02]  /*5c00*/  VIADD R64, R65, 0x1 ;  /* 0x0000000141407836 */ /* 0x000fc40000000000 */
        /* <DEDUP_REMOVED lines=47> */
.L_x_20:
[----:B------:R-:W-:Y:S05]  /*5f00*/  BSYNC.RELIABLE B1 ;  /* 0x0000000000017941 */ /* 0x000fea0003800100 */
.L_x_19:
        /* <DEDUP_REMOVED lines=11> */
[----:B------:R-:W-:-:S02]  /*5fc0*/  VIADD R69, R64, 0xffffffff ;  /* 0xffffffff40457836 */ /* 0x000fc40000000000 */
[----:B------:R-:W-:Y:S01]  /*5fd0*/  @P6 IMAD.MOV R69, RZ, RZ, R64 ;  /* 0x000000ffff456224 */ /* 0x000fe200078e0240 */
[----:B------:R-:W-:-:S04]  /*5fe0*/  SEL R63, RZ, 0x1, !P0 ;  /* 0x00000001ff3f7807 */ /* 0x000fc80004000000 */
[----:B------:R-:W-:-:S04]  /*5ff0*/  ISETP.GE.U32.AND P1, PT, R72, R63, PT ;  /* 0x0000003f4800720c */ /* 0x000fc80003f26070 */
[----:B------:R-:W-:Y:S01]  /*6000*/  ISETP.LT.U32.OR P1, PT, R70, R7, !P1 ;  /* 0x000000074600720c */ /* 0x000fe20004f21470 */
[----:B------:R-:W-:Y:S02]  /*6010*/  VIADD R70, R72, 0xffffffff ;  /* 0xffffffff48467836 */ /* 0x000fe40000000000 */
[----:B------:R-:W-:Y:S01]  /*6020*/  @!P0 IMAD.MOV R70, RZ, RZ, R72 ;  /* 0x000000ffff468224 */ /* 0x000fe200078e0248 */
[----:B------:R-:W-:-:S04]  /*6030*/  SEL R63, RZ, 0x1, !P1 ;  /* 0x00000001ff3f7807 */ /* 0x000fc80004800000 */
[----:B------:R-:W-:-:S04]  /*6040*/  ISETP.GE.U32.AND P2, PT, R76, R63, PT ;  /* 0x0000003f4c00720c */ /* 0x000fc80003f46070 */
[----:B------:R-:W-:Y:S02]  /*6050*/  ISETP.LT.U32.OR P2, PT, R75, R4, !P2 ;  /* 0x000000044b00720c */ /* 0x000fe40005741470 */
[----:B------:R-:W-:Y:S01]  /*6060*/  IADD3 R75, PT, PT, R76, -0x1, RZ ;  /* 0xffffffff4c4b7810 */ /* 0x000fe20007ffe0ff */
        /* <DEDUP_REMOVED lines=19> */
.L_x_18:
[----:B------:R-:W-:Y:S05]  /*61a0*/  BSYNC.RECONVERGENT B0 ;  /* 0x0000000000007941 */ /* 0x000fea0003800200 */
.L_x_17:
[----:B------:R-:W-:Y:S05]  /*61b0*/  WARPSYNC.ALL ;  /* 0x0000000000007948 */ /* 0x000fea0003800000 */
[----:B------:R0:W-:Y:S01]  /*61c0*/  STL [R30+0x10], R74 ;  /* 0x0000104a1e007387 */ /* 0x0001e20000100800 */
[----:B------:R-:W-:Y:S01]  /*61d0*/  LOP3.LUT R63, R61, 0xffff, RZ, 0xc0, !PT ;  /* 0x0000ffff3d3f7812 */ /* 0x000fe200078ec0ff */
[----:B------:R-:W-:Y:S01]  /*61e0*/  IMAD.MOV.U32 R84, RZ, RZ, RZ ;  /* 0x000000ffff547224 */ /* 0x000fe200078e00ff */
[----:B------:R-:W-:Y:S01]  /*61f0*/  LOP3.LUT R64, R53, 0xffff, RZ, 0xc0, !PT ;  /* 0x0000ffff35407812 */ /* 0x000fe200078ec0ff */
[----:B------:R1:W-:Y:S01]  /*6200*/  STL [R30+0x1c], R68 ;  /* 0x00001c441e007387 */ /* 0x0003e20000100800 */
[----:B------:R-:W-:-:S02]  /*6210*/  SHF.R.U32.HI R65, RZ, 0x10, R53 ;  /* 0x00000010ff417819 */ /* 0x000fc40000011635 */
[----:B------:R-:W-:Y:S02]  /*6220*/  CS2R R82, SRZ ;  /* 0x0000000000527805 */ /* 0x000fe4000001ff00 */
[----:B------:R-:W-:Y:S01]  /*6230*/  SHF.R.U32.HI R72, RZ, 0x10, R45 ;  /* 0x00000010ff487819 */ /* 0x000fe2000001162d */
[----:B------:R2:W-:Y:S01]  /*6240*/  STL [R30], R71 ;  /* 0x000000471e007387 */ /* 0x0005e20000100800 */
[----:B------:R-:W-:Y:S01]  /*6250*/  LOP3.LUT R73, R52, 0xffff, RZ, 0xc0, !PT ;  /* 0x0000ffff34497812 */ /* 0x000fe200078ec0ff */
[----:B------:R-:W-:Y:S01]  /*6260*/  IMAD.MOV.U32 R79, RZ, RZ, RZ ;  /* 0x000000ffff4f7224 */ /* 0x000fe200078e00ff */
[----:B0-----:R-:W-:Y:S01]  /*6270*/  SHF.R.U32.HI R74, RZ, 0x10, R19 ;  /* 0x00000010ff4a7819 */ /* 0x001fe20000011613 */
[----:B------:R0:W-:Y:S01]  /*6280*/  STL [R30+0x14], R77 ;  /* 0x0000144d1e007387 */ /* 0x0001e20000100800 */
[----:B------:R-:W-:Y:S01]  /*6290*/  SHF.R.U32.HI R78, RZ, 0x10, R18 ;  /* 0x00000010ff4e7819 */ /* 0x000fe20000011612 */
[----:B------:R-:W-:Y:S01]  /*62a0*/  UMOV UR4, URZ ;  /* 0x000000ff00047c82 */ /* 0x000fe20008000000 */
[----:B-1----:R-:W-:Y:S01]  /*62b0*/  LOP3.LUT R68, R19, 0xffff, RZ, 0xc0, !PT ;  /* 0x0000ffff13447812 */ /* 0x002fe200078ec0ff */
[----:B------:R1:W-:Y:S01]  /*62c0*/  STL [R30+0x18], R66 ;  /* 0x000018421e007387 */ /* 0x0003e20000100800 */
[----:B------:R-:W-:Y:S01]  /*62d0*/  HFMA2 R19, -RZ, RZ, 0, 0 ;  /* 0x00000000ff137431 */ /* 0x000fe200000001ff */
[----:B--2---:R-:W-:Y:S01]  /*62e0*/  LOP3.LUT R71, R45, 0xffff, RZ, 0xc0, !PT ;  /* 0x0000ffff2d477812 */ /* 0x004fe200078ec0ff */
[----:B------:R-:W-:Y:S01]  /*62f0*/  IMAD.MOV.U32 R45, RZ, RZ, RZ ;  /* 0x000000ffff2d7224 */ /* 0x000fe200078e00ff */
[----:B------:R2:W-:Y:S01]  /*6300*/  STL [R30+0x4], R69 ;  /* 0x000004451e007387 */ /* 0x0005e20000100800 */
[----:B------:R-:W-:-:S02]  /*6310*/  SHF.R.U32.HI R61, RZ, 0x10, R61 ;  /* 0x00000010ff3d7819 */ /* 0x000fc4000001163d */
[----:B0-----:R-:W-:Y:S01]  /*6320*/  LOP3.LUT R77, R18, 0xffff, RZ, 0xc0, !PT ;  /* 0x0000ffff124d7812 */ /* 0x001fe200078ec0ff */
[----:B------:R0:W-:Y:S01]  /*6330*/  STL [R30+0x8], R70 ;  /* 0x000008461e007387 */ /* 0x0001e20000100800 */
[----:B------:R-:W-:Y:S01]  /*6340*/  SHF.R.U32.HI R76, RZ, 0x10, R20 ;  /* 0x00000010ff4c7819 */ /* 0x000fe20000011614 */
[----:B------:R-:W-:Y:S01]  /*6350*/  IMAD.MOV.U32 R18, RZ, RZ, R38 ;  /* 0x000000ffff127224 */ /* 0x000fe200078e0026 */
[----:B-1----:R-:W-:Y:S01]  /*6360*/  SHF.R.U32.HI R66, RZ, 0x10, R52 ;  /* 0x00000010ff427819 */ /* 0x002fe20000011634 */
[----:B------:R1:W-:Y:S01]  /*6370*/  STL [R30+0xc], R75 ;  /* 0x00000c4b1e007387 */ /* 0x0003e20000100800 */
[----:B------:R-:W-:Y:S02]  /*6380*/  CS2R R52, SRZ ;  /* 0x0000000000347805 */ /* 0x000fe4000001ff00 */
[----:B--2---:R-:W-:Y:S02]  /*6390*/  LOP3.LUT R69, R54, 0xffff, RZ, 0xc0, !PT ;  /* 0x0000ffff36457812 */ /* 0x004fe400078ec0ff */
[----:B0-----:R-:W-:-:S02]  /*63a0*/  SHF.R.U32.HI R70, RZ, 0x10, R54 ;  /* 0x00000010ff467819 */ /* 0x001fc40000011636 */
[----:B-1----:R-:W-:-:S07]  /*63b0*/  LOP3.LUT R75, R20, 0xffff, RZ, 0xc0, !PT ;  /* 0x0000ffff144b7812 */ /* 0x002fce00078ec0ff */
.L_x_21:
[----:B------:R0:W2:Y:S01]  /*63c0*/  LDL R20, [R18] ;  /* 0x0000000012147983 */ /* 0x0000a20000100800 */
[----:B------:R-:W-:-:S04]  /*63d0*/  UIADD3 UR4, UPT, UPT, UR4, 0x1, URZ ;  /* 0x0000000104047890 */ /* 0x000fc8000fffe0ff */
[----:B------:R-:W-:Y:S01]  /*63e0*/  UISETP.NE.AND UP0, UPT, UR4, 0x8, UPT ;  /* 0x000000080400788c */ /* 0x000fe2000bf05270 */
[----:B0-----:R-:W-:Y:S01]  /*63f0*/  VIADD R18, R18, 0x4 ;  /* 0x0000000412127836 */ /* 0x001fe20000000000 */
[----:B--2---:R-:W-:Y:S02]  /*6400*/  LOP3.LUT R54, R20, 0xffff, RZ, 0xc0, !PT ;  /* 0x0000ffff14367812 */ /* 0x004fe400078ec0ff */
[----:B------:R-:W-:-:S03]  /*6410*/  SHF.R.U32.HI R20, RZ, 0x10, R20 ;  /* 0x00000010ff147819 */ /* 0x000fc60000011614 */
[C---:B------:R-:W-:Y:S02]  /*6420*/  IMAD R80, R63.reuse, R54, RZ ;  /* 0x000000363f507224 */ /* 0x040fe400078e02ff */
[----:B------:R-:W-:Y:S02]  /*6430*/  IMAD R81, R63, R20, RZ ;  /* 0x000000143f517224 */ /* 0x000fe400078e02ff */
[-C--:B------:R-:W-:Y:S01]  /*6440*/  IMAD R85, R64, R54.reuse, RZ ;  /* 0x0000003640557224 */ /* 0x080fe200078e02ff */
[----:B------:R-:W-:Y:S01]  /*6450*/  LOP3.LUT R86, R80, 0xffff, RZ, 0xc0, !PT ;  /* 0x0000ffff50567812 */ /* 0x000fe200078ec0ff */
[-C--:B------:R-:W-:Y:S01]  /*6460*/  IMAD R81, R61, R54.reuse, R81 ;  /* 0x000000363d517224 */ /* 0x080fe200078e0251 */
[----:B------:R-:W-:Y:S01]  /*6470*/  SHF.R.U32.HI R80, RZ, 0x10, R80 ;  /* 0x00000010ff507819 */ /* 0x000fe20000011650 */
[----:B------:R-:W-:Y:S01]  /*6480*/  IMAD R88, R69, R54, RZ ;  /* 0x0000003645587224 */ /* 0x000fe200078e02ff */
[----:B------:R-:W-:Y:S01]  /*6490*/  LOP3.LUT R87, R85, 0xffff, RZ, 0xc0, !PT ;  /* 0x0000ffff55577812 */ /* 0x000fe200078ec0ff */
[----:B------:R-:W-:Y:S01]  /*64a0*/  IMAD.IADD R86, R86, 0x1, R79 ;  /* 0x0000000156567824 */ /* 0x000fe200078e024f */
[----:B------:R-:W-:Y:S01]  /*64b0*/  SHF.R.U32.HI R85, RZ, 0x10, R85 ;  /* 0x00000010ff557819 */ /* 0x000fe20000011655 */
[----:B------:R-:W-:Y:S01]  /*64c0*/  IMAD R80, R61, R20, R80 ;  /* 0x000000143d507224 */ /* 0x000fe200078e0250 */
[----:B------:R-:W-:Y:S01]  /*64d0*/  SHF.R.U32.HI R91, RZ, 0x10, R88 ;  /* 0x00000010ff5b7819 */ /* 0x000fe20000011658 */
[----:B------:R-:W-:Y:S01]  /*64e0*/  IMAD R86, R81, 0x10000, R86 ;  /* 0x0001000051567824 */ /* 0x000fe200078e0256 */
[----:B------:R-:W-:Y:S01]  /*64f0*/  IADD3 R87, PT, PT, R87, R52, RZ ;  /* 0x0000003457577210 */ /* 0x000fe20007ffe0ff */
[----:B------:R-:W-:Y:S01]  /*6500*/  IMAD R92, R71, R54, RZ ;  /* 0x00000036475c7224 */ /* 0x000fe200078e02ff */
[----:B------:R-:W-:Y:S01]  /*6510*/  LEA.HI R81, R81, R80, RZ, 0x10 ;  /* 0x0000005051517211 */ /* 0x000fe200078f80ff */
[-C--:B------:R-:W-:Y:S01]  /*6520*/  IMAD R80, R64, R20.reuse, RZ ;  /* 0x0000001440507224 */ /* 0x080fe200078e02ff */
[----:B------:R-:W-:Y:S01]  /*6530*/  LOP3.LUT R90, R88, 0xffff, RZ, 0xc0, !PT ;  /* 0x0000ffff585a7812 */ /* 0x000fe200078ec0ff */
[C---:B------:R-:W-:Y:S01]  /*6540*/  IMAD R85, R65.reuse, R20, R85 ;  /* 0x0000001441557224 */ /* 0x040fe200078e0255 */
[----:B------:R-:W-:Y:S01]  /*6550*/  LOP3.LUT R95, R92, 0xffff, RZ, 0xc0, !PT ;  /* 0x0000ffff5c5f7812 */ /* 0x000fe200078ec0ff */
[----:B------:R-:W-:Y:S01]  /*6560*/  IMAD R80, R65, R54, R80 ;  /* 0x0000003641507224 */ /* 0x000fe200078e0250 */
[----:B------:R-:W-:Y:S01]  /*6570*/  SHF.R.U32.HI R97, RZ, 0x10, R92 ;  /* 0x00000010ff617819 */ /* 0x000fe2000001165c */
[-C--:B------:R-:W-:Y:S01]  /*6580*/  IMAD R89, R69, R20.reuse, RZ ;  /* 0x0000001445597224 */ /* 0x080fe200078e02ff */
[----:B------:R-:W-:Y:S01]  /*6590*/  ISETP.GE.U32.AND P0, PT, R86, R79, PT ;  /* 0x0000004f5600720c */ /* 0x000fe20003f06070 */
[----:B------:R-:W-:Y:S01]  /*65a0*/  IMAD R93, R71, R20, RZ ;  /* 0x00000014475d7224 */ /* 0x000fe200078e02ff */
[----:B------:R-:W-:Y:S01]  /*65b0*/  LEA.HI R88, R80, R85, RZ, 0x10 ;  /* 0x0000005550587211 */ /* 0x000fe200078f80ff */
[----:B------:R-:W-:-:S02]  /*65c0*/  IMAD R89, R70, R54, R89 ;  /* 0x0000003646597224 */ /* 0x000fc400078e0259 */
[----:B------:R-:W-:Y:S02]  /*65d0*/  IMAD R92, R70, R20, R91 ;  /* 0x00000014465c7224 */ /* 0x000fe400078e025b */
[----:B------:R-:W-:Y:S02]  /*65e0*/  IMAD R87, R80, 0x10000, R87 ;  /* 0x0001000050577824 */ /* 0x000fe400078e0257 */
[----:B------:R-:W-:Y:S01]  /*65f0*/  IMAD.IADD R90, R90, 0x1, R53 ;  /* 0x000000015a5a7824 */ /* 0x000fe200078e0235 */
[----:B------:R-:W-:Y:S01]  /*6600*/  LEA.HI R92, R89, R92, RZ, 0x10 ;  /* 0x0000005c595c7211 */ /* 0x000fe200078f80ff */
[----:B------:R-:W-:Y:S01]  /*6610*/  IMAD R80, R73, R54, RZ ;  /* 0x0000003649507224 */ /* 0x000fe200078e02ff */
[----:B------:R-:W-:Y:S01]  /*6620*/  ISETP.GE.U32.AND P6, PT, R87, R52, PT ;  /* 0x000000345700720c */ /* 0x000fe20003fc6070 */
[-C--:B------:R-:W-:Y:S02]  /*6630*/  IMAD R93, R72, R54.reuse, R93 ;  /* 0x00000036485d7224 */ /* 0x080fe400078e025d */
[----:B------:R-:W-:Y:S01]  /*6640*/  IMAD.IADD R94, R95, 0x1, R82 ;  /* 0x000000015f5e7824 */ /* 0x000fe200078e0252 */
[----:B------:R-:W-:Y:S01]  /*6650*/  SHF.R.U32.HI R85, RZ, 0x10, R80 ;  /* 0x00000010ff557819 */ /* 0x000fe20000011650 */
[----:B------:R-:W-:-:S02]  /*6660*/  IMAD R91, R68, R54, RZ ;  /* 0x00000036445b7224 */ /* 0x000fc400078e02ff */
[----:B------:R-:W-:Y:S02]  /*6670*/  IMAD R90, R89, 0x10000, R90 ;  /* 0x00010000595a7824 */ /* 0x000fe400078e025a */
[----:B------:R-:W-:Y:S01]  /*6680*/  IMAD R89, R93, 0x10000, R94 ;  /* 0x000100005d597824 */ /* 0x000fe200078e025e */
[----:B------:R-:W-:Y:S01]  /*6690*/  LOP3.LUT R94, R80, 0xffff, RZ, 0xc0, !PT ;  /* 0x0000ffff505e7812 */ /* 0x000fe200078ec0ff */
[-C--:B------:R-:W-:Y:S01]  /*66a0*/  IMAD R79, R73, R20.reuse, RZ ;  /* 0x00000014494f7224 */ /* 0x080fe200078e02ff */
[----:B------:R-:W-:Y:S01]  /*66b0*/  LOP3.LUT R95, R91, 0xffff, RZ, 0xc0, !PT ;  /* 0x0000ffff5b5f7812 */ /* 0x000fe200078ec0ff */
[C---:B------:R-:W-:Y:S01]  /*66c0*/  IMAD R80, R66.reuse, R20, R85 ;  /* 0x0000001442507224 */ /* 0x040fe200078e0255 */
[----:B------:R-:W-:Y:S01]  /*66d0*/  SHF.R.U32.HI R91, RZ, 0x10, R91 ;  /* 0x00000010ff5b7819 */ /* 0x000fe2000001165b */
[----:B------:R-:W-:Y:S01]  /*66e0*/  IMAD R79, R66, R54, R79 ;  /* 0x00000036424f7224 */ /* 0x000fe200078e024f */
[----:B------:R-:W-:Y:S01]  /*66f0*/  IADD3 R98, PT, PT, R95, R84, RZ ;  /* 0x000000545f627210 */ /* 0x000fe20007ffe0ff */
[----:B------:R-:W-:Y:S01]  /*6700*/  IMAD.IADD R94, R94, 0x1, R83 ;  /* 0x000000015e5e7824 */ /* 0x000fe200078e0253 */
[----:B------:R-:W-:Y:S01]  /*6710*/  ISETP.GE.U32.AND P5, PT, R90, R53, PT ;  /* 0x000000355a00720c */ /* 0x000fe20003fa6070 */
[----:B------:R-:W-:Y:S01]  /*6720*/  IMAD R100, R74, R20, R91 ;  /* 0x000000144a647224 */ /* 0x000fe200078e025b */
[C---:B------:R-:W-:Y:S01]  /*6730*/  LEA.HI R91, R79.reuse, R80, RZ, 0x10 ;  /* 0x000000504f5b7211 */ /* 0x040fe200078f80ff */
[----:B------:R-:W-:Y:S01]  /*6740*/  IMAD R94, R79, 0x10000, R94 ;  /* 0x000100004f5e7824 */ /* 0x000fe200078e025e */
[----:B------:R-:W-:Y:S01]  /*6750*/  ISETP.GE.U32.AND P2, PT, R89, R82, PT ;  /* 0x000000525900720c */ /* 0x000fe20003f46070 */
[----:B------:R-:W-:-:S02]  /*6760*/  IMAD R96, R72, R20, R97 ;  /* 0x0000001448607224 */ /* 0x000fc400078e0261 */
[----:B------:R-:W-:Y:S01]  /*6770*/  IMAD R79, R86, UR31, RZ ;  /* 0x0000001f564f7c24 */ /* 0x000fe2000f8e02ff */
[----:B------:R-:W-:Y:S01]  /*6780*/  ISETP.GE.U32.AND P1, PT, R94, R83, PT ;  /* 0x000000535e00720c */ /* 0x000fe20003f26070 */
[----:B------:R-:W-:Y:S01]  /*6790*/  VIADD R52, R81, 0x1 ;  /* 0x0000000151347836 */ /* 0x000fe20000000000 */
[----:B------:R-:W-:Y:S01]  /*67a0*/  LEA.HI R96, R93, R96, RZ, 0x10 ;  /* 0x000000605d607211 */ /* 0x000fe200078f80ff */
[----:B------:R-:W-:Y:S01]  /*67b0*/  IMAD R93, R68, R20, RZ ;  /* 0x00000014445d7224 */ /* 0x000fe200078e02ff */
[----:B------:R-:W-:Y:S01]  /*67c0*/  LOP3.LUT R80, R79, 0xffff, RZ, 0xc0, !PT ;  /* 0x0000ffff4f507812 */ /* 0x000fe200078ec0ff */
[----:B------:R-:W-:Y:S01]  /*67d0*/  @P0 IMAD.MOV R52, RZ, RZ, R81 ;  /* 0x000000ffff340224 */ /* 0x000fe200078e0251 */
[----:B------:R-:W-:Y:S01]  /*67e0*/  SHF.R.U32.HI R81, RZ, 0x10, R79 ;  /* 0x00000010ff517819 */ /* 0x000fe2000001164f */
[----:B------:R-:W-:Y:S02]  /*67f0*/  IMAD R93, R74, R54, R93 ;  /* 0x000000364a5d7224 */ /* 0x000fe400078e025d */
[----:B------:R-:W-:-:S02]  /*6800*/  IMAD R53, R50, R80, RZ ;  /* 0x0000005032357224 */ /* 0x000fc400078e02ff */
[C---:B------:R-:W-:Y:S01]  /*6810*/  IMAD R85, R93.reuse, 0x10000, R98 ;  /* 0x000100005d557824 */ /* 0x040fe200078e0262 */
[----:B------:R-:W-:Y:S01]  /*6820*/  LEA.HI R100, R93, R100, RZ, 0x10 ;  /* 0x000000645d647211 */ /* 0x000fe200078f80ff */
[----:B------:R-:W-:Y:S01]  /*6830*/  IMAD.IADD R52, R87, 0x1, R52 ;  /* 0x0000000157347824 */ /* 0x000fe200078e0234 */
[----:B------:R-:W-:Y:S01]  /*6840*/  LOP3.LUT R83, R53, 0xffff, RZ, 0xc0, !PT ;  /* 0x0000ffff35537812 */ /* 0x000fe200078ec0ff */
[----:B------:R-:W-:Y:S01]  /*6850*/  IMAD R79, R50, R81, RZ ;  /* 0x00000051324f7224 */ /* 0x000fe200078e02ff */
[----:B------:R-:W-:Y:S01]  /*6860*/  ISETP.GE.U32.AND P0, PT, R85, R84, PT ;  /* 0x000000545500720c */ /* 0x000fe20003f06070 */
[-C--:B------:R-:W-:Y:S01]  /*6870*/  IMAD R93, R48, R80.reuse, RZ ;  /* 0x00000050305d7224 */ /* 0x080fe200078e02ff */
[----:B------:R-:W-:Y:S01]  /*6880*/  ISETP.GE.U32.AND P4, PT, R52, R87, PT ;  /* 0x000000573400720c */ /* 0x000fe20003f86070 */
[----:B------:R-:W-:Y:S01]  /*6890*/  IMAD R79, R49, R80, R79 ;  /* 0x00000050314f7224 */ /* 0x000fe200078e024f */
[----:B------:R-:W-:Y:S01]  /*68a0*/  SHF.R.U32.HI R82, RZ, 0x10, R53 ;  /* 0x00000010ff527819 */ /* 0x000fe20000011635 */
[----:B------:R-:W-:Y:S01]  /*68b0*/  IMAD.IADD R84, R86, 0x1, R83 ;  /* 0x0000000156547824 */ /* 0x000fe200078e0253 */
[----:B------:R-:W-:Y:S01]  /*68c0*/  LOP3.LUT R83, R93, 0xffff, RZ, 0xc0, !PT ;  /* 0x0000ffff5d537812 */ /* 0x000fe200078ec0ff */
[----:B------:R-:W-:-:S02]  /*68d0*/  IMAD R87, R48, R81, RZ ;  /* 0x0000005130577224 */ /* 0x000fc400078e02ff */
[----:B------:R-:W-:Y:S01]  /*68e0*/  IMAD R82, R49, R81, R82 ;  /* 0x0000005131527224 */ /* 0x000fe200078e0252 */
[----:B------:R-:W-:Y:S01]  /*68f0*/  LEA R53, R79, R84, 0x10 ;  /* 0x000000544f357211 */ /* 0x000fe200078e80ff */
[----:B------:R-:W-:Y:S02]  /*6900*/  IMAD R87, R47, R80, R87 ;  /* 0x000000502f577224 */ /* 0x000fe400078e0257 */
[----:B------:R-:W-:Y:S01]  /*6910*/  IMAD.IADD R84, R52, 0x1, R83 ;  /* 0x0000000134547824 */ /* 0x000fe200078e0253 */
[----:B------:R-:W-:Y:S01]  /*6920*/  ISETP.GE.U32.AND P3, PT, R53, R86, PT ;  /* 0x000000563500720c */ /* 0x000fe20003f66070 */
[----:B------:R-:W-:Y:S01]  /*6930*/  VIADD R83, R88, 0x1 ;  /* 0x0000000158537836 */ /* 0x000fe20000000000 */
[----:B------:R-:W-:Y:S01]  /*6940*/  LEA.HI R82, R79, R82, RZ, 0x10 ;  /* 0x000000524f527211 */ /* 0x000fe200078f80ff */
[----:B------:R-:W-:Y:S01]  /*6950*/  IMAD R86, R87, 0x10000, R84 ;  /* 0x0001000057567824 */ /* 0x000fe200078e0254 */
[----:B------:R-:W-:Y:S01]  /*6960*/  SHF.R.U32.HI R84, RZ, 0x10, R93 ;  /* 0x00000010ff547819 */ /* 0x000fe2000001165d */
[----:B------:R-:W-:Y:S01]  /*6970*/  @P6 IMAD.MOV R83, RZ, RZ, R88 ;  /* 0x000000ffff536224 */ /* 0x000fe200078e0258 */
[----:B------:R-:W-:Y:S01]  /*6980*/  IADD3 R79, PT, PT, R82, 0x1, RZ ;  /* 0x00000001524f7810 */ /* 0x000fe20007ffe0ff */
[----:B------:R-:W-:Y:S01]  /*6990*/  VIADD R88, R92, 0x1 ;  /* 0x000000015c587836 */ /* 0x000fe20000000000 */
[----:B------:R-:W-:Y:S01]  /*69a0*/  ISETP.GE.U32.AND P6, PT, R86, R52, PT ;  /* 0x000000345600720c */ /* 0x000fe20003fc6070 */
[----:B------:R-:W-:-:S02]  /*69b0*/  VIADD R52, R83, 0x1 ;  /* 0x0000000153347836 */ /* 0x000fc40000000000 */
[----:B------:R-:W-:Y:S02]  /*69c0*/  @P4 IMAD.MOV R52, RZ, RZ, R83 ;  /* 0x000000ffff344224 */ /* 0x000fe400078e0253 */
[----:B------:R-:W-:Y:S02]  /*69d0*/  @P3 IMAD.MOV R79, RZ, RZ, R82 ;  /* 0x000000ffff4f3224 */ /* 0x000fe400078e0252 */
[----:B------:R-:W-:Y:S02]  /*69e0*/  IMAD.IADD R53, R90, 0x1, R52 ;  /* 0x000000015a357824 */ /* 0x000fe400078e0234 */
[----:B------:R-:W-:Y:S01]  /*69f0*/  @P5 IMAD.MOV R88, RZ, RZ, R92 ;  /* 0x000000ffff585224 */ /* 0x000fe200078e025c */
[----:B------:R-:W-:Y:S01]  /*6a00*/  IADD3 R79, PT, PT, R86, R79, RZ ;  /* 0x0000004f564f7210 */ /* 0x000fe20007ffe0ff */
[----:B------:R-:W-:Y:S02]  /*6a10*/  VIADD R92, R96, 0x1 ;  /* 0x00000001605c7836 */ /* 0x000fe40000000000 */
[-C--:B------:R-:W-:Y:S01]  /*6a20*/  IMAD R84, R47, R81.reuse, R84 ;  /* 0x000000512f547224 */ /* 0x080fe200078e0254 */
[----:B------:R-:W-:Y:S01]  /*6a30*/  ISETP.GE.U32.AND P3, PT, R79, R86, PT ;  /* 0x000000564f00720c */ /* 0x000fe20003f66070 */
[----:B------:R-:W-:Y:S01]  /*6a40*/  @P2 IMAD.MOV R92, RZ, RZ, R96 ;  /* 0x000000ffff5c2224 */ /* 0x000fe200078e0260 */
[----:B------:R-:W-:Y:S01]  /*6a50*/  ISETP.GE.U32.AND P2, PT, R53, R90, PT ;  /* 0x0000005a3500720c */ /* 0x000fe20003f46070 */
[C---:B------:R-:W-:Y:S01]  /*6a60*/  IMAD R82, R46.reuse, R80, RZ ;  /* 0x000000502e527224 */ /* 0x040fe200078e02ff */
[----:B------:R-:W-:Y:S01]  /*6a70*/  LEA.HI R84, R87, R84, RZ, 0x10 ;  /* 0x0000005457547211 */ /* 0x000fe200078f80ff */
[----:B------:R-:W-:-:S02]  /*6a80*/  IMAD R83, R46, R81, RZ ;  /* 0x000000512e537224 */ /* 0x000fc400078e02ff */
[----:B------:R-:W-:Y:S01]  /*6a90*/  VIADD R52, R88, 0x1 ;  /* 0x0000000158347836 */ /* 0x000fe20000000000 */
[----:B------:R-:W-:Y:S01]  /*6aa0*/  LOP3.LUT R86, R82, 0xffff, RZ, 0xc0, !PT ;  /* 0x0000ffff52567812 */ /* 0x000fe200078ec0ff */
[----:B------:R-:W-:Y:S01]  /*6ab0*/  VIADD R93, R84, 0x1 ;  /* 0x00000001545d7836 */ /* 0x000fe20000000000 */
[----:B------:R-:W-:Y:S01]  /*6ac0*/  SHF.R.U32.HI R82, RZ, 0x10, R82 ;  /* 0x00000010ff527819 */ /* 0x000fe20000011652 */
[----:B------:R-:W-:Y:S02]  /*6ad0*/  @P6 IMAD.MOV R93, RZ, RZ, R84 ;  /* 0x000000ffff5d6224 */ /* 0x000fe400078e0254 */
[----:B------:R-:W-:Y:S02]  /*6ae0*/  IMAD R84, R33, R80, R83 ;  /* 0x0000005021547224 */ /* 0x000fe400078e0253 */
[----:B------:R-:W-:Y:S02]  /*6af0*/  IMAD.IADD R87, R53, 0x1, R86 ;  /* 0x0000000135577824 */ /* 0x000fe400078e0256 */
[----:B------:R-:W-:-:S02]  /*6b00*/  @P2 IMAD.MOV R52, RZ, RZ, R88 ;  /* 0x000000ffff342224 */ /* 0x000fc400078e0258 */
[----:B------:R-:W-:Y:S02]  /*6b10*/  IMAD R86, R84, 0x10000, R87 ;  /* 0x0001000054567824 */ /* 0x000fe400078e0257 */
[----:B------:R-:W-:Y:S02]  /*6b20*/  IMAD R87, R33, R81, R82 ;  /* 0x0000005121577224 */ /* 0x000fe400078e0252 */
[----:B------:R-:W-:Y:S01]  /*6b30*/  VIADD R83, R93, 0x1 ;  /* 0x000000015d537836 */ /* 0x000fe20000000000 */
[----:B------:R-:W-:Y:S01]  /*6b40*/  ISETP.GE.U32.AND P2, PT, R86, R53, PT ;  /* 0x000000355600720c */ /* 0x000fe20003f46070 */
[----:B------:R-:W-:Y:S01]  /*6b50*/  IMAD.IADD R82, R89, 0x1, R52 ;  /* 0x0000000159527824 */ /* 0x000fe200078e0234 */
[----:B------:R-:W-:Y:S01]  /*6b60*/  LEA.HI R87, R84, R87, RZ, 0x10 ;  /* 0x0000005754577211 */ /* 0x000fe200078f80ff */
[----:B------:R-:W-:Y:S02]  /*6b70*/  @P3 IMAD.MOV R83, RZ, RZ, R93 ;  /* 0x000000ffff533224 */ /* 0x000fe400078e025d */
[C---:B------:R-:W-:Y:S01]  /*6b80*/  VIADD R90, R91.reuse, 0x1 ;  /* 0x000000015b5a7836 */ /* 0x040fe20000000000 */
[----:B------:R-:W-:Y:S01]  /*6b90*/  @P1 IADD3 R90, PT, PT, R91, RZ, RZ ;  /* 0x000000ff5b5a1210 */ /* 0x000fe20007ffe0ff */
[----:B------:R-:W-:Y:S01]  /*6ba0*/  IMAD.IADD R52, R86, 0x1, R83 ;  /* 0x0000000156347824 */ /* 0x000fe200078e0253 */
[----:B------:R-:W-:Y:S01]  /*6bb0*/  ISETP.GE.U32.AND P1, PT, R82, R89, PT ;  /* 0x000000595200720c */ /* 0x000fe20003f26070 */
[----:B------:R-:W-:Y:S01]  /*6bc0*/  IMAD R83, R23, R80, RZ ;  /* 0x0000005017537224 */ /* 0x000fe200078e02ff */
[----:B------:R-:W-:Y:S01]  /*6bd0*/  IADD3 R88, PT, PT, R87, 0x1, RZ ;  /* 0x0000000157587810 */ /* 0x000fe20007ffe0ff */
[----:B------:R-:W-:Y:S01]  /*6be0*/  IMAD R53, R23, R81, RZ ;  /* 0x0000005117357224 */ /* 0x000fe200078e02ff */
[----:B------:R-:W-:Y:S01]  /*6bf0*/  ISETP.GE.U32.AND P3, PT, R52, R86, PT ;  /* 0x000000563400720c */ /* 0x000fe20003f66070 */
[----:B------:R-:W-:Y:S01]  /*6c00*/  @P2 IMAD.MOV R88, RZ, RZ, R87 ;  /* 0x000000ffff582224 */ /* 0x000fe200078e0257 */
[----:B------:R-:W-:Y:S01]  /*6c10*/  LOP3.LUT R89, R83, 0xffff, RZ, 0xc0, !PT ;  /* 0x0000ffff53597812 */ /* 0x000fe200078ec0ff */
[----:B------:R-:W-:Y:S01]  /*6c20*/  IMAD R86, R22, R80, R53 ;  /* 0x0000005016567224 */ /* 0x000fe200078e0235 */
[----:B------:R-:W-:Y:S01]  /*6c30*/  SHF.R.U32.HI R87, RZ, 0x10, R83 ;  /* 0x00000010ff577819 */ /* 0x000fe20000011653 */
[----:B------:R-:W-:Y:S01]  /*6c40*/  VIADD R53, R92, 0x1 ;  /* 0x000000015c357836 */ /* 0x000fe20000000000 */
[----:B------:R-:W-:Y:S01]  /*6c50*/  IADD3 R84, PT, PT, R88, 0x1, RZ ;  /* 0x0000000158547810 */ /* 0x000fe20007ffe0ff */
[----:B------:R-:W-:-:S02]  /*6c60*/  IMAD.IADD R89, R82, 0x1, R89 ;  /* 0x0000000152597824 */ /* 0x000fc400078e0259 */
[----:B------:R-:W-:Y:S02]  /*6c70*/  @P1 IMAD.MOV R53, RZ, RZ, R92 ;  /* 0x000000ffff351224 */ /* 0x000fe400078e025c */
[----:B------:R-:W-:Y:S02]  /*6c80*/  IMAD R89, R86, 0x10000, R89 ;  /* 0x0001000056597824 */ /* 0x000fe400078e0259 */
[----:B------:R-:W-:Y:S02]  /*6c90*/  IMAD.IADD R83, R94, 0x1, R53 ;  /* 0x000000015e537824 */ /* 0x000fe400078e0235 */
[----:B------:R-:W-:Y:S01]  /*6ca0*/  @P3 IMAD.MOV R84, RZ, RZ, R88 ;  /* 0x000000ffff543224 */ /* 0x000fe200078e0258 */
[----:B------:R-:W-:Y:S01]  /*6cb0*/  ISETP.GE.U32.AND P1, PT, R89, R82, PT ;  /* 0x000000525900720c */ /* 0x000fe20003f26070 */
[----:B------:R-:W-:Y:S02]  /*6cc0*/  IMAD R88, R17, R80, RZ ;  /* 0x0000005011587224 */ /* 0x000fe400078e02ff */
[----:B------:R-:W-:-:S02]  /*6cd0*/  VIADD R93, R100, 0x1 ;  /* 0x00000001645d7836 */ /* 0x000fc40000000000 */
[----:B------:R-:W-:Y:S01]  /*6ce0*/  @P0 IMAD.MOV R93, RZ, RZ, R100 ;  /* 0x000000ffff5d0224 */ /* 0x000fe200078e0264 */
[----:B------:R-:W-:Y:S01]  /*6cf0*/  ISETP.GE.U32.AND P0, PT, R83, R94, PT ;  /* 0x0000005e5300720c */ /* 0x000fe20003f06070 */
[-C--:B------:R-:W-:Y:S01]  /*6d00*/  IMAD R91, R17, R81.reuse, RZ ;  /* 0x00000051115b7224 */ /* 0x080fe200078e02ff */
[----:B------:R-:W-:Y:S01]  /*6d10*/  LOP3.LUT R82, R88, 0xffff, RZ, 0xc0, !PT ;  /* 0x0000ffff58527812 */ /* 0x000fe200078ec0ff */
[----:B------:R-:W-:Y:S01]  /*6d20*/  IMAD R87, R22, R81, R87 ;  /* 0x0000005116577224 */ /* 0x000fe200078e0257 */
[----:B------:R-:W-:Y:S01]  /*6d30*/  SHF.R.U32.HI R88, RZ, 0x10, R88 ;  /* 0x00000010ff587819 */ /* 0x000fe20000011658 */
[----:B------:R-:W-:Y:S02]  /*6d40*/  IMAD.IADD R53, R89, 0x1, R84 ;  /* 0x0000000159357824 */ /* 0x000fe400078e0254 */
[-C--:B------:R-:W-:Y:S01]  /*6d50*/  IMAD R91, R16, R80.reuse, R91 ;  /* 0x00000050105b7224 */ /* 0x080fe200078e025b */
[----:B------:R-:W-:Y:S01]  /*6d60*/  LEA.HI R87, R86, R87, RZ, 0x10 ;  /* 0x0000005756577211 */ /* 0x000fe200078f80ff */
[----:B------:R-:W-:Y:S01]  /*6d70*/  IMAD.IADD R84, R83, 0x1, R82 ;  /* 0x0000000153547824 */ /* 0x000fe200078e0252 */
[----:B------:R-:W-:Y:S01]  /*6d80*/  ISETP.GE.U32.AND P2, PT, R53, R89, PT ;  /* 0x000000593500720c */ /* 0x000fe20003f46070 */
[----:B------:R-:W-:-:S02]  /*6d90*/  IMAD R86, R15, R80, RZ ;  /* 0x000000500f567224 */ /* 0x000fc400078e02ff */
[----:B------:R-:W-:Y:S01]  /*6da0*/  VIADD R82, R90, 0x1 ;  /* 0x000000015a527836 */ /* 0x000fe20000000000 */
[----:B------:R-:W-:Y:S01]  /*6db0*/  LEA R89, R91, R84, 0x10 ;  /* 0x000000545b597211 */ /* 0x000fe200078e80ff */
[----:B------:R-:W-:Y:S02]  /*6dc0*/  @P0 IMAD.MOV R82, RZ, RZ, R90 ;  /* 0x000000ffff520224 */ /* 0x000fe400078e025a */
[----:B------:R-:W-:Y:S02]  /*6dd0*/  VIADD R92, R87, 0x1 ;  /* 0x00000001575c7836 */ /* 0x000fe40000000000 */
[----:B------:R-:W-:Y:S01]  /*6de0*/  @P1 IMAD.MOV R92, RZ, RZ, R87 ;  /* 0x000000ffff5c1224 */ /* 0x000fe200078e0257 */
[----:B------:R-:W-:Y:S01]  /*6df0*/  ISETP.GE.U32.AND P1, PT, R89, R83, PT ;  /* 0x000000535900720c */ /* 0x000fe20003f26070 */
[----:B------:R-:W-:Y:S01]  /*6e00*/  IMAD R83, R15, R81, RZ ;  /* 0x000000510f537224 */ /* 0x000fe200078e02ff */
[----:B------:R-:W-:Y:S01]  /*6e10*/  LOP3.LUT R87, R86, 0xffff, RZ, 0xc0, !PT ;  /* 0x0000ffff56577812 */ /* 0x000fe200078ec0ff */
[----:B------:R-:W-:-:S02]  /*6e20*/  IMAD.IADD R84, R85, 0x1, R82 ;  /* 0x0000000155547824 */ /* 0x000fc400078e0252 */
[----:B------:R-:W-:Y:S02]  /*6e30*/  IMAD R90, R14, R80, R83 ;  /* 0x000000500e5a7224 */ /* 0x000fe400078e0253 */
[C---:B------:R-:W-:Y:S01]  /*6e40*/  IMAD.IADD R87, R84.reuse, 0x1, R87 ;  /* 0x0000000154577824 */ /* 0x040fe200078e0257 */
[----:B------:R-:W-:Y:S01]  /*6e50*/  ISETP.GE.U32.AND P0, PT, R84, R85, PT ;  /* 0x000000555400720c */ /* 0x000fe20003f06070 */
[----:B------:R-:W-:Y:S02]  /*6e60*/  IMAD R88, R16, R81, R88 ;  /* 0x0000005110587224 */ /* 0x000fe400078e0258 */
[----:B------:R-:W-:Y:S02]  /*6e70*/  VIADD R82, R92, 0x1 ;  /* 0x000000015c527836 */ /* 0x000fe40000000000 */
[----:B------:R-:W-:Y:S01]  /*6e80*/  @P2 IMAD.MOV R82, RZ, RZ, R92 ;  /* 0x000000ffff522224 */ /* 0x000fe200078e025c */
[----:B------:R-:W-:Y:S01]  /*6e90*/  LEA.HI R88, R91, R88, RZ, 0x10 ;  /* 0x000000585b587211 */ /* 0x000fe200078f80ff */
[----:B------:R-:W-:-:S02]  /*6ea0*/  IMAD R92, R90, 0x10000, R87 ;  /* 0x000100005a5c7824 */ /* 0x000fc400078e0257 */
[----:B------:R-:W-:Y:S01]  /*6eb0*/  IMAD R83, R75, R54, RZ ;  /* 0x000000364b537224 */ /* 0x000fe200078e02ff */
[----:B------:R-:W-:Y:S01]  /*6ec0*/  IADD3 R91, PT, PT, R88, 0x1, RZ ;  /* 0x00000001585b7810 */ /* 0x000fe20007ffe0ff */
[----:B------:R-:W-:Y:S01]  /*6ed0*/  IMAD.IADD R82, R89, 0x1, R82 ;  /* 0x0000000159527824 */ /* 0x000fe200078e0252 */
[----:B------:R-:W-:Y:S01]  /*6ee0*/  ISETP.GE.U32.AND P2, PT, R92, R84, PT ;  /* 0x000000545c00720c */ /* 0x000fe20003f46070 */
[----:B------:R-:W-:Y:S01]  /*6ef0*/  @P1 IMAD.MOV R91, RZ, RZ, R88 ;  /* 0x000000ffff5b1224 */ /* 0x000fe200078e0258 */
[----:B------:R-:W-:Y:S01]  /*6f00*/  LOP3.LUT R84, R83, 0xffff, RZ, 0xc0, !PT ;  /* 0x0000ffff53547812 */ /* 0x000fe200078ec0ff */
[----:B------:R-:W-:Y:S01]  /*6f10*/  IMAD R85, R75, R20, RZ ;  /* 0x000000144b557224 */ /* 0x000fe200078e02ff */
[----:B------:R-:W-:Y:S02]  /*6f20*/  ISETP.GE.U32.AND P1, PT, R82, R89, PT ;  /* 0x000000595200720c */ /* 0x000fe40003f26070 */
[----:B------:R-:W-:Y:S01]  /*6f30*/  SHF.R.U32.HI R87, RZ, 0x10, R83 ;  /* 0x00000010ff577819 */ /* 0x000fe20000011653 */
[----:B------:R-:W-:Y:S01]  /*6f40*/  IMAD R85, R76, R54, R85 ;  /* 0x000000364c557224 */ /* 0x000fe200078e0255 */
[----:B------:R-:W-:Y:S01]  /*6f50*/  SHF.R.U32.HI R88, RZ, 0x10, R86 ;  /* 0x00000010ff587819 */ /* 0x000fe20000011656 */
[----:B------:R-:W-:-:S02]  /*6f60*/  IMAD.IADD R84, R84, 0x1, R45 ;  /* 0x0000000154547824 */ /* 0x000fc400078e022d */
[----:B------:R-:W-:Y:S02]  /*6f70*/  IMAD R86, R76, R20, R87 ;  /* 0x000000144c567224 */ /* 0x000fe400078e0257 */
[----:B------:R-:W-:Y:S01]  /*6f80*/  VIADD R83, R93, 0x1 ;  /* 0x000000015d537836 */ /* 0x000fe20000000000 */
[C---:B------:R-:W-:Y:S01]  /*6f90*/  LEA R84, R85.reuse, R84, 0x10 ;  /* 0x0000005455547211 */ /* 0x040fe200078e80ff */
[----:B------:R-:W-:Y:S01]  /*6fa0*/  @P0 IMAD.MOV R83, RZ, RZ, R93 ;  /* 0x000000ffff530224 */ /* 0x000fe200078e025d */
[----:B------:R-:W-:Y:S01]  /*6fb0*/  LEA.HI R86, R85, R86, RZ, 0x10 ;  /* 0x0000005655567211 */ /* 0x000fe200078f80ff */
[----:B------:R-:W-:Y:S01]  /*6fc0*/  IMAD R89, R14, R81, R88 ;  /* 0x000000510e597224 */ /* 0x000fe200078e0258 */
[C---:B------:R-:W-:Y:S01]  /*6fd0*/  ISETP.GE.U32.AND P0, PT, R84.reuse, R45, PT ;  /* 0x0000002d5400720c */ /* 0x040fe20003f06070 */
[----:B------:R-:W-:Y:S02]  /*6fe0*/  VIADD R87, R91, 0x1 ;  /* 0x000000015b577836 */ /* 0x000fe40000000000 */
[----:B------:R-:W-:Y:S01]  /*6ff0*/  IMAD.IADD R85, R84, 0x1, R83 ;  /* 0x0000000154557824 */ /* 0x000fe200078e0253 */
[----:B------:R-:W-:Y:S01]  /*7000*/  LEA.HI R89, R90, R89, RZ, 0x10 ;  /* 0x000000595a597211 */ /* 0x000fe200078f80ff */
[----:B------:R-:W-:-:S02]  /*7010*/  @P1 IMAD.MOV R87, RZ, RZ, R91 ;  /* 0x000000ffff571224 */ /* 0x000fc400078e025b */
[----:B------:R-:W-:Y:S01]  /*7020*/  IMAD R45, R77, R20, RZ ;  /* 0x000000144d2d7224 */ /* 0x000fe200078e02ff */
[----:B------:R-:W-:Y:S01]  /*7030*/  ISETP.GE.U32.AND P1, PT, R85, R84, PT ;  /* 0x000000545500720c */ /* 0x000fe20003f26070 */
[----:B------:R-:W-:Y:S02]  /*7040*/  IMAD.IADD R83, R92, 0x1, R87 ;  /* 0x000000015c537824 */ /* 0x000fe400078e0257 */
[----:B------:R-:W-:Y:S02]  /*7050*/  IMAD R84, R13, R80, RZ ;  /* 0x000000500d547224 */ /* 0x000fe400078e02ff */
[----:B------:R-:W-:Y:S02]  /*7060*/  VIADD R93, R89, 0x1 ;  /* 0x00000001595d7836 */ /* 0x000fe40000000000 */
[----:B------:R-:W-:Y:S01]  /*7070*/  @P2 IMAD.MOV R93, RZ, RZ, R89 ;  /* 0x000000ffff5d2224 */ /* 0x000fe200078e0259 */
[----:B------:R-:W-:Y:S01]  /*7080*/  ISETP.GE.U32.AND P2, PT, R83, R92, PT ;  /* 0x0000005c5300720c */ /* 0x000fe20003f46070 */
[-C--:B------:R-:W-:Y:S01]  /*7090*/  IMAD R89, R13, R81.reuse, RZ ;  /* 0x000000510d597224 */ /* 0x080fe200078e02ff */
[----:B------:R-:W-:Y:S01]  /*70a0*/  SHF.R.U32.HI R88, RZ, 0x10, R84 ;  /* 0x00000010ff587819 */ /* 0x000fe20000011654 */
[-C--:B------:R-:W-:Y:S01]  /*70b0*/  IMAD R87, R78, R54.reuse, R45 ;  /* 0x000000364e577224 */ /* 0x080fe200078e022d */
[----:B------:R-:W-:Y:S01]  /*70c0*/  LOP3.LUT R84, R84, 0xffff, RZ, 0xc0, !PT ;  /* 0x0000ffff54547812 */ /* 0x000fe200078ec0ff */
[----:B------:R-:W-:Y:S01]  /*70d0*/  IMAD R54, R77, R54, RZ ;  /* 0x000000364d367224 */ /* 0x000fe200078e02ff */
[----:B------:R-:W-:Y:S01]  /*70e0*/  IADD3 R92, PT, PT, R86, 0x1, RZ ;  /* 0x00000001565c7810 */ /* 0x000fe20007ffe0ff */
[----:B------:R-:W-:-:S02]  /*70f0*/  IMAD R90, R12, R81, R88 ;  /* 0x000000510c5a7224 */ /* 0x000fc400078e0258 */
[----:B------:R-:W-:Y:S02]  /*7100*/  IMAD R89, R12, R80, R89 ;  /* 0x000000500c597224 */ /* 0x000fe400078e0259 */
[----:B------:R-:W-:Y:S02]  /*7110*/  IMAD.IADD R88, R85, 0x1, R84 ;  /* 0x0000000155587824 */ /* 0x000fe400078e0254 */
[----:B------:R-:W-:Y:S01]  /*7120*/  @P0 IMAD.MOV R92, RZ, RZ, R86 ;  /* 0x000000ffff5c0224 */ /* 0x000fe200078e0256 */
[----:B------:R-:W-:Y:S01]  /*7130*/  LOP3.LUT R86, R54, 0xffff, RZ, 0xc0, !PT ;  /* 0x0000ffff36567812 */ /* 0x000fe200078ec0ff */
[----:B------:R-:W-:Y:S01]  /*7140*/  VIADD R84, R93, 0x1 ;  /* 0x000000015d547836 */ /* 0x000fe20000000000 */
[C---:B------:R-:W-:Y:S01]  /*7150*/  LEA.HI R90, R89.reuse, R90, RZ, 0x10 ;  /* 0x0000005a595a7211 */ /* 0x040fe200078f80ff */
[----:B------:R-:W-:Y:S02]  /*7160*/  IMAD R91, R89, 0x10000, R88 ;  /* 0x00010000595b7824 */ /* 0x000fe400078e0258 */
[----:B------:R-:W-:-:S02]  /*7170*/  @P2 IMAD.MOV R84, RZ, RZ, R93 ;  /* 0x000000ffff542224 */ /* 0x000fc400078e025d */
[----:B------:R-:W-:Y:S01]  /*7180*/  IMAD.IADD R86, R86, 0x1, R19 ;  /* 0x0000000156567824 */ /* 0x000fe200078e0213 */
[C---:B------:R-:W-:Y:S01]  /*7190*/  ISETP.GE.U32.AND P0, PT, R91.reuse, R85, PT ;  /* 0x000000555b00720c */ /* 0x040fe20003f06070 */
[----:B------:R-:W-:Y:S01]  /*71a0*/  VIADD R45, R92, 0x1 ;  /* 0x000000015c2d7836 */ /* 0x000fe20000000000 */
[----:B------:R-:W-:Y:S01]  /*71b0*/  IADD3 R84, PT, PT, R91, R84, RZ ;  /* 0x000000545b547210 */ /* 0x000fe20007ffe0ff */
[----:B------:R-:W-:Y:S02]  /*71c0*/  IMAD R88, R10, R80, RZ ;  /* 0x000000500a587224 */ /* 0x000fe400078e02ff */
[----:B------:R-:W-:Y:S01]  /*71d0*/  @P1 IMAD.MOV R45, RZ, RZ, R92 ;  /* 0x000000ffff2d1224 */ /* 0x000fe200078e025c */
[----:B------:R-:W-:Y:S01]  /*71e0*/  ISETP.GE.U32.AND P1, PT, R84, R91, PT ;  /* 0x0000005b5400720c */ /* 0x000fe20003f26070 */
[----:B------:R-:W-:Y:S01]  /*71f0*/  IMAD R86, R87, 0x10000, R86 ;  /* 0x0001000057567824 */ /* 0x000fe200078e0256 */
[----:B------:R-:W-:Y:S01]  /*7200*/  LOP3.LUT R92, R88, 0xffff, RZ, 0xc0, !PT ;  /* 0x0000ffff585c7812 */ /* 0x000fe200078ec0ff */
[----:B------:R-:W-:Y:S01]  /*7210*/  IMAD R89, R10, R81, RZ ;  /* 0x000000510a597224 */ /* 0x000fe200078e02ff */
[----:B------:R-:W-:Y:S01]  /*7220*/  SHF.R.U32.HI R88, RZ, 0x10, R88 ;  /* 0x00000010ff587819 */ /* 0x000fe20000011658 */
[----:B------:R-:W-:Y:S01]  /*7230*/  IMAD.IADD R85, R86, 0x1, R45 ;  /* 0x0000000156557824 */ /* 0x000fe200078e022d */
[----:B------:R-:W-:Y:S01]  /*7240*/  SHF.R.U32.HI R45, RZ, 0x10, R54 ;  /* 0x00000010ff2d7819 */ /* 0x000fe20000011636 */
[----:B------:R-:W-:-:S02]  /*7250*/  VIADD R91, R90, 0x1 ;  /* 0x000000015a5b7836 */ /* 0x000fc40000000000 */
[----:B------:R-:W-:Y:S01]  /*7260*/  IMAD R89, R51, R80, R89 ;  /* 0x0000005033597224 */ /* 0x000fe200078e0259 */
[----:B------:R-:W-:Y:S01]  /*7270*/  IADD3 R92, PT, PT, R85, R92, RZ ;  /* 0x0000005c555c7210 */ /* 0x000fe20007ffe0ff */
[----:B------:R-:W-:Y:S01]  /*7280*/  @P0 IMAD.MOV R91, RZ, RZ, R90 ;  /* 0x000000ffff5b0224 */ /* 0x000fe200078e025a */
[----:B------:R-:W-:Y:S01]  /*7290*/  ISETP.GE.U32.AND P0, PT, R86, R19, PT ;  /* 0x000000135600720c */ /* 0x000fe20003f06070 */
[----:B------:R-:W-:Y:S02]  /*72a0*/  IMAD R20, R78, R20, R45 ;  /* 0x000000144e147224 */ /* 0x000fe400078e022d */
[----:B------:R-:W-:Y:S02]  /*72b0*/  VIADD R45, R91, 0x1 ;  /* 0x000000015b2d7836 */ /* 0x000fe40000000000 */
[----:B------:R-:W-:Y:S01]  /*72c0*/  IMAD R92, R89, 0x10000, R92 ;  /* 0x00010000595c7824 */ /* 0x000fe200078e025c */
[----:B------:R-:W-:Y:S01]  /*72d0*/  LEA.HI R20, R87, R20, RZ, 0x10 ;  /* 0x0000001457147211 */ /* 0x000fe200078f80ff */
[----:B------:R-:W-:Y:S01]  /*72e0*/  @P1 IMAD.MOV R45, RZ, RZ, R91 ;  /* 0x000000ffff2d1224 */ /* 0x000fe200078e025b */
[----:B------:R-:W-:Y:S01]  /*72f0*/  ISETP.GE.U32.AND P1, PT, R85, R86, PT ;  /* 0x000000565500720c */ /* 0x000fe20003f26070 */
[----:B------:R-:W-:Y:S01]  /*7300*/  IMAD R88, R51, R81, R88 ;  /* 0x0000005133587224 */ /* 0x000fe200078e0258 */
[C---:B------:R-:W-:Y:S01]  /*7310*/  ISETP.GE.U32.AND P2, PT, R92.reuse, R85, PT ;  /* 0x000000555c00720c */ /* 0x040fe20003f46070 */
[----:B------:R-:W-:-:S02]  /*7320*/  IMAD.IADD R45, R92, 0x1, R45 ;  /* 0x000000015c2d7824 */ /* 0x000fc400078e022d */
[C---:B------:R-:W-:Y:S01]  /*7330*/  VIADD R54, R20.reuse, 0x1 ;  /* 0x0000000114367836 */ /* 0x040fe20000000000 */
[----:B------:R-:W-:Y:S02]  /*7340*/  LEA.HI R88, R89, R88, RZ, 0x10 ;  /* 0x0000005859587211 */ /* 0x000fe400078f80ff */
[----:B------:R-:W-:Y:S02]  /*7350*/  ISETP.GE.U32.AND P3, PT, R45, R92, PT ;  /* 0x0000005c2d00720c */ /* 0x000fe40003f66070 */
[----:B------:R-:W-:Y:S01]  /*7360*/  @P0 IADD3 R54, PT, PT, R20, RZ, RZ ;  /* 0x000000ff14360210 */ /* 0x000fe20007ffe0ff */
[----:B------:R-:W-:-:S04]  /*7370*/  VIADD R80, R88, 0x1 ;  /* 0x0000000158507836 */ /* 0x000fc80000000000 */
[----:B------:R-:W-:Y:S02]  /*7380*/  @P2 IMAD.MOV R80, RZ, RZ, R88 ;  /* 0x000000ffff502224 */ /* 0x000fe400078e0258 */
[----:B------:R-:W-:Y:S02]  /*7390*/  VIADD R19, R54, 0x1 ;  /* 0x0000000136137836 */ /* 0x000fe40000000000 */
[----:B------:R-:W-:Y:S02]  /*73a0*/  VIADD R20, R80, 0x1 ;  /* 0x0000000150147836 */ /* 0x000fe40000000000 */
[----:B------:R-:W-:Y:S02]  /*73b0*/  @P1 IMAD.MOV R19, RZ, RZ, R54 ;  /* 0x000000ffff131224 */ /* 0x000fe400078e0236 */
[----:B------:R-:W-:-:S05]  /*73c0*/  @P3 IMAD.MOV R20, RZ, RZ, R80 ;  /* 0x000000ffff143224 */ /* 0x000fca00078e0250 */
[----:B------:R-:W-:Y:S01]  /*73d0*/  IADD3 R19, PT, PT, R19, R20, RZ ;  /* 0x0000001413137210 */ /* 0x000fe20007ffe0ff */
        /* <DEDUP_REMOVED lines=39> */
.L_x_25:
[----:B------:R-:W-:Y:S05]  /*7650*/  BSYNC.RELIABLE B1 ;  /* 0x0000000000017941 */ /* 0x000fea0003800100 */
.L_x_24:
[----:B------:R-:W-:Y:S01]  /*7660*/  ISETP.GE.U32.AND P6, PT, R79, R8, PT ;  /* 0x000000084f00720c */ /* 0x000fe20003fc6070 */
[----:B------:R-:W-:Y:S02]  /*7670*/  IMAD.IADD R81, R52, 0x1, -R6 ;  /* 0x0000000134517824 */ /* 0x000fe400078e0a06 */
        /* <DEDUP_REMOVED lines=8> */
[----:B------:R-:W-:Y:S01]  /*7700*/  IMAD.IADD R79, R79, 0x1, -R8 ;  /* 0x000000014f4f7824 */ /* 0x000fe200078e0a08 */
[----:B------:R-:W-:Y:S01]  /*7710*/  IADD3 R52, PT, PT, R81, -0x1, RZ ;  /* 0xffffffff51347810 */ /* 0x000fe20007ffe0ff */
        /* <DEDUP_REMOVED lines=25> */
[----:B------:R-:W-:Y:S02]  /*78b0*/  VIADD R45, R93, 0xffffffff ;  /* 0xffffffff5d2d7836 */ /* 0x000fe40000000000 */
[----:B------:R-:W-:Y:S02]  /*78c0*/  VIADD R19, R18, 0xffffffff ;  /* 0xffffffff12137836 */ /* 0x000fe40000000000 */
[----:B------:R-:W-:-:S08]  /*78d0*/  @!P4 IMAD.MOV R45, RZ, RZ, R93 ;  /* 0x000000ffff2dc224 */ /* 0x000fd000078e025d */
[----:B------:R-:W-:-:S07]  /*78e0*/  @!P5 IADD3 R19, PT, PT, R18, RZ, RZ ;  /* 0x000000ff1213d210 */ /* 0x000fce0007ffe0ff */
.L_x_23:
[----:B------:R-:W-:Y:S05]  /*78f0*/  BSYNC.RECONVERGENT B0 ;  /* 0x0000000000007941 */ /* 0x000fea0003800200 */
.L_x_22:
[----:B------:R-:W-:Y:S05]  /*7900*/  WARPSYNC.ALL ;  /* 0x0000000000007948 */ /* 0x000fea0003800000 */
[----:B------:R-:W-:Y:S01]  /*7910*/  ISETP.GE.U32.AND P0, PT, R19, R56, PT ;  /* 0x000000381300720c */ /* 0x000fe20003f06070 */
[----:B------:R-:W-:Y:S04]  /*7920*/  BSSY.RECONVERGENT B0, `(.L_x_26) ;  /* 0x000009f000007945 */ /* 0x000fe80003800200 */
[----:B------:R-:W-:Y:S08]  /*7930*/  BSSY.RELIABLE B1, `(.L_x_27) ;  /* 0x000004b000017945 */ /* 0x000ff00003800100 */
[----:B------:R-:W-:Y:S05]  /*7940*/  @!P0 BRA `(.L_x_28) ;  /* 0x0000000400248947 */ /* 0x000fea0003800000 */
[----:B------:R-:W-:-:S13]  /*7950*/  ISETP.GT.U32.AND P0, PT, R19, R56, PT ;  /* 0x000000381300720c */ /* 0x000fda0003f04070 */
[----:B------:R-:W-:Y:S05]  /*7960*/  @P0 BREAK.RELIABLE B1 ;  /* 0x0000000000010942 */ /* 0x000fea0003800100 */
[----:B------:R-:W-:Y:S05]  /*7970*/  @P0 BRA `(.L_x_29) ;  /* 0x0000000000700947 */ /* 0x000fea0003800000 */
[----:B------:R-:W-:-:S13]  /*7980*/  ISETP.GE.U32.AND P0, PT, R45, R58, PT ;  /* 0x0000003a2d00720c */ /* 0x000fda0003f06070 */
        /* <DEDUP_REMOVED lines=21> */
[----:B------:R-:W-:Y:S02]  /*7ae0*/  ISETP.GE.U32.AND P0, PT, R79, R67, PT ;  /* 0x000000434f00720c */ /* 0x000fe40003f06070 */
[----:B------:R-:W-:Y:S02]  /*7af0*/  ISETP.LE.U32.AND P1, PT, R53, R62, PT ;  /* 0x0000003e3500720c */ /* 0x000fe40003f23070 */
[----:B------:R-:W-:-:S04]  /*7b00*/  ISETP.LE.U32.AND P0, PT, R52, R55, !P0 ;  /* 0x000000373400720c */ /* 0x000fc80004703070 */
[----:B------:R-:W-:-:S13]  /*7b10*/  ISETP.LT.U32.OR P0, PT, R52, R55, P0 ;  /* 0x000000373400720c */ /* 0x000fda0000701470 */
[----:B------:R-:W-:Y:S05]  /*7b20*/  @P0 BRA P1, `(.L_x_28) ;  /* 0x0000000000ac0947 */ /* 0x000fea0000800000 */
[----:B------:R-:W-:Y:S05]  /*7b30*/  BREAK.RELIABLE B1 ;  /* 0x0000000000017942 */ /* 0x000fea0003800100 */
.L_x_29:
        /* <DEDUP_REMOVED lines=12> */
[----:B------:R-:W-:Y:S01]  /*7c00*/  VIADD R79, R93, 0xffffffff ;  /* 0xffffffff5d4f7836 */ /* 0x000fe20000000000 */
[----:B------:R-:W-:-:S04]  /*7c10*/  SEL R18, RZ, 0x1, !P0 ;  /* 0x00000001ff127807 */ /* 0x000fc80004000000 */
[----:B------:R-:W-:-:S04]  /*7c20*/  ISETP.GE.U32.AND P1, PT, R87, R18, PT ;  /* 0x000000125700720c */ /* 0x000fc80003f26070 */
[----:B------:R-:W-:Y:S01]  /*7c30*/  ISETP.LT.U32.OR P1, PT, R53, R62, !P1 ;  /* 0x0000003e3500720c */ /* 0x000fe20004f21470 */
[----:B------:R-:W-:Y:S01]  /*7c40*/  IMAD.IADD R53, R82, 0x1, -R59 ;  /* 0x0000000152357824 */ /* 0x000fe200078e0a3b */
[----:B------:R-:W-:Y:S02]  /*7c50*/  @!P0 IADD3 R67, PT, PT, R87, RZ, RZ ;  /* 0x000000ff57438210 */ /* 0x000fe40007ffe0ff */
[----:B------:R-:W-:Y:S01]  /*7c60*/  SEL R18, RZ, 0x1, !P1 ;  /* 0x00000001ff127807 */ /* 0x000fe20004800000 */
[----:B------:R-:W-:-:S03]  /*7c70*/  VIADD R55, R53, 0xffffffff ;  /* 0xffffffff35377836 */ /* 0x000fc60000000000 */
        /* <DEDUP_REMOVED lines=13> */
[----:B------:R-:W-:Y:S01]  /*7d50*/  @P6 IMAD.MOV R57, RZ, RZ, R81 ;  /* 0x000000ffff396224 */ /* 0x000fe200078e0251 */
[----:B------:R-:W-:Y:S01]  /*7d60*/  SEL R18, RZ, 0x1, !P4 ;  /* 0x00000001ff127807 */ /* 0x000fe20006000000 */
[C---:B------:R-:W-:Y:S01]  /*7d70*/  VIADD R81, R91.reuse, 0xffffffff ;  /* 0xffffffff5b517836 */ /* 0x040fe20000000000 */
[----:B------:R-:W-:Y:S02]  /*7d80*/  @!P3 IADD3 R81, PT, PT, R91, RZ, RZ ;  /* 0x000000ff5b51b210 */ /* 0x000fe40007ffe0ff */
[----:B------:R-:W-:-:S04]  /*7d90*/  ISETP.GE.U32.AND P5, PT, R93, R18, PT ;  /* 0x000000125d00720c */ /* 0x000fc80003fa6070 */
[----:B------:R-:W-:Y:S01]  /*7da0*/  ISETP.LT.U32.OR P5, PT, R45, R58, !P5 ;  /* 0x0000003a2d00720c */ /* 0x000fe20006fa1470 */
[----:B------:R-:W-:-:S12]  /*7db0*/  @!P4 IMAD.MOV R79, RZ, RZ, R93 ;  /* 0x000000ffff4fc224 */ /* 0x000fd800078e025d */
[----:B------:R-:W-:Y:S01]  /*7dc0*/  @!P5 IMAD.MOV R59, RZ, RZ, R19 ;  /* 0x000000ffff3bd224 */ /* 0x000fe200078e0213 */
[----:B------:R-:W-:Y:S06]  /*7dd0*/  BRA `(.L_x_30) ;  /* 0x00000004004c7947 */ /* 0x000fec0003800000 */
.L_x_28:
[----:B------:R-:W-:Y:S05]  /*7de0*/  BSYNC.RELIABLE B1 ;  /* 0x0000000000017941 */ /* 0x000fea0003800100 */
.L_x_27:
[----:B------:R-:W-:Y:S01]  /*7df0*/  ISETP.GE.U32.AND P0, PT, R67, R79, PT ;  /* 0x0000004f4300720c */ /* 0x000fe20003f06070 */
[----:B------:R-:W-:Y:S02]  /*7e00*/  IMAD.IADD R81, R55, 0x1, -R52 ;  /* 0x0000000137517824 */ /* 0x000fe400078e0a34 */
[----:B------:R-:W-:Y:S01]  /*7e10*/  IMAD.IADD R85, R67, 0x1, -R79 ;  /* 0x0000000143557824 */ /* 0x000fe200078e0a4f */
[----:B------:R-:W-:Y:S01]  /*7e20*/  SEL R18, RZ, 0x1, P0 ;  /* 0x00000001ff127807 */ /* 0x000fe20000000000 */
[----:B------:R-:W-:Y:S02]  /*7e30*/  IMAD.IADD R67, R62, 0x1, -R53 ;  /* 0x000000013e437824 */ /* 0x000fe400078e0a35 */
[----:B------:R-:W-:Y:S01]  /*7e40*/  IMAD.IADD R56, R19, 0x1, -R56 ;  /* 0x0000000113387824 */ /* 0x000fe200078e0a38 */
[----:B------:R-:W-:Y:S02]  /*7e50*/  ISETP.GE.U32.AND P1, PT, R81, R18, PT ;  /* 0x000000125100720c */ /* 0x000fe40003f26070 */
[----:B------:R-:W-:Y:S01]  /*7e60*/  ISETP.GT.U32.AND P6, PT, R85, R8, PT ;  /* 0x000000085500720c */ /* 0x000fe20003fc4070 */
[----:B------:R-:W-:Y:S01]  /*7e70*/  IMAD.IADD R85, R8, 0x1, -R85 ;  /* 0x0000000108557824 */ /* 0x000fe200078e0a55 */
[----:B------:R-:W-:Y:S01]  /*7e80*/  ISETP.LT.U32.OR P1, PT, R55, R52, !P1 ;  /* 0x000000343700720c */ /* 0x000fe20004f21470 */
[C---:B------:R-:W-:Y:S01]  /*7e90*/  VIADD R55, R81.reuse, 0xffffffff ;  /* 0xffffffff51377836 */ /* 0x040fe20000000000 */
[----:B------:R-:W-:-:S02]  /*7ea0*/  @P0 IADD3 R55, PT, PT, R81, RZ, RZ ;  /* 0x000000ff51370210 */ /* 0x000fc40007ffe0ff */
[----:B------:R-:W-:Y:S02]  /*7eb0*/  SEL R18, RZ, 0x1, !P1 ;  /* 0x00000001ff127807 */ /* 0x000fe40004800000 */
[----:B------:R-:W-:Y:S01]  /*7ec0*/  SEL R20, RZ, 0x1, !P6 ;  /* 0x00000001ff147807 */ /* 0x000fe20007000000 */
[----:B------:R-:W-:Y:S01]  /*7ed0*/  IMAD.IADD R79, R6, 0x1, -R55 ;  /* 0x00000001064f7824 */ /* 0x000fe200078e0a37 */
[C---:B------:R-:W-:Y:S01]  /*7ee0*/  ISETP.GE.U32.AND P0, PT, R67.reuse, R18, PT ;  /* 0x000000124300720c */ /* 0x040fe20003f06070 */
[----:B------:R-:W-:-:S03]  /*7ef0*/  VIADD R18, R67, 0xffffffff ;  /* 0xffffffff43127836 */ /* 0x000fc60000000000 */
[----:B------:R-:W-:Y:S01]  /*7f00*/  ISETP.LT.U32.OR P0, PT, R62, R53, !P0 ;  /* 0x000000353e00720c */ /* 0x000fe20004701470 */
[----:B------:R-:W-:Y:S01]  /*7f10*/  IMAD.IADD R53, R59, 0x1, -R82 ;  /* 0x000000013b357824 */ /* 0x000fe200078e0a52 */
[----:B------:R-:W-:Y:S01]  /*7f20*/  ISETP.GE.U32.AND P3, PT, R79, R20, PT ;  /* 0x000000144f00720c */ /* 0x000fe20003f66070 */
[----:B------:R-:W-:Y:S01]  /*7f30*/  @!P1 IMAD.MOV R18, RZ, RZ, R67 ;  /* 0x000000ffff129224 */ /* 0x000fe200078e0243 */
[----:B------:R-:W-:Y:S02]  /*7f40*/  SEL R20, RZ, 0x1, !P0 ;  /* 0x00000001ff147807 */ /* 0x000fe40004000000 */
[----:B------:R-:W-:Y:S01]  /*7f50*/  ISETP.GT.U32.OR P3, PT, R55, R6, !P3 ;  /* 0x000000063700720c */ /* 0x000fe20005f64470 */
[----:B------:R-:W-:Y:S01]  /*7f60*/  IMAD.IADD R81, R7, 0x1, -R18 ;  /* 0x0000000107517824 */ /* 0x000fe200078e0a12 */
[C---:B------:R-:W-:Y:S01]  /*7f70*/  ISETP.GE.U32.AND P1, PT, R53.reuse, R20, PT ;  /* 0x000000143500720c */ /* 0x040fe20003f26070 */
[----:B------:R-:W-:Y:S01]  /*7f80*/  VIADD R55, R53, 0xffffffff ;  /* 0xffffffff35377836 */ /* 0x000fe20000000000 */
[----:B------:R-:W-:Y:S01]  /*7f90*/  SEL R20, RZ, 0x1, !P3 ;  /* 0x00000001ff147807 */ /* 0x000fe20005800000 */
[----:B------:R-:W-:Y:S01]  /*7fa0*/  VIADD R67, R81, 0xffffffff ;  /* 0xffffffff51437836 */ /* 0x000fe20000000000 */
[----:B------:R-:W-:Y:S01]  /*7fb0*/  ISETP.LT.U32.OR P1, PT, R59, R82, !P1 ;  /* 0x000000523b00720c */ /* 0x000fe20004f21470 */
[----:B------:R-:W-:Y:S01]  /*7fc0*/  @!P0 IMAD.MOV R55, RZ, RZ, R53 ;  /* 0x000000ffff378224 */ /* 0x000fe200078e0235 */
[----:B------:R-:W-:Y:S01]  /*7fd0*/  ISETP.GE.U32.AND P2, PT, R81, R20, PT ;  /* 0x000000145100720c */ /* 0x000fe20003f46070 */
[----:B------:R-:W-:Y:S01]  /*7fe0*/  IMAD.IADD R53, R57, 0x1, -R84 ;  /* 0x0000000139357824 */ /* 0x000fe200078e0a54 */
[----:B------:R-:W-:Y:S01]  /*7ff0*/  IADD3 R59, PT, PT, -R83, R60, RZ ;  /* 0x0000003c533b7210 */ /* 0x000fe20007ffe1ff */
[----:B------:R-:W-:Y:S01]  /*8000*/  IMAD.IADD R87, R4, 0x1, -R55 ;  /* 0x0000000104577824 */ /* 0x000fe200078e0a37 */
[----:B------:R-:W-:-:S02]  /*8010*/  SEL R20, RZ, 0x1, !P1 ;  /* 0x00000001ff147807 */ /* 0x000fc40004800000 */
[----:B------:R-:W-:Y:S01]  /*8020*/  ISETP.GT.U32.OR P2, PT, R18, R7, !P2 ;  /* 0x000000071200720c */ /* 0x000fe20005744470 */
[C---:B------:R-:W-:Y:S01]  /*8030*/  VIADD R18, R59.reuse, 0xffffffff ;  /* 0xffffffff3b127836 */ /* 0x040fe20000000000 */
[----:B------:R-:W-:Y:S02]  /*8040*/  ISETP.GE.U32.AND P0, PT, R59, R20, PT ;  /* 0x000000143b00720c */ /* 0x000fe40003f06070 */
[----:B------:R-:W-:Y:S01]  /*8050*/  SEL R20, RZ, 0x1, !P2 ;  /* 0x00000001ff147807 */ /* 0x000fe20005000000 */
[----:B------:R-:W-:Y:S01]  /*8060*/  @!P1 IMAD.MOV R18, RZ, RZ, R59 ;  /* 0x000000ffff129224 */ /* 0x000fe200078e023b */
[----:B------:R-:W-:Y:S02]  /*8070*/  ISETP.LT.U32.OR P0, PT, R60, R83, !P0 ;  /* 0x000000533c00720c */ /* 0x000fe40004701470 */
[----:B------:R-:W-:Y:S01]  /*8080*/  ISETP.GE.U32.AND P4, PT, R87, R20, PT ;  /* 0x000000145700720c */ /* 0x000fe20003f86070 */
[----:B------:R-:W-:Y:S01]  /*8090*/  IMAD.IADD R89, R5, 0x1, -R18 ;  /* 0x0000000105597824 */ /* 0x000fe200078e0a12 */
[----:B------:R-:W-:-:S02]  /*80a0*/  SEL R20, RZ, 0x1, !P0 ;  /* 0x00000001ff147807 */ /* 0x000fc40004000000 */
[----:B------:R-:W-:Y:S01]  /*80b0*/  ISETP.GT.U32.OR P1, PT, R55, R4, !P4 ;  /* 0x000000043700720c */ /* 0x000fe20006724470 */
[----:B------:R-:W-:Y:S01]  /*80c0*/  VIADD R83, R89, 0xffffffff ;  /* 0xffffffff59537836 */ /* 0x000fe20000000000 */
[----:B------:R-:W-:Y:S02]  /*80d0*/  ISETP.GE.U32.AND P5, PT, R53, R20, PT ;  /* 0x000000143500720c */ /* 0x000fe40003fa6070 */
[----:B------:R-:W-:Y:S02]  /*80e0*/  SEL R20, RZ, 0x1, !P1 ;  /* 0x00000001ff147807 */ /* 0x000fe40004800000 */
[----:B------:R-:W-:Y:S01]  /*80f0*/  ISETP.LT.U32.OR P5, PT, R57, R84, !P5 ;  /* 0x000000543900720c */ /* 0x000fe20006fa1470 */
[----:B------:R-:W-:Y:S01]  /*8100*/  IMAD.IADD R57, R58, 0x1, -R45 ;  /* 0x000000013a397824 */ /* 0x000fe200078e0a2d */
[----:B------:R-:W-:Y:S02]  /*8110*/  ISETP.GE.U32.AND P4, PT, R89, R20, PT ;  /* 0x000000145900720c */ /* 0x000fe40003f86070 */
[----:B------:R-:W-:Y:S01]  /*8120*/  IADD3 R55, PT, PT, R53, -0x1, RZ ;  /* 0xffffffff35377810 */ /* 0x000fe20007ffe0ff */
[----:B------:R-:W-:Y:S01]  /*8130*/  @!P0 IMAD.MOV R55, RZ, RZ, R53 ;  /* 0x000000ffff378224 */ /* 0x000fe200078e0235 */
[----:B------:R-:W-:-:S02]  /*8140*/  SEL R20, RZ, 0x1, !P5 ;  /* 0x00000001ff147807 */ /* 0x000fc40006800000 */
[----:B------:R-:W-:Y:S01]  /*8150*/  ISETP.GT.U32.OR P0, PT, R18, R5, !P4 ;  /* 0x000000051200720c */ /* 0x000fe20006704470 */
[----:B------:R-:W-:Y:S01]  /*8160*/  IMAD.IADD R53, R2, 0x1, -R55 ;  /* 0x0000000102357824 */ /* 0x000fe200078e0a37 */
[C---:B------:R-:W-:Y:S01]  /*8170*/  ISETP.GE.U32.AND P4, PT, R57.reuse, R20, PT ;  /* 0x000000143900720c */ /* 0x040fe20003f86070 */
[----:B------:R-:W-:Y:S01]  /*8180*/  VIADD R18, R57, 0xffffffff ;  /* 0xffffffff39127836 */ /* 0x000fe20000000000 */
[----:B------:R-:W-:Y:S01]  /*8190*/  SEL R20, RZ, 0x1, !P0 ;  /* 0x00000001ff147807 */ /* 0x000fe20004000000 */
[----:B------:R-:W-:Y:S01]  /*81a0*/  @!P5 IMAD.MOV R18, RZ, RZ, R57 ;  /* 0x000000ffff12d224 */ /* 0x000fe200078e0239 */
[----:B------:R-:W-:Y:S01]  /*81b0*/  ISETP.LT.U32.OR P4, PT, R58, R45, !P4 ;  /* 0x0000002d3a00720c */ /* 0x000fe20006781470 */
[----:B------:R-:W-:Y:S01]  /*81c0*/  VIADD R57, R79, 0xffffffff ;  /* 0xffffffff4f397836 */ /* 0x000fe20000000000 */
[----:B------:R-:W-:Y:S01]  /*81d0*/  ISETP.GE.U32.AND P5, PT, R53, R20, PT ;  /* 0x000000143500720c */ /* 0x000fe20003fa6070 */
[----:B------:R-:W-:Y:S01]  /*81e0*/  IMAD.IADD R52, R3, 0x1, -R18 ;  /* 0x0000000103347824 */ /* 0x000fe200078e0a12 */
[----:B------:R-:W-:Y:S01]  /*81f0*/  IADD3 R20, PT, PT, R56, 0x1, RZ ;  /* 0x0000000138147810 */ /* 0x000fe20007ffe0ff */
[----:B------:R-:W-:Y:S01]  /*8200*/  @!P6 IMAD.MOV R57, RZ, RZ, R79 ;  /* 0x000000ffff39e224 */ /* 0x000fe200078e024f */
[----:B------:R-:W-:Y:S01]  /*8210*/  ISETP.GT.U32.OR P5, PT, R55, R2, !P5 ;  /* 0x000000023700720c */ /* 0x000fe20006fa4470 */
[----:B------:R-:W-:Y:S01]  /*8220*/  VIADD R55, R87, 0xffffffff ;  /* 0xffffffff57377836 */ /* 0x000fe20000000000 */
[----:B------:R-:W-:Y:S01]  /*8230*/  @!P3 IADD3 R67, PT, PT, R81, RZ, RZ ;  /* 0x000000ff5143b210 */ /* 0x000fe20007ffe0ff */
[----:B------:R-:W-:Y:S01]  /*8240*/  VIADD R81, R53, 0xffffffff ;  /* 0xffffffff35517836 */ /* 0x000fe20000000000 */
[----:B------:R-:W-:Y:S01]  /*8250*/  SEL R19, RZ, 0x1, !P5 ;  /* 0x00000001ff137807 */ /* 0x000fe20006800000 */
[C---:B------:R-:W-:Y:S01]  /*8260*/  VIADD R79, R52.reuse, 0xffffffff ;  /* 0xffffffff344f7836 */ /* 0x040fe20000000000 */
[----:B------:R-:W-:Y:S01]  /*8270*/  @!P1 IADD3 R83, PT, PT, R89, RZ, RZ ;  /* 0x000000ff59539210 */ /* 0x000fe20007ffe0ff */
[----:B------:R-:W-:Y:S01]  /*8280*/  @!P4 IMAD.MOV R20, RZ, RZ, R56 ;  /* 0x000000ffff14c224 */ /* 0x000fe200078e0238 */
[----:B------:R-:W-:Y:S01]  /*8290*/  ISETP.GE.U32.AND P4, PT, R52, R19, PT ;  /* 0x000000133400720c */ /* 0x000fe20003f86070 */
[----:B------:R-:W-:-:S02]  /*82a0*/  @!P2 IMAD.MOV R55, RZ, RZ, R87 ;  /* 0x000000ffff37a224 */ /* 0x000fc400078e0257 */
[----:B------:R-:W-:Y:S01]  /*82b0*/  IMAD.IADD R20, R9, 0x1, R20 ;  /* 0x0000000109147824 */ /* 0x000fe200078e0214 */
[----:B------:R-:W-:Y:S01]  /*82c0*/  ISETP.GT.U32.OR P4, PT, R18, R3, !P4 ;  /* 0x000000031200720c */ /* 0x000fe20006784470 */
[----:B------:R-:W-:Y:S02]  /*82d0*/  @!P0 IMAD.MOV R81, RZ, RZ, R53 ;  /* 0x000000ffff518224 */ /* 0x000fe400078e0235 */
[----:B------:R-:W-:Y:S02]  /*82e0*/  VIADD R59, R20, 0xffffffff ;  /* 0xffffffff143b7836 */ /* 0x000fe40000000000 */
[----:B------:R-:W-:-:S08]  /*82f0*/  @!P5 IMAD.MOV R79, RZ, RZ, R52 ;  /* 0x000000ffff4fd224 */ /* 0x000fd000078e0234 */
[----:B------:R-:W-:-:S07]  /*8300*/  @!P4 IMAD.MOV R59, RZ, RZ, R20 ;  /* 0x000000ffff3bc224 */ /* 0x000fce00078e0214 */
.L_x_30:
[----:B------:R-:W-:Y:S05]  /*8310*/  BSYNC.RECONVERGENT B0 ;  /* 0x0000000000007941 */ /* 0x000fea0003800200 */
.L_x_26:
[----:B------:R-:W-:Y:S05]  /*8320*/  WARPSYNC.ALL ;  /* 0x0000000000007948 */ /* 0x000fea0003800000 */
[----:B------:R0:W-:Y:S01]  /*8330*/  STL [R28], R85 ;  /* 0x000000551c007387 */ /* 0x0001e20000100800 */
[----:B------:R-:W-:Y:S01]  /*8340*/  HFMA2 R45, -RZ, RZ, 0, 0 ;  /* 0x00000000ff2d7431 */ /* 0x000fe200000001ff */
[----:B------:R-:W-:Y:S01]  /*8350*/  CS2R R18, SRZ ;  /* 0x0000000000127805 */ /* 0x000fe2000001ff00 */
[----:B------:R-:W-:Y:S01]  /*8360*/  IMAD.MOV.U32 R56, RZ, RZ, R31 ;  /* 0x000000ffff387224 */ /* 0x000fe200078e001f */
[----:B------:R0:W-:Y:S01]  /*8370*/  STL [R28+0x4], R57 ;  /* 0x000004391c007387 */ /* 0x0001e20000100800 */
[----:B------:R-:W-:Y:S01]  /*8380*/  IMAD.MOV.U32 R20, RZ, RZ, RZ ;  /* 0x000000ffff147224 */ /* 0x000fe200078e00ff */
[----:B------:R-:W-:Y:S01]  /*8390*/  CS2R R52, SRZ ;  /* 0x0000000000347805 */ /* 0x000fe2000001ff00 */
[----:B------:R-:W-:Y:S01]  /*83a0*/  IMAD.MOV.U32 R54, RZ, RZ, RZ ;  /* 0x000000ffff367224 */ /* 0x000fe200078e00ff */
[----:B------:R0:W-:Y:S01]  /*83b0*/  STL [R28+0x8], R67 ;  /* 0x000008431c007387 */ /* 0x0001e20000100800 */
[----:B------:R-:W-:Y:S01]  /*83c0*/  IMAD.MOV.U32 R87, RZ, RZ, RZ ;  /* 0x000000ffff577224 */ /* 0x000fe200078e00ff */
[----:B------:R-:W-:-:S02]  /*83d0*/  UMOV UR4, URZ ;  /* 0x000000ff00047c82 */ /* 0x000fc40008000000 */
[----:B------:R0:W-:Y:S04]  /*83e0*/  STL [R28+0xc], R55 ;  /* 0x00000c371c007387 */ /* 0x0001e80000100800 */
[----:B------:R0:W-:Y:S04]  /*83f0*/  STL [R28+0x10], R83 ;  /* 0x000010531c007387 */ /* 0x0001e80000100800 */
[----:B------:R0:W-:Y:S04]  /*8400*/  STL [R28+0x14], R81 ;  /* 0x000014511c007387 */ /* 0x0001e80000100800 */
[----:B------:R0:W-:Y:S04]  /*8410*/  STL [R28+0x18], R79 ;  /* 0x0000184f1c007387 */ /* 0x0001e80000100800 */
[----:B------:R0:W-:Y:S02]  /*8420*/  STL [R28+0x1c], R59 ;  /* 0x00001c3b1c007387 */ /* 0x0001e40000100800 */
.L_x_31:
[----:B------:R1:W2:Y:S01]  /*8430*/  LDL R58, [R56] ;  /* 0x00000000383a7983 */ /* 0x0002a20000100800 */
[----:B------:R-:W-:-:S04]  /*8440*/  UIADD3 UR4, UPT, UPT, UR4, 0x1, URZ ;  /* 0x0000000104047890 */ /* 0x000fc8000fffe0ff */
[----:B------:R-:W-:Y:S01]  /*8450*/  UISETP.NE.AND UP0, UPT, UR4, 0x8, UPT ;  /* 0x000000080400788c */ /* 0x000fe2000bf05270 */
[----:B-1----:R-:W-:Y:S01]  /*8460*/  VIADD R56, R56, 0x4 ;  /* 0x0000000438387836 */ /* 0x002fe20000000000 */
        /* <DEDUP_REMOVED lines=9> */
[----:B------:R-:W-:Y:S01]  /*8500*/  SHF.R.U32.HI R97, RZ, 0x10, R86 ;  /* 0x00000010ff617819 */ /* 0x000fe20000011656 */
[----:B------:R-:W-:Y:S01]  /*8510*/  IMAD.IADD R89, R82, 0x1, R87 ;  /* 0x0000000152597824 */ /* 0x000fe200078e0257 */
[----:B------:R-:W-:Y:S01]  /*8520*/  LOP3.LUT R95, R86, 0xffff, RZ, 0xc0, !PT ;  /* 0x0000ffff565f7812 */ /* 0x000fe200078ec0ff */
[----:B------:R-:W-:Y:S01]  /*8530*/  IMAD R91, R61, R58, R62 ;  /* 0x0000003a3d5b7224 */ /* 0x000fe200078e023e */
[----:B------:R-:W-:Y:S01]  /*8540*/  LOP3.LUT R86, R90, 0xffff, RZ, 0xc0, !PT ;  /* 0x0000ffff5a567812 */ /* 0x000fe200078ec0ff */
[----:B------:R-:W-:Y:S01]  /*8550*/  IMAD R62, R64, R60, RZ ;  /* 0x0000003c403e7224 */ /* 0x000fe200078e02ff */
[----:B------:R-:W-:Y:S01]  /*8560*/  SHF.R.U32.HI R99, RZ, 0x10, R90 ;  /* 0x00000010ff637819 */ /* 0x000fe2000001165a */
[C---:B------:R-:W-:Y:S01]  /*8570*/  IMAD R84, R80.reuse, 0x10000, R89 ;  /* 0x0001000050547824 */ /* 0x040fe200078e0259 */
[----:B------:R-:W-:Y:S01]  /*8580*/  LEA.HI R91, R80, R91, RZ, 0x10 ;  /* 0x0000005b505b7211 */ /* 0x000fe200078f80ff */
[-C--:B------:R-:W-:Y:S01]  /*8590*/  IMAD R93, R71, R58.reuse, RZ ;  /* 0x0000003a475d7224 */ /* 0x080fe200078e02ff */
[----:B------:R-:W-:Y:S01]  /*85a0*/  LOP3.LUT R82, R62, 0xffff, RZ, 0xc0, !PT ;  /* 0x0000ffff3e527812 */ /* 0x000fe200078ec0ff */
[-C--:B------:R-:W-:Y:S01]  /*85b0*/  IMAD R80, R64, R58.reuse, RZ ;  /* 0x0000003a40507224 */ /* 0x080fe200078e02ff */
[----:B------:R-:W-:Y:S01]  /*85c0*/  SHF.R.U32.HI R62, RZ, 0x10, R62 ;  /* 0x00000010ff3e7819 */ /* 0x000fe2000001163e */
[----:B------:R-:W-:Y:S01]  /*85d0*/  IMAD R89, R69, R58, RZ ;  /* 0x0000003a45597224 */ /* 0x000fe200078e02ff */
[----:B------:R-:W-:Y:S01]  /*85e0*/  IADD3 R101, PT, PT, R86, R45, RZ ;  /* 0x0000002d56657210 */ /* 0x000fe20007ffe0ff */
[-C--:B------:R-:W-:Y:S01]  /*85f0*/  IMAD R90, R72, R60.reuse, R93 ;  /* 0x0000003c485a7224 */ /* 0x080fe200078e025d */
[----:B------:R-:W-:Y:S01]  /*8600*/  ISETP.GE.U32.AND P0, PT, R84, R87, PT ;  /* 0x000000575400720c */ /* 0x000fe20003f06070 */
[----:B------:R-:W-:-:S02]  /*8610*/  IMAD R80, R65, R60, R80 ;  /* 0x0000003c41507224 */ /* 0x000fc400078e0250 */
[C---:B------:R-:W-:Y:S02]  /*8620*/  IMAD R88, R70.reuse, R60, R89 ;  /* 0x0000003c46587224 */ /* 0x040fe400078e0259 */
[-C--:B------:R-:W-:Y:S02]  /*8630*/  IMAD R93, R65, R58.reuse, R62 ;  /* 0x0000003a415d7224 */ /* 0x080fe400078e023e */
[----:B------:R-:W-:Y:S02]  /*8640*/  IMAD R97, R70, R58, R97 ;  /* 0x0000003a46617224 */ /* 0x000fe400078e0261 */
[----:B------:R-:W-:Y:S01]  /*8650*/  IMAD.IADD R89, R82, 0x1, R53 ;  /* 0x0000000152597824 */ /* 0x000fe200078e0235 */
[----:B------:R-:W-:Y:S01]  /*8660*/  LEA.HI R93, R80, R93, RZ, 0x10 ;  /* 0x0000005d505d7211 */ /* 0x000fe200078f80ff */
[----:B------:R-:W-:Y:S01]  /*8670*/  IMAD.IADD R95, R95, 0x1, R54 ;  /* 0x000000015f5f7824 */ /* 0x000fe200078e0236 */
[----:B------:R-:W-:Y:S01]  /*8680*/  LEA.HI R97, R88, R97, RZ, 0x10 ;  /* 0x0000006158617211 */ /* 0x000fe200078f80ff */
[----:B------:R-:W-:-:S02]  /*8690*/  IMAD R62, R73, R60, RZ ;  /* 0x0000003c493e7224 */ /* 0x000fc400078e02ff */
[----:B------:R-:W-:Y:S02]  /*86a0*/  IMAD R86, R80, 0x10000, R89 ;  /* 0x0001000050567824 */ /* 0x000fe400078e0259 */
[----:B------:R-:W-:Y:S01]  /*86b0*/  IMAD R95, R88, 0x10000, R95 ;  /* 0x00010000585f7824 */ /* 0x000fe200078e025f */
[----:B------:R-:W-:Y:S01]  /*86c0*/  LOP3.LUT R89, R62, 0xffff, RZ, 0xc0, !PT ;  /* 0x0000ffff3e597812 */ /* 0x000fe200078ec0ff */
[----:B------:R-:W-:Y:S01]  /*86d0*/  IMAD R88, R90, 0x10000, R101 ;  /* 0x000100005a587824 */ /* 0x000fe200078e0265 */
[----:B------:R-:W-:Y:S01]  /*86e0*/  SHF.R.U32.HI R101, RZ, 0x10, R62 ;  /* 0x00000010ff657819 */ /* 0x000fe2000001163e */
[----:B------:R-:W-:Y:S01]  /*86f0*/  IMAD R80, R68, R60, RZ ;  /* 0x0000003c44507224 */ /* 0x000fe200078e02ff */
[----:B------:R-:W-:Y:S01]  /*8700*/  ISETP.GE.U32.AND P6, PT, R86, R53, PT ;  /* 0x000000355600720c */ /* 0x000fe20003fc6070 */
[-C--:B------:R-:W-:Y:S01]  /*8710*/  IMAD R87, R73, R58.reuse, RZ ;  /* 0x0000003a49577224 */ /* 0x080fe200078e02ff */
[----:B------:R-:W-:Y:S01]  /*8720*/  ISETP.GE.U32.AND P2, PT, R88, R45, PT ;  /* 0x0000002d5800720c */ /* 0x000fe20003f46070 */
[----:B------:R-:W-:Y:S01]  /*8730*/  IMAD R99, R72, R58, R99 ;  /* 0x0000003a48637224 */ /* 0x000fe200078e0263 */
[----:B------:R-:W-:Y:S01]  /*8740*/  LOP3.LUT R82, R80, 0xffff, RZ, 0xc0, !PT ;  /* 0x0000ffff50527812 */ /* 0x000fe200078ec0ff */
[C---:B------:R-:W-:Y:S01]  /*8750*/  IMAD R87, R66.reuse, R60, R87 ;  /* 0x0000003c42577224 */ /* 0x040fe200078e0257 */
[----:B------:R-:W-:Y:S01]  /*8760*/  SHF.R.U32.HI R105, RZ, 0x10, R80 ;  /* 0x00000010ff697819 */ /* 0x000fe20000011650 */
[----:B------:R-:W-:Y:S01]  /*8770*/  IMAD R80, R66, R58, R101 ;  /* 0x0000003a42507224 */ /* 0x000fe200078e0265 */
[----:B------:R-:W-:Y:S01]  /*8780*/  LEA.HI R99, R90, R99, RZ, 0x10 ;  /* 0x000000635a637211 */ /* 0x000fe200078f80ff */
[----:B------:R-:W-:Y:S01]  /*8790*/  IMAD.IADD R62, R89, 0x1, R52 ;  /* 0x00000001593e7824 */ /* 0x000fe200078e0234 */
[----:B------:R-:W-:Y:S01]  /*87a0*/  ISETP.GE.U32.AND P5, PT, R95, R54, PT ;  /* 0x000000365f00720c */ /* 0x000fe20003fa6070 */
[----:B------:R-:W-:Y:S01]  /*87b0*/  IMAD R103, R68, R58, RZ ;  /* 0x0000003a44677224 */ /* 0x000fe200078e02ff */
[----:B------:R-:W-:Y:S01]  /*87c0*/  LEA.HI R90, R87, R80, RZ, 0x10 ;  /* 0x00000050575a7211 */ /* 0x000fe200078f80ff */
[----:B------:R-:W-:-:S02]  /*87d0*/  IMAD R80, R84, UR31, RZ ;  /* 0x0000001f54507c24 */ /* 0x000fc4000f8e02ff */
[----:B------:R-:W-:Y:S02]  /*87e0*/  IMAD R89, R87, 0x10000, R62 ;  /* 0x0001000057597824 */ /* 0x000fe400078e023e */
[----:B------:R-:W-:Y:S01]  /*87f0*/  IMAD R103, R74, R60, R103 ;  /* 0x0000003c4a677224 */ /* 0x000fe200078e0267 */
[----:B------:R-:W-:Y:S01]  /*8800*/  LOP3.LUT R62, R80, 0xffff, RZ, 0xc0, !PT ;  /* 0x0000ffff503e7812 */ /* 0x000fe200078ec0ff */
[----:B------:R-:W-:Y:S01]  /*8810*/  IMAD.IADD R82, R82, 0x1, R19 ;  /* 0x0000000152527824 */ /* 0x000fe200078e0213 */
[----:B------:R-:W-:Y:S01]  /*8820*/  SHF.R.U32.HI R80, RZ, 0x10, R80 ;  /* 0x00000010ff507819 */ /* 0x000fe20000011650 */
[----:B------:R-:W-:Y:S01]  /*8830*/  VIADD R53, R91, 0x1 ;  /* 0x000000015b357836 */ /* 0x000fe20000000000 */
[----:B------:R-:W-:Y:S01]  /*8840*/  ISETP.GE.U32.AND P1, PT, R89, R52, PT ;  /* 0x000000345900720c */ /* 0x000fe20003f26070 */
[----:B------:R-:W-:Y:S01]  /*8850*/  IMAD R45, R50, R62, RZ ;  /* 0x0000003e322d7224 */ /* 0x000fe200078e02ff */
[----:B------:R-:W-:Y:S01]  /*8860*/  LEA R82, R103, R82, 0x10 ;  /* 0x0000005267527211 */ /* 0x000fe200078e80ff */
[----:B------:R-:W-:-:S02]  /*8870*/  @P0 IMAD.MOV R53, RZ, RZ, R91 ;  /* 0x000000ffff350224 */ /* 0x000fc400078e025b */
[----:B------:R-:W-:Y:S01]  /*8880*/  IMAD R54, R48, R62, RZ ;  /* 0x0000003e30367224 */ /* 0x000fe200078e02ff */
[----:B------:R-:W-:Y:S01]  /*8890*/  ISETP.GE.U32.AND P0, PT, R82, R19, PT ;  /* 0x000000135200720c */ /* 0x000fe20003f06070 */
[----:B------:R-:W-:Y:S01]  /*88a0*/  IMAD R19, R50, R80, RZ ;  /* 0x0000005032137224 */ /* 0x000fe200078e02ff */
[----:B------:R-:W-:Y:S01]  /*88b0*/  LOP3.LUT R87, R45, 0xffff, RZ, 0xc0, !PT ;  /* 0x0000ffff2d577812 */ /* 0x000fe200078ec0ff */
[----:B------:R-:W-:Y:S01]  /*88c0*/  IMAD.IADD R53, R86, 0x1, R53 ;  /* 0x0000000156357824 */ /* 0x000fe200078e0235 */
[----:B------:R-:W-:Y:S01]  /*88d0*/  LOP3.LUT R94, R54, 0xffff, RZ, 0xc0, !PT ;  /* 0x0000ffff365e7812 */ /* 0x000fe200078ec0ff */
[----:B------:R-:W-:Y:S01]  /*88e0*/  IMAD R19, R49, R62, R19 ;  /* 0x0000003e31137224 */ /* 0x000fe200078e0213 */
[----:B------:R-:W-:Y:S01]  /*88f0*/  SHF.R.U32.HI R45, RZ, 0x10, R45 ;  /* 0x00000010ff2d7819 */ /* 0x000fe2000001162d */
[----:B------:R-:W-:Y:S01]  /*8900*/  IMAD.IADD R52, R84, 0x1, R87 ;  /* 0x0000000154347824 */ /* 0x000fe200078e0257 */
[----:B------:R-:W-:Y:S01]  /*8910*/  ISETP.GE.U32.AND P4, PT, R53, R86, PT ;  /* 0x000000563500720c */ /* 0x000fe20003f86070 */
[----:B------:R-:W-:Y:S01]  /*8920*/  IMAD R86, R48, R80, RZ ;  /* 0x0000005030567224 */ /* 0x000fe200078e02ff */
[----:B------:R-:W-:Y:S01]  /*8930*/  SHF.R.U32.HI R54, RZ, 0x10, R54 ;  /* 0x00000010ff367819 */ /* 0x000fe20000011636 */
[----:B------:R-:W-:-:S02]  /*8940*/  IMAD R87, R19, 0x10000, R52 ;  /* 0x0001000013577824 */ /* 0x000fc400078e0234 */
[----:B------:R-:W-:Y:S01]  /*8950*/  IMAD.IADD R91, R53, 0x1, R94 ;  /* 0x00000001355b7824 */ /* 0x000fe200078e025e */
[----:B------:R-:W-:Y:S01]  /*8960*/  IADD3 R94, PT, PT, R93, 0x1, RZ ;  /* 0x000000015d5e7810 */ /* 0x000fe20007ffe0ff */
[----:B------:R-:W-:Y:S01]  /*8970*/  IMAD R52, R49, R80, R45 ;  /* 0x0000005031347224 */ /* 0x000fe200078e022d */
[----:B------:R-:W-:Y:S01]  /*8980*/  ISETP.GE.U32.AND P3, PT, R87, R84, PT ;  /* 0x000000545700720c */ /* 0x000fe20003f66070 */
[----:B------:R-:W-:Y:S02]  /*8990*/  @P6 IMAD.MOV R94, RZ, RZ, R93 ;  /* 0x000000ffff5e6224 */ /* 0x000fe400078e025d */
[----:B------:R-:W-:Y:S01]  /*89a0*/  IMAD R86, R47, R62, R86 ;  /* 0x0000003e2f567224 */ /* 0x000fe200078e0256 */
[----:B------:R-:W-:Y:S01]  /*89b0*/  LEA.HI R52, R19, R52, RZ, 0x10 ;  /* 0x0000003413347211 */ /* 0x000fe200078f80ff */
[C---:B------:R-:W-:Y:S01]  /*89c0*/  VIADD R19, R94.reuse, 0x1 ;  /* 0x000000015e137836 */ /* 0x040fe20000000000 */
[----:B------:R-:W-:Y:S01]  /*89d0*/  @P4 IADD3 R19, PT, PT, R94, RZ, RZ ;  /* 0x000000ff5e134210 */ /* 0x000fe20007ffe0ff */
[----:B------:R-:W-:-:S02]  /*89e0*/  IMAD R84, R86, 0x10000, R91 ;  /* 0x0001000056547824 */ /* 0x000fc400078e025b */
[----:B------:R-:W-:Y:S02]  /*89f0*/  VIADD R87, R52, 0x1 ;  /* 0x0000000134577836 */ /* 0x000fe40000000000 */
[----:B------:R-:W-:Y:S01]  /*8a00*/  IMAD R45, R47, R80, R54 ;  /* 0x000000502f2d7224 */ /* 0x000fe200078e0236 */
[----:B------:R-:W-:Y:S01]  /*8a10*/  ISETP.GE.U32.AND P6, PT, R84, R53, PT ;  /* 0x000000355400720c */ /* 0x000fe20003fc6070 */
[----:B------:R-:W-:Y:S02]  /*8a20*/  @P3 IMAD.MOV R87, RZ, RZ, R52 ;  /* 0x000000ffff573224 */ /* 0x000fe400078e0234 */
[----:B------:R-:W-:Y:S01]  /*8a30*/  IMAD.IADD R52, R95, 0x1, R19 ;  /* 0x000000015f347824 */ /* 0x000fe200078e0213 */
[----:B------:R-:W-:Y:S01]  /*8a40*/  LEA.HI R45, R86, R45, RZ, 0x10 ;  /* 0x0000002d562d7211 */ /* 0x000fe200078f80ff */
[----:B------:R-:W-:Y:S02]  /*8a50*/  VIADD R94, R99, 0x1 ;  /* 0x00000001635e7836 */ /* 0x000fe40000000000 */
[----:B------:R-:W-:Y:S01]  /*8a60*/  @P2 IMAD.MOV R94, RZ, RZ, R99 ;  /* 0x000000ffff5e2224 */ /* 0x000fe200078e0263 */
[----:B------:R-:W-:Y:S01]  /*8a70*/  ISETP.GE.U32.AND P2, PT, R52, R95, PT ;  /* 0x0000005f3400720c */ /* 0x000fe20003f46070 */
[----:B------:R-:W-:-:S02]  /*8a80*/  IMAD.IADD R87, R84, 0x1, R87 ;  /* 0x0000000154577824 */ /* 0x000fc400078e0257 */
[C---:B------:R-:W-:Y:S02]  /*8a90*/  IMAD R53, R46.reuse, R62, RZ ;  /* 0x0000003e2e357224 */ /* 0x040fe400078e02ff */
[----:B------:R-:W-:Y:S01]  /*8aa0*/  VIADD R93, R97, 0x1 ;  /* 0x00000001615d7836 */ /* 0x000fe20000000000 */
[----:B------:R-:W-:Y:S01]  /*8ab0*/  ISETP.GE.U32.AND P3, PT, R87, R84, PT ;  /* 0x000000545700720c */ /* 0x000fe20003f66070 */
[C---:B------:R-:W-:Y:S01]  /*8ac0*/  VIADD R86, R45.reuse, 0x1 ;  /* 0x000000012d567836 */ /* 0x040fe20000000000 */
[----:B------:R-:W-:Y:S01]  /*8ad0*/  @P6 IADD3 R86, PT, PT, R45, RZ, RZ ;  /* 0x000000ff2d566210 */ /* 0x000fe20007ffe0ff */
[----:B------:R-:W-:Y:S01]  /*8ae0*/  @P5 IMAD.MOV R93, RZ, RZ, R97 ;  /* 0x000000ffff5d5224 */ /* 0x000fe200078e0261 */
[----:B------:R-:W-:Y:S01]  /*8af0*/  LOP3.LUT R91, R53, 0xffff, RZ, 0xc0, !PT ;  /* 0x0000ffff355b7812 */ /* 0x000fe200078ec0ff */
        /* <DEDUP_REMOVED lines=14> */
[----:B------:R-:W-:Y:S02]  /*8be0*/  IMAD R54, R33, R80, R54 ;  /* 0x0000005021367224 */ /* 0x000fe400078e0236 */
[----:B------:R-:W-:Y:S02]  /*8bf0*/  IMAD.IADD R53, R84, 0x1, R53 ;  /* 0x0000000154357824 */ /* 0x000fe400078e0235 */
[----:B------:R-:W-:Y:S01]  /*8c00*/  IMAD R52, R23, R62, RZ ;  /* 0x0000003e17347224 */ /* 0x000fe200078e02ff */
[----:B------:R-:W-:Y:S01]  /*8c10*/  LEA.HI R54, R45, R54, RZ, 0x10 ;  /* 0x000000362d367211 */ /* 0x000fe200078f80ff */
[----:B------:R-:W-:Y:S01]  /*8c20*/  IMAD R45, R23, R80, RZ ;  /* 0x00000050172d7224 */ /* 0x000fe200078e02ff */
[----:B------:R-:W-:Y:S01]  /*8c30*/  ISETP.GE.U32.AND P3, PT, R53, R84, PT ;  /* 0x000000543500720c */ /* 0x000fe20003f66070 */
[----:B------:R-:W-:Y:S01]  /*8c40*/  IMAD R92, R74, R58, R105 ;  /* 0x0000003a4a5c7224 */ /* 0x000fe200078e0269 */
[----:B------:R-:W-:Y:S01]  /*8c50*/  LOP3.LUT R86, R52, 0xffff, RZ, 0xc0, !PT ;  /* 0x0000ffff34567812 */ /* 0x000fe200078ec0ff */
[----:B------:R-:W-:Y:S01]  /*8c60*/  IMAD R84, R22, R62, R45 ;  /* 0x0000003e16547224 */ /* 0x000fe200078e022d */
[----:B------:R-:W-:Y:S01]  /*8c70*/  IADD3 R45, PT, PT, R94, 0x1, RZ ;  /* 0x000000015e2d7810 */ /* 0x000fe20007ffe0ff */
[----:B------:R-:W-:Y:S01]  /*8c80*/  VIADD R88, R54, 0x1 ;  /* 0x0000000136587836 */ /* 0x000fe20000000000 */
[----:B------:R-:W-:Y:S01]  /*8c90*/  LEA.HI R92, R103, R92, RZ, 0x10 ;  /* 0x0000005c675c7211 */ /* 0x000fe200078f80ff */
[----:B------:R-:W-:-:S02]  /*8ca0*/  IMAD.IADD R91, R19, 0x1, R86 ;  /* 0x00000001135b7824 */ /* 0x000fc400078e0256 */
[----:B------:R-:W-:Y:S02]  /*8cb0*/  @P1 IMAD.MOV R45, RZ, RZ, R94 ;  /* 0x000000ffff2d1224 */ /* 0x000fe400078e025e */
[----:B------:R-:W-:Y:S02]  /*8cc0*/  @P2 IMAD.MOV R88, RZ, RZ, R54 ;  /* 0x000000ffff582224 */ /* 0x000fe400078e0236 */
[----:B------:R-:W-:Y:S01]  /*8cd0*/  IMAD R93, R84, 0x10000, R91 ;  /* 0x00010000545d7824 */ /* 0x000fe200078e025b */
[----:B------:R-:W-:Y:S01]  /*8ce0*/  SHF.R.U32.HI R91, RZ, 0x10, R52 ;  /* 0x00000010ff5b7819 */ /* 0x000fe20000011634 */
[----:B------:R-:W-:Y:S02]  /*8cf0*/  IMAD.IADD R52, R89, 0x1, R45 ;  /* 0x0000000159347824 */ /* 0x000fe400078e022d */
[C---:B------:R-:W-:Y:S01]  /*8d00*/  VIADD R54, R88.reuse, 0x1 ;  /* 0x0000000158367836 */ /* 0x040fe20000000000 */
[----:B------:R-:W-:Y:S01]  /*8d10*/  @P3 IADD3 R54, PT, PT, R88, RZ, RZ ;  /* 0x000000ff58363210 */ /* 0x000fe20007ffe0ff */
[----:B------:R-:W-:Y:S01]  /*8d20*/  IMAD R45, R17, R62, RZ ;  /* 0x0000003e112d7224 */ /* 0x000fe200078e02ff */
[----:B------:R-:W-:Y:S01]  /*8d30*/  ISETP.GE.U32.AND P1, PT, R93, R19, PT ;  /* 0x000000135d00720c */ /* 0x000fe20003f26070 */
[----:B------:R-:W-:-:S02]  /*8d40*/  VIADD R96, R92, 0x1 ;  /* 0x000000015c607836 */ /* 0x000fc40000000000 */
        /* <DEDUP_REMOVED lines=10> */
[----:B------:R-:W-:-:S02]  /*8df0*/  IMAD R84, R16, R62, R19 ;  /* 0x0000003e10547224 */ /* 0x000fc400078e0213 */
[----:B------:R-:W-:Y:S02]  /*8e00*/  VIADD R92, R91, 0x1 ;  /* 0x000000015b5c7836 */ /* 0x000fe40000000000 */
[----:B------:R-:W-:Y:S02]  /*8e10*/  IMAD R86, R84, 0x10000, R89 ;  /* 0x0001000054567824 */ /* 0x000fe400078e0259 */
[C---:B------:R-:W-:Y:S01]  /*8e20*/  VIADD R19, R95.reuse, 0x1 ;  /* 0x000000015f137836 */ /* 0x040fe20000000000 */
[----:B------:R-:W-:Y:S01]  /*8e30*/  @P0 IADD3 R19, PT, PT, R95, RZ, RZ ;  /* 0x000000ff5f130210 */ /* 0x000fe20007ffe0ff */
[C---:B------:R-:W-:Y:S02]  /*8e40*/  IMAD R88, R15.reuse, R62, RZ ;  /* 0x0000003e0f587224 */ /* 0x040fe400078e02ff */
[----:B------:R-:W-:Y:S01]  /*8e50*/  @P1 IMAD.MOV R92, RZ, RZ, R91 ;  /* 0x000000ffff5c1224 */ /* 0x000fe200078e025b */
[----:B------:R-:W-:Y:S01]  /*8e60*/  ISETP.GE.U32.AND P1, PT, R86, R52, PT ;  /* 0x000000345600720c */ /* 0x000fe20003f26070 */
[-C--:B------:R-:W-:Y:S01]  /*8e70*/  IMAD R89, R16, R80.reuse, R45 ;  /* 0x0000005010597224 */ /* 0x080fe200078e022d */
[----:B------:R-:W-:Y:S01]  /*8e80*/  LOP3.LUT R52, R88, 0xffff, RZ, 0xc0, !PT ;  /* 0x0000ffff58347812 */ /* 0x000fe200078ec0ff */
[----:B------:R-:W-:Y:S01]  /*8e90*/  IMAD R91, R15, R80, RZ ;  /* 0x000000500f5b7224 */ /* 0x000fe200078e02ff */
[----:B------:R-:W-:Y:S01]  /*8ea0*/  SHF.R.U32.HI R93, RZ, 0x10, R88 ;  /* 0x00000010ff5d7819 */ /* 0x000fe20000011658 */
[----:B------:R-:W-:Y:S01]  /*8eb0*/  IMAD.IADD R19, R82, 0x1, R19 ;  /* 0x0000000152137824 */ /* 0x000fe200078e0213 */
[----:B------:R-:W-:Y:S01]  /*8ec0*/  LEA.HI R89, R84, R89, RZ, 0x10 ;  /* 0x0000005954597211 */ /* 0x000fe200078f80ff */
[----:B------:R-:W-:-:S02]  /*8ed0*/  VIADD R45, R92, 0x1 ;  /* 0x000000015c2d7836 */ /* 0x000fc40000000000 */
[----:B------:R-:W-:Y:S01]  /*8ee0*/  @P2 IMAD.MOV R45, RZ, RZ, R92 ;  /* 0x000000ffff2d2224 */ /* 0x000fe200078e025c */
[C---:B------:R-:W-:Y:S01]  /*8ef0*/  ISETP.GE.U32.AND P0, PT, R19.reuse, R82, PT ;  /* 0x000000521300720c */ /* 0x040fe20003f06070 */
[----:B------:R-:W-:Y:S02]  /*8f00*/  IMAD R90, R14, R62, R91 ;  /* 0x0000003e0e5a7224 */ /* 0x000fe400078e025b */
[----:B------:R-:W-:Y:S01]  /*8f10*/  IMAD.IADD R91, R19, 0x1, R52 ;  /* 0x00000001135b7824 */ /* 0x000fe200078e0234 */
[----:B------:R-:W-:Y:S01]  /*8f20*/  IADD3 R45, PT, PT, R86, R45, RZ ;  /* 0x0000002d562d7210 */ /* 0x000fe20007ffe0ff */
[----:B------:R-:W-:Y:S02]  /*8f30*/  VIADD R92, R89, 0x1 ;  /* 0x00000001595c7836 */ /* 0x000fe40000000000 */
[----:B------:R-:W-:Y:S02]  /*8f40*/  IMAD R95, R90, 0x10000, R91 ;  /* 0x000100005a5f7824 */ /* 0x000fe400078e025b */
[----:B------:R-:W-:-:S02]  /*8f50*/  IMAD R52, R75, R60, RZ ;  /* 0x0000003c4b347224 */ /* 0x000fc400078e02ff */
[----:B------:R-:W-:Y:S01]  /*8f60*/  @P1 IMAD.MOV R92, RZ, RZ, R89 ;  /* 0x000000ffff5c1224 */ /* 0x000fe200078e0259 */
[----:B------:R-:W-:Y:S01]  /*8f70*/  ISETP.GE.U32.AND P1, PT, R45, R86, PT ;  /* 0x000000562d00720c */ /* 0x000fe20003f26070 */
[----:B------:R-:W-:Y:S01]  /*8f80*/  IMAD R93, R14, R80, R93 ;  /* 0x000000500e5d7224 */ /* 0x000fe200078e025d */
[----:B------:R-:W-:Y:S01]  /*8f90*/  ISETP.GE.U32.AND P2, PT, R95, R19, PT ;  /* 0x000000135f00720c */ /* 0x000fe20003f46070 */
[----:B------:R-:W-:Y:S01]  /*8fa0*/  IMAD R19, R75, R58, RZ ;  /* 0x0000003a4b137224 */ /* 0x000fe200078e02ff */
[----:B------:R-:W-:Y:S01]  /*8fb0*/  LOP3.LUT R89, R52, 0xffff, RZ, 0xc0, !PT ;  /* 0x0000ffff34597812 */ /* 0x000fe200078ec0ff */
[----:B------:R-:W-:Y:S01]  /*8fc0*/  VIADD R84, R92, 0x1 ;  /* 0x000000015c547836 */ /* 0x000fe20000000000 */
[----:B------:R-:W-:Y:S01]  /*8fd0*/  SHF.R.U32.HI R91, RZ, 0x10, R52 ;  /* 0x00000010ff5b7819 */ /* 0x000fe20000011634 */
[----:B------:R-:W-:Y:S01]  /*8fe0*/  IMAD R52, R76, R60, R19 ;  /* 0x0000003c4c347224 */ /* 0x000fe200078e0213 */
[----:B------:R-:W-:Y:S01]  /*8ff0*/  LEA.HI R93, R90, R93, RZ, 0x10 ;  /* 0x0000005d5a5d7211 */ /* 0x000fe200078f80ff */
[----:B------:R-:W-:-:S02]  /*9000*/  IMAD.IADD R89, R89, 0x1, R20 ;  /* 0x0000000159597824 */ /* 0x000fc400078e0214 */
[----:B------:R-:W-:Y:S02]  /*9010*/  IMAD R91, R76, R58, R91 ;  /* 0x0000003a4c5b7224 */ /* 0x000fe400078e025b */
[----:B------:R-:W-:Y:S02]  /*9020*/  VIADD R19, R96, 0x1 ;  /* 0x0000000160137836 */ /* 0x000fe40000000000 */
[C---:B------:R-:W-:Y:S01]  /*9030*/  IMAD R89, R52.reuse, 0x10000, R89 ;  /* 0x0001000034597824 */ /* 0x040fe200078e0259 */
[----:B------:R-:W-:Y:S01]  /*9040*/  LEA.HI R91, R52, R91, RZ, 0x10 ;  /* 0x0000005b345b7211 */ /* 0x000fe200078f80ff */
[----:B------:R-:W-:Y:S02]  /*9050*/  @P0 IMAD.MOV R19, RZ, RZ, R96 ;  /* 0x000000ffff130224 */ /* 0x000fe400078e0260 */
[----:B------:R-:W-:Y:S01]  /*9060*/  @P1 IMAD.MOV R84, RZ, RZ, R92 ;  /* 0x000000ffff541224 */ /* 0x000fe200078e025c */
[----:B------:R-:W-:Y:S01]  /*9070*/  ISETP.GE.U32.AND P0, PT, R89, R20, PT ;  /* 0x000000145900720c */ /* 0x000fe20003f06070 */
[----:B------:R-:W-:Y:S01]  /*9080*/  IMAD R20, R13, R62, RZ ;  /* 0x0000003e0d147224 */ /* 0x000fe200078e02ff */
[----:B------:R-:W-:Y:S01]  /*9090*/  IADD3 R82, PT, PT, R89, R19, RZ ;  /* 0x0000001359527210 */ /* 0x000fe20007ffe0ff */
[----:B------:R-:W-:-:S02]  /*90a0*/  IMAD.IADD R52, R95, 0x1, R84 ;  /* 0x000000015f347824 */ /* 0x000fc400078e0254 */
[----:B------:R-:W-:Y:S01]  /*90b0*/  IMAD R19, R77, R58, RZ ;  /* 0x0000003a4d137224 */ /* 0x000fe200078e02ff */
[----:B------:R-:W-:Y:S01]  /*90c0*/  ISETP.GE.U32.AND P1, PT, R82, R89, PT ;  /* 0x000000595200720c */ /* 0x000fe20003f26070 */
[----:B------:R-:W-:Y:S02]  /*90d0*/  VIADD R90, R93, 0x1 ;  /* 0x000000015d5a7836 */ /* 0x000fe40000000000 */
[----:B------:R-:W-:Y:S01]  /*90e0*/  @P2 IMAD.MOV R90, RZ, RZ, R93 ;  /* 0x000000ffff5a2224 */ /* 0x000fe200078e025d */
[----:B------:R-:W-:Y:S01]  /*90f0*/  ISETP.GE.U32.AND P2, PT, R52, R95, PT ;  /* 0x0000005f3400720c */ /* 0x000fe20003f46070 */
[----:B------:R-:W-:Y:S01]  /*9100*/  IMAD R84, R78, R60, R19 ;  /* 0x0000003c4e547224 */ /* 0x000fe200078e0213 */
[----:B------:R-:W-:Y:S01]  /*9110*/  SHF.R.U32.HI R93, RZ, 0x10, R20 ;  /* 0x00000010ff5d7819 */ /* 0x000fe20000011614 */
[----:B------:R-:W-:Y:S01]  /*9120*/  IMAD R89, R13, R80, RZ ;  /* 0x000000500d597224 */ /* 0x000fe200078e02ff */
[----:B------:R-:W-:Y:S01]  /*9130*/  LOP3.LUT R19, R20, 0xffff, RZ, 0xc0, !PT ;  /* 0x0000ffff14137812 */ /* 0x000fe200078ec0ff */
[----:B------:R-:W-:-:S02]  /*9140*/  IMAD R60, R77, R60, RZ ;  /* 0x0000003c4d3c7224 */ /* 0x000fc400078e02ff */
[C---:B------:R-:W-:Y:S02]  /*9150*/  IMAD R89, R12.reuse, R62, R89 ;  /* 0x0000003e0c597224 */ /* 0x040fe400078e0259 */
[----:B------:R-:W-:Y:S02]  /*9160*/  IMAD R88, R12, R80, R93 ;  /* 0x000000500c587224 */ /* 0x000fe400078e025d */
[----:B------:R-:W-:Y:S01]  /*9170*/  IMAD.IADD R20, R82, 0x1, R19 ;  /* 0x0000000152147824 */ /* 0x000fe200078e0213 */
[----:B------:R-:W-:Y:S01]  /*9180*/  IADD3 R19, PT, PT, R90, 0x1, RZ ;  /* 0x000000015a137810 */ /* 0x000fe20007ffe0ff */
[----:B------:R-:W-:Y:S01]  /*9190*/  @P2 IMAD.MOV R19, RZ, RZ, R90 ;  /* 0x000000ffff132224 */ /* 0x000fe200078e025a */
[C---:B------:R-:W-:Y:S01]  /*91a0*/  LEA.HI R88, R89.reuse, R88, RZ, 0x10 ;  /* 0x0000005859587211 */ /* 0x040fe200078f80ff */
[----:B------:R-:W-:Y:S01]  /*91b0*/  IMAD R86, R89, 0x10000, R20 ;  /* 0x0001000059567824 */ /* 0x000fe200078e0214 */
[----:B------:R-:W-:Y:S01]  /*91c0*/  LOP3.LUT R89, R60, 0xffff, RZ, 0xc0, !PT ;  /* 0x0000ffff3c597812 */ /* 0x000fe200078ec0ff */
[----:B------:R-:W-:-:S02]  /*91d0*/  VIADD R92, R91, 0x1 ;  /* 0x000000015b5c7836 */ /* 0x000fc40000000000 */
[----:B------:R-:W-:Y:S01]  /*91e0*/  @P0 IMAD.MOV R92, RZ, RZ, R91 ;  /* 0x000000ffff5c0224 */ /* 0x000fe200078e025b */
[C---:B------:R-:W-:Y:S01]  /*91f0*/  ISETP.GE.U32.AND P0, PT, R86.reuse, R82, PT ;  /* 0x000000525600720c */ /* 0x040fe20003f06070 */
[----:B------:R-:W-:Y:S02]  /*9200*/  IMAD.IADD R19, R86, 0x1, R19 ;  /* 0x0000000156137824 */ /* 0x000fe400078e0213 */
[----:B------:R-:W-:Y:S02]  /*9210*/  IMAD.IADD R89, R89, 0x1, R18 ;  /* 0x0000000159597824 */ /* 0x000fe400078e0212 */
[C---:B------:R-:W-:Y:S01]  /*9220*/  VIADD R20, R92.reuse, 0x1 ;  /* 0x000000015c147836 */ /* 0x040fe20000000000 */
[----:B------:R-:W-:Y:S01]  /*9230*/  @P1 IADD3 R20, PT, PT, R92, RZ, RZ ;  /* 0x000000ff5c141210 */ /* 0x000fe20007ffe0ff */
[----:B------:R-:W-:Y:S01]  /*9240*/  IMAD R90, R10, R62, RZ ;  /* 0x0000003e0a5a7224 */ /* 0x000fe200078e02ff */
[----:B------:R-:W-:Y:S01]  /*9250*/  ISETP.GE.U32.AND P1, PT, R19, R86, PT ;  /* 0x000000561300720c */ /* 0x000fe20003f26070 */
[----:B------:R-:W-:Y:S01]  /*9260*/  IMAD R91, R84, 0x10000, R89 ;  /* 0x00010000545b7824 */ /* 0x000fe200078e0259 */
[----:B------:R-:W-:Y:S01]  /*9270*/  SHF.R.U32.HI R89, RZ, 0x10, R60 ;  /* 0x00000010ff597819 */ /* 0x000fe2000001163c */
[----:B------:R-:W-:Y:S01]  /*9280*/  IMAD R86, R10, R80, RZ ;  /* 0x000000500a567224 */ /* 0x000fe200078e02ff */
[----:B------:R-:W-:Y:S01]  /*9290*/  LOP3.LUT R93, R90, 0xffff, RZ, 0xc0, !PT ;  /* 0x0000ffff5a5d7812 */ /* 0x000fe200078ec0ff */
[----:B------:R-:W-:Y:S01]  /*92a0*/  IMAD.IADD R82, R91, 0x1, R20 ;  /* 0x000000015b527824 */ /* 0x000fe200078e0214 */
[----:B------:R-:W-:Y:S01]  /*92b0*/  SHF.R.U32.HI R90, RZ, 0x10, R90 ;  /* 0x00000010ff5a7819 */ /* 0x000fe2000001165a */
[----:B------:R-:W-:-:S02]  /*92c0*/  VIADD R92, R88, 0x1 ;  /* 0x00000001585c7836 */ /* 0x000fc40000000000 */
[----:B------:R-:W-:Y:S02]  /*92d0*/  IMAD R86, R51, R62, R86 ;  /* 0x0000003e33567224 */ /* 0x000fe400078e0256 */
[----:B------:R-:W-:Y:S02]  /*92e0*/  IMAD.IADD R93, R82, 0x1, R93 ;  /* 0x00000001525d7824 */ /* 0x000fe400078e025d */
[----:B------:R-:W-:Y:S01]  /*92f0*/  @P0 IMAD.MOV R92, RZ, RZ, R88 ;  /* 0x000000ffff5c0224 */ /* 0x000fe200078e0258 */
[----:B------:R-:W-:Y:S01]  /*9300*/  ISETP.GE.U32.AND P0, PT, R91, R18, PT ;  /* 0x000000125b00720c */ /* 0x000fe20003f06070 */
[----:B------:R-:W-:Y:S01]  /*9310*/  IMAD R89, R78, R58, R89 ;  /* 0x0000003a4e597224 */ /* 0x000fe200078e0259 */
[----:B------:R-:W-:Y:S01]  /*9320*/  LEA R93, R86, R93, 0x10 ;  /* 0x0000005d565d7211 */ /* 0x000fe200078e80ff */
[----:B------:R-:W-:Y:S02]  /*9330*/  VIADD R20, R92, 0x1 ;  /* 0x000000015c147836 */ /* 0x000fe40000000000 */
[----:B------:R-:W-:Y:S01]  /*9340*/  @P1 IMAD.MOV R20, RZ, RZ, R92 ;  /* 0x000000ffff141224 */ /* 0x000fe200078e025c */
[----:B------:R-:W-:Y:S01]  /*9350*/  ISETP.GE.U32.AND P2, PT, R93, R82, PT ;  /* 0x000000525d00720c */ /* 0x000fe20003f46070 */
[----:B------:R-:W-:Y:S01]  /*9360*/  IMAD R95, R51, R80, R90 ;  /* 0x00000050335f7224 */ /* 0x000fe200078e025a */
[----:B------:R-:W-:Y:S01]  /*9370*/  ISETP.GE.U32.AND P1, PT, R82, R91, PT ;  /* 0x0000005b5200720c */ /* 0x000fe20003f26070 */
[----:B------:R-:W-:Y:S01]  /*9380*/  IMAD.IADD R20, R93, 0x1, R20 ;  /* 0x000000015d147824 */ /* 0x000fe200078e0214 */
[----:B------:R-:W-:-:S02]  /*9390*/  LEA.HI R89, R84, R89, RZ, 0x10 ;  /* 0x0000005954597211 */ /* 0x000fc400078f80ff */
[----:B------:R-:W-:Y:S02]  /*93a0*/  LEA.HI R95, R86, R95, RZ, 0x10 ;  /* 0x0000005f565f7211 */ /* 0x000fe400078f80ff */
[----:B------:R-:W-:Y:S01]  /*93b0*/  ISETP.GE.U32.AND P3, PT, R20, R93, PT ;  /* 0x0000005d1400720c */ /* 0x000fe20003f66070 */
[----:B------:R-:W-:Y:S02]  /*93c0*/  VIADD R58, R89, 0x1 ;  /* 0x00000001593a7836 */ /* 0x000fe40000000000 */
        /* <DEDUP_REMOVED lines=55> */
.L_x_35:
[----:B------:R-:W-:Y:S05]  /*9740*/  BSYNC.RELIABLE B2 ;  /* 0x0000000000027941 */ /* 0x000fea0003800100 */
.L_x_34:
        /* <DEDUP_REMOVED lines=8> */
[----:B------:R-:W-:-:S03]  /*97d0*/  IMAD.IADD R56, R54, 0x1, -R7 ;  /* 0x0000000136387824 */ /* 0x000fc600078e0a07 */
[----:B------:R-:W-:-:S04]  /*97e0*/  ISETP.LT.U32.OR P0, PT, R53, R6, !P0 ;  /* 0x000000063500720c */ /* 0x000fc80004701470 */
[----:B------:R-:W-:-:S04]  /*97f0*/  SEL R53, RZ, 0x1, !P0 ;  /* 0x00000001ff357807 */ /* 0x000fc80004000000 */
[----:B------:R-:W-:-:S04]  /*9800*/  ISETP.GE.U32.AND P1, PT, R56, R53, PT ;  /* 0x000000353800720c */ /* 0x000fc80003f26070 */
[----:B------:R-:W-:Y:S02]  /*9810*/  ISETP.LT.U32.OR P1, PT, R54, R7, !P1 ;  /* 0x000000073600720c */ /* 0x000fe40004f21470 */
[----:B------:R-:W-:Y:S01]  /*9820*/  IADD3 R54, PT, PT, R56, -0x1, RZ ;  /* 0xffffffff38367810 */ /* 0x000fe20007ffe0ff */
[----:B------:R-:W-:Y:S01]  /*9830*/  @!P0 IMAD.MOV R54, RZ, RZ, R56 ;  /* 0x000000ffff368224 */ /* 0x000fe200078e0238 */
[----:B------:R-:W-:Y:S01]  /*9840*/  SEL R53, RZ, 0x1, !P1 ;  /* 0x00000001ff357807 */ /* 0x000fe20004800000 */
[----:B------:R-:W-:-:S03]  /*9850*/  IMAD.IADD R56, R18, 0x1, -R9 ;  /* 0x0000000112387824 */ /* 0x000fc600078e0a09 */
[----:B------:R-:W-:Y:S01]  /*9860*/  ISETP.GE.U32.AND P2, PT, R58, R53, PT ;  /* 0x000000353a00720c */ /* 0x000fe20003f46070 */
[----:B------:R-:W-:Y:S02]  /*9870*/  VIADD R18, R56, 0xffffffff ;  /* 0xffffffff38127836 */ /* 0x000fe40000000000 */
[----:B------:R-:W-:Y:S01]  /*9880*/  VIADD R53, R61, 0xffffffff ;  /* 0xffffffff3d357836 */ /* 0x000fe20000000000 */
[----:B------:R-:W-:Y:S01]  /*9890*/  ISETP.LT.U32.OR P2, PT, R45, R4, !P2 ;  /* 0x000000042d00720c */ /* 0x000fe20005741470 */
[----:B------:R-:W-:-:S03]  /*98a0*/  @P6 IMAD.MOV R53, RZ, RZ, R61 ;  /* 0x000000ffff356224 */ /* 0x000fc600078e023d */
        /* <DEDUP_REMOVED lines=8> */
[----:B------:R-:W-:Y:S01]  /*9930*/  @!P1 IMAD.MOV R45, RZ, RZ, R58 ;  /* 0x000000ffff2d9224 */ /* 0x000fe200078e023a */
[----:B------:R-:W-:-:S04]  /*9940*/  ISETP.LT.U32.OR P4, PT, R19, R2, !P4 ;  /* 0x000000021300720c */ /* 0x000fc80006781470 */
[----:B------:R-:W-:-:S04]  /*9950*/  SEL R19, RZ, 0x1, !P4 ;  /* 0x00000001ff137807 */ /* 0x000fc80006000000 */
[----:B------:R-:W-:Y:S02]  /*9960*/  ISETP.GE.U32.AND P5, PT, R64, R19, PT ;  /* 0x000000134000720c */ /* 0x000fe40003fa6070 */
[----:B------:R-:W-:Y:S01]  /*9970*/  IADD3 R19, PT, PT, R62, -0x1, RZ ;  /* 0xffffffff3e137810 */ /* 0x000fe20007ffe0ff */
[----:B------:R-:W-:Y:S01]  /*9980*/  @!P3 IMAD.MOV R19, RZ, RZ, R62 ;  /* 0x000000ffff13b224 */ /* 0x000fe200078e023e */
[----:B------:R-:W-:Y:S01]  /*9990*/  ISETP.LT.U32.OR P5, PT, R20, R3, !P5 ;  /* 0x000000031400720c */ /* 0x000fe20006fa1470 */
[----:B------:R-:W-:Y:S02]  /*99a0*/  VIADD R20, R64, 0xffffffff ;  /* 0xffffffff40147836 */ /* 0x000fe40000000000 */
[----:B------:R-:W-:-:S10]  /*99b0*/  @!P4 IMAD.MOV R20, RZ, RZ, R64 ;  /* 0x000000ffff14c224 */ /* 0x000fd400078e0240 */
[----:B------:R-:W-:Y:S01]  /*99c0*/  @!P5 IMAD.MOV R18, RZ, RZ, R56 ;  /* 0x000000ffff12d224 */ /* 0x000fe200078e0238 */
[----:B------:R-:W-:-:S07]  /*99d0*/  IADD3 R56, PT, PT, R87, -R8, RZ ;  /* 0x8000000857387210 */ /* 0x000fce0007ffe0ff */
.L_x_33:
[----:B------:R-:W-:Y:S05]  /*99e0*/  BSYNC.RECONVERGENT B0 ;  /* 0x0000000000007941 */ /* 0x000fea0003800200 */
.L_x_32:
[----:B------:R-:W-:Y:S05]  /*99f0*/  WARPSYNC.ALL ;  /* 0x0000000000007948 */ /* 0x000fea0003800000 */
[----:B------:R1:W-:Y:S01]  /*9a00*/  STL [R37], R56 ;  /* 0x0000003825007387 */ /* 0x0003e20000100800 */
[----:B------:R-:W-:Y:S01]  /*9a10*/  CS2R R60, SRZ ;  /* 0x00000000003c7805 */ /* 0x000fe2000001ff00 */
[----:B------:R-:W-:Y:S01]  /*9a20*/  IMAD.MOV.U32 R66, RZ, RZ, R38 ;  /* 0x000000ffff427224 */ /* 0x000fe200078e0026 */
[----:B------:R-:W-:Y:S01]  /*9a30*/  CS2R R62, SRZ ;  /* 0x00000000003e7805 */ /* 0x000fe2000001ff00 */
[----:B------:R1:W-:Y:S01]  /*9a40*/  STL [R37+0x4], R53 ;  /* 0x0000043525007387 */ /* 0x0003e20000100800 */
[----:B------:R-:W-:Y:S01]  /*9a50*/  IMAD.MOV.U32 R58, RZ, RZ, RZ ;  /* 0x000000ffff3a7224 */ /* 0x000fe200078e00ff */
[----:B------:R-:W-:Y:S01]  /*9a60*/  CS2R R64, SRZ ;  /* 0x0000000000407805 */ /* 0x000fe2000001ff00 */
[----:B------:R-:W-:Y:S01]  /*9a70*/  IMAD.MOV.U32 R69, RZ, RZ, RZ ;  /* 0x000000ffff457224 */ /* 0x000fe200078e00ff */
[----:B------:R1:W-:Y:S01]  /*9a80*/  STL [R37+0x8], R54 ;  /* 0x0000083625007387 */ /* 0x0003e20000100800 */
[----:B------:R-:W-:-:S03]  /*9a90*/  UMOV UR4, URZ ;  /* 0x000000ff00047c82 */ /* 0x000fc60008000000 */
[----:B------:R1:W-:Y:S04]  /*9aa0*/  STL [R37+0xc], R45 ;  /* 0x00000c2d25007387 */ /* 0x0003e80000100800 */
[----:B------:R1:W-:Y:S04]  /*9ab0*/  STL [R37+0x10], R52 ;  /* 0x0000103425007387 */ /* 0x0003e80000100800 */
[----:B------:R1:W-:Y:S04]  /*9ac0*/  STL [R37+0x14], R19 ;  /* 0x0000141325007387 */ /* 0x0003e80000100800 */
[----:B------:R1:W-:Y:S04]  /*9ad0*/  STL [R37+0x18], R20 ;  /* 0x0000181425007387 */ /* 0x0003e80000100800 */
[----:B------:R1:W-:Y:S02]  /*9ae0*/  STL [R37+0x1c], R18 ;  /* 0x00001c1225007387 */ /* 0x0003e40000100800 */
.L_x_36:
[----:B------:R2:W3:Y:S01]  /*9af0*/  LDL R68, [R66] ;  /* 0x0000000042447983 */ /* 0x0004e20000100800 */
[----:B------:R-:W-:-:S04]  /*9b00*/  UIADD3 UR4, UPT, UPT, UR4, 0x1, URZ ;  /* 0x0000000104047890 */ /* 0x000fc8000fffe0ff */
[----:B------:R-:W-:Y:S01]  /*9b10*/  UISETP.NE.AND UP0, UPT, UR4, 0x8, UPT ;  /* 0x000000080400788c */ /* 0x000fe2000bf05270 */
[----:B--2---:R-:W-:Y:S01]  /*9b20*/  VIADD R66, R66, 0x4 ;  /* 0x0000000442427836 */ /* 0x004fe20000000000 */
[C---:B---3--:R-:W-:Y:S02]  /*9b30*/  LOP3.LUT R70, R68.reuse, 0xffff, RZ, 0xc0, !PT ;  /* 0x0000ffff44467812 */ /* 0x048fe400078ec0ff */
[----:B------:R-:W-:-:S04]  /*9b40*/  LOP3.LUT R68, R68, 0xffff0000, RZ, 0xc0, !PT ;  /* 0xffff000044447812 */ /* 0x000fc800078ec0ff */
[----:B------:R-:W-:-:S04]  /*9b50*/  IADD3 R68, PT, PT, R68, R70, R69 ;  /* 0x0000004644447210 */ /* 0x000fc80007ffe045 */
[C---:B------:R-:W-:Y:S01]  /*9b60*/  ISETP.GE.U32.AND P0, PT, R68.reuse, R69, PT ;  /* 0x000000454400720c */ /* 0x040fe20003f06070 */
[----:B------:R-:W-:-:S05]  /*9b70*/  IMAD R70, R68, UR31, RZ ;  /* 0x0000001f44467c24 */ /* 0x000fca000f8e02ff */
[----:B------:R-:W-:Y:S02]  /*9b80*/  LOP3.LUT R73, R70, 0xffff, RZ, 0xc0, !PT ;  /* 0x0000ffff46497812 */ /* 0x000fe400078ec0ff */
[----:B------:R-:W-:-:S03]  /*9b90*/  SHF.R.U32.HI R72, RZ, 0x10, R70 ;  /* 0x00000010ff487819 */ /* 0x000fc60000011646 */
[CC--:B------:R-:W-:Y:S02]  /*9ba0*/  IMAD R71, R50.reuse, R73.reuse, RZ ;  /* 0x0000004932477224 */ /* 0x0c0fe400078e02ff */
[-C--:B------:R-:W-:Y:S02]  /*9bb0*/  IMAD R70, R50, R72.reuse, RZ ;  /* 0x0000004832467224 */ /* 0x080fe400078e02ff */
[CC--:B------:R-:W-:Y:S01]  /*9bc0*/  IMAD R74, R48.reuse, R73.reuse, RZ ;  /* 0x00000049304a7224 */ /* 0x0c0fe200078e02ff */
[----:B------:R-:W-:Y:S01]  /*9bd0*/  LOP3.LUT R75, R71, 0xffff, RZ, 0xc0, !PT ;  /* 0x0000ffff474b7812 */ /* 0x000fe200078ec0ff */
[----:B------:R-:W-:Y:S01]  /*9be0*/  IMAD R69, R49, R73, R70 ;  /* 0x0000004931457224 */ /* 0x000fe200078e0246 */
[----:B------:R-:W-:Y:S01]  /*9bf0*/  SHF.R.U32.HI R71, RZ, 0x10, R71 ;  /* 0x00000010ff477819 */ /* 0x000fe20000011647 */
[----:B------:R-:W-:Y:S02]  /*9c00*/  IMAD R76, R48, R72, RZ ;  /* 0x00000048304c7224 */ /* 0x000fe400078e02ff */
[----:B------:R-:W-:-:S02]  /*9c10*/  IMAD.IADD R70, R68, 0x1, R75 ;  /* 0x0000000144467824 */ /* 0x000fc400078e024b */
[----:B------:R-:W-:Y:S02]  /*9c20*/  IMAD R76, R47, R73, R76 ;  /* 0x000000492f4c7224 */ /* 0x000fe400078e024c */
[----:B------:R-:W-:Y:S02]  /*9c30*/  IMAD R75, R69, 0x10000, R70 ;  /* 0x00010000454b7824 */ /* 0x000fe400078e0246 */
[C---:B------:R-:W-:Y:S01]  /*9c40*/  VIADD R70, R65.reuse, 0x1 ;  /* 0x0000000141467836 */ /* 0x040fe20000000000 */
[----:B------:R-:W-:Y:S02]  /*9c50*/  @P0 IADD3 R70, PT, PT, R65, RZ, RZ ;  /* 0x000000ff41460210 */ /* 0x000fe40007ffe0ff */
[----:B------:R-:W-:Y:S01]  /*9c60*/  ISETP.GE.U32.AND P1, PT, R75, R68, PT ;  /* 0x000000444b00720c */ /* 0x000fe20003f26070 */
[----:B------:R-:W-:Y:S01]  /*9c70*/  IMAD R68, R49, R72, R71 ;  /* 0x0000004831447224 */ /* 0x000fe200078e0247 */
[----:B------:R-:W-:Y:S02]  /*9c80*/  LOP3.LUT R75, R74, 0xffff, RZ, 0xc0, !PT ;  /* 0x0000ffff4a4b7812 */ /* 0x000fe400078ec0ff */
[----:B------:R-:W-:-:S02]  /*9c90*/  ISETP.GE.U32.AND P0, PT, R70, R65, PT ;  /* 0x000000414600720c */ /* 0x000fc40003f06070 */
[----:B------:R-:W-:Y:S01]  /*9ca0*/  LEA.HI R68, R69, R68, RZ, 0x10 ;  /* 0x0000004445447211 */ /* 0x000fe200078f80ff */
[----:B------:R-:W-:Y:S01]  /*9cb0*/  IMAD.IADD R75, R75, 0x1, R70 ;  /* 0x000000014b4b7824 */ /* 0x000fe200078e0246 */
[----:B------:R-:W-:-:S03]  /*9cc0*/  SHF.R.U32.HI R74, RZ, 0x10, R74 ;  /* 0x00000010ff4a7819 */ /* 0x000fc6000001164a */
[----:B------:R-:W-:Y:S02]  /*9cd0*/  IMAD R78, R76, 0x10000, R75 ;  /* 0x000100004c4e7824 */ /* 0x000fe400078e024b */
[----:B------:R-:W-:Y:S02]  /*9ce0*/  VIADD R69, R68, 0x1 ;  /* 0x0000000144457836 */ /* 0x000fe40000000000 */
[----:B------:R-:W-:Y:S01]  /*9cf0*/  @P1 IMAD.MOV R69, RZ, RZ, R68 ;  /* 0x000000ffff451224 */ /* 0x000fe200078e0244 */
[C---:B------:R-:W-:Y:S01]  /*9d00*/  ISETP.GE.U32.AND P2, PT, R78.reuse, R70, PT ;  /* 0x000000464e00720c */ /* 0x040fe20003f46070 */
[----:B------:R-:W-:Y:S02]  /*9d10*/  IMAD R65, R47, R72, R74 ;  /* 0x000000482f417224 */ /* 0x000fe400078e024a */
[----:B------:R-:W-:Y:S02]  /*9d20*/  IMAD.IADD R69, R78, 0x1, R69 ;  /* 0x000000014e457824 */ /* 0x000fe400078e0245 */
[----:B------:R-:W-:Y:S01]  /*9d30*/  IMAD R68, R46, R73, RZ ;  /* 0x000000492e447224 */ /* 0x000fe200078e02ff */
[----:B------:R-:W-:Y:S01]  /*9d40*/  LEA.HI R76, R76, R65, RZ, 0x10 ;  /* 0x000000414c4c7211 */ /* 0x000fe200078f80ff */
[----:B------:R-:W-:Y:S01]  /*9d50*/  VIADD R65, R64, 0x1 ;  /* 0x0000000140417836 */ /* 0x000fe20000000000 */
[----:B------:R-:W-:Y:S01]  /*9d60*/  ISETP.GE.U32.AND P1, PT, R69, R78, PT ;  /* 0x0000004e4500720c */ /* 0x000fe20003f26070 */
[----:B------:R-:W-:Y:S01]  /*9d70*/  IMAD R70, R46, R72, RZ ;  /* 0x000000482e467224 */ /* 0x000fe200078e02ff */
[----:B------:R-:W-:Y:S01]  /*9d80*/  LOP3.LUT R74, R68, 0xffff, RZ, 0xc0, !PT ;  /* 0x0000ffff444a7812 */ /* 0x000fe200078ec0ff */
[----:B------:R-:W-:Y:S01]  /*9d90*/  @P0 IMAD.MOV R65, RZ, RZ, R64 ;  /* 0x000000ffff410224 */ /* 0x000fe200078e0240 */
[----:B------:R-:W-:Y:S01]  /*9da0*/  IADD3 R77, PT, PT, R76, 0x1, RZ ;  /* 0x000000014c4d7810 */ /* 0x000fe20007ffe0ff */
[----:B------:R-:W-:Y:S01]  /*9db0*/  IMAD R70, R33, R73, R70 ;  /* 0x0000004921467224 */ /* 0x000fe200078e0246 */
[----:B------:R-:W-:Y:S01]  /*9dc0*/  SHF.R.U32.HI R71, RZ, 0x10, R68 ;  /* 0x00000010ff477819 */ /* 0x000fe20000011644 */
[----:B------:R-:W-:Y:S01]  /*9dd0*/  IMAD.IADD R75, R74, 0x1, R65 ;  /* 0x000000014a4b7824 */ /* 0x000fe200078e0241 */
[----:B------:R-:W-:Y:S01]  /*9de0*/  ISETP.GE.U32.AND P0, PT, R65, R64, PT ;  /* 0x000000404100720c */ /* 0x000fe20003f06070 */
[----:B------:R-:W-:-:S02]  /*9df0*/  @P2 IMAD.MOV R77, RZ, RZ, R76 ;  /* 0x000000ffff4d2224 */ /* 0x000fc400078e024c */
[----:B------:R-:W-:Y:S02]  /*9e00*/  IMAD R74, R70, 0x10000, R75 ;  /* 0x00010000464a7824 */ /* 0x000fe400078e024b */
[----:B------:R-:W-:Y:S02]  /*9e10*/  VIADD R68, R77, 0x1 ;  /* 0x000000014d447836 */ /* 0x000fe40000000000 */
[----:B------:R-:W-:Y:S01]  /*9e20*/  @P1 IMAD.MOV R68, RZ, RZ, R77 ;  /* 0x000000ffff441224 */ /* 0x000fe200078e024d */
[C---:B------:R-:W-:Y:S01]  /*9e30*/  ISETP.GE.U32.AND P1, PT, R74.reuse, R65, PT ;  /* 0x000000414a00720c */ /* 0x040fe20003f26070 */
[----:B------:R-:W-:Y:S02]  /*9e40*/  IMAD R71, R33, R72, R71 ;  /* 0x0000004821477224 */ /* 0x000fe400078e0247 */
[----:B------:R-:W-:Y:S01]  /*9e50*/  VIADD R64, R63, 0x1 ;  /* 0x000000013f407836 */ /* 0x000fe20000000000 */
[----:B------:R-:W-:Y:S01]  /*9e60*/  IADD3 R65, PT, PT, R74, R68, RZ ;  /* 0x000000444a417210 */ /* 0x000fe20007ffe0ff */
[C---:B------:R-:W-:Y:S01]  /*9e70*/  IMAD R68, R23.reuse, R73, RZ ;  /* 0x0000004917447224 */ /* 0x040fe200078e02ff */
[----:B------:R-:W-:Y:S01]  /*9e80*/  LEA.HI R71, R70, R71, RZ, 0x10 ;  /* 0x0000004746477211 */ /* 0x000fe200078f80ff */
[----:B------:R-:W-:Y:S01]  /*9e90*/  IMAD R70, R23, R72, RZ ;  /* 0x0000004817467224 */ /* 0x000fe200078e02ff */
[----:B------:R-:W-:Y:S01]  /*9ea0*/  ISETP.GE.U32.AND P2, PT, R65, R74, PT ;  /* 0x0000004a4100720c */ /* 0x000fe20003f46070 */
[----:B------:R-:W-:Y:S01]  /*9eb0*/  @P0 IMAD.MOV R64, RZ, RZ, R63 ;  /* 0x000000ffff400224 */ /* 0x000fe200078e023f */
[----:B------:R-:W-:Y:S01]  /*9ec0*/  LOP3.LUT R75, R68, 0xffff, RZ, 0xc0, !PT ;  /* 0x0000ffff444b7812 */ /* 0x000fe200078ec0ff */
[----:B------:R-:W-:-:S02]  /*9ed0*/  VIADD R74, R71, 0x1 ;  /* 0x00000001474a7836 */ /* 0x000fc40000000000 */
[----:B------:R-:W-:Y:S01]  /*9ee0*/  IMAD R70, R22, R73, R70 ;  /* 0x0000004916467224 */ /* 0x000fe200078e0246 */
[----:B------:R-:W-:Y:S01]  /*9ef0*/  ISETP.GE.U32.AND P0, PT, R64, R63, PT ;  /* 0x0000003f4000720c */ /* 0x000fe20003f06070 */
[----:B------:R-:W-:Y:S02]  /*9f00*/  IMAD.IADD R75, R75, 0x1, R64 ;  /* 0x000000014b4b7824 */ /* 0x000fe400078e0240 */
[----:B------:R-:W-:Y:S01]  /*9f10*/  @P1 IMAD.MOV R74, RZ, RZ, R71 ;  /* 0x000000ffff4a1224 */ /* 0x000fe200078e0247 */
[----:B------:R-:W-:Y:S01]  /*9f20*/  SHF.R.U32.HI R71, RZ, 0x10, R68 ;  /* 0x00000010ff477819 */ /* 0x000fe20000011644 */
[----:B------:R-:W-:Y:S02]  /*9f30*/  IMAD R75, R70, 0x10000, R75 ;  /* 0x00010000464b7824 */ /* 0x000fe400078e024b */
[----:B------:R-:W-:Y:S01]  /*9f40*/  VIADD R63, R62, 0x1 ;  /* 0x000000013e3f7836 */ /* 0x000fe20000000000 */
[----:B------:R-:W-:Y:S01]  /*9f50*/  IADD3 R68, PT, PT, R74, 0x1, RZ ;  /* 0x000000014a447810 */ /* 0x000fe20007ffe0ff */
[----:B------:R-:W-:Y:S01]  /*9f60*/  @P2 IMAD.MOV R68, RZ, RZ, R74 ;  /* 0x000000ffff442224 */ /* 0x000fe200078e024a */
[----:B------:R-:W-:Y:S01]  /*9f70*/  ISETP.GE.U32.AND P1, PT, R75, R64, PT ;  /* 0x000000404b00720c */ /* 0x000fe20003f26070 */
[----:B------:R-:W-:-:S02]  /*9f80*/  IMAD R71, R22, R72, R71 ;  /* 0x0000004816477224 */ /* 0x000fc400078e0247 */
[----:B------:R-:W-:Y:S02]  /*9f90*/  IMAD.IADD R64, R75, 0x1, R68 ;  /* 0x000000014b407824 */ /* 0x000fe400078e0244 */
[C---:B------:R-:W-:Y:S01]  /*9fa0*/  IMAD R68, R17.reuse, R73, RZ ;  /* 0x0000004911447224 */ /* 0x040fe200078e02ff */
[----:B------:R-:W-:Y:S01]  /*9fb0*/  LEA.HI R71, R70, R71, RZ, 0x10 ;  /* 0x0000004746477211 */ /* 0x000fe200078f80ff */
[----:B------:R-:W-:Y:S01]  /*9fc0*/  @P0 IMAD.MOV R63, RZ, RZ, R62 ;  /* 0x000000ffff3f0224 */ /* 0x000fe200078e023e */
[----:B------:R-:W-:Y:S01]  /*9fd0*/  ISETP.GE.U32.AND P2, PT, R64, R75, PT ;  /* 0x0000004b4000720c */ /* 0x000fe20003f46070 */
[----:B------:R-:W-:Y:S01]  /*9fe0*/  IMAD R70, R17, R72, RZ ;  /* 0x0000004811467224 */ /* 0x000fe200078e02ff */
[----:B------:R-:W-:Y:S01]  /*9ff0*/  LOP3.LUT R74, R68, 0xffff, RZ, 0xc0, !PT ;  /* 0x0000ffff444a7812 */ /* 0x000fe200078ec0ff */
[----:B------:R-:W-:Y:S01]  /*a000*/  VIADD R76, R71, 0x1 ;  /* 0x00000001474c7836 */ /* 0x000fe20000000000 */
[----:B------:R-:W-:Y:S01]  /*a010*/  ISETP.GE.U32.AND P0, PT, R63, R62, PT ;  /* 0x0000003e3f00720c */ /* 0x000fe20003f06070 */
[----:B------:R-:W-:Y:S01]  /*a020*/  IMAD R70, R16, R73, R70 ;  /* 0x0000004910467224 */ /* 0x000fe200078e0246 */
[----:B------:R-:W-:Y:S01]  /*a030*/  IADD3 R75, PT, PT, R74, R63, RZ ;  /* 0x0000003f4a4b7210 */ /* 0x000fe20007ffe0ff */
[----:B------:R-:W-:Y:S01]  /*a040*/  @P1 IMAD.MOV R76, RZ, RZ, R71 ;  /* 0x000000ffff4c1224 */ /* 0x000fe200078e0247 */
[----:B------:R-:W-:Y:S01]  /*a050*/  SHF.R.U32.HI R71, RZ, 0x10, R68 ;  /* 0x00000010ff477819 */ /* 0x000fe20000011644 */
[----:B------:R-:W-:-:S02]  /*a060*/  VIADD R62, R61, 0x1 ;  /* 0x000000013d3e7836 */ /* 0x000fc40000000000 */
[----:B------:R-:W-:Y:S02]  /*a070*/  IMAD R74, R70, 0x10000, R75 ;  /* 0x00010000464a7824 */ /* 0x000fe400078e024b */
[----:B------:R-:W-:Y:S02]  /*a080*/  VIADD R68, R76, 0x1 ;  /* 0x000000014c447836 */ /* 0x000fe40000000000 */
[----:B------:R-:W-:Y:S01]  /*a090*/  @P2 IMAD.MOV R68, RZ, RZ, R76 ;  /* 0x000000ffff442224 */ /* 0x000fe200078e024c */
[----:B------:R-:W-:Y:S01]  /*a0a0*/  ISETP.GE.U32.AND P1, PT, R74, R63, PT ;  /* 0x0000003f4a00720c */ /* 0x000fe20003f26070 */
[-C--:B------:R-:W-:Y:S02]  /*a0b0*/  IMAD R71, R16, R72.reuse, R71 ;  /* 0x0000004810477224 */ /* 0x080fe400078e0247 */
[----:B------:R-:W-:Y:S02]  /*a0c0*/  IMAD.IADD R63, R74, 0x1, R68 ;  /* 0x000000014a3f7824 */ /* 0x000fe400078e0244 */
[C---:B------:R-:W-:Y:S01]  /*a0d0*/  IMAD R68, R15.reuse, R73, RZ ;  /* 0x000000490f447224 */ /* 0x040fe200078e02ff */
[----:B------:R-:W-:Y:S01]  /*a0e0*/  LEA.HI R71, R70, R71, RZ, 0x10 ;  /* 0x0000004746477211 */ /* 0x000fe200078f80ff */
[----:B------:R-:W-:Y:S01]  /*a0f0*/  IMAD R70, R15, R72, RZ ;  /* 0x000000480f467224 */ /* 0x000fe200078e02ff */
[----:B------:R-:W-:Y:S01]  /*a100*/  ISETP.GE.U32.AND P2, PT, R63, R74, PT ;  /* 0x0000004a3f00720c */ /* 0x000fe20003f46070 */
[----:B------:R-:W-:Y:S01]  /*a110*/  @P0 IMAD.MOV R62, RZ, RZ, R61 ;  /* 0x000000ffff3e0224 */ /* 0x000fe200078e023d */
[----:B------:R-:W-:Y:S01]  /*a120*/  LOP3.LUT R75, R68, 0xffff, RZ, 0xc0, !PT ;  /* 0x0000ffff444b7812 */ /* 0x000fe200078ec0ff */
[----:B------:R-:W-:Y:S01]  /*a130*/  IMAD R70, R14, R73, R70 ;  /* 0x000000490e467224 */ /* 0x000fe200078e0246 */
[----:B------:R-:W-:Y:S01]  /*a140*/  IADD3 R74, PT, PT, R71, 0x1, RZ ;  /* 0x00000001474a7810 */ /* 0x000fe20007ffe0ff */
[----:B------:R-:W-:Y:S01]  /*a150*/  @P1 IMAD.MOV R74, RZ, RZ, R71 ;  /* 0x000000ffff4a1224 */ /* 0x000fe200078e0247 */
[----:B------:R-:W-:Y:S01]  /*a160*/  SHF.R.U32.HI R71, RZ, 0x10, R68 ;  /* 0x00000010ff477819 */ /* 0x000fe20000011644 */
[----:B------:R-:W-:Y:S01]  /*a170*/  IMAD.IADD R75, R75, 0x1, R62 ;  /* 0x000000014b4b7824 */ /* 0x000fe200078e023e */
[----:B------:R-:W-:Y:S01]  /*a180*/  ISETP.GE.U32.AND P0, PT, R62, R61, PT ;  /* 0x0000003d3e00720c */ /* 0x000fe20003f06070 */
[----:B------:R-:W-:Y:S01]  /*a190*/  VIADD R68, R74, 0x1 ;  /* 0x000000014a447836 */ /* 0x000fe20000000000 */
[----:B------:R-:W-:Y:S01]  /*a1a0*/  IADD3 R61, PT, PT, R58, 0x1, RZ ;  /* 0x000000013a3d7810 */ /* 0x000fe20007ffe0ff */
[----:B------:R-:W-:-:S02]  /*a1b0*/  IMAD R75, R70, 0x10000, R75 ;  /* 0x00010000464b7824 */ /* 0x000fc400078e024b */
[----:B------:R-:W-:Y:S02]  /*a1c0*/  @P2 IMAD.MOV R68, RZ, RZ, R74 ;  /* 0x000000ffff442224 */ /* 0x000fe400078e024a */
[----:B------:R-:W-:Y:S01]  /*a1d0*/  IMAD R71, R14, R72, R71 ;  /* 0x000000480e477224 */ /* 0x000fe200078e0247 */
[C---:B------:R-:W-:Y:S01]  /*a1e0*/  ISETP.GE.U32.AND P1, PT, R75.reuse, R62, PT ;  /* 0x0000003e4b00720c */ /* 0x040fe20003f26070 */
[----:B------:R-:W-:Y:S02]  /*a1f0*/  IMAD.IADD R62, R75, 0x1, R68 ;  /* 0x000000014b3e7824 */ /* 0x000fe400078e0244 */
        /* <DEDUP_REMOVED lines=9> */
[----:B------:R-:W-:Y:S01]  /*a290*/  @P1 IMAD.MOV R76, RZ, RZ, R71 ;  /* 0x000000ffff4c1224 */ /* 0x000fe200078e0247 */
[----:B------:R-:W-:Y:S01]  /*a2a0*/  SHF.R.U32.HI R71, RZ, 0x10, R68 ;  /* 0x00000010ff477819 */ /* 0x000fe20000011644 */
[----:B------:R-:W-:Y:S02]  /*a2b0*/  IMAD.IADD R75, R74, 0x1, R61 ;  /* 0x000000014a4b7824 */ /* 0x000fe400078e023d */
[----:B------:R-:W-:Y:S02]  /*a2c0*/  VIADD R68, R76, 0x1 ;  /* 0x000000014c447836 */ /* 0x000fe40000000000 */
[----:B------:R-:W-:Y:S01]  /*a2d0*/  IMAD R58, R70, 0x10000, R75 ;  /* 0x00010000463a7824 */ /* 0x000fe200078e024b */
[----:B------:R-:W-:Y:S01]  /*a2e0*/  @P2 IADD3 R68, PT, PT, R76, RZ, RZ ;  /* 0x000000ff4c442210 */ /* 0x000fe20007ffe0ff */
[----:B------:R-:W-:-:S03]  /*a2f0*/  IMAD R71, R12, R72, R71 ;  /* 0x000000480c477224 */ /* 0x000fc600078e0247 */
[C---:B------:R-:W-:Y:S01]  /*a300*/  ISETP.GE.U32.AND P1, PT, R58.reuse, R61, PT ;  /* 0x0000003d3a00720c */ /* 0x040fe20003f26070 */
[----:B------:R-:W-:Y:S01]  /*a310*/  IMAD.IADD R61, R58, 0x1, R68 ;  /* 0x000000013a3d7824 */ /* 0x000fe200078e0244 */
[----:B------:R-:W-:Y:S01]  /*a320*/  LEA.HI R70, R70, R71, RZ, 0x10 ;  /* 0x0000004746467211 */ /* 0x000fe200078f80ff */
[-C--:B------:R-:W-:Y:S02]  /*a330*/  IMAD R68, R10, R73.reuse, RZ ;  /* 0x000000490a447224 */ /* 0x080fe400078e02ff */
[----:B------:R-:W-:Y:S01]  /*a340*/  VIADD R71, R60, 0x1 ;  /* 0x000000013c477836 */ /* 0x000fe20000000000 */
[----:B------:R-:W-:Y:S01]  /*a350*/  ISETP.GE.U32.AND P2, PT, R61, R58, PT ;  /* 0x0000003a3d00720c */ /* 0x000fe20003f46070 */
[----:B------:R-:W-:Y:S01]  /*a360*/  IMAD R58, R10, R72, RZ ;  /* 0x000000480a3a7224 */ /* 0x000fe200078e02ff */
[----:B------:R-:W-:Y:S01]  /*a370*/  LOP3.LUT R74, R68, 0xffff, RZ, 0xc0, !PT ;  /* 0x0000ffff444a7812 */ /* 0x000fe200078ec0ff */
[----:B------:R-:W-:Y:S01]  /*a380*/  @P0 IMAD.MOV R71, RZ, RZ, R60 ;  /* 0x000000ffff470224 */ /* 0x000fe200078e023c */
[----:B------:R-:W-:Y:S01]  /*a390*/  SHF.R.U32.HI R68, RZ, 0x10, R68 ;  /* 0x00000010ff447819 */ /* 0x000fe20000011644 */
[----:B------:R-:W-:-:S02]  /*a3a0*/  IMAD R73, R51, R73, R58 ;  /* 0x0000004933497224 */ /* 0x000fc400078e023a */
[----:B------:R-:W-:Y:S02]  /*a3b0*/  IMAD.IADD R74, R74, 0x1, R71 ;  /* 0x000000014a4a7824 */ /* 0x000fe400078e0247 */
[----:B------:R-:W-:Y:S02]  /*a3c0*/  VIADD R76, R70, 0x1 ;  /* 0x00000001464c7836 */ /* 0x000fe40000000000 */
[----:B------:R-:W-:Y:S01]  /*a3d0*/  @P1 IMAD.MOV R76, RZ, RZ, R70 ;  /* 0x000000ffff4c1224 */ /* 0x000fe200078e0246 */
[----:B------:R-:W-:Y:S01]  /*a3e0*/  LEA R75, R73, R74, 0x10 ;  /* 0x0000004a494b7211 */ /* 0x000fe200078e80ff */
[----:B------:R-:W-:Y:S02]  /*a3f0*/  IMAD R68, R51, R72, R68 ;  /* 0x0000004833447224 */ /* 0x000fe400078e0244 */
[----:B------:R-:W-:Y:S01]  /*a400*/  VIADD R58, R76, 0x1 ;  /* 0x000000014c3a7836 */ /* 0x000fe20000000000 */
[----:B------:R-:W-:Y:S01]  /*a410*/  ISETP.GE.U32.AND P0, PT, R75, R71, PT ;  /* 0x000000474b00720c */ /* 0x000fe20003f06070 */
[----:B------:R-:W-:Y:S01]  /*a420*/  @P2 IMAD.MOV R58, RZ, RZ, R76 ;  /* 0x000000ffff3a2224 */ /* 0x000fe200078e024c */
[----:B------:R-:W-:-:S03]  /*a430*/  LEA.HI R68, R73, R68, RZ, 0x10 ;  /* 0x0000004449447211 */ /* 0x000fc600078f80ff */
[----:B------:R-:W-:Y:S02]  /*a440*/  IMAD.IADD R58, R75, 0x1, R58 ;  /* 0x000000014b3a7824 */ /* 0x000fe400078e023a */
[----:B------:R-:W-:-:S03]  /*a450*/  VIADD R70, R68, 0x1 ;  /* 0x0000000144467836 */ /* 0x000fc60000000000 */
[----:B------:R-:W-:-:S03]  /*a460*/  ISETP.GE.U32.AND P1, PT, R58, R75, PT ;  /* 0x0000004b3a00720c */ /* 0x000fc60003f26070 */
[----:B------:R-:W-:Y:S01]  /*a470*/  @P0 IMAD.MOV R70, RZ, RZ, R68 ;  /* 0x000000ffff460224 */ /* 0x000fe200078e0244 */
[----:B------:R-:W-:-:S03]  /*a480*/  ISETP.GE.U32.AND P0, PT, R71, R60, PT ;  /* 0x0000003c4700720c */ /* 0x000fc60003f06070 */
[----:B------:R-:W-:-:S06]  /*a490*/  VIADD R68, R70, 0x1 ;  /* 0x0000000146447836 */ /* 0x000fcc0000000000 */
[----:B------:R-:W-:-:S05]  /*a4a0*/  @P1 IADD3 R68, PT, PT, R70, RZ, RZ ;  /* 0x000000ff46441210 */ /* 0x000fca0007ffe0ff */
[----:B------:R-:W-:Y:S02]  /*a4b0*/  VIADD R60, R68, 0x1 ;  /* 0x00000001443c7836 */ /* 0x000fe40000000000 */
[----:B------:R-:W-:Y:S01]  /*a4c0*/  @P0 IMAD.MOV R60, RZ, RZ, R68 ;  /* 0x000000ffff3c0224 */ /* 0x000fe200078e0244 */
        /* <DEDUP_REMOVED lines=39> */
.L_x_40:
[----:B------:R-:W-:Y:S05]  /*a740*/  BSYNC.RELIABLE B2 ;  /* 0x0000000000027941 */ /* 0x000fea0003800100 */
.L_x_39:
        /* <DEDUP_REMOVED lines=10> */
[----:B------:R-:W-:-:S04]  /*a7f0*/  ISETP.LT.U32.OR P0, PT, R65, R6, !P0 ;  /* 0x000000064100720c */ /* 0x000fc80004701470 */
[----:B------:R-:W-:-:S04]  /*a800*/  SEL R65, RZ, 0x1, !P0 ;  /* 0x00000001ff417807 */ /* 0x000fc80004000000 */
[----:B------:R-:W-:Y:S01]  /*a810*/  ISETP.GE.U32.AND P1, PT, R66, R65, PT ;  /* 0x000000414200720c */ /* 0x000fe20003f26070 */
[----:B------:R-:W-:Y:S02]  /*a820*/  VIADD R65, R71, 0xffffffff ;  /* 0xffffffff47417836 */ /* 0x000fe40000000000 */
[----:B------:R-:W-:Y:S01]  /*a830*/  @P6 IMAD.MOV R65, RZ, RZ, R71 ;  /* 0x000000ffff416224 */ /* 0x000fe200078e0247 */
[----:B------:R-:W-:-:S04]  /*a840*/  ISETP.LT.U32.OR P1, PT, R64, R7, !P1 ;  /* 0x000000074000720c */ /* 0x000fc80004f21470 */
[----:B------:R-:W-:-:S04]  /*a850*/  SEL R64, RZ, 0x1, !P1 ;  /* 0x00000001ff407807 */ /* 0x000fc80004800000 */
[----:B------:R-:W-:Y:S01]  /*a860*/  ISETP.GE.U32.AND P2, PT, R73, R64, PT ;  /* 0x000000404900720c */ /* 0x000fe20003f46070 */
[C---:B------:R-:W-:Y:S01]  /*a870*/  VIADD R64, R66.reuse, 0xffffffff ;  /* 0xffffffff42407836 */ /* 0x040fe20000000000 */
[----:B------:R-:W-:Y:S01]  /*a880*/  @!P0 IADD3 R64, PT, PT, R66, RZ, RZ ;  /* 0x000000ff42408210 */ /* 0x000fe20007ffe0ff */
[----:B------:R-:W-:Y:S01]  /*a890*/  IMAD.IADD R66, R60, 0x1, -R9 ;  /* 0x000000013c427824 */ /* 0x000fe200078e0a09 */
[----:B------:R-:W-:-:S03]  /*a8a0*/  ISETP.LT.U32.OR P2, PT, R63, R4, !P2 ;  /* 0x000000043f00720c */ /* 0x000fc60005741470 */
[----:B------:R-:W-:Y:S01]  /*a8b0*/  VIADD R60, R66, 0xffffffff ;  /* 0xffffffff423c7836 */ /* 0x000fe20000000000 */
[----:B------:R-:W-:-:S04]  /*a8c0*/  SEL R63, RZ, 0x1, !P2 ;  /* 0x00000001ff3f7807 */ /* 0x000fc80005000000 */
[----:B------:R-:W-:Y:S01]  /*a8d0*/  ISETP.GE.U32.AND P3, PT, R68, R63, PT ;  /* 0x0000003f4400720c */ /* 0x000fe20003f66070 */
[----:B------:R-:W-:Y:S02]  /*a8e0*/  VIADD R63, R73, 0xffffffff ;  /* 0xffffffff493f7836 */ /* 0x000fe40000000000 */
[----:B------:R-:W-:Y:S01]  /*a8f0*/  @!P1 IMAD.MOV R63, RZ, RZ, R73 ;  /* 0x000000ffff3f9224 */ /* 0x000fe200078e0249 */
[----:B------:R-:W-:-:S04]  /*a900*/  ISETP.LT.U32.OR P3, PT, R62, R5, !P3 ;  /* 0x000000053e00720c */ /* 0x000fc80005f61470 */
[----:B------:R-:W-:-:S04]  /*a910*/  SEL R62, RZ, 0x1, !P3 ;  /* 0x00000001ff3e7807 */ /* 0x000fc80005800000 */
[----:B------:R-:W-:Y:S01]  /*a920*/  ISETP.GE.U32.AND P4, PT, R75, R62, PT ;  /* 0x0000003e4b00720c */ /* 0x000fe20003f86070 */
[C---:B------:R-:W-:Y:S01]  /*a930*/  VIADD R62, R68.reuse, 0xffffffff ;  /* 0xffffffff443e7836 */ /* 0x040fe20000000000 */
[----:B------:R-:W-:Y:S02]  /*a940*/  @!P2 IADD3 R62, PT, PT, R68, RZ, RZ ;  /* 0x000000ff443ea210 */ /* 0x000fe40007ffe0ff */
[----:B------:R-:W-:-:S04]  /*a950*/  ISETP.LT.U32.OR P4, PT, R61, R2, !P4 ;  /* 0x000000023d00720c */ /* 0x000fc80006781470 */
[----:B------:R-:W-:-:S04]  /*a960*/  SEL R61, RZ, 0x1, !P4 ;  /* 0x00000001ff3d7807 */ /* 0x000fc80006000000 */
[----:B------:R-:W-:Y:S01]  /*a970*/  ISETP.GE.U32.AND P5, PT, R70, R61, PT ;  /* 0x0000003d4600720c */ /* 0x000fe20003fa6070 */
[----:B------:R-:W-:Y:S02]  /*a980*/  VIADD R61, R75, 0xffffffff ;  /* 0xffffffff4b3d7836 */ /* 0x000fe40000000000 */
[----:B------:R-:W-:Y:S01]  /*a990*/  @!P3 IMAD.MOV R61, RZ, RZ, R75 ;  /* 0x000000ffff3db224 */ /* 0x000fe200078e024b */
[----:B------:R-:W-:Y:S01]  /*a9a0*/  ISETP.LT.U32.OR P5, PT, R58, R3, !P5 ;  /* 0x000000033a00720c */ /* 0x000fe20006fa1470 */
[----:B------:R-:W-:Y:S02]  /*a9b0*/  VIADD R58, R70, 0xffffffff ;  /* 0xffffffff463a7836 */ /* 0x000fe40000000000 */
[----:B------:R-:W-:-:S10]  /*a9c0*/  @!P4 IMAD.MOV R58, RZ, RZ, R70 ;  /* 0x000000ffff3ac224 */ /* 0x000fd400078e0246 */
[----:B------:R-:W-:-:S07]  /*a9d0*/  @!P5 IMAD.MOV R60, RZ, RZ, R66 ;  /* 0x000000ffff3cd224 */ /* 0x000fce00078e0242 */
.L_x_38:
[----:B------:R-:W-:Y:S05]  /*a9e0*/  BSYNC.RECONVERGENT B0 ;  /* 0x0000000000007941 */ /* 0x000fea0003800200 */
.L_x_37:
[----:B------:R-:W-:Y:S05]  /*a9f0*/  WARPSYNC.ALL ;  /* 0x0000000000007948 */ /* 0x000fea0003800000 */
[----:B------:R-:W-:Y:S02]  /*aa00*/  HFMA2 R66, -RZ, RZ, 0, 0 ;  /* 0x00000000ff427431 */ /* 0x000fe400000001ff */
[----:B------:R-:W-:Y:S01]  /*aa10*/  IMAD.MOV.U32 R68, RZ, RZ, RZ ;  /* 0x000000ffff447224 */ /* 0x000fe200078e00ff */
[----:B------:R-:W-:Y:S01]  /*aa20*/  CS2R R70, SRZ ;  /* 0x0000000000467805 */ /* 0x000fe2000001ff00 */
[----:B------:R-:W-:Y:S01]  /*aa30*/  IMAD.MOV.U32 R74, RZ, RZ, R28 ;  /* 0x000000ffff4a7224 */ /* 0x000fe200078e001c */
[----:B------:R-:W-:Y:S01]  /*aa40*/  CS2R R72, SRZ ;  /* 0x0000000000487805 */ /* 0x000fe2000001ff00 */
[----:B------:R-:W-:Y:S01]  /*aa50*/  IMAD.MOV.U32 R75, RZ, RZ, RZ ;  /* 0x000000ffff4b7224 */ /* 0x000fe200078e00ff */
[----:B------:R-:W-:Y:S01]  /*aa60*/  UMOV UR4, URZ ;  /* 0x000000ff00047c82 */ /* 0x000fe20008000000 */
[----:B------:R-:W-:-:S07]  /*aa70*/  IMAD.MOV.U32 R77, RZ, RZ, RZ ;  /* 0x000000ffff4d7224 */ /* 0x000fce00078e00ff */
.L_x_41:
        /* <DEDUP_REMOVED lines=11> */
[C---:B------:R-:W-:Y:S02]  /*ab30*/  IMAD R84, R50.reuse, R78, RZ ;  /* 0x0000004e32547224 */ /* 0x040fe400078e02ff */
[----:B------:R-:W-:Y:S02]  /*ab40*/  IMAD R77, R50, R76, RZ ;  /* 0x0000004c324d7224 */ /* 0x000fe400078e02ff */
[-C--:B------:R-:W-:Y:S01]  /*ab50*/  IMAD R86, R48, R78.reuse, RZ ;  /* 0x0000004e30567224 */ /* 0x080fe200078e02ff */
[----:B------:R-:W-:Y:S01]  /*ab60*/  LOP3.LUT R87, R84, 0xffff, RZ, 0xc0, !PT ;  /* 0x0000ffff54577812 */ /* 0x000fe200078ec0ff */
[----:B------:R-:W-:Y:S01]  /*ab70*/  IMAD R77, R49, R78, R77 ;  /* 0x0000004e314d7224 */ /* 0x000fe200078e024d */
[----:B------:R-:W-:Y:S01]  /*ab80*/  SHF.R.U32.HI R84, RZ, 0x10, R84 ;  /* 0x00000010ff547819 */ /* 0x000fe20000011654 */
[----:B------:R-:W-:Y:S02]  /*ab90*/  IMAD R89, R23, R76, RZ ;  /* 0x0000004c17597224 */ /* 0x000fe400078e02ff */
[----:B------:R-:W-:-:S02]  /*aba0*/  IMAD.IADD R82, R80, 0x1, R87 ;  /* 0x0000000150527824 */ /* 0x000fc400078e0257 */
[----:B------:R-:W-:Y:S02]  /*abb0*/  IMAD R84, R49, R76, R84 ;  /* 0x0000004c31547224 */ /* 0x000fe400078e0254 */
[----:B------:R-:W-:Y:S02]  /*abc0*/  IMAD R87, R77, 0x10000, R82 ;  /* 0x000100004d577824 */ /* 0x000fe400078e0252 */
[----:B------:R-:W-:Y:S01]  /*abd0*/  VIADD R82, R75, 0x1 ;  /* 0x000000014b527836 */ /* 0x000fe20000000000 */
        /* <DEDUP_REMOVED lines=9> */
[----:B------:R-:W-:Y:S01]  /*ac70*/  IMAD R89, R22, R78, R89 ;  /* 0x0000004e16597224 */ /* 0x000fe200078e0259 */
[----:B------:R-:W-:-:S03]  /*ac80*/  SHF.R.U32.HI R86, RZ, 0x10, R86 ;  /* 0x00000010ff567819 */ /* 0x000fc60000011656 */
[----:B------:R-:W-:Y:S02]  /*ac90*/  IMAD R88, R80, 0x10000, R87 ;  /* 0x0001000050587824 */ /* 0x000fe400078e0257 */
[----:B------:R-:W-:Y:S02]  /*aca0*/  @P1 IMAD.MOV R77, RZ, RZ, R84 ;  /* 0x000000ffff4d1224 */ /* 0x000fe400078e0254 */
[----:B------:R-:W-:Y:S01]  /*acb0*/  IMAD R75, R47, R76, R86 ;  /* 0x0000004c2f4b7224 */ /* 0x000fe200078e0256 */
[C---:B------:R-:W-:Y:S01]  /*acc0*/  ISETP.GE.U32.AND P2, PT, R88.reuse, R82, PT ;  /* 0x000000525800720c */ /* 0x040fe20003f46070 */
[----:B------:R-:W-:Y:S02]  /*acd0*/  IMAD.IADD R77, R88, 0x1, R77 ;  /* 0x00000001584d7824 */ /* 0x000fe400078e024d */
[----:B------:R-:W-:Y:S01]  /*ace0*/  IMAD R82, R46, R78, RZ ;  /* 0x0000004e2e527224 */ /* 0x000fe200078e02ff */
[----:B------:R-:W-:Y:S01]  /*acf0*/  LEA.HI R80, R80, R75, RZ, 0x10 ;  /* 0x0000004b50507211 */ /* 0x000fe200078f80ff */
[----:B------:R-:W-:Y:S01]  /*ad00*/  VIADD R75, R72, 0x1 ;  /* 0x00000001484b7836 */ /* 0x000fe20000000000 */
[----:B------:R-:W-:Y:S01]  /*ad10*/  ISETP.GE.U32.AND P1, PT, R77, R88, PT ;  /* 0x000000584d00720c */ /* 0x000fe20003f26070 */
[----:B------:R-:W-:Y:S01]  /*ad20*/  IMAD R84, R46, R76, RZ ;  /* 0x0000004c2e547224 */ /* 0x000fe200078e02ff */
[----:B------:R-:W-:Y:S01]  /*ad30*/  @P0 IADD3 R75, PT, PT, R72, RZ, RZ ;  /* 0x000000ff484b0210 */ /* 0x000fe20007ffe0ff */
[----:B------:R-:W-:Y:S01]  /*ad40*/  VIADD R88, R80, 0x1 ;  /* 0x0000000150587836 */ /* 0x000fe20000000000 */
[----:B------:R-:W-:Y:S01]  /*ad50*/  LOP3.LUT R86, R82, 0xffff, RZ, 0xc0, !PT ;  /* 0x0000ffff52567812 */ /* 0x000fe200078ec0ff */
[----:B------:R-:W-:Y:S01]  /*ad60*/  IMAD R84, R33, R78, R84 ;  /* 0x0000004e21547224 */ /* 0x000fe200078e0254 */
[----:B------:R-:W-:Y:S01]  /*ad70*/  ISETP.GE.U32.AND P0, PT, R75, R72, PT ;  /* 0x000000484b00720c */ /* 0x000fe20003f06070 */
[----:B------:R-:W-:Y:S01]  /*ad80*/  @P2 IMAD.MOV R88, RZ, RZ, R80 ;  /* 0x000000ffff582224 */ /* 0x000fe200078e0250 */
[----:B------:R-:W-:Y:S01]  /*ad90*/  SHF.R.U32.HI R82, RZ, 0x10, R82 ;  /* 0x00000010ff527819 */ /* 0x000fe20000011652 */
[----:B------:R-:W-:Y:S01]  /*ada0*/  IMAD.IADD R87, R86, 0x1, R75 ;  /* 0x0000000156577824 */ /* 0x000fe200078e024b */
[----:B------:R-:W-:Y:S01]  /*adb0*/  IADD3 R72, PT, PT, R73, 0x1, RZ ;  /* 0x0000000149487810 */ /* 0x000fe20007ffe0ff */
[----:B------:R-:W-:-:S02]  /*adc0*/  VIADD R80, R88, 0x1 ;  /* 0x0000000158507836 */ /* 0x000fc40000000000 */
[----:B------:R-:W-:Y:S02]  /*add0*/  IMAD R86, R84, 0x10000, R87 ;  /* 0x0001000054567824 */ /* 0x000fe400078e0257 */
[----:B------:R-:W-:Y:S02]  /*ade0*/  @P1 IMAD.MOV R80, RZ, RZ, R88 ;  /* 0x000000ffff501224 */ /* 0x000fe400078e0258 */
[----:B------:R-:W-:Y:S01]  /*adf0*/  IMAD R87, R33, R76, R82 ;  /* 0x0000004c21577224 */ /* 0x000fe200078e0252 */
[C---:B------:R-:W-:Y:S01]  /*ae00*/  ISETP.GE.U32.AND P1, PT, R86.reuse, R75, PT ;  /* 0x0000004b5600720c */ /* 0x040fe20003f26070 */
[----:B------:R-:W-:Y:S02]  /*ae10*/  IMAD.IADD R75, R86, 0x1, R80 ;  /* 0x00000001564b7824 */ /* 0x000fe400078e0250 */
[----:B------:R-:W-:Y:S01]  /*ae20*/  IMAD R80, R23, R78, RZ ;  /* 0x0000004e17507224 */ /* 0x000fe200078e02ff */
[----:B------:R-:W-:Y:S01]  /*ae30*/  LEA.HI R87, R84, R87, RZ, 0x10 ;  /* 0x0000005754577211 */ /* 0x000fe200078f80ff */
[----:B------:R-:W-:Y:S01]  /*ae40*/  @P0 IMAD.MOV R72, RZ, RZ, R73 ;  /* 0x000000ffff480224 */ /* 0x000fe200078e0249 */
[----:B------:R-:W-:-:S02]  /*ae50*/  ISETP.GE.U32.AND P2, PT, R75, R86, PT ;  /* 0x000000564b00720c */ /* 0x000fc40003f46070 */
[----:B------:R-:W-:Y:S01]  /*ae60*/  LOP3.LUT R91, R80, 0xffff, RZ, 0xc0, !PT ;  /* 0x0000ffff505b7812 */ /* 0x000fe200078ec0ff */
[----:B------:R-:W-:Y:S01]  /*ae70*/  VIADD R84, R87, 0x1 ;  /* 0x0000000157547836 */ /* 0x000fe20000000000 */
[----:B------:R-:W-:Y:S01]  /*ae80*/  ISETP.GE.U32.AND P0, PT, R72, R73, PT ;  /* 0x000000494800720c */ /* 0x000fe20003f06070 */
[----:B------:R-:W-:Y:S02]  /*ae90*/  VIADD R73, R70, 0x1 ;  /* 0x0000000146497836 */ /* 0x000fe40000000000 */
[----:B------:R-:W-:Y:S02]  /*aea0*/  IMAD.IADD R82, R91, 0x1, R72 ;  /* 0x000000015b527824 */ /* 0x000fe400078e0248 */
[----:B------:R-:W-:Y:S01]  /*aeb0*/  @P1 IMAD.MOV R84, RZ, RZ, R87 ;  /* 0x000000ffff541224 */ /* 0x000fe200078e0257 */
[----:B------:R-:W-:Y:S01]  /*aec0*/  SHF.R.U32.HI R87, RZ, 0x10, R80 ;  /* 0x00000010ff577819 */ /* 0x000fe20000011650 */
[----:B------:R-:W-:Y:S02]  /*aed0*/  IMAD R91, R89, 0x10000, R82 ;  /* 0x00010000595b7824 */ /* 0x000fe400078e0252 */
[C---:B------:R-:W-:Y:S01]  /*aee0*/  VIADD R80, R84.reuse, 0x1 ;  /* 0x0000000154507836 */ /* 0x040fe20000000000 */
[----:B------:R-:W-:Y:S01]  /*aef0*/  @P2 IADD3 R80, PT, PT, R84, RZ, RZ ;  /* 0x000000ff54502210 */ /* 0x000fe20007ffe0ff */
[----:B------:R-:W-:Y:S01]  /*af00*/  IMAD R82, R22, R76, R87 ;  /* 0x0000004c16527224 */ /* 0x000fe200078e0257 */
[----:B------:R-:W-:Y:S01]  /*af10*/  ISETP.GE.U32.AND P1, PT, R91, R72, PT ;  /* 0x000000485b00720c */ /* 0x000fe20003f26070 */
[----:B------:R-:W-:-:S02]  /*af20*/  IMAD R87, R17, R76, RZ ;  /* 0x0000004c11577224 */ /* 0x000fc400078e02ff */
[----:B------:R-:W-:Y:S01]  /*af30*/  IMAD.IADD R72, R91, 0x1, R80 ;  /* 0x000000015b487824 */ /* 0x000fe200078e0250 */
[----:B------:R-:W-:Y:S01]  /*af40*/  LEA.HI R82, R89, R82, RZ, 0x10 ;  /* 0x0000005259527211 */ /* 0x000fe200078f80ff */
[-C--:B------:R-:W-:Y:S02]  /*af50*/  IMAD R80, R17, R78.reuse, RZ ;  /* 0x0000004e11507224 */ /* 0x080fe400078e02ff */
[----:B------:R-:W-:Y:S01]  /*af60*/  @P0 IMAD.MOV R73, RZ, RZ, R70 ;  /* 0x000000ffff490224 */ /* 0x000fe200078e0246 */
[----:B------:R-:W-:Y:S01]  /*af70*/  ISETP.GE.U32.AND P2, PT, R72, R91, PT ;  /* 0x0000005b4800720c */ /* 0x000fe20003f46070 */
[----:B------:R-:W-:Y:S01]  /*af80*/  VIADD R86, R82, 0x1 ;  /* 0x0000000152567836 */ /* 0x000fe20000000000 */
[----:B------:R-:W-:Y:S01]  /*af90*/  LOP3.LUT R84, R80, 0xffff, RZ, 0xc0, !PT ;  /* 0x0000ffff50547812 */ /* 0x000fe200078ec0ff */
[----:B------:R-:W-:Y:S01]  /*afa0*/  IMAD R87, R16, R78, R87 ;  /* 0x0000004e10577224 */ /* 0x000fe200078e0257 */
[----:B------:R-:W-:Y:S01]  /*afb0*/  ISETP.GE.U32.AND P0, PT, R73, R70, PT ;  /* 0x000000464900720c */ /* 0x000fe20003f06070 */
[----:B------:R-:W-:Y:S01]  /*afc0*/  @P1 IMAD.MOV R86, RZ, RZ, R82 ;  /* 0x000000ffff561224 */ /* 0x000fe200078e0252 */
[----:B------:R-:W-:Y:S01]  /*afd0*/  SHF.R.U32.HI R89, RZ, 0x10, R80 ;  /* 0x00000010ff597819 */ /* 0x000fe20000011650 */
[----:B------:R-:W-:-:S03]  /*afe0*/  IMAD.IADD R84, R84, 0x1, R73 ;  /* 0x0000000154547824 */ /* 0x000fc600078e0249 */
[----:B------:R-:W-:Y:S01]  /*aff0*/  IADD3 R80, PT, PT, R86, 0x1, RZ ;  /* 0x0000000156507810 */ /* 0x000fe20007ffe0ff */
        /* <DEDUP_REMOVED lines=9> */
[----:B------:R-:W-:Y:S01]  /*b090*/  @P0 IMAD.MOV R70, RZ, RZ, R71 ;  /* 0x000000ffff460224 */ /* 0x000fe200078e0247 */
[----:B------:R-:W-:Y:S01]  /*b0a0*/  LOP3.LUT R91, R80, 0xffff, RZ, 0xc0, !PT ;  /* 0x0000ffff505b7812 */ /* 0x000fe200078ec0ff */
[----:B------:R-:W-:-:S02]  /*b0b0*/  IMAD R89, R15, R76, RZ ;  /* 0x0000004c0f597224 */ /* 0x000fc400078e02ff */
[----:B------:R-:W-:Y:S01]  /*b0c0*/  VIADD R84, R87, 0x1 ;  /* 0x0000000157547836 */ /* 0x000fe20000000000 */
[----:B------:R-:W-:Y:S01]  /*b0d0*/  IADD3 R82, PT, PT, R91, R70, RZ ;  /* 0x000000465b527210 */ /* 0x000fe20007ffe0ff */
[----:B------:R-:W-:Y:S01]  /*b0e0*/  IMAD R89, R14, R78, R89 ;  /* 0x0000004e0e597224 */ /* 0x000fe200078e0259 */
[----:B------:R-:W-:Y:S01]  /*b0f0*/  ISETP.GE.U32.AND P0, PT, R70, R71, PT ;  /* 0x000000474600720c */ /* 0x000fe20003f06070 */
[----:B------:R-:W-:Y:S01]  /*b100*/  @P1 IMAD.MOV R84, RZ, RZ, R87 ;  /* 0x000000ffff541224 */ /* 0x000fe200078e0257 */
[----:B------:R-:W-:Y:S01]  /*b110*/  SHF.R.U32.HI R87, RZ, 0x10, R80 ;  /* 0x00000010ff577819 */ /* 0x000fe20000011650 */
[----:B------:R-:W-:Y:S02]  /*b120*/  IMAD R91, R89, 0x10000, R82 ;  /* 0x00010000595b7824 */ /* 0x000fe400078e0252 */
[----:B------:R-:W-:Y:S02]  /*b130*/  VIADD R80, R84, 0x1 ;  /* 0x0000000154507836 */ /* 0x000fe40000000000 */
[----:B------:R-:W-:Y:S01]  /*b140*/  @P2 IMAD.MOV R80, RZ, RZ, R84 ;  /* 0x000000ffff502224 */ /* 0x000fe200078e0254 */
[----:B------:R-:W-:Y:S01]  /*b150*/  ISETP.GE.U32.AND P1, PT, R91, R70, PT ;  /* 0x000000465b00720c */ /* 0x000fe20003f26070 */
[----:B------:R-:W-:-:S02]  /*b160*/  IMAD R82, R14, R76, R87 ;  /* 0x0000004c0e527224 */ /* 0x000fc400078e0257 */
        /* <DEDUP_REMOVED lines=13> */
[----:B------:R-:W-:-:S02]  /*b240*/  IMAD.IADD R84, R84, 0x1, R71 ;  /* 0x0000000154547824 */ /* 0x000fc400078e0247 */
[----:B------:R-:W-:Y:S02]  /*b250*/  VIADD R80, R86, 0x1 ;  /* 0x0000000156507836 */ /* 0x000fe40000000000 */
[C---:B------:R-:W-:Y:S02]  /*b260*/  IMAD R84, R87.reuse, 0x10000, R84 ;  /* 0x0001000057547824 */ /* 0x040fe400078e0254 */
[----:B------:R-:W-:Y:S02]  /*b270*/  @P2 IMAD.MOV R80, RZ, RZ, R86 ;  /* 0x000000ffff502224 */ /* 0x000fe400078e0256 */
[-C--:B------:R-:W-:Y:S01]  /*b280*/  IMAD R66, R12, R76.reuse, R89 ;  /* 0x0000004c0c427224 */ /* 0x080fe200078e0259 */
[----:B------:R-:W-:Y:S01]  /*b290*/  ISETP.GE.U32.AND P1, PT, R84, R71, PT ;  /* 0x000000475400720c */ /* 0x000fe20003f26070 */
[----:B------:R-:W-:Y:S01]  /*b2a0*/  IMAD R82, R10, R76, RZ ;  /* 0x0000004c0a527224 */ /* 0x000fe200078e02ff */
[----:B------:R-:W-:Y:S01]  /*b2b0*/  IADD3 R71, PT, PT, R84, R80, RZ ;  /* 0x0000005054477210 */ /* 0x000fe20007ffe0ff */
[----:B------:R-:W-:Y:S01]  /*b2c0*/  IMAD R80, R10, R78, RZ ;  /* 0x0000004e0a507224 */ /* 0x000fe200078e02ff */
[----:B------:R-:W-:Y:S01]  /*b2d0*/  LEA.HI R66, R87, R66, RZ, 0x10 ;  /* 0x0000004257427211 */ /* 0x000fe200078f80ff */
[----:B------:R-:W-:Y:S01]  /*b2e0*/  VIADD R87, R68, 0x1 ;  /* 0x0000000144577836 */ /* 0x000fe20000000000 */
[----:B------:R-:W-:Y:S01]  /*b2f0*/  ISETP.GE.U32.AND P2, PT, R71, R84, PT ;  /* 0x000000544700720c */ /* 0x000fe20003f46070 */
[----:B------:R-:W-:Y:S01]  /*b300*/  @P0 IMAD.MOV R87, RZ, RZ, R68 ;  /* 0x000000ffff570224 */ /* 0x000fe200078e0244 */
[----:B------:R-:W-:Y:S01]  /*b310*/  LOP3.LUT R84, R80, 0xffff, RZ, 0xc0, !PT ;  /* 0x0000ffff50547812 */ /* 0x000fe200078ec0ff */
[----:B------:R-:W-:Y:S01]  /*b320*/  IMAD R82, R51, R78, R82 ;  /* 0x0000004e33527224 */ /* 0x000fe200078e0252 */
[----:B------:R-:W-:Y:S01]  /*b330*/  SHF.R.U32.HI R80, RZ, 0x10, R80 ;  /* 0x00000010ff507819 */ /* 0x000fe20000011650 */
[----:B------:R-:W-:-:S02]  /*b340*/  VIADD R86, R66, 0x1 ;  /* 0x0000000142567836 */ /* 0x000fc40000000000 */
[----:B------:R-:W-:Y:S02]  /*b350*/  IMAD.IADD R89, R84, 0x1, R87 ;  /* 0x0000000154597824 */ /* 0x000fe400078e0257 */
[----:B------:R-:W-:Y:S02]  /*b360*/  @P1 IMAD.MOV R86, RZ, RZ, R66 ;  /* 0x000000ffff561224 */ /* 0x000fe400078e0242 */
[----:B------:R-:W-:Y:S02]  /*b370*/  IMAD R89, R82, 0x10000, R89 ;  /* 0x0001000052597824 */ /* 0x000fe400078e0259 */
[----:B------:R-:W-:Y:S01]  /*b380*/  IMAD R91, R51, R76, R80 ;  /* 0x0000004c335b7224 */ /* 0x000fe200078e0250 */
[----:B------:R-:W-:Y:S01]  /*b390*/  IADD3 R66, PT, PT, R86, 0x1, RZ ;  /* 0x0000000156427810 */ /* 0x000fe20007ffe0ff */
[----:B------:R-:W-:Y:S01]  /*b3a0*/  @P2 IMAD.MOV R66, RZ, RZ, R86 ;  /* 0x000000ffff422224 */ /* 0x000fe200078e0256 */
[C---:B------:R-:W-:Y:S02]  /*b3b0*/  ISETP.GE.U32.AND P0, PT, R89.reuse, R87, PT ;  /* 0x000000575900720c */ /* 0x040fe40003f06070 */
[----:B------:R-:W-:Y:S01]  /*b3c0*/  LEA.HI R91, R82, R91, RZ, 0x10 ;  /* 0x0000005b525b7211 */ /* 0x000fe200078f80ff */
[----:B------:R-:W-:-:S04]  /*b3d0*/  IMAD.IADD R66, R89, 0x1, R66 ;  /* 0x0000000159427824 */ /* 0x000fc800078e0242 */
[----:B------:R-:W-:Y:S01]  /*b3e0*/  VIADD R76, R91, 0x1 ;  /* 0x000000015b4c7836 */ /* 0x000fe20000000000 */
[----:B------:R-:W-:-:S05]  /*b3f0*/  ISETP.GE.U32.AND P1, PT, R66, R89, PT ;  /* 0x000000594200720c */ /* 0x000fca0003f26070 */
[----:B------:R-:W-:Y:S01]  /*b400*/  @P0 IMAD.MOV R76, RZ, RZ, R91 ;  /* 0x000000ffff4c0224 */ /* 0x000fe200078e025b */
[----:B------:R-:W-:-:S03]  /*b410*/  ISETP.GE.U32.AND P0, PT, R87, R68, PT ;  /* 0x000000445700720c */ /* 0x000fc60003f06070 */
[----:B------:R-:W-:-:S04]  /*b420*/  VIADD R78, R76, 0x1 ;  /* 0x000000014c4e7836 */ /* 0x000fc80000000000 */
[----:B------:R-:W-:-:S05]  /*b430*/  @P1 IMAD.MOV R78, RZ, RZ, R76 ;  /* 0x000000ffff4e1224 */ /* 0x000fca00078e024c */
[----:B------:R-:W-:Y:S01]  /*b440*/  IADD3 R68, PT, PT, R78, 0x1, RZ ;  /* 0x000000014e447810 */ /* 0x000fe20007ffe0ff */
        /* <DEDUP_REMOVED lines=40> */
.L_x_45:
[----:B------:R-:W-:Y:S05]  /*b6d0*/  BSYNC.RELIABLE B2 ;  /* 0x0000000000027941 */ /* 0x000fea0003800100 */
.L_x_44:
        /* <DEDUP_REMOVED lines=14> */
[----:B------:R-:W-:Y:S01]  /*b7c0*/  ISETP.GE.U32.AND P1, PT, R89, R74, PT ;  /* 0x0000004a5900720c */ /* 0x000fe20003f26070 */
[----:B------:R-:W-:-:S03]  /*b7d0*/  IMAD.IADD R74, R68, 0x1, -R9 ;  /* 0x00000001444a7824 */ /* 0x000fc600078e0a09 */
[----:B------:R-:W-:Y:S01]  /*b7e0*/  ISETP.LT.U32.OR P1, PT, R72, R7, !P1 ;  /* 0x000000074800720c */ /* 0x000fe20004f21470 */
[----:B------:R-:W-:-:S03]  /*b7f0*/  VIADD R68, R74, 0xffffffff ;  /* 0xffffffff4a447836 */ /* 0x000fc60000000000 */
[----:B------:R-:W-:-:S04]  /*b800*/  SEL R72, RZ, 0x1, !P1 ;  /* 0x00000001ff487807 */ /* 0x000fc80004800000 */
[----:B------:R-:W-:-:S04]  /*b810*/  ISETP.GE.U32.AND P2, PT, R91, R72, PT ;  /* 0x000000485b00720c */ /* 0x000fc80003f46070 */
[----:B------:R-:W-:Y:S01]  /*b820*/  ISETP.LT.U32.OR P2, PT, R73, R4, !P2 ;  /* 0x000000044900720c */ /* 0x000fe20005741470 */
[C---:B------:R-:W-:Y:S01]  /*b830*/  VIADD R73, R91.reuse, 0xffffffff ;  /* 0xffffffff5b497836 */ /* 0x040fe20000000000 */
[----:B------:R-:W-:Y:S02]  /*b840*/  @!P1 IADD3 R73, PT, PT, R91, RZ, RZ ;  /* 0x000000ff5b499210 */ /* 0x000fe40007ffe0ff */
[----:B------:R-:W-:-:S04]  /*b850*/  SEL R72, RZ, 0x1, !P2 ;  /* 0x00000001ff487807 */ /* 0x000fc80005000000 */
[----:B------:R-:W-:Y:S01]  /*b860*/  ISETP.GE.U32.AND P3, PT, R93, R72, PT ;  /* 0x000000485d00720c */ /* 0x000fe20003f66070 */
[----:B------:R-:W-:Y:S02]  /*b870*/  VIADD R72, R89, 0xffffffff ;  /* 0xffffffff59487836 */ /* 0x000fe40000000000 */
[----:B------:R-:W-:Y:S01]  /*b880*/  @!P0 IMAD.MOV R72, RZ, RZ, R89 ;  /* 0x000000ffff488224 */ /* 0x000fe200078e0259 */
[----:B------:R-:W-:-:S04]  /*b890*/  ISETP.LT.U32.OR P3, PT, R70, R5, !P3 ;  /* 0x000000054600720c */ /* 0x000fc80005f61470 */
        /* <DEDUP_REMOVED lines=13> */
.L_x_43:
[----:B------:R-:W-:Y:S05]  /*b970*/  BSYNC.RECONVERGENT B0 ;  /* 0x0000000000007941 */ /* 0x000fea0003800200 */
.L_x_42:
[----:B------:R-:W-:Y:S05]  /*b980*/  WARPSYNC.ALL ;  /* 0x0000000000007948 */ /* 0x000fea0003800000 */
[----:B------:R-:W-:Y:S02]  /*b990*/  HFMA2 R87, -RZ, RZ, 0, 0 ;  /* 0x00000000ff577431 */ /* 0x000fe400000001ff */
[----:B------:R-:W-:Y:S01]  /*b9a0*/  IMAD.MOV.U32 R76, RZ, RZ, RZ ;  /* 0x000000ffff4c7224 */ /* 0x000fe200078e00ff */
[----:B------:R-:W-:Y:S01]  /*b9b0*/  UMOV UR4, URZ ;  /* 0x000000ff00047c82 */ /* 0x000fe20008000000 */
[----:B------:R-:W-:Y:S02]  /*b9c0*/  IMAD.MOV.U32 R78, RZ, RZ, R37 ;  /* 0x000000ffff4e7224 */ /* 0x000fe400078e0025 */
[----:B------:R-:W-:-:S02]  /*b9d0*/  IMAD.MOV.U32 R74, RZ, RZ, RZ ;  /* 0x000000ffff4a7224 */ /* 0x000fc400078e00ff */
[----:B------:R-:W-:Y:S02]  /*b9e0*/  IMAD.MOV.U32 R80, RZ, RZ, RZ ;  /* 0x000000ffff507224 */ /* 0x000fe400078e00ff */
[----:B------:R-:W-:Y:S02]  /*b9f0*/  IMAD.MOV.U32 R89, RZ, RZ, RZ ;  /* 0x000000ffff597224 */ /* 0x000fe400078e00ff */
[----:B------:R-:W-:Y:S02]  /*ba00*/  IMAD.MOV.U32 R82, RZ, RZ, RZ ;  /* 0x000000ffff527224 */ /* 0x000fe400078e00ff */
[----:B------:R-:W-:Y:S02]  /*ba10*/  IMAD.MOV.U32 R91, RZ, RZ, RZ ;  /* 0x000000ffff5b7224 */ /* 0x000fe400078e00ff */
[----:B------:R-:W-:-:S07]  /*ba20*/  IMAD.MOV.U32 R93, RZ, RZ, RZ ;  /* 0x000000ffff5d7224 */ /* 0x000fce00078e00ff */
.L_x_46:
        /* <DEDUP_REMOVED lines=20> */
[----:B------:R-:W-:Y:S01]  /*bb70*/  IMAD R97, R22, R84, R97 ;  /* 0x0000005416617224 */ /* 0x000fe200078e0261 */
[----:B------:R-:W-:Y:S01]  /*bb80*/  LEA R95, R93, R90, 0x10 ;  /* 0x0000005a5d5f7211 */ /* 0x000fe200078e80ff */
        /* <DEDUP_REMOVED lines=9> */
[----:B------:R-:W-:Y:S01]  /*bc20*/  SHF.R.U32.HI R94, RZ, 0x10, R94 ;  /* 0x00000010ff5e7819 */ /* 0x000fe2000001165e */
[----:B------:R-:W-:-:S04]  /*bc30*/  IMAD.IADD R95, R95, 0x1, R90 ;  /* 0x000000015f5f7824 */ /* 0x000fc800078e025a */
[----:B------:R-:W-:Y:S02]  /*bc40*/  IMAD R96, R88, 0x10000, R95 ;  /* 0x0001000058607824 */ /* 0x000fe400078e025f */
[----:B------:R-:W-:Y:S02]  /*bc50*/  @P1 IMAD.MOV R93, RZ, RZ, R92 ;  /* 0x000000ffff5d1224 */ /* 0x000fe400078e025c */
[----:B------:R-:W-:Y:S01]  /*bc60*/  IMAD R91, R47, R86, R94 ;  /* 0x000000562f5b7224 */ /* 0x000fe200078e025e */
        /* <DEDUP_REMOVED lines=9> */
[----:B------:R-:W-:Y:S01]  /*bd00*/  VIADD R96, R88, 0x1 ;  /* 0x0000000158607836 */ /* 0x000fe20000000000 */
[----:B------:R-:W-:Y:S01]  /*bd10*/  SHF.R.U32.HI R90, RZ, 0x10, R90 ;  /* 0x00000010ff5a7819 */ /* 0x000fe2000001165a */
[----:B------:R-:W-:Y:S01]  /*bd20*/  IMAD R92, R33, R84, R92 ;  /* 0x00000054215c7224 */ /* 0x000fe200078e025c */
[----:B------:R-:W-:Y:S01]  /*bd30*/  ISETP.GE.U32.AND P0, PT, R91, R82, PT ;  /* 0x000000525b00720c */ /* 0x000fe20003f06070 */
[----:B------:R-:W-:-:S02]  /*bd40*/  IMAD.IADD R95, R94, 0x1, R91 ;  /* 0x000000015e5f7824 */ /* 0x000fc400078e025b */
[----:B------:R-:W-:Y:S02]  /*bd50*/  @P2 IMAD.MOV R96, RZ, RZ, R88 ;  /* 0x000000ffff602224 */ /* 0x000fe400078e0258 */
[----:B------:R-:W-:Y:S01]  /*bd60*/  VIADD R82, R89, 0x1 ;  /* 0x0000000159527836 */ /* 0x000fe20000000000 */
[----:B------:R-:W-:Y:S01]  /*bd70*/  LEA R94, R92, R95, 0x10 ;  /* 0x0000005f5c5e7211 */ /* 0x000fe200078e80ff */
[----:B------:R-:W-:Y:S02]  /*bd80*/  VIADD R88, R96, 0x1 ;  /* 0x0000000160587836 */ /* 0x000fe40000000000 */
[----:B------:R-:W-:Y:S01]  /*bd90*/  @P1 IMAD.MOV R88, RZ, RZ, R96 ;  /* 0x000000ffff581224 */ /* 0x000fe200078e0260 */
[C---:B------:R-:W-:Y:S01]  /*bda0*/  ISETP.GE.U32.AND P1, PT, R94.reuse, R91, PT ;  /* 0x0000005b5e00720c */ /* 0x040fe20003f26070 */
[----:B------:R-:W-:Y:S02]  /*bdb0*/  IMAD R95, R33, R86, R90 ;  /* 0x00000056215f7224 */ /* 0x000fe400078e025a */
[----:B------:R-:W-:-:S02]  /*bdc0*/  IMAD.IADD R91, R94, 0x1, R88 ;  /* 0x000000015e5b7824 */ /* 0x000fc400078e0258 */
[----:B------:R-:W-:Y:S01]  /*bdd0*/  IMAD R88, R23, R84, RZ ;  /* 0x0000005417587224 */ /* 0x000fe200078e02ff */
[----:B------:R-:W-:Y:S01]  /*bde0*/  LEA.HI R95, R92, R95, RZ, 0x10 ;  /* 0x0000005f5c5f7211 */ /* 0x000fe200078f80ff */
[----:B------:R-:W-:Y:S01]  /*bdf0*/  @P0 IMAD.MOV R82, RZ, RZ, R89 ;  /* 0x000000ffff520224 */ /* 0x000fe200078e0259 */
[----:B------:R-:W-:Y:S02]  /*be00*/  ISETP.GE.U32.AND P2, PT, R91, R94, PT ;  /* 0x0000005e5b00720c */ /* 0x000fe40003f46070 */
[----:B------:R-:W-:Y:S01]  /*be10*/  LOP3.LUT R99, R88, 0xffff, RZ, 0xc0, !PT ;  /* 0x0000ffff58637812 */ /* 0x000fe200078ec0ff */
[C---:B------:R-:W-:Y:S01]  /*be20*/  VIADD R92, R95.reuse, 0x1 ;  /* 0x000000015f5c7836 */ /* 0x040fe20000000000 */
[----:B------:R-:W-:Y:S01]  /*be30*/  ISETP.GE.U32.AND P0, PT, R82, R89, PT ;  /* 0x000000595200720c */ /* 0x000fe20003f06070 */
[----:B------:R-:W-:Y:S01]  /*be40*/  VIADD R89, R80, 0x1 ;  /* 0x0000000150597836 */ /* 0x000fe20000000000 */
[----:B------:R-:W-:Y:S01]  /*be50*/  @P1 IADD3 R92, PT, PT, R95, RZ, RZ ;  /* 0x000000ff5f5c1210 */ /* 0x000fe20007ffe0ff */
[----:B------:R-:W-:Y:S01]  /*be60*/  IMAD.IADD R90, R99, 0x1, R82 ;  /* 0x00000001635a7824 */ /* 0x000fe200078e0252 */
[----:B------:R-:W-:-:S03]  /*be70*/  SHF.R.U32.HI R95, RZ, 0x10, R88 ;  /* 0x00000010ff5f7819 */ /* 0x000fc60000011658 */
[----:B------:R-:W-:Y:S02]  /*be80*/  IMAD R99, R97, 0x10000, R90 ;  /* 0x0001000061637824 */ /* 0x000fe400078e025a */
[----:B------:R-:W-:Y:S02]  /*be90*/  VIADD R88, R92, 0x1 ;  /* 0x000000015c587836 */ /* 0x000fe40000000000 */
[----:B------:R-:W-:Y:S01]  /*bea0*/  @P2 IMAD.MOV R88, RZ, RZ, R92 ;  /* 0x000000ffff582224 */ /* 0x000fe200078e025c */
[C---:B------:R-:W-:Y:S01]  /*beb0*/  ISETP.GE.U32.AND P1, PT, R99.reuse, R82, PT ;  /* 0x000000526300720c */ /* 0x040fe20003f26070 */
[----:B------:R-:W-:Y:S01]  /*bec0*/  IMAD R90, R22, R86, R95 ;  /* 0x00000056165a7224 */ /* 0x000fe200078e025f */
[----:B------:R-:W-:Y:S01]  /*bed0*/  @P0 IADD3 R89, PT, PT, R80, RZ, RZ ;  /* 0x000000ff50590210 */ /* 0x000fe20007ffe0ff */
[----:B------:R-:W-:Y:S02]  /*bee0*/  IMAD.IADD R82, R99, 0x1, R88 ;  /* 0x0000000163527824 */ /* 0x000fe400078e0258 */
[----:B------:R-:W-:Y:S01]  /*bef0*/  IMAD R88, R17, R84, RZ ;  /* 0x0000005411587224 */ /* 0x000fe200078e02ff */
[----:B------:R-:W-:Y:S01]  /*bf00*/  LEA.HI R90, R97, R90, RZ, 0x10 ;  /* 0x0000005a615a7211 */ /* 0x000fe200078f80ff */
[----:B------:R-:W-:Y:S01]  /*bf10*/  IMAD R95, R17, R86, RZ ;  /* 0x00000056115f7224 */ /* 0x000fe200078e02ff */
[----:B------:R-:W-:-:S02]  /*bf20*/  ISETP.GE.U32.AND P2, PT, R82, R99, PT ;  /* 0x000000635200720c */ /* 0x000fc40003f46070 */
[----:B------:R-:W-:Y:S01]  /*bf30*/  LOP3.LUT R92, R88, 0xffff, RZ, 0xc0, !PT ;  /* 0x0000ffff585c7812 */ /* 0x000fe200078ec0ff */
[----:B------:R-:W-:Y:S01]  /*bf40*/  VIADD R94, R90, 0x1 ;  /* 0x000000015a5e7836 */ /* 0x000fe20000000000 */
[----:B------:R-:W-:Y:S01]  /*bf50*/  SHF.R.U32.HI R97, RZ, 0x10, R88 ;  /* 0x00000010ff617819 */ /* 0x000fe20000011658 */
[----:B------:R-:W-:Y:S01]  /*bf60*/  IMAD R95, R16, R84, R95 ;  /* 0x00000054105f7224 */ /* 0x000fe200078e025f */
[----:B------:R-:W-:Y:S01]  /*bf70*/  ISETP.GE.U32.AND P0, PT, R89, R80, PT ;  /* 0x000000505900720c */ /* 0x000fe20003f06070 */
[----:B------:R-:W-:Y:S02]  /*bf80*/  IMAD.IADD R92, R92, 0x1, R89 ;  /* 0x000000015c5c7824 */ /* 0x000fe400078e0259 */
[----:B------:R-:W-:Y:S02]  /*bf90*/  @P1 IMAD.MOV R94, RZ, RZ, R90 ;  /* 0x000000ffff5e1224 */ /* 0x000fe400078e025a */
[----:B------:R-:W-:Y:S02]  /*bfa0*/  IMAD R92, R95, 0x10000, R92 ;  /* 0x000100005f5c7824 */ /* 0x000fe400078e025c */
        /* <DEDUP_REMOVED lines=8> */
[----:B------:R-:W-:Y:S02]  /*c030*/  ISETP.GE.U32.AND P2, PT, R89, R92, PT ;  /* 0x0000005c5900720c */ /* 0x000fe40003f46070 */
[----:B------:R-:W-:Y:S01]  /*c040*/  IADD3 R80, PT, PT, R87, 0x1, RZ ;  /* 0x0000000157507810 */ /* 0x000fe20007ffe0ff */
        /* <DEDUP_REMOVED lines=13> */
[----:B------:R-:W-:-:S02]  /*c120*/  VIADD R87, R74, 0x1 ;  /* 0x000000014a577836 */ /* 0x000fc40000000000 */
[----:B------:R-:W-:Y:S01]  /*c130*/  IMAD.IADD R80, R99, 0x1, R88 ;  /* 0x0000000163507824 */ /* 0x000fe200078e0258 */
[----:B------:R-:W-:Y:S01]  /*c140*/  LEA.HI R90, R97, R90, RZ, 0x10 ;  /* 0x0000005a615a7211 */ /* 0x000fe200078f80ff */
[C---:B------:R-:W-:Y:S02]  /*c150*/  IMAD R88, R13.reuse, R84, RZ ;  /* 0x000000540d587224 */ /* 0x040fe400078e02ff */
[----:B------:R-:W-:Y:S01]  /*c160*/  IMAD R95, R13, R86, RZ ;  /* 0x000000560d5f7224 */ /* 0x000fe200078e02ff */
[----:B------:R-:W-:Y:S01]  /*c170*/  ISETP.GE.U32.AND P2, PT, R80, R99, PT ;  /* 0x000000635000720c */ /* 0x000fe20003f46070 */
[----:B------:R-:W-:Y:S01]  /*c180*/  @P0 IMAD.MOV R87, RZ, RZ, R74 ;  /* 0x000000ffff570224 */ /* 0x000fe200078e024a */
[----:B------:R-:W-:Y:S01]  /*c190*/  LOP3.LUT R92, R88, 0xffff, RZ, 0xc0, !PT ;  /* 0x0000ffff585c7812 */ /* 0x000fe200078ec0ff */
[----:B------:R-:W-:Y:S01]  /*c1a0*/  VIADD R94, R90, 0x1 ;  /* 0x000000015a5e7836 */ /* 0x000fe20000000000 */
[----:B------:R-:W-:Y:S01]  /*c1b0*/  SHF.R.U32.HI R97, RZ, 0x10, R88 ;  /* 0x00000010ff617819 */ /* 0x000fe20000011658 */
[----:B------:R-:W-:Y:S01]  /*c1c0*/  @P1 IMAD.MOV R94, RZ, RZ, R90 ;  /* 0x000000ffff5e1224 */ /* 0x000fe200078e025a */
[----:B------:R-:W-:Y:S01]  /*c1d0*/  ISETP.GE.U32.AND P0, PT, R87, R74, PT ;  /* 0x0000004a5700720c */ /* 0x000fe20003f06070 */
[----:B------:R-:W-:-:S02]  /*c1e0*/  IMAD R95, R12, R84, R95 ;  /* 0x000000540c5f7224 */ /* 0x000fc400078e025f */
[----:B------:R-:W-:Y:S01]  /*c1f0*/  IMAD.IADD R92, R92, 0x1, R87 ;  /* 0x000000015c5c7824 */ /* 0x000fe200078e0257 */
[----:B------:R-:W-:Y:S01]  /*c200*/  IADD3 R88, PT, PT, R94, 0x1, RZ ;  /* 0x000000015e587810 */ /* 0x000fe20007ffe0ff */
[----:B------:R-:W-:Y:S02]  /*c210*/  IMAD R74, R12, R86, R97 ;  /* 0x000000560c4a7224 */ /* 0x000fe400078e0261 */
[C---:B------:R-:W-:Y:S02]  /*c220*/  IMAD R92, R95.reuse, 0x10000, R92 ;  /* 0x000100005f5c7824 */ /* 0x040fe400078e025c */
[----:B------:R-:W-:Y:S01]  /*c230*/  @P2 IMAD.MOV R88, RZ, RZ, R94 ;  /* 0x000000ffff582224 */ /* 0x000fe200078e025e */
[----:B------:R-:W-:Y:S01]  /*c240*/  LEA.HI R74, R95, R74, RZ, 0x10 ;  /* 0x0000004a5f4a7211 */ /* 0x000fe200078f80ff */
[----:B------:R-:W-:Y:S01]  /*c250*/  VIADD R95, R76, 0x1 ;  /* 0x000000014c5f7836 */ /* 0x000fe20000000000 */
[C---:B------:R-:W-:Y:S01]  /*c260*/  ISETP.GE.U32.AND P1, PT, R92.reuse, R87, PT ;  /* 0x000000575c00720c */ /* 0x040fe20003f26070 */
[----:B------:R-:W-:-:S02]  /*c270*/  IMAD.IADD R87, R92, 0x1, R88 ;  /* 0x000000015c577824 */ /* 0x000fc400078e0258 */
[C---:B------:R-:W-:Y:S02]  /*c280*/  IMAD R88, R10.reuse, R84, RZ ;  /* 0x000000540a587224 */ /* 0x040fe400078e02ff */
[----:B------:R-:W-:Y:S01]  /*c290*/  @P0 IMAD.MOV R95, RZ, RZ, R76 ;  /* 0x000000ffff5f0224 */ /* 0x000fe200078e024c */
[----:B------:R-:W-:Y:S01]  /*c2a0*/  ISETP.GE.U32.AND P2, PT, R87, R92, PT ;  /* 0x0000005c5700720c */ /* 0x000fe20003f46070 */
[----:B------:R-:W-:Y:S01]  /*c2b0*/  IMAD R90, R10, R86, RZ ;  /* 0x000000560a5a7224 */ /* 0x000fe200078e02ff */
[----:B------:R-:W-:Y:S01]  /*c2c0*/  LOP3.LUT R92, R88, 0xffff, RZ, 0xc0, !PT ;  /* 0x0000ffff585c7812 */ /* 0x000fe200078ec0ff */
[----:B------:R-:W-:Y:S01]  /*c2d0*/  VIADD R94, R74, 0x1 ;  /* 0x000000014a5e7836 */ /* 0x000fe20000000000 */
[----:B------:R-:W-:Y:S01]  /*c2e0*/  SHF.R.U32.HI R88, RZ, 0x10, R88 ;  /* 0x00000010ff587819 */ /* 0x000fe20000011658 */
[----:B------:R-:W-:Y:S01]  /*c2f0*/  IMAD R90, R51, R84, R90 ;  /* 0x00000054335a7224 */ /* 0x000fe200078e025a */
[----:B------:R-:W-:Y:S01]  /*c300*/  IADD3 R97, PT, PT, R92, R95, RZ ;  /* 0x0000005f5c617210 */ /* 0x000fe20007ffe0ff */
[----:B------:R-:W-:-:S02]  /*c310*/  @P1 IMAD.MOV R94, RZ, RZ, R74 ;  /* 0x000000ffff5e1224 */ /* 0x000fc400078e024a */
[----:B------:R-:W-:Y:S02]  /*c320*/  IMAD R99, R51, R86, R88 ;  /* 0x0000005633637224 */ /* 0x000fe400078e0258 */
[----:B------:R-:W-:Y:S02]  /*c330*/  IMAD R97, R90, 0x10000, R97 ;  /* 0x000100005a617824 */ /* 0x000fe400078e0261 */
[----:B------:R-:W-:Y:S01]  /*c340*/  VIADD R74, R94, 0x1 ;  /* 0x000000015e4a7836 */ /* 0x000fe20000000000 */
[----:B------:R-:W-:Y:S01]  /*c350*/  LEA.HI R99, R90, R99, RZ, 0x10 ;  /* 0x000000635a637211 */ /* 0x000fe200078f80ff */
[----:B------:R-:W-:Y:S01]  /*c360*/  @P2 IMAD.MOV R74, RZ, RZ, R94 ;  /* 0x000000ffff4a2224 */ /* 0x000fe200078e025e */
[----:B------:R-:W-:-:S03]  /*c370*/  ISETP.GE.U32.AND P0, PT, R97, R95, PT ;  /* 0x0000005f6100720c */ /* 0x000fc60003f06070 */
[----:B------:R-:W-:Y:S02]  /*c380*/  IMAD.IADD R74, R97, 0x1, R74 ;  /* 0x00000001614a7824 */ /* 0x000fe400078e024a */
[----:B------:R-:W-:-:S03]  /*c390*/  VIADD R84, R99, 0x1 ;  /* 0x0000000163547836 */ /* 0x000fc60000000000 */
[----:B------:R-:W-:-:S05]  /*c3a0*/  ISETP.GE.U32.AND P1, PT, R74, R97, PT ;  /* 0x000000614a00720c */ /* 0x000fca0003f26070 */
[----:B------:R-:W-:Y:S02]  /*c3b0*/  @P0 IADD3 R84, PT, PT, R99, RZ, RZ ;  /* 0x000000ff63540210 */ /* 0x000fe40007ffe0ff */
[----:B------:R-:W-:-:S03]  /*c3c0*/  ISETP.GE.U32.AND P0, PT, R95, R76, PT ;  /* 0x0000004c5f00720c */ /* 0x000fc60003f06070 */
[----:B------:R-:W-:-:S03]  /*c3d0*/  VIADD R86, R84, 0x1 ;  /* 0x0000000154567836 */ /* 0x000fc60000000000 */
[----:B------:R-:W-:-:S04]  /*c3e0*/  @P1 IMAD.MOV R86, RZ, RZ, R84 ;  /* 0x000000ffff561224 */ /* 0x000fc800078e0254 */
[----:B------:R-:W-:-:S03]  /*c3f0*/  VIADD R76, R86, 0x1 ;  /* 0x00000001564c7836 */ /* 0x000fc60000000000 */
        /* <DEDUP_REMOVED lines=40> */
.L_x_50:
[----:B------:R-:W-:Y:S05]  /*c680*/  BSYNC.RELIABLE B2 ;  /* 0x0000000000027941 */ /* 0x000fea0003800100 */
.L_x_49:
        /* <DEDUP_REMOVED lines=41> */
.L_x_48:
[----:B------:R-:W-:Y:S05]  /*c920*/  BSYNC.RECONVERGENT B0 ;  /* 0x0000000000007941 */ /* 0x000fea0003800200 */
.L_x_47:
[----:B------:R-:W-:Y:S05]  /*c930*/  WARPSYNC.ALL ;  /* 0x0000000000007948 */ /* 0x000fea0003800000 */
[----:B------:R-:W-:Y:S01]  /*c940*/  LOP3.LUT R10, R64, R65, R69, 0xfe, !PT ;  /* 0x00000041400a7212 */ /* 0x000fe200078efe45 */
[----:B------:R-:W-:Y:S01]  /*c950*/  BSSY.RECONVERGENT B0, `(.L_x_51) ;  /* 0x000e055000007945 */ /* 0x000fe20003800200 */
[C---:B------:R-:W-:Y:S01]  /*c960*/  IADD3 R33, PT, PT, R1.reuse, 0x184, RZ ;  /* 0x0000018401217810 */ /* 0x040fe20007ffe0ff */
[C---:B------:R-:W-:Y:S01]  /*c970*/  VIADD R23, R1.reuse, 0x228 ;  /* 0x0000022801177836 */ /* 0x040fe20000000000 */
[----:B------:R-:W-:Y:S01]  /*c980*/  LOP3.LUT R10, R62, R63, R10, 0xfe, !PT ;  /* 0x0000003f3e0a7212 */ /* 0x000fe200078efe0a */
[----:B------:R-:W-:-:S03]  /*c990*/  VIADD R22, R1, 0x28c ;  /* 0x0000028c01167836 */ /* 0x000fc60000000000 */
[----:B------:R-:W-:-:S04]  /*c9a0*/  LOP3.LUT R13, R58, R61, R10, 0xfe, !PT ;  /* 0x0000003d3a0d7212 */ /* 0x000fc800078efe0a */
[----:B------:R-:W-:-:S13]  /*c9b0*/  LOP3.LUT P0, RZ, R60, R13, RZ, 0xfc, !PT ;  /* 0x0000000d3cff7212 */ /* 0x000fda000780fcff */
[----:B------:R-:W-:Y:S05]  /*c9c0*/  @!P0 BRA `(.L_x_52) ;  /* 0x000002ec00988947 */ /* 0x000fea0003800000 */
[----:B------:R-:W-:Y:S02]  /*c9d0*/  LOP3.LUT R10, R61, R60, R58, 0xfe, !PT ;  /* 0x0000003c3d0a7212 */ /* 0x000fe400078efe3a */
[----:B------:R-:W-:Y:S02]  /*c9e0*/  ISETP.EQ.AND P1, PT, R69, 0x1, PT ;  /* 0x000000014500780c */ /* 0x000fe40003f22270 */
[----:B------:R-:W-:-:S04]  /*c9f0*/  LOP3.LUT R10, R63, R10, R62, 0xfe, !PT ;  /* 0x0000000a3f0a7212 */ /* 0x000fc800078efe3e */
[----:B------:R-:W-:-:S13]  /*ca00*/  LOP3.LUT P0, RZ, R65, R10, R64, 0xfe, !PT ;  /* 0x0000000a41ff7212 */ /* 0x000fda000780fe40 */
[----:B------:R-:W-:Y:S05]  /*ca10*/  @!P0 BRA P1, `(.L_x_52) ;  /* 0x000002ec00848947 */ /* 0x000fea0000800000 */
[----:B------:R-:W-:Y:S01]  /*ca20*/  ISETP.NE.AND P1, PT, R8, RZ, PT ;  /* 0x000000ff0800720c */ /* 0x000fe20003f25270 */
[----:B------:R-:W-:Y:S01]  /*ca30*/  VIADD R16, R3, 0xffffffff ;  /* 0xffffffff03107836 */ /* 0x000fe20000000000 */
[----:B------:R-:W-:Y:S01]  /*ca40*/  IADD3 R47, PT, PT, R4, -0x1, RZ ;  /* 0xffffffff042f7810 */ /* 0x000fe20007ffe0ff */
[----:B------:R-:W-:Y:S01]  /*ca50*/  VIADD R14, R9, 0xffffffff ;  /* 0xffffffff090e7836 */ /* 0x000fe20000000000 */
[----:B------:R-:W-:Y:S01]  /*ca60*/  SEL R13, RZ, 0x1, P1 ;  /* 0x00000001ff0d7807 */ /* 0x000fe20000800000 */
[----:B------:R-:W-:Y:S01]  /*ca70*/  VIADD R17, R2, 0xffffffff ;  /* 0xffffffff02117836 */ /* 0x000fe20000000000 */
[----:B------:R-:W-:Y:S01]  /*ca80*/  MOV R15, R16 ;  /* 0x00000010000f7202 */ /* 0x000fe20000000f00 */
[----:B------:R-:W-:Y:S01]  /*ca90*/  VIADD R46, R5, 0xffffffff ;  /* 0xffffffff052e7836 */ /* 0x000fe20000000000 */
[----:B------:R-:W-:Y:S01]  /*caa0*/  ISETP.GT.U32.AND P1, PT, R13, R6, PT ;  /* 0x000000060d00720c */ /* 0x000fe20003f24070 */
[----:B------:R-:W-:Y:S01]  /*cab0*/  VIADD R48, R7, 0xffffffff ;  /* 0xffffffff07307836 */ /* 0x000fe20000000000 */
[----:B------:R-:W-:Y:S01]  /*cac0*/  ISETP.EQ.AND P0, PT, R69, 0x2, !P0 ;  /* 0x000000024500780c */ /* 0x000fe20004702270 */
[----:B------:R-:W-:Y:S01]  /*cad0*/  VIADD R49, R6, 0xffffffff ;  /* 0xffffffff06317836 */ /* 0x000fe20000000000 */
[----:B------:R-:W-:-:S04]  /*cae0*/  SEL R10, RZ, 0x1, !P1 ;  /* 0x00000001ff0a7807 */ /* 0x000fc80004800000 */
[----:B------:R-:W-:Y:S02]  /*caf0*/  ISETP.GT.U32.AND P2, PT, R10, R7, PT ;  /* 0x000000070a00720c */ /* 0x000fe40003f44070 */
[----:B------:R-:W-:Y:S02]  /*cb00*/  MOV R12, R49 ;  /* 0x00000031000c7202 */ /* 0x000fe40000000f00 */
[----:B------:R-:W-:-:S04]  /*cb10*/  SEL R13, RZ, 0x1, !P2 ;  /* 0x00000001ff0d7807 */ /* 0x000fc80005000000 */
[----:B------:R-:W-:-:S04]  /*cb20*/  ISETP.GT.U32.AND P3, PT, R13, R4, PT ;  /* 0x000000040d00720c */ /* 0x000fc80003f64070 */
[----:B------:R-:W-:-:S04]  /*cb30*/  SEL R10, RZ, 0x1, !P3 ;  /* 0x00000001ff0a7807 */ /* 0x000fc80005800000 */
[----:B------:R-:W-:-:S04]  /*cb40*/  ISETP.GT.U32.AND P4, PT, R10, R5, PT ;  /* 0x000000050a00720c */ /* 0x000fc80003f84070 */
[----:B------:R-:W-:-:S04]  /*cb50*/  SEL R13, RZ, 0x1, !P4 ;  /* 0x00000001ff0d7807 */ /* 0x000fc80006000000 */
[----:B------:R-:W-:Y:S01]  /*cb60*/  ISETP.GT.U32.AND P5, PT, R13, R2, PT ;  /* 0x000000020d00720c */ /* 0x000fe20003fa4070 */
[----:B------:R-:W-:-:S03]  /*cb70*/  IMAD.MOV.U32 R13, RZ, RZ, R14 ;  /* 0x000000ffff0d7224 */ /* 0x000fc600078e000e */
[----:B------:R-:W-:-:S04]  /*cb80*/  SEL R10, RZ, 0x1, !P5 ;  /* 0x00000001ff0a7807 */ /* 0x000fc80006800000 */
[----:B------:R-:W-:Y:S01]  /*cb90*/  ISETP.GT.U32.AND P6, PT, R10, R3, PT ;  /* 0x000000030a00720c */ /* 0x000fe20003fc4070 */
[----:B------:R-:W-:Y:S02]  /*cba0*/  IMAD.MOV.U32 R10, RZ, RZ, R17 ;  /* 0x000000ffff0a7224 */ /* 0x000fe400078e0011 */
[----:B------:R-:W-:Y:S02]  /*cbb0*/  @!P4 IMAD.MOV R10, RZ, RZ, R2 ;  /* 0x000000ffff0ac224 */ /* 0x000fe400078e0202 */
[----:B------:R-:W-:-:S05]  /*cbc0*/  @!P5 IMAD.MOV R15, RZ, RZ, R3 ;  /* 0x000000ffff0fd224 */ /* 0x000fca00078e0203 */
[----:B------:R-:W-:Y:S01]  /*cbd0*/  ISETP.NE.AND P5, PT, R58, R15, PT ;  /* 0x0000000f3a00720c */ /* 0x000fe20003fa5270 */
[----:B------:R-:W-:Y:S02]  /*cbe0*/  IMAD.MOV.U32 R15, RZ, RZ, R46 ;  /* 0x000000ffff0f7224 */ /* 0x000fe400078e002e */
[----:B------:R-:W-:Y:S01]  /*cbf0*/  @!P6 IMAD.MOV R13, RZ, RZ, R9 ;  /* 0x000000ffff0de224 */ /* 0x000fe200078e0209 */
[----:B------:R-:W-:Y:S01]  /*cc00*/  ISETP.NE.AND P6, PT, R8, RZ, PT ;  /* 0x000000ff0800720c */ /* 0x000fe20003fc5270 */
[----:B------:R-:W-:-:S03]  /*cc10*/  @!P3 IMAD.MOV R15, RZ, RZ, R5 ;  /* 0x000000ffff0fb224 */ /* 0x000fc600078e0205 */
[----:B------:R-:W-:Y:S01]  /*cc20*/  ISETP.EQ.AND P4, PT, R60, R13, !P5 ;  /* 0x0000000d3c00720c */ /* 0x000fe20006f82270 */
[----:B------:R-:W-:Y:S02]  /*cc30*/  IMAD.MOV.U32 R13, RZ, RZ, R48 ;  /* 0x000000ffff0d7224 */ /* 0x000fe400078e0030 */
[----:B------:R-:W-:Y:S01]  /*cc40*/  @!P1 IMAD.MOV R13, RZ, RZ, R7 ;  /* 0x000000ffff0d9224 */ /* 0x000fe200078e0207 */
[----:B------:R-:W-:Y:S01]  /*cc50*/  ISETP.EQ.AND P4, PT, R61, R10, P4 ;  /* 0x0000000a3d00720c */ /* 0x000fe20002782270 */
[----:B------:R-:W-:Y:S02]  /*cc60*/  IMAD.MOV.U32 R10, RZ, RZ, R47 ;  /* 0x000000ffff0a7224 */ /* 0x000fe400078e002f */
[----:B------:R-:W-:Y:S01]  /*cc70*/  @!P2 IMAD.MOV R10, RZ, RZ, R4 ;  /* 0x000000ffff0aa224 */ /* 0x000fe200078e0204 */
[----:B------:R-:W-:Y:S01]  /*cc80*/  ISETP.EQ.AND P4, PT, R62, R15, P4 ;  /* 0x0000000f3e00720c */ /* 0x000fe20002782270 */
[----:B------:R-:W-:-:S03]  /*cc90*/  @P6 IMAD.MOV R12, RZ, RZ, R6 ;  /* 0x000000ffff0c6224 */ /* 0x000fc600078e0206 */
[----:B------:R-:W-:Y:S01]  /*cca0*/  ISETP.EQ.AND P4, PT, R63, R10, P4 ;  /* 0x0000000a3f00720c */ /* 0x000fe20002782270 */
[----:B------:R-:W-:-:S03]  /*ccb0*/  VIADD R10, R8, 0xffffffff ;  /* 0xffffffff080a7836 */ /* 0x000fc60000000000 */
[----:B------:R-:W-:-:S04]  /*ccc0*/  ISETP.EQ.AND P4, PT, R64, R13, P4 ;  /* 0x0000000d4000720c */ /* 0x000fc80002782270 */
[----:B------:R-:W-:-:S04]  /*ccd0*/  ISETP.EQ.AND P4, PT, R65, R12, P4 ;  /* 0x0000000c4100720c */ /* 0x000fc80002782270 */
[----:B------:R-:W-:-:S04]  /*cce0*/  ISETP.EQ.AND P4, PT, R69, R10, P4 ;  /* 0x0000000a4500720c */ /* 0x000fc80002782270 */
[----:B------:R-:W-:-:S13]  /*ccf0*/  PLOP3.LUT P0, PT, P4, P0, PT, 0xf8, 0x8f ;  /* 0x00000000008f781c */ /* 0x000fda0002701f70 */
[----:B------:R-:W-:Y:S05]  /*cd00*/  @P0 BRA `(.L_x_52) ;  /* 0x000002e800c80947 */ /* 0x000fea0003800000 */
[----:B------:R-:W-:Y:S01]  /*cd10*/  ISETP.GE.U32.AND P1, PT, R8, 0x2, PT ;  /* 0x000000020800780c */ /* 0x000fe20003f26070 */
[----:B------:R-:W-:Y:S02]  /*cd20*/  IMAD.MOV.U32 R15, RZ, RZ, R16 ;  /* 0x000000ffff0f7224 */ /* 0x000fe400078e0010 */
[----:B------:R-:W-:Y:S01]  /*cd30*/  IMAD.MOV.U32 R12, RZ, RZ, R47 ;  /* 0x000000ffff0c7224 */ /* 0x000fe200078e002f */
[----:B------:R-:W-:-:S04]  /*cd40*/  SEL R13, RZ, 0x1, P1 ;  /* 0x00000001ff0d7807 */ /* 0x000fc80000800000 */
[----:B------:R-:W-:-:S04]  /*cd50*/  ISETP.GT.U32.AND P2, PT, R13, R6, PT ;  /* 0x000000060d00720c */ /* 0x000fc80003f44070 */
[----:B------:R-:W-:-:S04]  /*cd60*/  SEL R10, RZ, 0x1, !P2 ;  /* 0x00000001ff0a7807 */ /* 0x000fc80005000000 */
[----:B------:R-:W-:-:S04]  /*cd70*/  ISETP.GT.U32.AND P3, PT, R10, R7, PT ;  /* 0x000000070a00720c */ /* 0x000fc80003f64070 */
[----:B------:R-:W-:-:S04]  /*cd80*/  SEL R13, RZ, 0x1, !P3 ;  /* 0x00000001ff0d7807 */ /* 0x000fc80005800000 */
[----:B------:R-:W-:-:S04]  /*cd90*/  ISETP.GT.U32.AND P4, PT, R13, R4, PT ;  /* 0x000000040d00720c */ /* 0x000fc80003f84070 */
[----:B------:R-:W-:Y:S02]  /*cda0*/  SEL R10, RZ, 0x1, !P4 ;  /* 0x00000001ff0a7807 */ /* 0x000fe40006000000 */
[----:B------:R-:W-:Y:S02]  /*cdb0*/  @!P3 IADD3 R12, PT, PT, R4, RZ, RZ ;  /* 0x000000ff040cb210 */ /* 0x000fe40007ffe0ff */
[----:B------:R-:W-:-:S04]  /*cdc0*/  ISETP.GT.U32.AND P5, PT, R10, R5, PT ;  /* 0x000000050a00720c */ /* 0x000fc80003fa4070 */
[----:B------:R-:W-:-:S04]  /*cdd0*/  SEL R13, RZ, 0x1, !P5 ;  /* 0x00000001ff0d7807 */ /* 0x000fc80006800000 */
[----:B------:R-:W-:Y:S01]  /*cde0*/  ISETP.GT.U32.AND P0, PT, R13, R2, PT ;  /* 0x000000020d00720c */ /* 0x000fe20003f04070 */
[----:B------:R-:W-:-:S03]  /*cdf0*/  IMAD.MOV.U32 R13, RZ, RZ, R14 ;  /* 0x000000ffff0d7224 */ /* 0x000fc600078e000e */
[----:B------:R-:W-:-:S04]  /*ce00*/  SEL R10, RZ, 0x1, !P0 ;  /* 0x00000001ff0a7807 */ /* 0x000fc80004000000 */
[----:B------:R-:W-:Y:S02]  /*ce10*/  ISETP.GT.U32.AND P6, PT, R10, R3, PT ;  /* 0x000000030a00720c */ /* 0x000fe40003fc4070 */
[----:B------:R-:W-:Y:S01]  /*ce20*/  MOV R10, R17 ;  /* 0x00000011000a7202 */ /* 0x000fe20000000f00 */
[----:B------:R-:W-:Y:S02]  /*ce30*/  @!P5 IMAD.MOV R10, RZ, RZ, R2 ;  /* 0x000000ffff0ad224 */ /* 0x000fe400078e0202 */
[----:B------:R-:W-:-:S05]  /*ce40*/  @!P0 IMAD.MOV R15, RZ, RZ, R3 ;  /* 0x000000ffff0f8224 */ /* 0x000fca00078e0203 */
[----:B------:R-:W-:Y:S01]  /*ce50*/  ISETP.NE.AND P0, PT, R58, R15, PT ;  /* 0x0000000f3a00720c */ /* 0x000fe20003f05270 */
[----:B------:R-:W-:Y:S02]  /*ce60*/  IMAD.MOV.U32 R15, RZ, RZ, R46 ;  /* 0x000000ffff0f7224 */ /* 0x000fe400078e002e */
[----:B------:R-:W-:Y:S02]  /*ce70*/  @!P6 IMAD.MOV R13, RZ, RZ, R9 ;  /* 0x000000ffff0de224 */ /* 0x000fe400078e0209 */
[----:B------:R-:W-:-:S03]  /*ce80*/  @!P4 IMAD.MOV R15, RZ, RZ, R5 ;  /* 0x000000ffff0fc224 */ /* 0x000fc600078e0205 */
[----:B------:R-:W-:Y:S01]  /*ce90*/  ISETP.EQ.AND P0, PT, R60, R13, !P0 ;  /* 0x0000000d3c00720c */ /* 0x000fe20004702270 */
[----:B------:R-:W-:Y:S02]  /*cea0*/  IMAD.MOV.U32 R13, RZ, RZ, R48 ;  /* 0x000000ffff0d7224 */ /* 0x000fe400078e0030 */
[----:B------:R-:W-:Y:S01]  /*ceb0*/  @!P2 IMAD.MOV R13, RZ, RZ, R7 ;  /* 0x000000ffff0da224 */ /* 0x000fe200078e0207 */
[----:B------:R-:W-:Y:S01]  /*cec0*/  ISETP.EQ.AND P0, PT, R61, R10, P0 ;  /* 0x0000000a3d00720c */ /* 0x000fe20000702270 */
[----:B------:R-:W-:Y:S02]  /*ced0*/  IMAD.MOV.U32 R10, RZ, RZ, R49 ;  /* 0x000000ffff0a7224 */ /* 0x000fe400078e0031 */
[----:B------:R-:W-:Y:S01]  /*cee0*/  @P1 IMAD.MOV R10, RZ, RZ, R6 ;  /* 0x000000ffff0a1224 */ /* 0x000fe200078e0206 */
[----:B------:R-:W-:-:S04]  /*cef0*/  ISETP.EQ.AND P0, PT, R62, R15, P0 ;  /* 0x0000000f3e00720c */ /* 0x000fc80000702270 */
[----:B------:R-:W-:Y:S01]  /*cf00*/  ISETP.EQ.AND P0, PT, R63, R12, P0 ;  /* 0x0000000c3f00720c */ /* 0x000fe20000702270 */
[----:B------:R-:W-:-:S03]  /*cf10*/  VIADD R12, R8, 0xfffffffe ;  /* 0xfffffffe080c7836 */ /* 0x000fc60000000000 */
[----:B------:R-:W-:Y:S02]  /*cf20*/  ISETP.EQ.AND P0, PT, R64, R13, P0 ;  /* 0x0000000d4000720c */ /* 0x000fe40000702270 */
[----:B------:R-:W-:Y:S02]  /*cf30*/  ISETP.EQ.AND P1, PT, R69, R12, PT ;  /* 0x0000000c4500720c */ /* 0x000fe40003f22270 */
[----:B------:R-:W-:-:S13]  /*cf40*/  ISETP.EQ.AND P0, PT, R65, R10, P0 ;  /* 0x0000000a4100720c */ /* 0x000fda0000702270 */
[----:B------:R-:W-:Y:S05]  /*cf50*/  @P0 BRA P1, `(.L_x_52) ;  /* 0x000002e800340947 */ /* 0x000fea0000800000 */
[----:B------:R-:W-:Y:S01]  /*cf60*/  LOP3.LUT R10, R72, R75, R77, 0xfe, !PT ;  /* 0x0000004b480a7212 */ /* 0x000fe200078efe4d */
[----:B------:R-:W-:Y:S01]  /*cf70*/  BSSY.RECONVERGENT B2, `(.L_x_53) ;  /* 0x0000181000027945 */ /* 0x000fe20003800200 */
[----:B------:R-:W-:Y:S02]  /*cf80*/  PLOP3.LUT P0, PT, PT, PT, PT, 0x80, 0x8 ;  /* 0x000000000008781c */ /* 0x000fe40003f0f070 */
[----:B------:R-:W-:-:S04]  /*cf90*/  LOP3.LUT R10, R70, R73, R10, 0xfe, !PT ;  /* 0x00000049460a7212 */ /* 0x000fc800078efe0a */
[----:B------:R-:W-:-:S04]  /*cfa0*/  LOP3.LUT R13, R66, R71, R10, 0xfe, !PT ;  /* 0x00000047420d7212 */ /* 0x000fc800078efe0a */
[----:B------:R-:W-:-:S13]  /*cfb0*/  LOP3.LUT P1, RZ, R68, R13, RZ, 0xfc, !PT ;  /* 0x0000000d44ff7212 */ /* 0x000fda000782fcff */
[----:B------:R-:W-:Y:S05]  /*cfc0*/  @!P1 BRA `(.L_x_54) ;  /* 0x0000001400ec9947 */ /* 0x000fea0003800000 */
        /* <DEDUP_REMOVED lines=38> */
.L_x_58:
[----:B------:R-:W-:Y:S05]  /*d230*/  BSYNC.RELIABLE B4 ;  /* 0x0000000000047941 */ /* 0x000fea0003800100 */
.L_x_57:
        /* <DEDUP_REMOVED lines=40> */
[----:B------:R-:W-:-:S05]  /*d4c0*/  @!P5 IMAD.MOV R68, RZ, RZ, R10 ;  /* 0x000000ffff44d224 */ /* 0x000fca00078e020a */
[----:B------:R-:W-:-:S13]  /*d4d0*/  ISETP.GE.U32.AND P0, PT, R68, R9, PT ;  /* 0x000000094400720c */ /* 0x000fda0003f06070 */
        /* <DEDUP_REMOVED lines=28> */
[----:B------:R-:W-:Y:S02]  /*d6a0*/  ISETP.LE.U32.AND P1, PT, R72, R7, PT ;  /* 0x000000074800720c */ /* 0x000fe40003f23070 */
[----:B------:R-:W-:-:S04]  /*d6b0*/  ISETP.LE.U32.AND P0, PT, R75, R6, !P0 ;  /* 0x000000064b00720c */ /* 0x000fc80004703070 */
[----:B------:R-:W-:-:S13]  /*d6c0*/  ISETP.LT.U32.OR P0, PT, R75, R6, P0 ;  /* 0x000000064b00720c */ /* 0x000fda0000701470 */
[----:B------:R-:W-:Y:S05]  /*d6d0*/  @P0 BREAK.RELIABLE P1, B4 ;  /* 0x0000000000040942 */ /* 0x000fea0000800100 */
[----:B------:R-:W-:Y:S05]  /*d6e0*/  @P0 BRA P1, `(.L_x_56) ;  /* 0x0000000000a80947 */ /* 0x000fea0000800000 */
.L_x_60:
[----:B------:R-:W-:Y:S05]  /*d6f0*/  BSYNC.RELIABLE B4 ;  /* 0x0000000000047941 */ /* 0x000fea0003800100 */
.L_x_59:
        /* <DEDUP_REMOVED lines=9> */
[----:B------:R-:W-:Y:S01]  /*d790*/  VIADD R68, R9, 0xffffffff ;  /* 0xffffffff09447836 */ /* 0x000fe20000000000 */
[----:B------:R-:W-:Y:S01]  /*d7a0*/  ISETP.LT.U32.OR P0, PT, R75, R6, !P0 ;  /* 0x000000064b00720c */ /* 0x000fe20004701470 */
[----:B------:R-:W-:-:S02]  /*d7b0*/  VIADD R75, R13, 0xffffffff ;  /* 0xffffffff0d4b7836 */ /* 0x000fc40000000000 */
[----:B------:R-:W-:Y:S01]  /*d7c0*/  @P6 IMAD.MOV R75, RZ, RZ, R13 ;  /* 0x000000ffff4b6224 */ /* 0x000fe200078e020d */
[----:B------:R-:W-:-:S04]  /*d7d0*/  SEL R6, RZ, 0x1, !P0 ;  /* 0x00000001ff067807 */ /* 0x000fc80004000000 */
[----:B------:R-:W-:-:S04]  /*d7e0*/  ISETP.GE.U32.AND P1, PT, R15, R6, PT ;  /* 0x000000060f00720c */ /* 0x000fc80003f26070 */
[----:B------:R-:W-:Y:S01]  /*d7f0*/  ISETP.LT.U32.OR P1, PT, R72, R7, !P1 ;  /* 0x000000074800720c */ /* 0x000fe20004f21470 */
[----:B------:R-:W-:Y:S01]  /*d800*/  IMAD.IADD R7, R73, 0x1, -R4 ;  /* 0x0000000149077824 */ /* 0x000fe200078e0a04 */
        /* <DEDUP_REMOVED lines=10> */
[----:B------:R-:W-:Y:S02]  /*d8b0*/  IMAD.IADD R5, R71, 0x1, -R2 ;  /* 0x0000000147057824 */ /* 0x000fe400078e0a02 */
[----:B------:R-:W-:Y:S01]  /*d8c0*/  VIADD R70, R17, 0xffffffff ;  /* 0xffffffff11467836 */ /* 0x000fe20000000000 */
[----:B------:R-:W-:Y:S01]  /*d8d0*/  SEL R4, RZ, 0x1, !P3 ;  /* 0x00000001ff047807 */ /* 0x000fe20005800000 */
[----:B------:R-:W-:-:S03]  /*d8e0*/  @!P2 IMAD.MOV R70, RZ, RZ, R17 ;  /* 0x000000ffff46a224 */ /* 0x000fc600078e0211 */
        /* <DEDUP_REMOVED lines=8> */
[----:B------:R-:W-:-:S10]  /*d970*/  @!P4 IMAD.MOV R66, RZ, RZ, R47 ;  /* 0x000000ffff42c224 */ /* 0x000fd400078e022f */
[----:B------:R-:W-:-:S07]  /*d980*/  @!P5 IMAD.MOV R68, RZ, RZ, R9 ;  /* 0x000000ffff44d224 */ /* 0x000fce00078e0209 */
.L_x_56:
[----:B------:R-:W-:Y:S05]  /*d990*/  BSYNC.RECONVERGENT B3 ;  /* 0x0000000000037941 */ /* 0x000fea0003800200 */
.L_x_55:
[----:B------:R-:W-:Y:S02]  /*d9a0*/  LOP3.LUT R2, R72, R75, R77, 0xfe, !PT ;  /* 0x0000004b48027212 */ /* 0x000fe400078efe4d */
[----:B------:R-:W-:Y:S02]  /*d9b0*/  PLOP3.LUT P0, PT, PT, PT, PT, 0x80, 0x8 ;  /* 0x000000000008781c */ /* 0x000fe40003f0f070 */
[----:B------:R-:W-:-:S04]  /*d9c0*/  LOP3.LUT R2, R70, R73, R2, 0xfe, !PT ;  /* 0x0000004946027212 */ /* 0x000fc800078efe02 */
[----:B------:R-:W-:-:S04]  /*d9d0*/  LOP3.LUT R3, R66, R71, R2, 0xfe, !PT ;  /* 0x0000004742037212 */ /* 0x000fc800078efe02 */
[----:B------:R-:W-:-:S13]  /*d9e0*/  LOP3.LUT P1, RZ, R68, R3, RZ, 0xfc, !PT ;  /* 0x0000000344ff7212 */ /* 0x000fda000782fcff */
[----:B------:R-:W-:Y:S05]  /*d9f0*/  @!P1 BRA `(.L_x_54) ;  /* 0x0000000c00609947 */ /* 0x000fea0003800000 */
[----:B------:R-:W2:Y:S01]  /*da00*/  LDCU UR4, c[0x0][0x3a0] ;  /* 0x00007400ff0477ac */ /* 0x000ea20008000800 */
[----:B------:R-:W-:Y:S01]  /*da10*/  IMAD.MOV.U32 R16, RZ, RZ, RZ ;  /* 0x000000ffff107224 */ /* 0x000fe200078e00ff */
[----:B------:R-:W3:Y:S01]  /*da20*/  LDCU.64 UR8, c[0x0][0x398] ;  /* 0x00007300ff0877ac */ /* 0x000ee20008000a00 */
[----:B------:R-:W4:Y:S01]  /*da30*/  LDCU.64 UR10, c[0x0][0x390] ;  /* 0x00007200ff0a77ac */ /* 0x000f220008000a00 */
[----:B------:R-:W5:Y:S01]  /*da40*/  LDCU.64 UR12, c[0x0][0x388] ;  /* 0x00007100ff0c77ac */ /* 0x000f620008000a00 */
[----:B------:R-:W0:Y:S01]  /*da50*/  LDCU UR5, c[0x0][0x384] ;  /* 0x00007080ff0577ac */ /* 0x000e220008000800 */
[----:B--2---:R-:W-:Y:S02]  /*da60*/  MOV R3, UR4 ;  /* 0x0000000400037c02 */ /* 0x004fe40008000f00 */
[----:B---3--:R-:W-:Y:S01]  /*da70*/  MOV R5, UR9 ;  /* 0x0000000900057c02 */ /* 0x008fe20008000f00 */
[----:B------:R-:W-:Y:S02]  /*da80*/  IMAD.U32 R2, RZ, RZ, UR8 ;  /* 0x00000008ff027e24 */ /* 0x000fe4000f8e00ff */
[----:B----4-:R-:W-:-:S02]  /*da90*/  IMAD.U32 R7, RZ, RZ, UR11 ;  /* 0x0000000bff077e24 */ /* 0x010fc4000f8e00ff */
[----:B------:R-:W-:Y:S02]  /*daa0*/  IMAD.U32 R4, RZ, RZ, UR10 ;  /* 0x0000000aff047e24 */ /* 0x000fe4000f8e00ff */
[----:B-----5:R-:W-:Y:S02]  /*dab0*/  IMAD.U32 R9, RZ, RZ, UR13 ;  /* 0x0000000dff097e24 */ /* 0x020fe4000f8e00ff */
[----:B------:R-:W-:Y:S02]  /*dac0*/  IMAD.U32 R6, RZ, RZ, UR12 ;  /* 0x0000000cff067e24 */ /* 0x000fe4000f8e00ff */
[----:B0-----:R-:W-:-:S07]  /*dad0*/  IMAD.U32 R8, RZ, RZ, UR5 ;  /* 0x00000005ff087e24 */ /* 0x001fce000f8e00ff */
.L_x_76:
[----:B------:R-:W-:Y:S01]  /*dae0*/  LOP3.LUT R10, R71, R68, R66, 0xfe, !PT ;  /* 0x00000044470a7212 */ /* 0x000fe200078efe42 */
[----:B------:R-:W-:Y:S03]  /*daf0*/  BSSY.RELIABLE B3, `(.L_x_61) ;  /* 0x0000009000037945 */ /* 0x000fe60003800100 */
[----:B------:R-:W-:-:S04]  /*db00*/  LOP3.LUT R13, R73, R10, R70, 0xfe, !PT ;  /* 0x0000000a490d7212 */ /* 0x000fc800078efe46 */
[----:B------:R-:W-:-:S13]  /*db10*/  LOP3.LUT P0, RZ, R13, R72, RZ, 0xfc, !PT ;  /* 0x000000480dff7212 */ /* 0x000fda000780fcff */
[----:B------:R-:W-:Y:S05]  /*db20*/  @P0 BRA `(.L_x_62) ;  /* 0x0000000000140947 */ /* 0x000fea0003800000 */
[----:B------:R-:W-:Y:S02]  /*db30*/  ISETP.NE.AND P1, PT, R77, 0x1, PT ;  /* 0x000000014d00780c */ /* 0x000fe40003f25270 */
[----:B------:R-:W-:Y:S02]  /*db40*/  ISETP.EQ.AND P2, PT, R75, RZ, PT ;  /* 0x000000ff4b00720c */ /* 0x000fe40003f42270 */
[----:B------:R-:W-:-:S11]  /*db50*/  PLOP3.LUT P0, PT, PT, PT, PT, 0x8, 0x80 ;  /* 0x000000000080781c */ /* 0x000fd60003f0e170 */
[----:B------:R-:W-:Y:S05]  /*db60*/  @!P1 BREAK.RELIABLE P2, B3 ;  /* 0x0000000000039942 */ /* 0x000fea0001000100 */
[----:B------:R-:W-:Y:S05]  /*db70*/  @!P1 BRA P2, `(.L_x_54) ;  /* 0x0000000c00009947 */ /* 0x000fea0001000000 */
.L_x_62:
[----:B------:R-:W-:Y:S05]  /*db80*/  BSYNC.RELIABLE B3 ;  /* 0x0000000000037941 */ /* 0x000fea0003800100 */
.L_x_61:
        /* <DEDUP_REMOVED lines=10> */
.L_x_64:
[----:B------:R-:W-:Y:S02]  /*dc30*/  LOP3.LUT R10, R72, R75, R77, 0xfe, !PT ;  /* 0x0000004b480a7212 */ /* 0x000fe400078efe4d */
[----:B------:R-:W-:Y:S02]  /*dc40*/  PLOP3.LUT P0, PT, PT, PT, PT, 0x80, 0x8 ;  /* 0x000000000008781c */ /* 0x000fe40003f0f070 */
[----:B------:R-:W-:-:S04]  /*dc50*/  LOP3.LUT R10, R70, R73, R10, 0xfe, !PT ;  /* 0x00000049460a7212 */ /* 0x000fc800078efe0a */
[----:B------:R-:W-:-:S04]  /*dc60*/  LOP3.LUT R13, R66, R71, R10, 0xfe, !PT ;  /* 0x00000047420d7212 */ /* 0x000fc800078efe0a */
[----:B------:R-:W-:-:S13]  /*dc70*/  LOP3.LUT P1, RZ, R68, R13, RZ, 0xfc, !PT ;  /* 0x0000000d44ff7212 */ /* 0x000fda000782fcff */
[----:B------:R-:W-:Y:S05]  /*dc80*/  @!P1 BREAK.RELIABLE B3 ;  /* 0x0000000000039942 */ /* 0x000fea0003800100 */
[----:B------:R-:W-:Y:S05]  /*dc90*/  @!P1 BRA `(.L_x_54) ;  /* 0x0000000800b89947 */ /* 0x000fea0003800000 */
[----:B------:R-:W-:Y:S02]  /*dca0*/  LOP3.LUT R10, R9, R6, R8, 0xfe, !PT ;  /* 0x00000006090a7212 */ /* 0x000fe400078efe08 */
[----:B------:R-:W-:Y:S02]  /*dcb0*/  PLOP3.LUT P0, PT, PT, PT, PT, 0x80, 0x8 ;  /* 0x000000000008781c */ /* 0x000fe40003f0f070 */
[----:B------:R-:W-:-:S04]  /*dcc0*/  LOP3.LUT R10, R7, R4, R10, 0xfe, !PT ;  /* 0x00000004070a7212 */ /* 0x000fc800078efe0a */
[----:B------:R-:W-:-:S04]  /*dcd0*/  LOP3.LUT R10, R5, R2, R10, 0xfe, !PT ;  /* 0x00000002050a7212 */ /* 0x000fc800078efe0a */
[----:B------:R-:W-:-:S13]  /*dce0*/  LOP3.LUT P1, RZ, R3, R10, RZ, 0xfc, !PT ;  /* 0x0000000a03ff7212 */ /* 0x000fda000782fcff */
[----:B------:R-:W-:Y:S05]  /*dcf0*/  @!P1 BREAK.RELIABLE B3 ;  /* 0x0000000000039942 */ /* 0x000fea0003800100 */
[----:B------:R-:W-:Y:S05]  /*dd00*/  @!P1 BRA `(.L_x_54) ;  /* 0x00000008009c9947 */ /* 0x000fea0003800000 */
[----:B------:R-:W-:Y:S05]  /*dd10*/  BSYNC.RELIABLE B3 ;  /* 0x0000000000037941 */ /* 0x000fea0003800100 */
.L_x_63:
[----:B------:R-:W-:Y:S01]  /*dd20*/  LOP3.LUT R10, R77, 0x1, RZ, 0xc0, !PT ;  /* 0x000000014d0a7812 */ /* 0x000fe200078ec0ff */
[----:B------:R-:W-:Y:S01]  /*dd30*/  BSSY.RECONVERGENT B3, `(.L_x_65) ;  /* 0x0000015000037945 */ /* 0x000fe20003800200 */
[----:B------:R-:W-:Y:S02]  /*dd40*/  LOP3.LUT R12, R8, 0x1, RZ, 0xc0, !PT ;  /* 0x00000001080c7812 */ /* 0x000fe400078ec0ff */
[----:B------:R-:W-:Y:S02]  /*dd50*/  ISETP.NE.U32.AND P0, PT, R10, 0x1, PT ;  /* 0x000000010a00780c */ /* 0x000fe40003f05070 */
[----:B------:R-:W-:-:S11]  /*dd60*/  ISETP.NE.U32.AND P1, PT, R12, 0x1, PT ;  /* 0x000000010c00780c */ /* 0x000fd60003f25070 */
[----:B------:R-:W-:Y:S05]  /*dd70*/  @!P0 BRA `(.L_x_66) ;  /* 0x0000000000408947 */ /* 0x000fea0003800000 */
.L_x_67:
[----:B------:R-:W-:Y:S02]  /*dd80*/  SHF.L.W.U32.HI R77, R77, 0x1f, R75 ;  /* 0x0000001f4d4d7819 */ /* 0x000fe40000010e4b */
[----:B------:R-:W-:Y:S02]  /*dd90*/  SHF.L.W.U32.HI R10, R66, 0x1f, R68 ;  /* 0x0000001f420a7819 */ /* 0x000fe40000010e44 */
[----:B------:R-:W-:Y:S02]  /*dda0*/  LOP3.LUT R17, R77, 0x1, RZ, 0xc0, !PT ;  /* 0x000000014d117812 */ /* 0x000fe400078ec0ff */
[----:B------:R-:W-:Y:S01]  /*ddb0*/  SHF.L.W.U32.HI R12, R71, 0x1f, R66 ;  /* 0x0000001f470c7819 */ /* 0x000fe20000010e42 */
[----:B------:R-:W-:Y:S01]  /*ddc0*/  IMAD.MOV.U32 R66, RZ, RZ, R10 ;  /* 0x000000ffff427224 */ /* 0x000fe200078e000a */
[----:B------:R-:W-:Y:S02]  /*ddd0*/  ISETP.NE.U32.AND P0, PT, R17, 0x1, PT ;  /* 0x000000011100780c */ /* 0x000fe40003f05070 */
[----:B------:R-:W-:Y:S01]  /*dde0*/  SHF.L.W.U32.HI R13, R70, 0x1f, R71 ;  /* 0x0000001f460d7819 */ /* 0x000fe20000010e47 */
[----:B------:R-:W-:Y:S01]  /*ddf0*/  IMAD.MOV.U32 R71, RZ, RZ, R12 ;  /* 0x000000ffff477224 */ /* 0x000fe200078e000c */
[----:B------:R-:W-:-:S02]  /*de00*/  SHF.L.W.U32.HI R14, R73, 0x1f, R70 ;  /* 0x0000001f490e7819 */ /* 0x000fc40000010e46 */
[----:B------:R-:W-:Y:S01]  /*de10*/  SHF.L.W.U32.HI R15, R72, 0x1f, R73 ;  /* 0x0000001f480f7819 */ /* 0x000fe20000010e49 */
[----:B------:R-:W-:Y:S01]  /*de20*/  IMAD.MOV.U32 R70, RZ, RZ, R13 ;  /* 0x000000ffff467224 */ /* 0x000fe200078e000d */
[----:B------:R-:W-:Y:S01]  /*de30*/  SHF.L.W.U32.HI R75, R75, 0x1f, R72 ;  /* 0x0000001f4b4b7819 */ /* 0x000fe20000010e48 */
[----:B------:R-:W-:Y:S01]  /*de40*/  IMAD.MOV.U32 R73, RZ, RZ, R14 ;  /* 0x000000ffff497224 */ /* 0x000fe200078e000e */
[----:B------:R-:W-:Y:S01]  /*de50*/  SHF.R.U32.HI R68, RZ, 0x1, R68 ;  /* 0x00000001ff447819 */ /* 0x000fe20000011644 */
[----:B------:R-:W-:Y:S02]  /*de60*/  IMAD.MOV.U32 R72, RZ, RZ, R15 ;  /* 0x000000ffff487224 */ /* 0x000fe400078e000f */
[----:B------:R-:W-:Y:S05]  /*de70*/  @P0 BRA `(.L_x_67) ;  /* 0xfffffffc00c00947 */ /* 0x000fea000383ffff */
.L_x_66:
[----:B------:R-:W-:Y:S05]  /*de80*/  BSYNC.RECONVERGENT B3 ;  /* 0x0000000000037941 */ /* 0x000fea0003800200 */
.L_x_65:
[----:B------:R-:W-:Y:S04]  /*de90*/  BSSY.RECONVERGENT B3, `(.L_x_68) ;  /* 0x0000012000037945 */ /* 0x000fe80003800200 */
[----:B------:R-:W-:Y:S05]  /*dea0*/  @!P1 BRA `(.L_x_69) ;  /* 0x0000000000409947 */ /* 0x000fea0003800000 */
.L_x_70:
[----:B------:R-:W-:Y:S02]  /*deb0*/  SHF.L.W.U32.HI R8, R8, 0x1f, R6 ;  /* 0x0000001f08087819 */ /* 0x000fe40000010e06 */
[----:B------:R-:W-:Y:S02]  /*dec0*/  SHF.L.W.U32.HI R12, R2, 0x1f, R5 ;  /* 0x0000001f020c7819 */ /* 0x000fe40000010e05 */
[----:B------:R-:W-:Y:S02]  /*ded0*/  SHF.L.W.U32.HI R13, R7, 0x1f, R2 ;  /* 0x0000001f070d7819 */ /* 0x000fe40000010e02 */
[----:B------:R-:W-:Y:S02]  /*dee0*/  LOP3.LUT R2, R8, 0x1, RZ, 0xc0, !PT ;  /* 0x0000000108027812 */ /* 0x000fe400078ec0ff */
[----:B------:R-:W-:Y:S01]  /*def0*/  SHF.L.W.U32.HI R14, R4, 0x1f, R7 ;  /* 0x0000001f040e7819 */ /* 0x000fe20000010e07 */
[----:B------:R-:W-:Y:S01]  /*df00*/  IMAD.MOV.U32 R7, RZ, RZ, R13 ;  /* 0x000000ffff077224 */ /* 0x000fe200078e000d */
[----:B------:R-:W-:Y:S01]  /*df10*/  ISETP.NE.U32.AND P0, PT, R2, 0x1, PT ;  /* 0x000000010200780c */ /* 0x000fe20003f05070 */
[----:B------:R-:W-:Y:S01]  /*df20*/  IMAD.MOV.U32 R2, RZ, RZ, R12 ;  /* 0x000000ffff027224 */ /* 0x000fe200078e000c */
[----:B------:R-:W-:Y:S01]  /*df30*/  SHF.L.W.U32.HI R15, R9, 0x1f, R4 ;  /* 0x0000001f090f7819 */ /* 0x000fe20000010e04 */
[----:B------:R-:W-:Y:S01]  /*df40*/  IMAD.MOV.U32 R4, RZ, RZ, R14 ;  /* 0x000000ffff047224 */ /* 0x000fe200078e000e */
[----:B------:R-:W-:-:S02]  /*df50*/  SHF.L.W.U32.HI R10, R5, 0x1f, R3 ;  /* 0x0000001f050a7819 */ /* 0x000fc40000010e03 */
[----:B------:R-:W-:Y:S01]  /*df60*/  SHF.L.W.U32.HI R6, R6, 0x1f, R9 ;  /* 0x0000001f06067819 */ /* 0x000fe20000010e09 */
[----:B------:R-:W-:Y:S01]  /*df70*/  IMAD.MOV.U32 R9, RZ, RZ, R15 ;  /* 0x000000ffff097224 */ /* 0x000fe200078e000f */
[----:B------:R-:W-:Y:S02]  /*df80*/  SHF.R.U32.HI R3, RZ, 0x1, R3 ;  /* 0x00000001ff037819 */ /* 0x000fe40000011603 */
[----:B------:R-:W-:-:S03]  /*df90*/  MOV R5, R10 ;  /* 0x0000000a00057202 */ /* 0x000fc60000000f00 */
[----:B------:R-:W-:Y:S05]  /*dfa0*/  @P0 BRA `(.L_x_70) ;  /* 0xfffffffc00c00947 */ /* 0x000fea000383ffff */
.L_x_69:
[----:B------:R-:W-:Y:S05]  /*dfb0*/  BSYNC.RECONVERGENT B3 ;  /* 0x0000000000037941 */ /* 0x000fea0003800200 */
.L_x_68:
        /* <DEDUP_REMOVED lines=35> */
.L_x_74:
[----:B------:R-:W-:Y:S05]  /*e1f0*/  BSYNC.RELIABLE B4 ;  /* 0x0000000000047941 */ /* 0x000fea0003800100 */
.L_x_73:
        /* <DEDUP_REMOVED lines=40> */
[----:B------:R-:W-:Y:S01]  /*e480*/  @!P5 IMAD.MOV R68, RZ, RZ, R10 ;  /* 0x000000ffff44d224 */ /* 0x000fe200078e020a */
[----:B------:R-:W-:Y:S06]  /*e490*/  BRA `(.L_x_75) ;  /* 0x0000000000a47947 */ /* 0x000fec0003800000 */
.L_x_72:
[----:B------:R-:W-:Y:S01]  /*e4a0*/  ISETP.GE.U32.AND P6, PT, R8, R77, PT ;  /* 0x0000004d0800720c */ /* 0x000fe20003fc6070 */
[----:B------:R-:W-:Y:S01]  /*e4b0*/  IMAD.IADD R13, R6, 0x1, -R75 ;  /* 0x00000001060d7824 */ /* 0x000fe200078e0a4b */
[----:B------:R-:W-:Y:S01]  /*e4c0*/  IADD3 R15, PT, PT, -R72, R9, RZ ;  /* 0x00000009480f7210 */ /* 0x000fe20007ffe1ff */
        /* <DEDUP_REMOVED lines=37> */
[----:B------:R-:W-:-:S07]  /*e720*/  @!P5 IMAD.MOV R3, RZ, RZ, R10 ;  /* 0x000000ffff03d224 */ /* 0x000fce00078e020a */
.L_x_75:
[----:B------:R-:W-:Y:S05]  /*e730*/  BSYNC.RECONVERGENT B3 ;  /* 0x0000000000037941 */ /* 0x000fea0003800200 */
.L_x_71:
[----:B------:R-:W-:-:S04]  /*e740*/  IADD3 R16, PT, PT, R16, 0x1, RZ ;  /* 0x0000000110107810 */ /* 0x000fc80007ffe0ff */
[----:B------:R-:W-:-:S13]  /*e750*/  ISETP.NE.AND P0, PT, R16, 0x4e20, PT ;  /* 0x00004e201000780c */ /* 0x000fda0003f05270 */
[----:B------:R-:W-:Y:S05]  /*e760*/  @P0 BRA `(.L_x_76) ;  /* 0xfffffff000dc0947 */ /* 0x000fea000383ffff */
[----:B------:R-:W-:-:S13]  /*e770*/  PLOP3.LUT P0, PT, PT, PT, PT, 0x80, 0x8 ;  /* 0x000000000008781c */ /* 0x000fda0003f0f070 */
.L_x_54:
[----:B------:R-:W-:Y:S05]  /*e780*/  BSYNC.RECONVERGENT B2 ;  /* 0x0000000000027941 */ /* 0x000fea0003800200 */
.L_x_53:
[----:B------:R-:W-:-:S04]  /*e790*/  LOP3.LUT R2, R82, R91, R93, 0xfe, !PT ;  /* 0x0000005b52027212 */ /* 0x000fc800078efe5d */
[----:B------:R-:W-:-:S04]  /*e7a0*/  LOP3.LUT R2, R80, R89, R2, 0xfe, !PT ;  /* 0x0000005950027212 */ /* 0x000fc800078efe02 */
[----:B------:R-:W-:-:S04]  /*e7b0*/  LOP3.LUT R3, R74, R87, R2, 0xfe, !PT ;  /* 0x000000574a037212 */ /* 0x000fc800078efe02 */
[----:B------:R-:W-:-:S13]  /*e7c0*/  LOP3.LUT P1, RZ, R76, R3, RZ, 0xfc, !PT ;  /* 0x000000034cff7212 */ /* 0x000fda000782fcff */
[----:B------:R-:W-:Y:S05]  /*e7d0*/  @!P1 BRA `(.L_x_52) ;  /* 0x000002d000149947 */ /* 0x000fea0003800000 */
[----:B------:R-:W2:Y:S01]  /*e7e0*/  LDC R7, c[0x0][0x3a0] ;  /* 0x0000e800ff077b82 */ /* 0x000ea20000000800 */
[----:B------:R-:W-:Y:S01]  /*e7f0*/  BSSY.RECONVERGENT B2, `(.L_x_77) ;  /* 0x00000a7000027945 */ /* 0x000fe20003800200 */
[----:B--2---:R-:W-:-:S13]  /*e800*/  ISETP.GE.U32.AND P1, PT, R76, R7, PT ;  /* 0x000000074c00720c */ /* 0x004fda0003f26070 */
[----:B------:R-:W-:Y:S05]  /*e810*/  @!P1 BRA `(.L_x_78) ;  /* 0x0000000800909947 */ /* 0x000fea0003800000 */
[----:B------:R-:W-:Y:S01]  /*e820*/  ISETP.GT.U32.AND P1, PT, R76, R7, PT ;  /* 0x000000074c00720c */ /* 0x000fe20003f24070 */
[----:B------:R-:W-:-:S12]  /*e830*/  BSSY.RELIABLE B3, `(.L_x_79) ;  /* 0x0000029000037945 */ /* 0x000fd80003800100 */
[----:B------:R-:W-:Y:S05]  /*e840*/  @P1 BRA `(.L_x_80) ;  /* 0x00000000009c1947 */ /* 0x000fea0003800000 */
[----:B------:R-:W2:Y:S02]  /*e850*/  LDC R3, c[0x0][0x39c] ;  /* 0x0000e700ff037b82 */ /* 0x000ea40000000800 */
[----:B--2---:R-:W-:-:S13]  /*e860*/  ISETP.GE.U32.AND P1, PT, R74, R3, PT ;  /* 0x000000034a00720c */ /* 0x004fda0003f26070 */
[----:B------:R-:W-:Y:S05]  /*e870*/  @!P1 BREAK.RELIABLE B3 ;  /* 0x0000000000039942 */ /* 0x000fea0003800100 */
[----:B------:R-:W-:Y:S05]  /*e880*/  @!P1 BRA `(.L_x_78) ;  /* 0x0000000800749947 */ /* 0x000fea0003800000 */
[----:B------:R-:W-:-:S13]  /*e890*/  ISETP.GT.U32.AND P1, PT, R74, R3, PT ;  /* 0x000000034a00720c */ /* 0x000fda0003f24070 */
        /* <DEDUP_REMOVED lines=29> */
[----:B------:R-:W2:Y:S01]  /*ea70*/  LDCU UR4, c[0x0][0x384] ;  /* 0x00007080ff0477ac */ /* 0x000ea20008000800 */
[----:B------:R-:W-:Y:S02]  /*ea80*/  ISETP.LE.U32.AND P2, PT, R91, R2, PT ;  /* 0x000000025b00720c */ /* 0x000fe40003f43070 */
[----:B--2---:R-:W-:-:S13]  /*ea90*/  ISETP.GE.U32.AND P1, PT, R93, UR4, PT ;  /* 0x000000045d007c0c */ /* 0x004fda000bf26070 */
[----:B------:R-:W-:Y:S05]  /*eaa0*/  @!P1 BREAK.RELIABLE P2, B3 ;  /* 0x0000000000039942 */ /* 0x000fea0001000100 */
[----:B------:R-:W-:Y:S05]  /*eab0*/  @!P1 BRA P2, `(.L_x_78) ;  /* 0x0000000400e89947 */ /* 0x000fea0001000000 */
.L_x_80:
[----:B------:R-:W-:Y:S05]  /*eac0*/  BSYNC.RELIABLE B3 ;  /* 0x0000000000037941 */ /* 0x000fea0003800100 */
.L_x_79:
[----:B------:R-:W2:Y:S08]  /*ead0*/  LDC R8, c[0x0][0x384] ;  /* 0x0000e100ff087b82 */ /* 0x000eb00000000800 */
[----:B------:R-:W3:Y:S08]  /*eae0*/  LDC.64 R12, c[0x0][0x388] ;  /* 0x0000e200ff0c7b82 */ /* 0x000ef00000000a00 */
[----:B------:R-:W4:Y:S01]  /*eaf0*/  LDC.64 R4, c[0x0][0x390] ;  /* 0x0000e400ff047b82 */ /* 0x000f220000000a00 */
[C---:B--2---:R-:W-:Y:S01]  /*eb00*/  ISETP.GE.U32.AND P6, PT, R93.reuse, R8, PT ;  /* 0x000000085d00720c */ /* 0x044fe20003fc6070 */
[----:B------:R-:W-:-:S03]  /*eb10*/  IMAD.IADD R93, R93, 0x1, -R8 ;  /* 0x000000015d5d7824 */ /* 0x000fc600078e0a08 */
[----:B------:R-:W-:Y:S01]  /*eb20*/  SEL R2, RZ, 0x1, P6 ;  /* 0x00000001ff027807 */ /* 0x000fe20003000000 */
[----:B---3--:R-:W-:Y:S02]  /*eb30*/  IMAD.IADD R9, R91, 0x1, -R12 ;  /* 0x000000015b097824 */ /* 0x008fe400078e0a0c */
[----:B------:R-:W-:-:S03]  /*eb40*/  IMAD.IADD R15, R82, 0x1, -R13 ;  /* 0x00000001520f7824 */ /* 0x000fc600078e0a0d */
[----:B------:R-:W-:Y:S01]  /*eb50*/  ISETP.GE.U32.AND P1, PT, R9, R2, PT ;  /* 0x000000020900720c */ /* 0x000fe20003f26070 */
[----:B----4-:R-:W-:-:S03]  /*eb60*/  IMAD.IADD R17, R89, 0x1, -R4 ;  /* 0x0000000159117824 */ /* 0x010fc600078e0a04 */
[----:B------:R-:W-:Y:S01]  /*eb70*/  ISETP.LT.U32.OR P1, PT, R91, R12, !P1 ;  /* 0x0000000c5b00720c */ /* 0x000fe20004f21470 */
[----:B------:R-:W-:Y:S01]  /*eb80*/  IMAD.IADD R47, R80, 0x1, -R5 ;  /* 0x00000001502f7824 */ /* 0x000fe200078e0a05 */
[----:B------:R-:W-:Y:S01]  /*eb90*/  IADD3 R91, PT, PT, R9, -0x1, RZ ;  /* 0xffffffff095b7810 */ /* 0x000fe20007ffe0ff */
[----:B------:R-:W-:Y:S01]  /*eba0*/  @P6 IMAD.MOV R91, RZ, RZ, R9 ;  /* 0x000000ffff5b6224 */ /* 0x000fe200078e0209 */
[----:B------:R-:W-:-:S04]  /*ebb0*/  SEL R2, RZ, 0x1, !P1 ;  /* 0x00000001ff027807 */ /* 0x000fc80004800000 */
[C---:B------:R-:W-:Y:S02]  /*ebc0*/  ISETP.GE.U32.AND P2, PT, R15.reuse, R2, PT ;  /* 0x000000020f00720c */ /* 0x040fe40003f46070 */
[----:B------:R-:W2:Y:S02]  /*ebd0*/  LDC.64 R2, c[0x0][0x398] ;  /* 0x0000e600ff027b82 */ /* 0x000ea40000000a00 */
        /* <DEDUP_REMOVED lines=10> */
[----:B--2---:R-:W-:-:S03]  /*ec80*/  IMAD.IADD R49, R87, 0x1, -R2 ;  /* 0x0000000157317824 */ /* 0x004fc600078e0a02 */
        /* <DEDUP_REMOVED lines=14> */
[C---:B------:R-:W-:Y:S01]  /*ed70*/  VIADD R74, R51.reuse, 0xffffffff ;  /* 0xffffffff334a7836 */ /* 0x040fe20000000000 */
[----:B------:R-:W-:-:S09]  /*ed80*/  @!P5 IADD3 R74, PT, PT, R51, RZ, RZ ;  /* 0x000000ff334ad210 */ /* 0x000fd20007ffe0ff */
        /* <DEDUP_REMOVED lines=35> */
.L_x_82:
[----:B------:R-:W-:Y:S05]  /*efc0*/  BSYNC.RELIABLE B3 ;  /* 0x0000000000037941 */ /* 0x000fea0003800100 */
.L_x_81:
        /* <DEDUP_REMOVED lines=16> */
[----:B------:R-:W-:Y:S02]  /*f0d0*/  IMAD.IADD R13, R89, 0x1, -R4 ;  /* 0x00000001590d7824 */ /* 0x000fe400078e0a04 */
[C---:B------:R-:W-:Y:S01]  /*f0e0*/  VIADD R82, R15.reuse, 0xffffffff ;  /* 0xffffffff0f527836 */ /* 0x040fe20000000000 */
[----:B------:R-:W-:Y:S02]  /*f0f0*/  SEL R6, RZ, 0x1, !P2 ;  /* 0x00000001ff067807 */ /* 0x000fe40005000000 */
[----:B------:R-:W-:Y:S02]  /*f100*/  @!P1 IADD3 R82, PT, PT, R15, RZ, RZ ;  /* 0x000000ff0f529210 */ /* 0x000fe40007ffe0ff */
        /* <DEDUP_REMOVED lines=12> */
[----:B------:R-:W-:Y:S01]  /*f1d0*/  ISETP.LT.U32.OR P5, PT, R87, R2, !P5 ;  /* 0x000000025700720c */ /* 0x000fe20006fa1470 */
[C---:B------:R-:W-:Y:S01]  /*f1e0*/  VIADD R87, R5.reuse, 0xffffffff ;  /* 0xffffffff05577836 */ /* 0x040fe20000000000 */
[----:B------:R-:W-:Y:S02]  /*f1f0*/  @!P4 IADD3 R87, PT, PT, R5, RZ, RZ ;  /* 0x000000ff0557c210 */ /* 0x000fe40007ffe0ff */
[----:B------:R-:W-:-:S04]  /*f200*/  SEL R2, RZ, 0x1, !P5 ;  /* 0x00000001ff027807 */ /* 0x000fc80006800000 */
[----:B------:R-:W-:-:S04]  /*f210*/  ISETP.GE.U32.AND P6, PT, R47, R2, PT ;  /* 0x000000022f00720c */ /* 0x000fc80003fc6070 */
[----:B------:R-:W-:Y:S01]  /*f220*/  ISETP.LT.U32.OR P6, PT, R74, R3, !P6 ;  /* 0x000000034a00720c */ /* 0x000fe200077c1470 */
[----:B------:R-:W-:Y:S02]  /*f230*/  VIADD R74, R47, 0xffffffff ;  /* 0xffffffff2f4a7836 */ /* 0x000fe40000000000 */
[----:B------:R-:W-:-:S10]  /*f240*/  @!P5 IMAD.MOV R74, RZ, RZ, R47 ;  /* 0x000000ffff4ad224 */ /* 0x000fd400078e022f */
[----:B------:R-:W-:-:S07]  /*f250*/  @!P6 IMAD.MOV R76, RZ, RZ, R7 ;  /* 0x000000ffff4ce224 */ /* 0x000fce00078e0207 */
.L_x_78:
[----:B------:R-:W-:Y:S05]  /*f260*/  BSYNC.RECONVERGENT B2 ;  /* 0x0000000000027941 */ /* 0x000fea0003800200 */
.L_x_77:
[----:B------:R-:W-:-:S04]  /*f270*/  LOP3.LUT R2, R82, R91, R93, 0xfe, !PT ;  /* 0x0000005b52027212 */ /* 0x000fc800078efe5d */
[----:B------:R-:W-:-:S04]  /*f280*/  LOP3.LUT R2, R80, R89, R2, 0xfe, !PT ;  /* 0x0000005950027212 */ /* 0x000fc800078efe02 */
[----:B------:R-:W-:-:S04]  /*f290*/  LOP3.LUT R3, R74, R87, R2, 0xfe, !PT ;  /* 0x000000574a037212 */ /* 0x000fc800078efe02 */
[----:B------:R-:W-:-:S13]  /*f2a0*/  LOP3.LUT P1, RZ, R76, R3, RZ, 0xfc, !PT ;  /* 0x000000034cff7212 */ /* 0x000fda000782fcff */
[----:B------:R-:W-:Y:S05]  /*f2b0*/  @!P1 BRA `(.L_x_52) ;  /* 0x000002c4005c9947 */ /* 0x000fea0003800000 */
[----:B------:R-:W-:Y:S01]  /*f2c0*/  LOP3.LUT R2, R87, R76, R74, 0xfe, !PT ;  /* 0x0000004c57027212 */ /* 0x000fe200078efe4a */
[----:B------:R-:W2:Y:S01]  /*f2d0*/  LDCU UR4, c[0x0][0x3a0] ;  /* 0x00007400ff0477ac */ /* 0x000ea20008000800 */
[----:B------:R-:W-:Y:S02]  /*f2e0*/  ISETP.EQ.AND P2, PT, R93, 0x1, PT ;  /* 0x000000015d00780c */ /* 0x000fe40003f42270 */
[----:B------:R-:W-:Y:S01]  /*f2f0*/  LOP3.LUT R2, R89, R2, R80, 0xfe, !PT ;  /* 0x0000000259027212 */ /* 0x000fe200078efe50 */
[----:B------:R-:W3:Y:S03]  /*f300*/  LDCU.64 UR8, c[0x0][0x398] ;  /* 0x00007300ff0877ac */ /* 0x000ee60008000a00 */
[----:B------:R-:W-:Y:S01]  /*f310*/  LOP3.LUT P1, RZ, R91, R2, R82, 0xfe, !PT ;  /* 0x000000025bff7212 */ /* 0x000fe2000782fe52 */
[----:B------:R-:W4:Y:S01]  /*f320*/  LDCU.64 UR10, c[0x0][0x390] ;  /* 0x00007200ff0a77ac */ /* 0x000f220008000a00 */
[----:B------:R-:W-:Y:S01]  /*f330*/  IMAD.MOV.U32 R2, RZ, RZ, RZ ;  /* 0x000000ffff027224 */ /* 0x000fe200078e00ff */
[----:B------:R-:W5:Y:S01]  /*f340*/  LDCU.64 UR12, c[0x0][0x388] ;  /* 0x00007100ff0c77ac */ /* 0x000f620008000a00 */
[----:B------:R-:W0:Y:S01]  /*f350*/  LDCU UR5, c[0x0][0x384] ;  /* 0x00007080ff0577ac */ /* 0x000e220008000800 */
[----:B--2---:R-:W-:-:S02]  /*f360*/  IMAD.U32 R3, RZ, RZ, UR4 ;  /* 0x00000004ff037e24 */ /* 0x004fc4000f8e00ff */
[----:B---3--:R-:W-:Y:S02]  /*f370*/  IMAD.U32 R5, RZ, RZ, UR9 ;  /* 0x00000009ff057e24 */ /* 0x008fe4000f8e00ff */
[----:B------:R-:W-:Y:S02]  /*f380*/  IMAD.U32 R4, RZ, RZ, UR8 ;  /* 0x00000008ff047e24 */ /* 0x000fe4000f8e00ff */
[----:B----4-:R-:W-:Y:S02]  /*f390*/  IMAD.U32 R7, RZ, RZ, UR11 ;  /* 0x0000000bff077e24 */ /* 0x010fe4000f8e00ff */
[----:B------:R-:W-:Y:S01]  /*f3a0*/  IMAD.U32 R6, RZ, RZ, UR10 ;  /* 0x0000000aff067e24 */ /* 0x000fe2000f8e00ff */
[----:B-----5:R-:W-:Y:S01]  /*f3b0*/  MOV R9, UR13 ;  /* 0x0000000d00097c02 */ /* 0x020fe20008000f00 */
[----:B------:R-:W-:Y:S02]  /*f3c0*/  IMAD.U32 R8, RZ, RZ, UR12 ;  /* 0x0000000cff087e24 */ /* 0x000fe4000f8e00ff */
[----:B0-----:R-:W-:Y:S01]  /*f3d0*/  IMAD.U32 R10, RZ, RZ, UR5 ;  /* 0x00000005ff0a7e24 */ /* 0x001fe2000f8e00ff */
[----:B------:R-:W-:Y:S06]  /*f3e0*/  @!P1 BRA P2, `(.L_x_83) ;  /* 0x0000000800e49947 */ /* 0x000fec0001000000 */
.L_x_95:
[----:B------:R-:W-:Y:S02]  /*f3f0*/  LOP3.LUT R12, R4, R3, R5, 0xfe, !PT ;  /* 0x00000003040c7212 */ /* 0x000fe400078efe05 */
[----:B------:R-:W-:Y:S02]  /*f400*/  ISETP.EQ.AND P2, PT, R10, 0x1, PT ;  /* 0x000000010a00780c */ /* 0x000fe40003f42270 */
[----:B------:R-:W-:-:S04]  /*f410*/  LOP3.LUT R12, R6, R12, R7, 0xfe, !PT ;  /* 0x0000000c060c7212 */ /* 0x000fc800078efe07 */
[----:B------:R-:W-:-:S13]  /*f420*/  LOP3.LUT P1, RZ, R8, R12, R9, 0xfe, !PT ;  /* 0x0000000c08ff7212 */ /* 0x000fda000782fe09 */
[----:B------:R-:W-:Y:S05]  /*f430*/  @!P1 BRA P2, `(.L_x_83) ;  /* 0x0000000800d09947 */ /* 0x000fea0001000000 */
[----:B------:R-:W-:-:S04]  /*f440*/  LOP3.LUT R12, R82, R91, R93, 0xfe, !PT ;  /* 0x0000005b520c7212 */ /* 0x000fc800078efe5d */
[----:B------:R-:W-:-:S04]  /*f450*/  LOP3.LUT R12, R80, R89, R12, 0xfe, !PT ;  /* 0x00000059500c7212 */ /* 0x000fc800078efe0c */
[----:B------:R-:W-:-:S04]  /*f460*/  LOP3.LUT R13, R74, R87, R12, 0xfe, !PT ;  /* 0x000000574a0d7212 */ /* 0x000fc800078efe0c */
[----:B------:R-:W-:-:S13]  /*f470*/  LOP3.LUT P1, RZ, R76, R13, RZ, 0xfc, !PT ;  /* 0x0000000d4cff7212 */ /* 0x000fda000782fcff */
[----:B------:R-:W-:Y:S05]  /*f480*/  @!P1 BRA `(.L_x_52) ;  /* 0x000002c000e89947 */ /* 0x000fea0003800000 */
[----:B------:R-:W-:-:S04]  /*f490*/  LOP3.LUT R12, R9, R8, R10, 0xfe, !PT ;  /* 0x00000008090c7212 */ /* 0x000fc800078efe0a */
[----:B------:R-:W-:-:S04]  /*f4a0*/  LOP3.LUT R12, R7, R6, R12, 0xfe, !PT ;  /* 0x00000006070c7212 */ /* 0x000fc800078efe0c */
[----:B------:R-:W-:-:S04]  /*f4b0*/  LOP3.LUT R12, R5, R4, R12, 0xfe, !PT ;  /* 0x00000004050c7212 */ /* 0x000fc800078efe0c */
[----:B------:R-:W-:-:S13]  /*f4c0*/  LOP3.LUT P1, RZ, R3, R12, RZ, 0xfc, !PT ;  /* 0x0000000c03ff7212 */ /* 0x000fda000782fcff */
[----:B------:R-:W-:Y:S05]  /*f4d0*/  @!P1 BRA `(.L_x_52) ;  /* 0x000002c000d49947 */ /* 0x000fea0003800000 */
[----:B------:R-:W-:Y:S01]  /*f4e0*/  LOP3.LUT R12, R93, 0x1, RZ, 0xc0, !PT ;  /* 0x000000015d0c7812 */ /* 0x000fe200078ec0ff */
[----:B------:R-:W-:Y:S01]  /*f4f0*/  BSSY.RECONVERGENT B2, `(.L_x_84) ;  /* 0x0000015000027945 */ /* 0x000fe20003800200 */
[----:B------:R-:W-:Y:S02]  /*f500*/  LOP3.LUT R13, R10, 0x1, RZ, 0xc0, !PT ;  /* 0x000000010a0d7812 */ /* 0x000fe400078ec0ff */
[----:B------:R-:W-:Y:S02]  /*f510*/  ISETP.NE.U32.AND P1, PT, R12, 0x1, PT ;  /* 0x000000010c00780c */ /* 0x000fe40003f25070 */
[----:B------:R-:W-:-:S11]  /*f520*/  ISETP.NE.U32.AND P2, PT, R13, 0x1, PT ;  /* 0x000000010d00780c */ /* 0x000fd60003f45070 */
[----:B------:R-:W-:Y:S05]  /*f530*/  @!P1 BRA `(.L_x_85) ;  /* 0x0000000000409947 */ /* 0x000fea0003800000 */
.L_x_86:
[----:B------:R-:W-:Y:S02]  /*f540*/  SHF.L.W.U32.HI R93, R93, 0x1f, R91 ;  /* 0x0000001f5d5d7819 */ /* 0x000fe40000010e5b */
[----:B------:R-:W-:Y:S02]  /*f550*/  SHF.L.W.U32.HI R12, R74, 0x1f, R76 ;  /* 0x0000001f4a0c7819 */ /* 0x000fe40000010e4c */
[----:B------:R-:W-:Y:S02]  /*f560*/  LOP3.LUT R17, R93, 0x1, RZ, 0xc0, !PT ;  /* 0x000000015d117812 */ /* 0x000fe400078ec0ff */
[----:B------:R-:W-:Y:S01]  /*f570*/  SHF.L.W.U32.HI R13, R87, 0x1f, R74 ;  /* 0x0000001f570d7819 */ /* 0x000fe20000010e4a */
[----:B------:R-:W-:Y:S01]  /*f580*/  IMAD.MOV.U32 R74, RZ, RZ, R12 ;  /* 0x000000ffff4a7224 */ /* 0x000fe200078e000c */
[----:B------:R-:W-:Y:S02]  /*f590*/  ISETP.NE.U32.AND P1, PT, R17, 0x1, PT ;  /* 0x000000011100780c */ /* 0x000fe40003f25070 */
[----:B------:R-:W-:-:S02]  /*f5a0*/  SHF.L.W.U32.HI R15, R89, 0x1f, R80 ;  /* 0x0000001f590f7819 */ /* 0x000fc40000010e50 */
[----:B------:R-:W-:Y:S02]  /*f5b0*/  SHF.L.W.U32.HI R16, R82, 0x1f, R89 ;  /* 0x0000001f52107819 */ /* 0x000fe40000010e59 */
[----:B------:R-:W-:Y:S01]  /*f5c0*/  SHF.L.W.U32.HI R14, R80, 0x1f, R87 ;  /* 0x0000001f500e7819 */ /* 0x000fe20000010e57 */
[----:B------:R-:W-:Y:S01]  /*f5d0*/  IMAD.MOV.U32 R87, RZ, RZ, R13 ;  /* 0x000000ffff577224 */ /* 0x000fe200078e000d */
[----:B------:R-:W-:Y:S01]  /*f5e0*/  SHF.L.W.U32.HI R91, R91, 0x1f, R82 ;  /* 0x0000001f5b5b7819 */ /* 0x000fe20000010e52 */
[----:B------:R-:W-:Y:S01]  /*f5f0*/  IMAD.MOV.U32 R89, RZ, RZ, R15 ;  /* 0x000000ffff597224 */ /* 0x000fe200078e000f */
[----:B------:R-:W-:Y:S01]  /*f600*/  SHF.R.U32.HI R76, RZ, 0x1, R76 ;  /* 0x00000001ff4c7819 */ /* 0x000fe2000001164c */
[----:B------:R-:W-:Y:S01]  /*f610*/  IMAD.MOV.U32 R82, RZ, RZ, R16 ;  /* 0x000000ffff527224 */ /* 0x000fe200078e0010 */
[----:B------:R-:W-:Y:S01]  /*f620*/  MOV R80, R14 ;  /* 0x0000000e00507202 */ /* 0x000fe20000000f00 */
[----:B------:R-:W-:Y:S06]  /*f630*/  @P1 BRA `(.L_x_86) ;  /* 0xfffffffc00c01947 */ /* 0x000fec000383ffff */
.L_x_85:
[----:B------:R-:W-:Y:S05]  /*f640*/  BSYNC.RECONVERGENT B2 ;  /* 0x0000000000027941 */ /* 0x000fea0003800200 */
.L_x_84:
[----:B------:R-:W-:Y:S04]  /*f650*/  BSSY.RECONVERGENT B2, `(.L_x_87) ;  /* 0x0000012000027945 */ /* 0x000fe80003800200 */
[----:B------:R-:W-:Y:S05]  /*f660*/  @!P2 BRA `(.L_x_88) ;  /* 0x000000000040a947 */ /* 0x000fea0003800000 */
.L_x_89:
[----:B------:R-:W-:Y:S02]  /*f670*/  SHF.L.W.U32.HI R10, R10, 0x1f, R8 ;  /* 0x0000001f0a0a7819 */ /* 0x000fe40000010e08 */
[----:B------:R-:W-:Y:S02]  /*f680*/  SHF.L.W.U32.HI R13, R4, 0x1f, R5 ;  /* 0x0000001f040d7819 */ /* 0x000fe40000010e05 */
[----:B------:R-:W-:Y:S02]  /*f690*/  SHF.L.W.U32.HI R14, R7, 0x1f, R4 ;  /* 0x0000001f070e7819 */ /* 0x000fe40000010e04 */
[----:B------:R-:W-:Y:S02]  /*f6a0*/  LOP3.LUT R4, R10, 0x1, RZ, 0xc0, !PT ;  /* 0x000000010a047812 */ /* 0x000fe400078ec0ff */
[----:B------:R-:W-:Y:S02]  /*f6b0*/  SHF.L.W.U32.HI R12, R5, 0x1f, R3 ;  /* 0x0000001f050c7819 */ /* 0x000fe40000010e03 */
[----:B------:R-:W-:Y:S01]  /*f6c0*/  ISETP.NE.U32.AND P1, PT, R4, 0x1, PT ;  /* 0x000000010400780c */ /* 0x000fe20003f25070 */
[----:B------:R-:W-:Y:S01]  /*f6d0*/  IMAD.MOV.U32 R4, RZ, RZ, R13 ;  /* 0x000000ffff047224 */ /* 0x000fe200078e000d */
[----:B------:R-:W-:Y:S01]  /*f6e0*/  SHF.L.W.U32.HI R15, R6, 0x1f, R7 ;  /* 0x0000001f060f7819 */ /* 0x000fe20000010e07 */
[----:B------:R-:W-:Y:S01]  /*f6f0*/  IMAD.MOV.U32 R5, RZ, RZ, R12 ;  /* 0x000000ffff057224 */ /* 0x000fe200078e000c */
[----:B------:R-:W-:Y:S01]  /*f700*/  SHF.L.W.U32.HI R16, R9, 0x1f, R6 ;  /* 0x0000001f09107819 */ /* 0x000fe20000010e06 */
[----:B------:R-:W-:Y:S01]  /*f710*/  IMAD.MOV.U32 R7, RZ, RZ, R14 ;  /* 0x000000ffff077224 */ /* 0x000fe200078e000e */
[----:B------:R-:W-:Y:S01]  /*f720*/  SHF.L.W.U32.HI R8, R8, 0x1f, R9 ;  /* 0x0000001f08087819 */ /* 0x000fe20000010e09 */
[----:B------:R-:W-:Y:S01]  /*f730*/  IMAD.MOV.U32 R6, RZ, RZ, R15 ;  /* 0x000000ffff067224 */ /* 0x000fe200078e000f */
[----:B------:R-:W-:-:S02]  /*f740*/  SHF.R.U32.HI R3, RZ, 0x1, R3 ;  /* 0x00000001ff037819 */ /* 0x000fc40000011603 */
[----:B------:R-:W-:-:S03]  /*f750*/  MOV R9, R16 ;  /* 0x0000001000097202 */ /* 0x000fc60000000f00 */
[----:B------:R-:W-:Y:S05]  /*f760*/  @P1 BRA `(.L_x_89) ;  /* 0xfffffffc00c01947 */ /* 0x000fea000383ffff */
.L_x_88:
[----:B------:R-:W-:Y:S05]  /*f770*/  BSYNC.RECONVERGENT B2 ;  /* 0x0000000000027941 */ /* 0x000fea0003800200 */
.L_x_87:
        /* <DEDUP_REMOVED lines=35> */
.L_x_93:
[----:B------:R-:W-:Y:S05]  /*f9b0*/  BSYNC.RELIABLE B3 ;  /* 0x0000000000037941 */ /* 0x000fea0003800100 */
.L_x_92:
        /* <DEDUP_REMOVED lines=34> */
[C---:B------:R-:W-:Y:S02]  /*fbe0*/  ISETP.GE.U32.AND P6, PT, R51.reuse, R12, PT ;  /* 0x0000000c3300720c */ /* 0x040fe40003fc6070 */
[----:B------:R-:W-:Y:S02]  /*fbf0*/  IADD3 R12, PT, PT, R76, -R3, RZ ;  /* 0x800000034c0c7210 */ /* 0x000fe40007ffe0ff */
[----:B------:R-:W-:Y:S01]  /*fc00*/  ISETP.LT.U32.OR P6, PT, R74, R5, !P6 ;  /* 0x000000054a00720c */ /* 0x000fe200077c1470 */
[C---:B------:R-:W-:Y:S01]  /*fc10*/  VIADD R74, R51.reuse, 0xffffffff ;  /* 0xffffffff334a7836 */ /* 0x040fe20000000000 */
[----:B------:R-:W-:Y:S01]  /*fc20*/  @!P5 IADD3 R74, PT, PT, R51, RZ, RZ ;  /* 0x000000ff334ad210 */ /* 0x000fe20007ffe0ff */
[----:B------:R-:W-:-:S10]  /*fc30*/  VIADD R76, R12, 0xffffffff ;  /* 0xffffffff0c4c7836 */ /* 0x000fd40000000000 */
[----:B------:R-:W-:Y:S01]  /*fc40*/  @!P6 IMAD.MOV R76, RZ, RZ, R12 ;  /* 0x000000ffff4ce224 */ /* 0x000fe200078e020c */
[----:B------:R-:W-:Y:S06]  /*fc50*/  BRA `(.L_x_94) ;  /* 0x0000000000a47947 */ /* 0x000fec0003800000 */
.L_x_91:
        /* <DEDUP_REMOVED lines=29> */
[----:B------:R-:W-:Y:S01]  /*fe30*/  ISETP.GE.U32.AND P5, PT, R49, R6, PT ;  /* 0x000000063100720c */ /* 0x000fe20003fa6070 */
[C---:B------:R-:W-:Y:S01]  /*fe40*/  VIADD R6, R17.reuse, 0xffffffff ;  /* 0xffffffff11067836 */ /* 0x040fe20000000000 */
[----:B------:R-:W-:Y:S02]  /*fe50*/  @!P2 IADD3 R6, PT, PT, R17, RZ, RZ ;  /* 0x000000ff1106a210 */ /* 0x000fe40007ffe0ff */
[----:B------:R-:W-:-:S04]  /*fe60*/  ISETP.LT.U32.OR P5, PT, R4, R87, !P5 ;  /* 0x000000570400720c */ /* 0x000fc80006fa1470 */
[----:B------:R-:W-:-:S04]  /*fe70*/  SEL R4, RZ, 0x1, !P5 ;  /* 0x00000001ff047807 */ /* 0x000fc80006800000 */
[----:B------:R-:W-:Y:S01]  /*fe80*/  ISETP.GE.U32.AND P6, PT, R51, R4, PT ;  /* 0x000000043300720c */ /* 0x000fe20003fc6070 */
[C---:B------:R-:W-:Y:S01]  /*fe90*/  VIADD R4, R49.reuse, 0xffffffff ;  /* 0xffffffff31047836 */ /* 0x040fe20000000000 */
[----:B------:R-:W-:Y:S02]  /*fea0*/  @!P4 IADD3 R4, PT, PT, R49, RZ, RZ ;  /* 0x000000ff3104c210 */ /* 0x000fe40007ffe0ff */
[----:B------:R-:W-:Y:S01]  /*feb0*/  ISETP.LT.U32.OR P6, PT, R5, R74, !P6 ;  /* 0x0000004a0500720c */ /* 0x000fe200077c1470 */
[----:B------:R-:W-:Y:S02]  /*fec0*/  VIADD R5, R51, 0xffffffff ;  /* 0xffffffff33057836 */ /* 0x000fe40000000000 */
[----:B------:R-:W-:-:S10]  /*fed0*/  @!P5 IMAD.MOV R5, RZ, RZ, R51 ;  /* 0x000000ffff05d224 */ /* 0x000fd400078e0233 */
[----:B------:R-:W-:-:S07]  /*fee0*/  @!P6 IMAD.MOV R3, RZ, RZ, R12 ;  /* 0x000000ffff03e224 */ /* 0x000fce00078e020c */
.L_x_94:
[----:B------:R-:W-:Y:S05]  /*fef0*/  BSYNC.RECONVERGENT B2 ;  /* 0x0000000000027941 */ /* 0x000fea0003800200 */
.L_x_90:
[----:B------:R-:W-:-:S05]  /*ff00*/  VIADD R2, R2, 0x1 ;  /* 0x0000000102027836 */ /* 0x000fca0000000000 */
[----:B------:R-:W-:-:S13]  /*ff10*/  ISETP.NE.AND P1, PT, R2, 0x4e20, PT ;  /* 0x00004e200200780c */ /* 0x000fda0003f25270 */
[----:B------:R-:W-:Y:S05]  /*ff20*/  @!P1 BRA `(.L_x_52) ;  /* 0x000002b800409947 */ /* 0x000fea0003800000 */
[----:B------:R-:W-:-:S04]  /*ff30*/  LOP3.LUT R12, R87, R76, R74, 0xfe, !PT ;  /* 0x0000004c570c7212 */ /* 0x000fc800078efe4a */
[----:B------:R-:W-:-:S04]  /*ff40*/  LOP3.LUT R12, R89, R12, R80, 0xfe, !PT ;  /* 0x0000000c590c7212 */ /* 0x000fc800078efe50 */
[----:B------:R-:W-:-:S04]  /*ff50*/  LOP3.LUT P1, RZ, R91, R12, R82, 0xfe, !PT ;  /* 0x0000000c5bff7212 */ /* 0x000fc8000782fe52 */
[----:B------:R-:W-:-:S13]  /*ff60*/  ISETP.EQ.AND P1, PT, R93, 0x1, !P1 ;  /* 0x000000015d00780c */ /* 0x000fda0004f22270 */
[----:B------:R-:W-:Y:S05]  /*ff70*/  @!P1 BRA `(.L_x_95) ;  /* 0xfffffff4001c9947 */ /* 0x000fea000383ffff */
.L_x_83:
[----:B------:R-:W-:Y:S05]  /*ff80*/  @P0 BRA `(.L_x_52) ;  /* 0x000002b800280947 */ /* 0x000fea0003800000 */
[----:B------:R-:W-:Y:S01]  /*ff90*/  HFMA2 R62, -RZ, RZ, 0, 0 ;  /* 0x00000000ff3e7431 */ /* 0x000fe200000001ff */
[----:B------:R-:W-:Y:S01]  /*ffa0*/  BSSY.RECONVERGENT B2, `(.L_x_96) ;  /* 0x0000131000027945 */ /* 0x000fe20003800200 */
[----:B------:R-:W-:Y:S01]  /*ffb0*/  LOP3.LUT R63, R85, 0xffff, RZ, 0xc0, !PT ;  /* 0x0000ffff553f7812 */ /* 0x000fe200078ec0ff */
[----:B------:R-:W-:Y:S01]  /*ffc0*/  IMAD.MOV.U32 R77, RZ, RZ, R28 ;  /* 0x000000ffff4d7224 */ /* 0x000fe200078e001c */
[----:B------:R-:W-:Y:S02]  /*ffd0*/  LOP3.LUT R64, R57, 0xffff, RZ, 0xc0, !PT ;  /* 0x0000ffff39407812 */ /* 0x000fe400078ec0ff */
[----:B------:R-:W-:Y:S02]  /*ffe0*/  CS2R R60, SRZ ;  /* 0x00000000003c7805 */ /* 0x000fe4000001ff00 */
[----:B------:R-:W-:Y:S01]  /*fff0*/  SHF.R.U32.HI R65, RZ, 0x10, R57 ;  /* 0x00000010ff417819 */ /* 0x000fe20000011639 */
[----:B------:R-:W-:Y:S01]  /*10000*/  IMAD.MOV.U32 R57, RZ, RZ, RZ ;  /* 0x000000ffff397224 */ /* 0x000fe200078e00ff */
[----:B------:R-:W-:Y:S01]  /*10010*/  LOP3.LUT R66, R67, 0xffff, RZ, 0xc0, !PT ;  /* 0x0000ffff43427812 */ /* 0x000fe200078ec0ff */
[----:B------:R-:W-:Y:S01]  /*10020*/  IMAD.MOV.U32 R84, RZ, RZ, RZ ;  /* 0x000000ffff547224 */ /* 0x000fe200078e00ff */
[----:B------:R-:W-:Y:S01]  /*10030*/  LOP3.LUT R68, R55, 0xffff, RZ, 0xc0, !PT ;  /* 0x0000ffff37447812 */ /* 0x000fe200078ec0ff */
[----:B------:R-:W-:Y:S01]  /*10040*/  IMAD.MOV.U32 R90, RZ, RZ, RZ ;  /* 0x000000ffff5a7224 */ /* 0x000fe200078e00ff */
[----:B------:R-:W-:Y:S01]  /*10050*/  SHF.R.U32.HI R69, RZ, 0x10, R55 ;  /* 0x00000010ff457819 */ /* 0x000fe20000011637 */
[----:B------:R-:W-:Y:S01]  /*10060*/  IMAD.MOV.U32 R55, RZ, RZ, RZ ;  /* 0x000000ffff377224 */ /* 0x000fe200078e00ff */
[----:B------:R-:W-:-:S02]  /*10070*/  LOP3.LUT R74, R79, 0xffff, RZ, 0xc0, !PT ;  /* 0x0000ffff4f4a7812 */ /* 0x000fc400078ec0ff */
[----:B------:R-:W-:Y:S02]  /*10080*/  LOP3.LUT R75, R59, 0xffff, RZ, 0xc0, !PT ;  /* 0x0000ffff3b4b7812 */ /* 0x000fe400078ec0ff */
[----:B------:R-:W-:Y:S02]  /*10090*/  SHF.R.U32.HI R76, RZ, 0x10, R59 ;  /* 0x00000010ff4c7819 */ /* 0x000fe4000001163b */
[----:B------:R-:W-:Y:S02]  /*100a0*/  CS2R R58, SRZ ;  /* 0x00000000003a7805 */ /* 0x000fe4000001ff00 */
[----:B------:R-:W-:Y:S02]  /*100b0*/  SHF.R.U32.HI R85, RZ, 0x10, R85 ;  /* 0x00000010ff557819 */ /* 0x000fe40000011655 */
[----:B------:R-:W-:Y:S02]  /*100c0*/  SHF.R.U32.HI R67, RZ, 0x10, R67 ;  /* 0x00000010ff437819 */ /* 0x000fe40000011643 */
[----:B------:R-:W-:-:S02]  /*100d0*/  LOP3.LUT R70, R83, 0xffff, RZ, 0xc0, !PT ;  /* 0x0000ffff53467812 */ /* 0x000fc400078ec0ff */
[----:B------:R-:W-:Y:S02]  /*100e0*/  SHF.R.U32.HI R71, RZ, 0x10, R83 ;  /* 0x00000010ff477819 */ /* 0x000fe40000011653 */
[----:B------:R-:W-:Y:S02]  /*100f0*/  LOP3.LUT R72, R81, 0xffff, RZ, 0xc0, !PT ;  /* 0x0000ffff51487812 */ /* 0x000fe400078ec0ff */
[----:B------:R-:W-:Y:S02]  /*10100*/  SHF.R.U32.HI R73, RZ, 0x10, R81 ;  /* 0x00000010ff497819 */ /* 0x000fe40000011651 */
[----:B------:R-:W-:-:S07]  /*10110*/  SHF.R.U32.HI R79, RZ, 0x10, R79 ;  /* 0x00000010ff4f7819 */ /* 0x000fce000001164f */
.L_x_97:
[----:B------:R0:W2:Y:S01]  /*10120*/  LDL R78, [R77] ;  /* 0x000000004d4e7983 */ /* 0x0000a20000100800 */
[----:B------:R-:W3:Y:S01]  /*10130*/  LDC R81, c[0x0][0x3e4] ;  /* 0x0000f900ff517b82 */ /* 0x000ee20000000800 */
[----:B------:R-:W-:Y:S01]  /*10140*/  IADD3 R90, PT, PT, R90, 0x1, RZ ;  /* 0x000000015a5a7810 */ /* 0x000fe20007ffe0ff */
[----:B0-----:R-:W-:-:S06]  /*10150*/  VIADD R77, R77, 0x4 ;  /* 0x000000044d4d7836 */ /* 0x001fcc0000000000 */
[----:B------:R-:W0:Y:S02]  /*10160*/  LDC R47, c[0x0][0x384] ;  /* 0x0000e100ff2f7b82 */ /* 0x000e240000000800 */
[----:B0-----:R-:W-:Y:S02]  /*10170*/  LOP3.LUT R80, R47, 0xffff, RZ, 0xc0, !PT ;  /* 0x0000ffff2f507812 */ /* 0x001fe400078ec0ff */
[----:B------:R-:W-:Y:S02]  /*10180*/  SHF.R.U32.HI R51, RZ, 0x10, R47 ;  /* 0x00000010ff337819 */ /* 0x000fe4000001162f */
[----:B--2---:R-:W-:Y:S02]  /*10190*/  LOP3.LUT R82, R78, 0xffff, RZ, 0xc0, !PT ;  /* 0x0000ffff4e527812 */ /* 0x004fe400078ec0ff */
[----:B------:R-:W-:-:S03]  /*101a0*/  SHF.R.U32.HI R78, RZ, 0x10, R78 ;  /* 0x00000010ff4e7819 */ /* 0x000fc6000001164e */
[C---:B------:R-:W-:Y:S02]  /*101b0*/  IMAD R2, R63.reuse, R82, RZ ;  /* 0x000000523f027224 */ /* 0x040fe400078e02ff */
[----:B------:R-:W-:Y:S02]  /*101c0*/  IMAD R3, R63, R78, RZ ;  /* 0x0000004e3f037224 */ /* 0x000fe400078e02ff */
[-C--:B------:R-:W-:Y:S01]  /*101d0*/  IMAD R6, R64, R82.reuse, RZ ;  /* 0x0000005240067224 */ /* 0x080fe200078e02ff */
[----:B------:R-:W-:Y:S01]  /*101e0*/  LOP3.LUT R5, R2, 0xffff, RZ, 0xc0, !PT ;  /* 0x0000ffff02057812 */ /* 0x000fe200078ec0ff */
[----:B------:R-:W-:Y:S01]  /*101f0*/  IMAD R3, R85, R82, R3 ;  /* 0x0000005255037224 */ /* 0x000fe200078e0203 */
[----:B------:R-:W-:Y:S01]  /*10200*/  SHF.R.U32.HI R2, RZ, 0x10, R2 ;  /* 0x00000010ff027819 */ /* 0x000fe20000011602 */
[-C--:B------:R-:W-:Y:S01]  /*10210*/  IMAD R7, R64, R78.reuse, RZ ;  /* 0x0000004e40077224 */ /* 0x080fe200078e02ff */
[----:B------:R-:W-:Y:S01]  /*10220*/  LOP3.LUT R8, R6, 0xffff, RZ, 0xc0, !PT ;  /* 0x0000ffff06087812 */ /* 0x000fe200078ec0ff */
[----:B------:R-:W-:Y:S01]  /*10230*/  IMAD.IADD R4, R5, 0x1, R84 ;  /* 0x0000000105047824 */ /* 0x000fe200078e0254 */
[----:B------:R-:W-:Y:S01]  /*10240*/  SHF.R.U32.HI R6, RZ, 0x10, R6 ;  /* 0x00000010ff067819 */ /* 0x000fe20000011606 */
[----:B------:R-:W-:-:S02]  /*10250*/  IMAD R2, R85, R78, R2 ;  /* 0x0000004e55027224 */ /* 0x000fc400078e0202 */
[C---:B------:R-:W-:Y:S02]  /*10260*/  IMAD R4, R3.reuse, 0x10000, R4 ;  /* 0x0001000003047824 */ /* 0x040fe400078e0204 */
[----:B------:R-:W-:Y:S01]  /*10270*/  IMAD R5, R66, R82, RZ ;  /* 0x0000005242057224 */ /* 0x000fe200078e02ff */
[----:B------:R-:W-:Y:S01]  /*10280*/  LEA.HI R2, R3, R2, RZ, 0x10 ;  /* 0x0000000203027211 */ /* 0x000fe200078f80ff */
[----:B------:R-:W-:Y:S01]  /*10290*/  IMAD R7, R65, R82, R7 ;  /* 0x0000005241077224 */ /* 0x000fe200078e0207 */
[----:B------:R-:W-:Y:S01]  /*102a0*/  ISETP.GE.U32.AND P0, PT, R4, R84, PT ;  /* 0x000000540400720c */ /* 0x000fe20003f06070 */
[----:B------:R-:W-:Y:S01]  /*102b0*/  IMAD.IADD R8, R8, 0x1, R61 ;  /* 0x0000000108087824 */ /* 0x000fe200078e023d */
[----:B------:R-:W-:Y:S01]  /*102c0*/  LOP3.LUT R13, R5, 0xffff, RZ, 0xc0, !PT ;  /* 0x0000ffff050d7812 */ /* 0x000fe200078ec0ff */
[-C--:B------:R-:W-:Y:S01]  /*102d0*/  IMAD R9, R66, R78.reuse, RZ ;  /* 0x0000004e42097224 */ /* 0x080fe200078e02ff */
[----:B------:R-:W-:Y:S01]  /*102e0*/  IADD3 R3, PT, PT, R2, 0x1, RZ ;  /* 0x0000000102037810 */ /* 0x000fe20007ffe0ff */
[----:B------:R-:W-:Y:S01]  /*102f0*/  IMAD R8, R7, 0x10000, R8 ;  /* 0x0001000007087824 */ /* 0x000fe200078e0208 */
[----:B------:R-:W-:Y:S01]  /*10300*/  SHF.R.U32.HI R5, RZ, 0x10, R5 ;  /* 0x00000010ff057819 */ /* 0x000fe20000011605 */
[----:B------:R-:W-:-:S02]  /*10310*/  IMAD R6, R65, R78, R6 ;  /* 0x0000004e41067224 */ /* 0x000fc400078e0206 */
[C---:B------:R-:W-:Y:S01]  /*10320*/  IMAD R9, R67.reuse, R82, R9 ;  /* 0x0000005243097224 */ /* 0x040fe200078e0209 */
[C---:B------:R-:W-:Y:S01]  /*10330*/  ISETP.GE.U32.AND P1, PT, R8.reuse, R61, PT ;  /* 0x0000003d0800720c */ /* 0x040fe20003f26070 */
[----:B------:R-:W-:Y:S01]  /*10340*/  IMAD R10, R67, R78, R5 ;  /* 0x0000004e430a7224 */ /* 0x000fe200078e0205 */
[----:B------:R-:W-:Y:S01]  /*10350*/  LEA.HI R6, R7, R6, RZ, 0x10 ;  /* 0x0000000607067211 */ /* 0x000fe200078f80ff */
[----:B------:R-:W-:Y:S02]  /*10360*/  @P0 IMAD.MOV R3, RZ, RZ, R2 ;  /* 0x000000ffff030224 */ /* 0x000fe400078e0202 */
[----:B------:R-:W-:Y:S01]  /*10370*/  IMAD.IADD R2, R13, 0x1, R62 ;  /* 0x000000010d027824 */ /* 0x000fe200078e023e */
[C---:B------:R-:W-:Y:S01]  /*10380*/  LEA.HI R10, R9.reuse, R10, RZ, 0x10 ;  /* 0x0000000a090a7211 */ /* 0x040fe200078f80ff */
[----:B------:R-:W0:Y:S01]  /*10390*/  LDC.64 R12, c[0x0][0x388] ;  /* 0x0000e200ff0c7b82 */ /* 0x000e220000000a00 */
[----:B------:R-:W-:Y:S02]  /*103a0*/  IMAD.IADD R3, R8, 0x1, R3 ;  /* 0x0000000108037824 */ /* 0x000fe400078e0203 */
[----:B------:R-:W-:-:S02]  /*103b0*/  IMAD R5, R9, 0x10000, R2 ;  /* 0x0001000009057824 */ /* 0x000fc400078e0202 */
[----:B------:R-:W-:Y:S01]  /*103c0*/  IMAD R2, R68, R82, RZ ;  /* 0x0000005244027224 */ /* 0x000fe200078e02ff */
[----:B------:R-:W-:Y:S01]  /*103d0*/  ISETP.GE.U32.AND P0, PT, R3, R8, PT ;  /* 0x000000080300720c */ /* 0x000fe20003f06070 */
[----:B------:R-:W-:Y:S02]  /*103e0*/  VIADD R48, R6, 0x1 ;  /* 0x0000000106307836 */ /* 0x000fe40000000000 */
[----:B------:R-:W-:Y:S01]  /*103f0*/  IMAD R7, R70, R82, RZ ;  /* 0x0000005246077224 */ /* 0x000fe200078e02ff */
[----:B------:R-:W-:Y:S01]  /*10400*/  LOP3.LUT R8, R2, 0xffff, RZ, 0xc0, !PT ;  /* 0x0000ffff02087812 */ /* 0x000fe200078ec0ff */
[----:B------:R-:W-:Y:S01]  /*10410*/  @P1 IMAD.MOV R48, RZ, RZ, R6 ;  /* 0x000000ffff301224 */ /* 0x000fe200078e0206 */
[----:B------:R-:W-:Y:S01]  /*10420*/  SHF.R.U32.HI R2, RZ, 0x10, R2 ;  /* 0x00000010ff027819 */ /* 0x000fe20000011602 */
[----:B---3--:R-:W-:Y:S01]  /*10430*/  IMAD R89, R4, R81, RZ ;  /* 0x0000005104597224 */ /* 0x008fe200078e02ff */
[----:B------:R-:W-:Y:S01]  /*10440*/  LOP3.LUT R15, R7, 0xffff, RZ, 0xc0, !PT ;  /* 0x0000ffff070f7812 */ /* 0x000fe200078ec0ff */
[-C--:B------:R-:W-:Y:S01]  /*10450*/  IMAD R6, R68, R78.reuse, RZ ;  /* 0x0000004e44067224 */ /* 0x080fe200078e02ff */
[----:B------:R-:W-:Y:S01]  /*10460*/  SHF.R.U32.HI R16, RZ, 0x10, R7 ;  /* 0x00000010ff107819 */ /* 0x000fe20000011607 */
[C---:B------:R-:W-:Y:S01]  /*10470*/  IMAD R9, R69.reuse, R78, R2 ;  /* 0x0000004e45097224 */ /* 0x040fe200078e0202 */
[----:B------:R-:W-:Y:S01]  /*10480*/  IADD3 R7, PT, PT, R8, R59, RZ ;  /* 0x0000003b08077210 */ /* 0x000fe20007ffe0ff */
[----:B------:R-:W-:Y:S01]  /*10490*/  IMAD R6, R69, R82, R6 ;  /* 0x0000005245067224 */ /* 0x000fe200078e0206 */
[----:B------:R-:W-:Y:S01]  /*104a0*/  SHF.R.U32.HI R87, RZ, 0x10, R89 ;  /* 0x00000010ff577819 */ /* 0x000fe20000011659 */
[----:B------:R-:W-:Y:S01]  /*104b0*/  IMAD R14, R70, R78, RZ ;  /* 0x0000004e460e7224 */ /* 0x000fe200078e02ff */
[----:B------:R-:W-:Y:S01]  /*104c0*/  LOP3.LUT R89, R89, 0xffff, RZ, 0xc0, !PT ;  /* 0x0000ffff59597812 */ /* 0x000fe200078ec0ff */
[C---:B------:R-:W-:Y:S01]  /*104d0*/  IMAD R8, R6.reuse, 0x10000, R7 ;  /* 0x0001000006087824 */ /* 0x040fe200078e0207 */
[----:B------:R-:W-:Y:S01]  /*104e0*/  LEA.HI R9, R6, R9, RZ, 0x10 ;  /* 0x0000000906097211 */ /* 0x000fe200078f80ff */
[----:B------:R-:W-:Y:S01]  /*104f0*/  IMAD R14, R71, R82, R14 ;  /* 0x00000052470e7224 */ /* 0x000fe200078e020e */
[----:B0-----:R-:W-:Y:S01]  /*10500*/  LOP3.LUT R50, R12, 0xffff, RZ, 0xc0, !PT ;  /* 0x0000ffff0c327812 */ /* 0x001fe200078ec0ff */
[----:B------:R-:W-:Y:S01]  /*10510*/  IMAD.IADD R15, R15, 0x1, R60 ;  /* 0x000000010f0f7824 */ /* 0x000fe200078e023c */
[----:B------:R-:W-:Y:S01]  /*10520*/  ISETP.GE.U32.AND P1, PT, R5, R62, PT ;  /* 0x0000003e0500720c */ /* 0x000fe20003f26070 */
[----:B------:R-:W-:Y:S01]  /*10530*/  IMAD R17, R71, R78, R16 ;  /* 0x0000004e47117224 */ /* 0x000fe200078e0210 */
[----:B------:R-:W-:Y:S01]  /*10540*/  SHF.R.U32.HI R49, RZ, 0x10, R12 ;  /* 0x00000010ff317819 */ /* 0x000fe2000001160c */
[----:B------:R-:W-:-:S02]  /*10550*/  IMAD R6, R80, R89, RZ ;  /* 0x0000005950067224 */ /* 0x000fc400078e02ff */
[C---:B------:R-:W-:Y:S01]  /*10560*/  IMAD R7, R14.reuse, 0x10000, R15 ;  /* 0x000100000e077824 */ /* 0x040fe200078e020f */
[----:B------:R-:W-:Y:S01]  /*10570*/  LEA.HI R46, R14, R17, RZ, 0x10 ;  /* 0x000000110e2e7211 */ /* 0x000fe200078f80ff */
[----:B------:R-:W-:Y:S01]  /*10580*/  VIADD R2, R48, 0x1 ;  /* 0x0000000130027836 */ /* 0x000fe20000000000 */
[----:B------:R-:W-:Y:S01]  /*10590*/  LOP3.LUT R15, R6, 0xffff, RZ, 0xc0, !PT ;  /* 0x0000ffff060f7812 */ /* 0x000fe200078ec0ff */
[----:B------:R-:W-:Y:S01]  /*105a0*/  @P0 IMAD.MOV R2, RZ, RZ, R48 ;  /* 0x000000ffff020224 */ /* 0x000fe200078e0230 */
[----:B------:R-:W-:Y:S01]  /*105b0*/  SHF.R.U32.HI R6, RZ, 0x10, R6 ;  /* 0x00000010ff067819 */ /* 0x000fe20000011606 */
[----:B------:R-:W-:Y:S01]  /*105c0*/  IMAD R14, R80, R87, RZ ;  /* 0x00000057500e7224 */ /* 0x000fe200078e02ff */
[----:B------:R-:W-:Y:S01]  /*105d0*/  IADD3 R15, PT, PT, R4, R15, RZ ;  /* 0x0000000f040f7210 */ /* 0x000fe20007ffe0ff */
[----:B------:R-:W-:Y:S02]  /*105e0*/  IMAD R16, R50, R89, RZ ;  /* 0x0000005932107224 */ /* 0x000fe400078e02ff */
[----:B------:R-:W-:-:S02]  /*105f0*/  IMAD.IADD R2, R5, 0x1, R2 ;  /* 0x0000000105027824 */ /* 0x000fc400078e0202 */
[----:B------:R-:W-:Y:S01]  /*10600*/  IMAD R14, R51, R89, R14 ;  /* 0x00000059330e7224 */ /* 0x000fe200078e020e */
[----:B------:R-:W-:Y:S01]  /*10610*/  LOP3.LUT R62, R16, 0xffff, RZ, 0xc0, !PT ;  /* 0x0000ffff103e7812 */ /* 0x000fe200078ec0ff */
[----:B------:R-:W-:Y:S01]  /*10620*/  IMAD R48, R50, R87, RZ ;  /* 0x0000005732307224 */ /* 0x000fe200078e02ff */
[----:B------:R-:W-:Y:S01]  /*10630*/  ISETP.GE.U32.AND P0, PT, R2, R5, PT ;  /* 0x000000050200720c */ /* 0x000fe20003f06070 */
[----:B------:R-:W-:Y:S01]  /*10640*/  IMAD R15, R14, 0x10000, R15 ;  /* 0x000100000e0f7824 */ /* 0x000fe200078e020f */
[----:B------:R-:W-:Y:S01]  /*10650*/  SHF.R.U32.HI R16, RZ, 0x10, R16 ;  /* 0x00000010ff107819 */ /* 0x000fe20000011610 */
[----:B------:R-:W-:Y:S02]  /*10660*/  IMAD R48, R49, R89, R48 ;  /* 0x0000005931307224 */ /* 0x000fe400078e0230 */
[----:B------:R-:W-:Y:S02]  /*10670*/  IMAD.IADD R61, R3, 0x1, R62 ;  /* 0x00000001033d7824 */ /* 0x000fe400078e023e */
[----:B------:R-:W-:-:S02]  /*10680*/  IMAD R5, R72, R82, RZ ;  /* 0x0000005248057224 */ /* 0x000fc400078e02ff */
[----:B------:R-:W-:Y:S02]  /*10690*/  VIADD R84, R10, 0x1 ;  /* 0x000000010a547836 */ /* 0x000fe40000000000 */
[----:B------:R-:W-:Y:S01]  /*106a0*/  @P1 IMAD.MOV R84, RZ, RZ, R10 ;  /* 0x000000ffff541224 */ /* 0x000fe200078e020a */
[----:B------:R-:W-:Y:S01]  /*106b0*/  ISETP.GE.U32.AND P1, PT, R15, R4, PT ;  /* 0x000000040f00720c */ /* 0x000fe20003f26070 */
[----:B------:R-:W-:Y:S01]  /*106c0*/  IMAD R17, R51, R87, R6 ;  /* 0x0000005733117224 */ /* 0x000fe200078e0206 */
[----:B------:R-:W-:Y:S01]  /*106d0*/  LOP3.LUT R6, R5, 0xffff, RZ, 0xc0, !PT ;  /* 0x0000ffff05067812 */ /* 0x000fe200078ec0ff */
[----:B------:R-:W-:Y:S01]  /*106e0*/  IMAD R61, R48, 0x10000, R61 ;  /* 0x00010000303d7824 */ /* 0x000fe200078e023d */
[----:B------:R-:W-:Y:S01]  /*106f0*/  SHF.R.U32.HI R5, RZ, 0x10, R5 ;  /* 0x00000010ff057819 */ /* 0x000fe20000011605 */
[----:B------:R-:W-:Y:S01]  /*10700*/  IMAD R4, R72, R78, RZ ;  /* 0x0000004e48047224 */ /* 0x000fe200078e02ff */
[----:B------:R-:W-:Y:S01]  /*10710*/  IADD3 R15, PT, PT, R6, R57, RZ ;  /* 0x00000039060f7210 */ /* 0x000fe20007ffe0ff */
[----:B------:R-:W-:Y:S01]  /*10720*/  IMAD R83, R49, R87, R16 ;  /* 0x0000005731537224 */ /* 0x000fe200078e0210 */
[----:B------:R-:W-:Y:S01]  /*10730*/  ISETP.GE.U32.AND P2, PT, R61, R3, PT ;  /* 0x000000033d00720c */ /* 0x000fe20003f46070 */
[----:B------:R-:W-:Y:S01]  /*10740*/  VIADD R3, R84, 0x1 ;  /* 0x0000000154037836 */ /* 0x000fe20000000000 */
[----:B------:R-:W-:Y:S01]  /*10750*/  LEA.HI R17, R14, R17, RZ, 0x10 ;  /* 0x000000110e117211 */ /* 0x000fe200078f80ff */
[----:B------:R-:W-:Y:S01]  /*10760*/  IMAD R4, R73, R82, R4 ;  /* 0x0000005249047224 */ /* 0x000fe200078e0204 */
[----:B------:R-:W-:Y:S01]  /*10770*/  LEA.HI R83, R48, R83, RZ, 0x10 ;  /* 0x0000005330537211 */ /* 0x000fe200078f80ff */
[----:B------:R-:W-:Y:S01]  /*10780*/  @P0 IMAD.MOV R3, RZ, RZ, R84 ;  /* 0x000000ffff030224 */ /* 0x000fe200078e0254 */
[----:B------:R-:W-:Y:S01]  /*10790*/  LOP3.LUT R48, R13, 0xffff, RZ, 0xc0, !PT ;  /* 0x0000ffff0d307812 */ /* 0x000fe200078ec0ff */
[----:B------:R-:W-:Y:S01]  /*107a0*/  IMAD R86, R4, 0x10000, R15 ;  /* 0x0001000004567824 */ /* 0x000fe200078e020f */
[C---:B------:R-:W-:Y:S01]  /*107b0*/  ISETP.GE.U32.AND P0, PT, R8.reuse, R59, PT ;  /* 0x0000003b0800720c */ /* 0x040fe20003f06070 */
[----:B------:R-:W-:Y:S01]  /*107c0*/  VIADD R84, R17, 0x1 ;  /* 0x0000000111547836 */ /* 0x000fe20000000000 */
[----:B------:R-:W0:Y:S01]  /*107d0*/  LDC.64 R14, c[0x0][0x390] ;  /* 0x0000e400ff0e7b82 */ /* 0x000e220000000a00 */
[----:B------:R-:W-:Y:S01]  /*107e0*/  IMAD.IADD R3, R8, 0x1, R3 ;  /* 0x0000000108037824 */ /* 0x000fe200078e0203 */
[----:B------:R-:W-:Y:S01]  /*107f0*/  SHF.R.U32.HI R10, RZ, 0x10, R13 ;  /* 0x00000010ff0a7819 */ /* 0x000fe2000001160d */
[----:B------:R-:W-:-:S02]  /*10800*/  IMAD R5, R73, R78, R5 ;  /* 0x0000004e49057224 */ /* 0x000fc400078e0205 */
[----:B------:R-:W-:Y:S01]  /*10810*/  @P1 IMAD.MOV R84, RZ, RZ, R17 ;  /* 0x000000ffff541224 */ /* 0x000fe200078e0211 */
[----:B------:R-:W-:Y:S01]  /*10820*/  ISETP.GE.U32.AND P1, PT, R3, R8, PT ;  /* 0x000000080300720c */ /* 0x000fe20003f26070 */
[----:B------:R-:W-:Y:S01]  /*10830*/  IMAD R8, R48, R89, RZ ;  /* 0x0000005930087224 */ /* 0x000fe200078e02ff */
[----:B------:R-:W-:Y:S01]  /*10840*/  LEA.HI R4, R4, R5, RZ, 0x10 ;  /* 0x0000000504047211 */ /* 0x000fe200078f80ff */
[----:B------:R-:W-:Y:S02]  /*10850*/  IMAD.IADD R84, R61, 0x1, R84 ;  /* 0x000000013d547824 */ /* 0x000fe400078e0254 */
[----:B------:R-:W-:Y:S01]  /*10860*/  IMAD R5, R74, R82, RZ ;  /* 0x000000524a057224 */ /* 0x000fe200078e02ff */
[----:B------:R-:W-:Y:S01]  /*10870*/  LOP3.LUT R59, R8, 0xffff, RZ, 0xc0, !PT ;  /* 0x0000ffff083b7812 */ /* 0x000fe200078ec0ff */
[C---:B------:R-:W-:Y:S01]  /*10880*/  VIADD R91, R83.reuse, 0x1 ;  /* 0x00000001535b7836 */ /* 0x040fe20000000000 */
[----:B------:R-:W-:Y:S01]  /*10890*/  @P2 IADD3 R91, PT, PT, R83, RZ, RZ ;  /* 0x000000ff535b2210 */ /* 0x000fe20007ffe0ff */
[----:B------:R-:W-:Y:S01]  /*108a0*/  IMAD R16, R48, R87, RZ ;  /* 0x0000005730107224 */ /* 0x000fe200078e02ff */
[----:B------:R-:W-:Y:S01]  /*108b0*/  ISETP.GE.U32.AND P2, PT, R84, R61, PT ;  /* 0x0000003d5400720c */ /* 0x000fe20003f46070 */
[----:B------:R-:W-:Y:S01]  /*108c0*/  IMAD R6, R74, R78, RZ ;  /* 0x0000004e4a067224 */ /* 0x000fe200078e02ff */
[----:B------:R-:W-:Y:S01]  /*108d0*/  LOP3.LUT R17, R5, 0xffff, RZ, 0xc0, !PT ;  /* 0x0000ffff05117812 */ /* 0x000fe200078ec0ff */
[----:B------:R-:W-:Y:S01]  /*108e0*/  IMAD R16, R10, R89, R16 ;  /* 0x000000590a107224 */ /* 0x000fe200078e0210 */
[----:B------:R-:W-:Y:S01]  /*108f0*/  SHF.R.U32.HI R5, RZ, 0x10, R5 ;  /* 0x00000010ff057819 */ /* 0x000fe20000011605 */
[----:B------:R-:W-:Y:S01]  /*10900*/  IMAD.IADD R59, R2, 0x1, R59 ;  /* 0x00000001023b7824 */ /* 0x000fe200078e023b */
[----:B------:R-:W-:Y:S01]  /*10910*/  SHF.R.U32.HI R8, RZ, 0x10, R8 ;  /* 0x00000010ff087819 */ /* 0x000fe20000011608 */
[----:B------:R-:W-:Y:S01]  /*10920*/  IMAD R6, R79, R82, R6 ;  /* 0x000000524f067224 */ /* 0x000fe200078e0206 */
[----:B------:R-:W-:Y:S01]  /*10930*/  IADD3 R61, PT, PT, R91, 0x1, RZ ;  /* 0x000000015b3d7810 */ /* 0x000fe20007ffe0ff */
[----:B------:R-:W-:-:S02]  /*10940*/  IMAD.IADD R17, R17, 0x1, R58 ;  /* 0x0000000111117824 */ /* 0x000fc400078e023a */
[----:B------:R-:W-:Y:S02]  /*10950*/  IMAD R62, R16, 0x10000, R59 ;  /* 0x00010000103e7824 */ /* 0x000fe400078e023b */
[----:B------:R-:W-:Y:S02]  /*10960*/  IMAD R5, R79, R78, R5 ;  /* 0x0000004e4f057224 */ /* 0x000fe400078e0205 */
[----:B------:R-:W-:Y:S01]  /*10970*/  IMAD R83, R6, 0x10000, R17 ;  /* 0x0001000006537824 */ /* 0x000fe200078e0211 */
[----:B------:R-:W-:Y:S01]  /*10980*/  ISETP.GE.U32.AND P3, PT, R62, R2, PT ;  /* 0x000000023e00720c */ /* 0x000fe20003f66070 */
[----:B------:R-:W-:Y:S01]  /*10990*/  VIADD R17, R9, 0x1 ;  /* 0x0000000109117836 */ /* 0x000fe20000000000 */
[----:B------:R-:W-:Y:S01]  /*109a0*/  LEA.HI R88, R6, R5, RZ, 0x10 ;  /* 0x0000000506587211 */ /* 0x000fe200078f80ff */
[----:B------:R-:W-:Y:S01]  /*109b0*/  @P0 IMAD.MOV R17, RZ, RZ, R9 ;  /* 0x000000ffff110224 */ /* 0x000fe200078e0209 */
[----:B0-----:R-:W-:Y:S01]  /*109c0*/  LOP3.LUT R9, R14, 0xffff, RZ, 0xc0, !PT ;  /* 0x0000ffff0e097812 */ /* 0x001fe200078ec0ff */
[----:B------:R-:W-:Y:S01]  /*109d0*/  @P2 IMAD.MOV R61, RZ, RZ, R91 ;  /* 0x000000ffff3d2224 */ /* 0x000fe200078e025b */
[----:B------:R-:W-:Y:S01]  /*109e0*/  ISETP.GE.U32.AND P0, PT, R7, R60, PT ;  /* 0x0000003c0700720c */ /* 0x000fe20003f06070 */
[----:B------:R-:W-:Y:S01]  /*109f0*/  IMAD R5, R10, R87, R8 ;  /* 0x000000570a057224 */ /* 0x000fe200078e0208 */
[----:B------:R-:W-:Y:S01]  /*10a00*/  SHF.R.U32.HI R8, RZ, 0x10, R14 ;  /* 0x00000010ff087819 */ /* 0x000fe2000001160e */
[----:B------:R-:W-:Y:S01]  /*10a10*/  IMAD.IADD R61, R62, 0x1, R61 ;  /* 0x000000013e3d7824 */ /* 0x000fe200078e023d */
[----:B------:R-:W-:Y:S01]  /*10a20*/  IADD3 R91, PT, PT, R46, 0x1, RZ ;  /* 0x000000012e5b7810 */ /* 0x000fe20007ffe0ff */
[----:B------:R-:W-:Y:S01]  /*10a30*/  IMAD R6, R9, R89, RZ ;  /* 0x0000005909067224 */ /* 0x000fe200078e02ff */
[----:B------:R-:W-:Y:S01]  /*10a40*/  LEA.HI R5, R16, R5, RZ, 0x10 ;  /* 0x0000000510057211 */ /* 0x000fe200078f80ff */
[----:B------:R-:W-:Y:S01]  /*10a50*/  VIADD R2, R17, 0x1 ;  /* 0x0000000111027836 */ /* 0x000fe20000000000 */
[----:B------:R-:W-:Y:S01]  /*10a60*/  ISETP.GE.U32.AND P4, PT, R61, R62, PT ;  /* 0x0000003e3d00720c */ /* 0x000fe20003f86070 */
[----:B------:R-:W-:Y:S01]  /*10a70*/  IMAD R16, R9, R87, RZ ;  /* 0x0000005709107224 */ /* 0x000fe200078e02ff */
[----:B------:R-:W-:Y:S01]  /*10a80*/  LOP3.LUT R60, R6, 0xffff, RZ, 0xc0, !PT ;  /* 0x0000ffff063c7812 */ /* 0x000fe200078ec0ff */
[----:B------:R-:W-:Y:S01]  /*10a90*/  @P1 IMAD.MOV R2, RZ, RZ, R17 ;  /* 0x000000ffff021224 */ /* 0x000fe200078e0211 */
[----:B------:R-:W-:Y:S01]  /*10aa0*/  ISETP.GE.U32.AND P1, PT, R86, R57, PT ;  /* 0x000000395600720c */ /* 0x000fe20003f26070 */
[C---:B------:R-:W-:Y:S01]  /*10ab0*/  VIADD R17, R5.reuse, 0x1 ;  /* 0x0000000105117836 */ /* 0x040fe20000000000 */
[----:B------:R-:W-:Y:S01]  /*10ac0*/  @P3 IADD3 R17, PT, PT, R5, RZ, RZ ;  /* 0x000000ff05113210 */ /* 0x000fe20007ffe0ff */
[----:B------:R-:W-:Y:S01]  /*10ad0*/  IMAD R5, R8, R89, R16 ;  /* 0x0000005908057224 */ /* 0x000fe200078e0210 */
[----:B------:R-:W-:Y:S01]  /*10ae0*/  SHF.R.U32.HI R6, RZ, 0x10, R6 ;  /* 0x00000010ff067819 */ /* 0x000fe20000011606 */
[----:B------:R-:W-:-:S02]  /*10af0*/  IMAD.IADD R60, R3, 0x1, R60 ;  /* 0x00000001033c7824 */ /* 0x000fc400078e023c */
[----:B------:R-:W-:Y:S02]  /*10b00*/  IMAD.IADD R2, R7, 0x1, R2 ;  /* 0x0000000107027824 */ /* 0x000fe400078e0202 */
[----:B------:R-:W-:Y:S02]  /*10b10*/  IMAD R57, R5, 0x10000, R60 ;  /* 0x0001000005397824 */ /* 0x000fe400078e023c */
[----:B------:R-:W-:Y:S01]  /*10b20*/  VIADD R62, R17, 0x1 ;  /* 0x00000001113e7836 */ /* 0x000fe20000000000 */
[----:B------:R-:W-:Y:S01]  /*10b30*/  ISETP.GE.U32.AND P2, PT, R2, R7, PT ;  /* 0x000000070200720c */ /* 0x000fe20003f46070 */
[----:B------:R-:W-:Y:S01]  /*10b40*/  @P4 IMAD.MOV R62, RZ, RZ, R17 ;  /* 0x000000ffff3e4224 */ /* 0x000fe200078e0211 */
[----:B------:R-:W-:Y:S01]  /*10b50*/  LOP3.LUT R7, R15, 0xffff, RZ, 0xc0, !PT ;  /* 0x0000ffff0f077812 */ /* 0x000fe200078ec0ff */
[----:B------:R-:W0:Y:S01]  /*10b60*/  LDC.64 R16, c[0x0][0x398] ;  /* 0x0000e600ff107b82 */ /* 0x000e220000000a00 */
[C---:B------:R-:W-:Y:S01]  /*10b70*/  ISETP.GE.U32.AND P3, PT, R57.reuse, R3, PT ;  /* 0x000000033900720c */ /* 0x040fe20003f66070 */
[----:B------:R-:W-:-:S02]  /*10b80*/  IMAD.IADD R62, R57, 0x1, R62 ;  /* 0x00000001393e7824 */ /* 0x000fc400078e023e */
[----:B------:R-:W-:Y:S02]  /*10b90*/  IMAD R6, R8, R87, R6 ;  /* 0x0000005708067224 */ /* 0x000fe400078e0206 */
[C---:B------:R-:W-:Y:S01]  /*10ba0*/  IMAD R60, R7.reuse, R89, RZ ;  /* 0x00000059073c7224 */ /* 0x040fe200078e02ff */
[----:B------:R-:W-:Y:S01]  /*10bb0*/  ISETP.GE.U32.AND P4, PT, R62, R57, PT ;  /* 0x000000393e00720c */ /* 0x000fe20003f86070 */
[----:B------:R-:W-:Y:S01]  /*10bc0*/  IMAD R3, R7, R87, RZ ;  /* 0x0000005707037224 */ /* 0x000fe200078e02ff */
[----:B------:R-:W-:Y:S01]  /*10bd0*/  LEA.HI R5, R5, R6, RZ, 0x10 ;  /* 0x0000000605057211 */ /* 0x000fe200078f80ff */
[----:B------:R-:W-:Y:S01]  /*10be0*/  @P0 IMAD.MOV R91, RZ, RZ, R46 ;  /* 0x000000ffff5b0224 */ /* 0x000fe200078e022e */
[----:B------:R-:W-:Y:S01]  /*10bf0*/  SHF.R.U32.HI R6, RZ, 0x10, R15 ;  /* 0x00000010ff067819 */ /* 0x000fe2000001160f */
[----:B------:R-:W-:Y:S01]  /*10c00*/  VIADD R96, R88, 0x1 ;  /* 0x0000000158607836 */ /* 0x000fe20000000000 */
[----:B------:R-:W-:Y:S01]  /*10c10*/  LOP3.LUT R57, R60, 0xffff, RZ, 0xc0, !PT ;  /* 0x0000ffff3c397812 */ /* 0x000fe200078ec0ff */
[----:B------:R-:W-:Y:S01]  /*10c20*/  VIADD R92, R5, 0x1 ;  /* 0x00000001055c7836 */ /* 0x000fe20000000000 */
[----:B------:R-:W-:Y:S01]  /*10c30*/  ISETP.GE.U32.AND P0, PT, R83, R58, PT ;  /* 0x0000003a5300720c */ /* 0x000fe20003f06070 */
[----:B------:R-:W-:Y:S01]  /*10c40*/  @P3 IMAD.MOV R92, RZ, RZ, R5 ;  /* 0x000000ffff5c3224 */ /* 0x000fe200078e0205 */
[----:B------:R-:W-:Y:S01]  /*10c50*/  SHF.R.U32.HI R60, RZ, 0x10, R60 ;  /* 0x00000010ff3c7819 */ /* 0x000fe2000001163c */
[----:B------:R-:W-:-:S02]  /*10c60*/  IMAD R46, R6, R89, R3 ;  /* 0x00000059062e7224 */ /* 0x000fc400078e0203 */
[----:B------:R-:W-:Y:S01]  /*10c70*/  IMAD.IADD R57, R2, 0x1, R57 ;  /* 0x0000000102397824 */ /* 0x000fe200078e0239 */
[----:B------:R-:W-:Y:S01]  /*10c80*/  IADD3 R59, PT, PT, R92, 0x1, RZ ;  /* 0x000000015c3b7810 */ /* 0x000fe20007ffe0ff */
[----:B------:R-:W-:Y:S02]  /*10c90*/  @P4 IMAD.MOV R59, RZ, RZ, R92 ;  /* 0x000000ffff3b4224 */ /* 0x000fe400078e025c */
[----:B------:R-:W-:Y:S01]  /*10ca0*/  IMAD R58, R46, 0x10000, R57 ;  /* 0x000100002e3a7824 */ /* 0x000fe200078e0239 */
[----:B0-----:R-:W-:Y:S01]  /*10cb0*/  LOP3.LUT R5, R16, 0xffff, RZ, 0xc0, !PT ;  /* 0x0000ffff10057812 */ /* 0x001fe200078ec0ff */
[----:B------:R-:W-:Y:S02]  /*10cc0*/  VIADD R3, R91, 0x1 ;  /* 0x000000015b037836 */ /* 0x000fe40000000000 */
[----:B------:R-:W-:Y:S01]  /*10cd0*/  @P2 IMAD.MOV R3, RZ, RZ, R91 ;  /* 0x000000ffff032224 */ /* 0x000fe200078e025b */
[C---:B------:R-:W-:Y:S01]  /*10ce0*/  ISETP.GE.U32.AND P2, PT, R58.reuse, R2, PT ;  /* 0x000000023a00720c */ /* 0x040fe20003f46070 */
[----:B------:R-:W-:-:S02]  /*10cf0*/  IMAD.IADD R59, R58, 0x1, R59 ;  /* 0x000000013a3b7824 */ /* 0x000fc400078e023b */
[----:B------:R-:W-:Y:S02]  /*10d00*/  IMAD R91, R6, R87, R60 ;  /* 0x00000057065b7224 */ /* 0x000fe400078e023c */
[----:B------:R-:W-:Y:S01]  /*10d10*/  IMAD.IADD R57, R86, 0x1, R3 ;  /* 0x0000000156397824 */ /* 0x000fe200078e0203 */
[----:B------:R-:W-:Y:S01]  /*10d20*/  ISETP.GE.U32.AND P3, PT, R59, R58, PT ;  /* 0x0000003a3b00720c */ /* 0x000fe20003f66070 */
[----:B------:R-:W-:Y:S01]  /*10d30*/  IMAD R2, R5, R89, RZ ;  /* 0x0000005905027224 */ /* 0x000fe200078e02ff */
[----:B------:R-:W-:Y:S01]  /*10d40*/  LEA.HI R91, R46, R91, RZ, 0x10 ;  /* 0x0000005b2e5b7211 */ /* 0x000fe200078f80ff */
[----:B------:R-:W-:Y:S02]  /*10d50*/  VIADD R92, R4, 0x1 ;  /* 0x00000001045c7836 */ /* 0x000fe40000000000 */
[----:B------:R-:W-:Y:S01]  /*10d60*/  @P1 IMAD.MOV R92, RZ, RZ, R4 ;  /* 0x000000ffff5c1224 */ /* 0x000fe200078e0204 */
[----:B------:R-:W-:Y:S01]  /*10d70*/  ISETP.GE.U32.AND P1, PT, R57, R86, PT ;  /* 0x000000563900720c */ /* 0x000fe20003f26070 */
[----:B------:R-:W-:Y:S01]  /*10d80*/  IMAD R3, R5, R87, RZ ;  /* 0x0000005705037224 */ /* 0x000fe200078e02ff */
[----:B------:R-:W-:Y:S01]  /*10d90*/  SHF.R.U32.HI R4, RZ, 0x10, R16 ;  /* 0x00000010ff047819 */ /* 0x000fe20000011610 */
[----:B------:R-:W-:Y:S01]  /*10da0*/  VIADD R58, R92, 0x1 ;  /* 0x000000015c3a7836 */ /* 0x000fe20000000000 */
[----:B------:R-:W-:Y:S01]  /*10db0*/  LOP3.LUT R46, R2, 0xffff, RZ, 0xc0, !PT ;  /* 0x0000ffff022e7812 */ /* 0x000fe200078ec0ff */
[----:B------:R-:W-:Y:S01]  /*10dc0*/  @P0 IMAD.MOV R96, RZ, RZ, R88 ;  /* 0x000000ffff600224 */ /* 0x000fe200078e0258 */
[----:B------:R-:W-:Y:S01]  /*10dd0*/  SHF.R.U32.HI R60, RZ, 0x10, R2 ;  /* 0x00000010ff3c7819 */ /* 0x000fe20000011602 */
[----:B------:R-:W-:Y:S01]  /*10de0*/  IMAD R2, R4, R89, R3 ;  /* 0x0000005904027224 */ /* 0x000fe200078e0203 */
[----:B------:R-:W-:Y:S01]  /*10df0*/  IADD3 R86, PT, PT, R91, 0x1, RZ ;  /* 0x000000015b567810 */ /* 0x000fe20007ffe0ff */
[----:B------:R-:W-:Y:S01]  /*10e00*/  @P2 IMAD.MOV R86, RZ, RZ, R91 ;  /* 0x000000ffff562224 */ /* 0x000fe200078e025b */
[----:B------:R-:W-:Y:S01]  /*10e10*/  LOP3.LUT R3, R17, 0xffff, RZ, 0xc0, !PT ;  /* 0x0000ffff11037812 */ /* 0x000fe200078ec0ff */
[----:B------:R-:W-:-:S02]  /*10e20*/  IMAD.IADD R91, R57, 0x1, R46 ;  /* 0x00000001395b7824 */ /* 0x000fc400078e022e */
[----:B------:R-:W-:Y:S01]  /*10e30*/  IMAD R93, R4, R87, R60 ;  /* 0x00000057045d7224 */ /* 0x000fe200078e023c */
[----:B------:R-:W0:Y:S01]  /*10e40*/  LDC R46, c[0x0][0x3a0] ;  /* 0x0000e800ff2e7b82 */ /* 0x000e220000000800 */
[C---:B------:R-:W-:Y:S01]  /*10e50*/  VIADD R60, R86.reuse, 0x1 ;  /* 0x00000001563c7836 */ /* 0x040fe20000000000 */
[----:B------:R-:W-:Y:S01]  /*10e60*/  @P3 IADD3 R60, PT, PT, R86, RZ, RZ ;  /* 0x000000ff563c3210 */ /* 0x000fe20007ffe0ff */
[C---:B------:R-:W-:Y:S01]  /*10e70*/  IMAD R91, R2.reuse, 0x10000, R91 ;  /* 0x00010000025b7824 */ /* 0x040fe200078e025b */
[----:B------:R-:W-:Y:S01]  /*10e80*/  LEA.HI R93, R2, R93, RZ, 0x10 ;  /* 0x0000005d025d7211 */ /* 0x000fe200078f80ff */
[----:B------:R-:W-:Y:S01]  /*10e90*/  @P1 IMAD.MOV R58, RZ, RZ, R92 ;  /* 0x000000ffff3a1224 */ /* 0x000fe200078e025c */
[----:B------:R-:W-:Y:S01]  /*10ea0*/  SHF.R.U32.HI R2, RZ, 0x10, R17 ;  /* 0x00000010ff027819 */ /* 0x000fe20000011611 */
[C---:B------:R-:W-:Y:S01]  /*10eb0*/  IMAD.IADD R60, R91.reuse, 0x1, R60 ;  /* 0x000000015b3c7824 */ /* 0x040fe200078e023c */
[----:B------:R-:W-:Y:S01]  /*10ec0*/  ISETP.GE.U32.AND P1, PT, R91, R57, PT ;  /* 0x000000395b00720c */ /* 0x000fe20003f26070 */
[----:B------:R-:W-:-:S02]  /*10ed0*/  IMAD R86, R3, R89, RZ ;  /* 0x0000005903567224 */ /* 0x000fc400078e02ff */
[----:B------:R-:W-:Y:S01]  /*10ee0*/  IMAD R57, R3, R87, RZ ;  /* 0x0000005703397224 */ /* 0x000fe200078e02ff */
[----:B------:R-:W-:Y:S01]  /*10ef0*/  ISETP.GE.U32.AND P2, PT, R60, R91, PT ;  /* 0x0000005b3c00720c */ /* 0x000fe20003f46070 */
[----:B------:R-:W-:Y:S01]  /*10f00*/  IMAD.IADD R58, R83, 0x1, R58 ;  /* 0x00000001533a7824 */ /* 0x000fe200078e023a */
[----:B------:R-:W-:Y:S01]  /*10f10*/  LOP3.LUT R95, R86, 0xffff, RZ, 0xc0, !PT ;  /* 0x0000ffff565f7812 */ /* 0x000fe200078ec0ff */
[----:B------:R-:W-:Y:S02]  /*10f20*/  IMAD R92, R2, R89, R57 ;  /* 0x00000059025c7224 */ /* 0x000fe400078e0239 */
[----:B------:R-:W-:Y:S01]  /*10f30*/  VIADD R97, R93, 0x1 ;  /* 0x000000015d617836 */ /* 0x000fe20000000000 */
[C---:B------:R-:W-:Y:S01]  /*10f40*/  ISETP.GE.U32.AND P0, PT, R58.reuse, R83, PT ;  /* 0x000000533a00720c */ /* 0x040fe20003f06070 */
[----:B------:R-:W-:Y:S01]  /*10f50*/  IMAD.IADD R95, R58, 0x1, R95 ;  /* 0x000000013a5f7824 */ /* 0x000fe200078e025f */
[----:B------:R-:W-:Y:S01]  /*10f60*/  SHF.R.U32.HI R83, RZ, 0x10, R86 ;  /* 0x00000010ff537819 */ /* 0x000fe20000011656 */
[----:B------:R-:W-:-:S02]  /*10f70*/  @P1 IMAD.MOV R97, RZ, RZ, R93 ;  /* 0x000000ffff611224 */ /* 0x000fc400078e025d */
[C---:B------:R-:W-:Y:S01]  /*10f80*/  IMAD R57, R75.reuse, R78, RZ ;  /* 0x0000004e4b397224 */ /* 0x040fe200078e02ff */
[----:B------:R-:W-:Y:S01]  /*10f90*/  LEA R94, R92, R95, 0x10 ;  /* 0x0000005f5c5e7211 */ /* 0x000fe200078e80ff */
[----:B------:R-:W-:Y:S02]  /*10fa0*/  IMAD R86, R75, R82, RZ ;  /* 0x000000524b567224 */ /* 0x000fe400078e02ff */
[----:B------:R-:W-:Y:S01]  /*10fb0*/  VIADD R91, R97, 0x1 ;  /* 0x00000001615b7836 */ /* 0x000fe20000000000 */
[----:B------:R-:W-:Y:S01]  /*10fc0*/  ISETP.GE.U32.AND P1, PT, R94, R58, PT ;  /* 0x0000003a5e00720c */ /* 0x000fe20003f26070 */
[----:B------:R-:W-:Y:S02]  /*10fd0*/  @P2 IMAD.MOV R91, RZ, RZ, R97 ;  /* 0x000000ffff5b2224 */ /* 0x000fe400078e0261 */
[----:B------:R-:W-:Y:S01]  /*10fe0*/  IMAD R88, R76, R82, R57 ;  /* 0x000000524c587224 */ /* 0x000fe200078e0239 */
[----:B------:R-:W-:Y:S01]  /*10ff0*/  LOP3.LUT R82, R86, 0xffff, RZ, 0xc0, !PT ;  /* 0x0000ffff56527812 */ /* 0x000fe200078ec0ff */
[----:B------:R-:W-:Y:S01]  /*11000*/  IMAD R93, R2, R87, R83 ;  /* 0x00000057025d7224 */ /* 0x000fe200078e0253 */
[----:B0-----:R-:W-:Y:S01]  /*11010*/  LOP3.LUT R83, R46, 0xffff, RZ, 0xc0, !PT ;  /* 0x0000ffff2e537812 */ /* 0x001fe200078ec0ff */
[----:B------:R-:W-:Y:S01]  /*11020*/  IMAD.IADD R57, R94, 0x1, R91 ;  /* 0x000000015e397824 */ /* 0x000fe200078e025b */
[----:B------:R-:W-:Y:S01]  /*11030*/  IADD3 R91, PT, PT, R82, R55, RZ ;  /* 0x00000037525b7210 */ /* 0x000fe20007ffe0ff */
[----:B------:R-:W-:Y:S01]  /*11040*/  VIADD R58, R96, 0x1 ;  /* 0x00000001603a7836 */ /* 0x000fe20000000000 */
[----:B------:R-:W-:Y:S01]  /*11050*/  LEA.HI R95, R92, R93, RZ, 0x10 ;  /* 0x0000005d5c5f7211 */ /* 0x000fe200078f80ff */
[----:B------:R-:W-:Y:S01]  /*11060*/  @P0 IMAD.MOV R58, RZ, RZ, R96 ;  /* 0x000000ffff3a0224 */ /* 0x000fe200078e0260 */
[----:B------:R-:W-:Y:S01]  /*11070*/  ISETP.GE.U32.AND P2, PT, R57, R94, PT ;  /* 0x0000005e3900720c */ /* 0x000fe20003f46070 */
[C---:B------:R-:W-:Y:S01]  /*11080*/  IMAD R94, R83.reuse, R89, RZ ;  /* 0x00000059535e7224 */ /* 0x040fe200078e02ff */
[----:B------:R-:W-:Y:S01]  /*11090*/  SHF.R.U32.HI R82, RZ, 0x10, R46 ;  /* 0x00000010ff527819 */ /* 0x000fe2000001162e */
[----:B------:R-:W-:Y:S01]  /*110a0*/  IMAD R92, R88, 0x10000, R91 ;  /* 0x00010000585c7824 */ /* 0x000fe200078e025b */
[----:B------:R-:W-:Y:S01]  /*110b0*/  SHF.R.U32.HI R91, RZ, 0x10, R86 ;  /* 0x00000010ff5b7819 */ /* 0x000fe20000011656 */
[----:B------:R-:W-:Y:S01]  /*110c0*/  IMAD R96, R83, R87, RZ ;  /* 0x0000005753607224 */ /* 0x000fe200078e02ff */
[----:B------:R-:W-:Y:S01]  /*110d0*/  LOP3.LUT R98, R94, 0xffff, RZ, 0xc0, !PT ;  /* 0x0000ffff5e627812 */ /* 0x000fe200078ec0ff */
[C---:B------:R-:W-:Y:S01]  /*110e0*/  IMAD.IADD R93, R92.reuse, 0x1, R58 ;  /* 0x000000015c5d7824 */ /* 0x040fe200078e023a */
[----:B------:R-:W-:Y:S01]  /*110f0*/  ISETP.GE.U32.AND P0, PT, R92, R55, PT ;  /* 0x000000375c00720c */ /* 0x000fe20003f06070 */
[----:B------:R-:W-:Y:S01]  /*11100*/  IMAD R96, R82, R89, R96 ;  /* 0x0000005952607224 */ /* 0x000fe200078e0260 */
[----:B------:R-:W-:Y:S01]  /*11110*/  SHF.R.U32.HI R94, RZ, 0x10, R94 ;  /* 0x00000010ff5e7819 */ /* 0x000fe2000001165e */
[----:B------:R-:W-:-:S02]  /*11120*/  VIADD R97, R95, 0x1 ;  /* 0x000000015f617836 */ /* 0x000fc40000000000 */
[C---:B------:R-:W-:Y:S02]  /*11130*/  IMAD.IADD R89, R93.reuse, 0x1, R98 ;  /* 0x000000015d597824 */ /* 0x040fe400078e0262 */
[----:B------:R-:W-:Y:S01]  /*11140*/  @P1 IMAD.MOV R97, RZ, RZ, R95 ;  /* 0x000000ffff611224 */ /* 0x000fe200078e025f */
[----:B------:R-:W-:Y:S01]  /*11150*/  ISETP.GE.U32.AND P1, PT, R93, R92, PT ;  /* 0x0000005c5d00720c */ /* 0x000fe20003f26070 */
[----:B------:R-:W-:Y:S01]  /*11160*/  IMAD R91, R76, R78, R91 ;  /* 0x0000004e4c5b7224 */ /* 0x000fe200078e025b */
[----:B------:R-:W-:Y:S01]  /*11170*/  LEA R89, R96, R89, 0x10 ;  /* 0x0000005960597211 */ /* 0x000fe200078e80ff */
[----:B------:R-:W-:Y:S02]  /*11180*/  VIADD R58, R97, 0x1 ;  /* 0x00000001613a7836 */ /* 0x000fe40000000000 */
[----:B------:R-:W-:Y:S01]  /*11190*/  @P2 IMAD.MOV R58, RZ, RZ, R97 ;  /* 0x000000ffff3a2224 */ /* 0x000fe200078e0261 */
[C---:B------:R-:W-:Y:S01]  /*111a0*/  ISETP.GE.U32.AND P2, PT, R89.reuse, R93, PT ;  /* 0x0000005d5900720c */ /* 0x040fe20003f46070 */
[----:B------:R-:W-:Y:S01]  /*111b0*/  IMAD R87, R82, R87, R94 ;  /* 0x0000005752577224 */ /* 0x000fe200078e025e */
[----:B------:R-:W-:Y:S01]  /*111c0*/  LEA.HI R91, R88, R91, RZ, 0x10 ;  /* 0x0000005b585b7211 */ /* 0x000fe200078f80ff */
[----:B------:R-:W-:-:S03]  /*111d0*/  IMAD.IADD R58, R89, 0x1, R58 ;  /* 0x00000001593a7824 */ /* 0x000fc600078e023a */
[----:B------:R-:W-:Y:S01]  /*111e0*/  LEA.HI R87, R96, R87, RZ, 0x10 ;  /* 0x0000005760577211 */ /* 0x000fe200078f80ff */
[----:B------:R-:W-:Y:S01]  /*111f0*/  VIADD R86, R91, 0x1 ;  /* 0x000000015b567836 */ /* 0x000fe20000000000 */
[----:B------:R-:W-:Y:S01]  /*11200*/  ISETP.GE.U32.AND P3, PT, R58, R89, PT ;  /* 0x000000593a00720c */ /* 0x000fe20003f66070 */
[----:B------:R-:W-:Y:S01]  /*11210*/  @P0 IMAD.MOV R86, RZ, RZ, R91 ;  /* 0x000000ffff560224 */ /* 0x000fe200078e025b */
[----:B------:R-:W-:Y:S01]  /*11220*/  ISETP.NE.AND P0, PT, R90, 0x8, PT ;  /* 0x000000085a00780c */ /* 0x000fe20003f05270 */
[----:B------:R-:W-:Y:S02]  /*11230*/  VIADD R88, R87, 0x1 ;  /* 0x0000000157587836 */ /* 0x000fe40000000000 */
[----:B------:R-:W-:Y:S02]  /*11240*/  @P2 IMAD.MOV R88, RZ, RZ, R87 ;  /* 0x000000ffff582224 */ /* 0x000fe400078e0257 */
[----:B------:R-:W-:Y:S02]  /*11250*/  VIADD R55, R86, 0x1 ;  /* 0x0000000156377836 */ /* 0x000fe40000000000 */
[----:B------:R-:W-:-:S02]  /*11260*/  VIADD R78, R88, 0x1 ;  /* 0x00000001584e7836 */ /* 0x000fc40000000000 */
[----:B------:R-:W-:Y:S02]  /*11270*/  @P1 IMAD.MOV R55, RZ, RZ, R86 ;  /* 0x000000ffff371224 */ /* 0x000fe400078e0256 */
[----:B------:R-:W-:-:S04]  /*11280*/  @P3 IMAD.MOV R78, RZ, RZ, R88 ;  /* 0x000000ffff4e3224 */ /* 0x000fc800078e0258 */
[----:B------:R-:W-:Y:S01]  /*11290*/  IMAD.IADD R55, R55, 0x1, R78 ;  /* 0x0000000137377824 */ /* 0x000fe200078e024e */
[----:B------:R-:W-:Y:S06]  /*112a0*/  @P0 BRA `(.L_x_97) ;  /* 0xffffffec009c0947 */ /* 0x000fec000383ffff */
[----:B------:R-:W-:Y:S05]  /*112b0*/  BSYNC.RECONVERGENT B2 ;  /* 0x0000000000027941 */ /* 0x000fea0003800200 */
.L_x_96:
[----:B------:R-:W-:Y:S01]  /*112c0*/  ISETP.GE.U32.AND P0, PT, R55, R46, PT ;  /* 0x0000002e3700720c */ /* 0x000fe20003f06070 */
[----:B------:R-:W-:Y:S01]  /*112d0*/  BSSY.RECONVERGENT B2, `(.L_x_98) ;  /* 0x0000057000027945 */ /* 0x000fe20003800200 */
[----:B------:R-:W-:-:S11]  /*112e0*/  MOV R79, R84 ;  /* 0x00000054004f7202 */ /* 0x000fd60000000f00 */
        /* <DEDUP_REMOVED lines=38> */
[----:B------:R-:W-:Y:S02]  /*11550*/  ISETP.GE.U32.AND P0, PT, R84, R47, PT ;  /* 0x0000002f5400720c */ /* 0x000fe40003f06070 */
[----:B------:R-:W-:Y:S02]  /*11560*/  ISETP.LE.U32.AND P1, PT, R61, R12, PT ;  /* 0x0000000c3d00720c */ /* 0x000fe40003f23070 */
[----:B------:R-:W-:-:S11]  /*11570*/  MOV R79, R84 ;  /* 0x00000054004f7202 */ /* 0x000fd60000000f00 */
[----:B------:R-:W-:Y:S05]  /*11580*/  @!P0 BREAK.RELIABLE P1, B3 ;  /* 0x0000000000038942 */ /* 0x000fea0000800100 */
[----:B------:R-:W-:Y:S05]  /*11590*/  @!P0 BRA P1, `(.L_x_99) ;  /* 0x0000000000a88947 */ /* 0x000fea0000800000 */
.L_x_101:
[----:B------:R-:W-:Y:S05]  /*115a0*/  BSYNC.RELIABLE B3 ;  /* 0x0000000000037941 */ /* 0x000fea0003800100 */
.L_x_100:
        /* <DEDUP_REMOVED lines=11> */
[----:B------:R-:W-:Y:S01]  /*11660*/  IMAD.IADD R79, R84, 0x1, -R47 ;  /* 0x00000001544f7824 */ /* 0x000fe200078e0a2f */
[----:B------:R-:W-:Y:S01]  /*11670*/  SEL R61, RZ, 0x1, !P0 ;  /* 0x00000001ff3d7807 */ /* 0x000fe20004000000 */
[----:B------:R-:W-:-:S03]  /*11680*/  VIADD R55, R63, 0xffffffff ;  /* 0xffffffff3f377836 */ /* 0x000fc60000000000 */
[----:B------:R-:W-:-:S04]  /*11690*/  ISETP.GE.U32.AND P1, PT, R66, R61, PT ;  /* 0x0000003d4200720c */ /* 0x000fc80003f26070 */
[----:B------:R-:W-:Y:S01]  /*116a0*/  ISETP.LT.U32.OR P1, PT, R62, R13, !P1 ;  /* 0x0000000d3e00720c */ /* 0x000fe20004f21470 */
[----:B------:R-:W-:Y:S02]  /*116b0*/  VIADD R62, R66, 0xffffffff ;  /* 0xffffffff423e7836 */ /* 0x000fe40000000000 */
[----:B------:R-:W-:Y:S01]  /*116c0*/  @!P0 IMAD.MOV R62, RZ, RZ, R66 ;  /* 0x000000ffff3e8224 */ /* 0x000fe200078e0242 */
[----:B------:R-:W-:-:S04]  /*116d0*/  SEL R61, RZ, 0x1, !P1 ;  /* 0x00000001ff3d7807 */ /* 0x000fc80004800000 */
[----:B------:R-:W-:Y:S02]  /*116e0*/  ISETP.GE.U32.AND P2, PT, R68, R61, PT ;  /* 0x0000003d4400720c */ /* 0x000fe40003f46070 */
[----:B------:R-:W-:Y:S01]  /*116f0*/  IADD3 R61, PT, PT, R64, -0x1, RZ ;  /* 0xffffffff403d7810 */ /* 0x000fe20007ffe0ff */
[----:B------:R-:W-:Y:S01]  /*11700*/  @P6 IMAD.MOV R61, RZ, RZ, R64 ;  /* 0x000000ffff3d6224 */ /* 0x000fe200078e0240 */
[----:B------:R-:W-:-:S04]  /*11710*/  ISETP.LT.U32.OR P2, PT, R59, R14, !P2 ;  /* 0x0000000e3b00720c */ /* 0x000fc80005741470 */
[----:B------:R-:W-:-:S04]  /*11720*/  SEL R59, RZ, 0x1, !P2 ;  /* 0x00000001ff3b7807 */ /* 0x000fc80005000000 */
[----:B------:R-:W-:-:S04]  /*11730*/  ISETP.GE.U32.AND P3, PT, R70, R59, PT ;  /* 0x0000003b4600720c */ /* 0x000fc80003f66070 */
[----:B------:R-:W-:Y:S02]  /*11740*/  ISETP.LT.U32.OR P3, PT, R60, R15, !P3 ;  /* 0x0000000f3c00720c */ /* 0x000fe40005f61470 */
[----:B------:R-:W-:Y:S01]  /*11750*/  IADD3 R60, PT, PT, R70, -0x1, RZ ;  /* 0xffffffff463c7810 */ /* 0x000fe20007ffe0ff */
[----:B------:R-:W-:Y:S01]  /*11760*/  @!P2 IMAD.MOV R60, RZ, RZ, R70 ;  /* 0x000000ffff3ca224 */ /* 0x000fe200078e0246 */
[----:B------:R-:W-:-:S04]  /*11770*/  SEL R59, RZ, 0x1, !P3 ;  /* 0x00000001ff3b7807 */ /* 0x000fc80005800000 */
[----:B------:R-:W-:Y:S01]  /*11780*/  ISETP.GE.U32.AND P4, PT, R72, R59, PT ;  /* 0x0000003b4800720c */ /* 0x000fe20003f86070 */
[----:B------:R-:W-:Y:S02]  /*11790*/  VIADD R59, R68, 0xffffffff ;  /* 0xffffffff443b7836 */ /* 0x000fe40000000000 */
[----:B------:R-:W-:Y:S01]  /*117a0*/  @!P1 IMAD.MOV R59, RZ, RZ, R68 ;  /* 0x000000ffff3b9224 */ /* 0x000fe200078e0244 */
        /* <DEDUP_REMOVED lines=8> */
[----:B------:R-:W-:-:S07]  /*11830*/  @!P5 IADD3 R55, PT, PT, R63, RZ, RZ ;  /* 0x000000ff3f37d210 */ /* 0x000fce0007ffe0ff */
.L_x_99:
[----:B------:R-:W-:Y:S05]  /*11840*/  BSYNC.RECONVERGENT B2 ;  /* 0x0000000000027941 */ /* 0x000fea0003800200 */
.L_x_98:
[----:B------:R-:W-:Y:S01]  /*11850*/  HFMA2 R109, -RZ, RZ, 0, 0 ;  /* 0x00000000ff6d7431 */ /* 0x000fe200000001ff */
[----:B------:R-:W-:Y:S01]  /*11860*/  BSSY.RECONVERGENT B2, `(.L_x_102) ;  /* 0x000011b000027945 */ /* 0x000fe20003800200 */
[----:B------:R-:W-:Y:S02]  /*11870*/  LOP3.LUT R78, R56, 0xffff, RZ, 0xc0, !PT ;  /* 0x0000ffff384e7812 */ /* 0x000fe400078ec0ff */
[----:B------:R-:W-:Y:S02]  /*11880*/  CS2R R86, SRZ ;  /* 0x0000000000567805 */ /* 0x000fe4000001ff00 */
[----:B------:R-:W-:Y:S01]  /*11890*/  SHF.R.U32.HI R77, RZ, 0x10, R56 ;  /* 0x00000010ff4d7819 */ /* 0x000fe20000011638 */
[----:B------:R-:W-:Y:S01]  /*118a0*/  IMAD.MOV.U32 R84, RZ, RZ, R37 ;  /* 0x000000ffff547224 */ /* 0x000fe200078e0025 */
[----:B------:R-:W-:Y:S01]  /*118b0*/  LOP3.LUT R76, R53, 0xffff, RZ, 0xc0, !PT ;  /* 0x0000ffff354c7812 */ /* 0x000fe200078ec0ff */
[----:B------:R-:W-:Y:S01]  /*118c0*/  IMAD.MOV.U32 R96, RZ, RZ, RZ ;  /* 0x000000ffff607224 */ /* 0x000fe200078e00ff */
[----:B------:R-:W-:-:S02]  /*118d0*/  SHF.R.U32.HI R75, RZ, 0x10, R53 ;  /* 0x00000010ff4b7819 */ /* 0x000fc40000011635 */
[----:B------:R-:W-:Y:S02]  /*118e0*/  CS2R R90, SRZ ;  /* 0x00000000005a7805 */ /* 0x000fe4000001ff00 */
[----:B------:R-:W-:Y:S01]  /*118f0*/  LOP3.LUT R74, R54, 0xffff, RZ, 0xc0, !PT ;  /* 0x0000ffff364a7812 */ /* 0x000fe200078ec0ff */
[----:B------:R-:W-:Y:S01]  /*11900*/  IMAD.MOV.U32 R92, RZ, RZ, RZ ;  /* 0x000000ffff5c7224 */ /* 0x000fe200078e00ff */
[----:B------:R-:W-:Y:S01]  /*11910*/  SHF.R.U32.HI R73, RZ, 0x10, R54 ;  /* 0x00000010ff497819 */ /* 0x000fe20000011636 */
[----:B------:R-:W-:Y:S01]  /*11920*/  IMAD.MOV.U32 R89, RZ, RZ, RZ ;  /* 0x000000ffff597224 */ /* 0x000fe200078e00ff */
[----:B------:R-:W-:Y:S01]  /*11930*/  LOP3.LUT R72, R45, 0xffff, RZ, 0xc0, !PT ;  /* 0x0000ffff2d487812 */ /* 0x000fe200078ec0ff */
[----:B------:R-:W-:Y:S01]  /*11940*/  IMAD.MOV.U32 R94, RZ, RZ, RZ ;  /* 0x000000ffff5e7224 */ /* 0x000fe200078e00ff */
[----:B------:R-:W-:Y:S02]  /*11950*/  SHF.R.U32.HI R71, RZ, 0x10, R45 ;  /* 0x00000010ff477819 */ /* 0x000fe4000001162d */
[----:B------:R-:W-:-:S02]  /*11960*/  LOP3.LUT R70, R52, 0xffff, RZ, 0xc0, !PT ;  /* 0x0000ffff34467812 */ /* 0x000fc400078ec0ff */
[----:B------:R-:W-:Y:S02]  /*11970*/  SHF.R.U32.HI R69, RZ, 0x10, R52 ;  /* 0x00000010ff457819 */ /* 0x000fe40000011634 */
[----:B------:R-:W-:Y:S02]  /*11980*/  LOP3.LUT R68, R19, 0xffff, RZ, 0xc0, !PT ;  /* 0x0000ffff13447812 */ /* 0x000fe400078ec0ff */
[----:B------:R-:W-:Y:S02]  /*11990*/  SHF.R.U32.HI R67, RZ, 0x10, R19 ;  /* 0x00000010ff437819 */ /* 0x000fe40000011613 */
[----:B------:R-:W-:Y:S02]  /*119a0*/  LOP3.LUT R66, R20, 0xffff, RZ, 0xc0, !PT ;  /* 0x0000ffff14427812 */ /* 0x000fe400078ec0ff */
[----:B------:R-:W-:Y:S02]  /*119b0*/  SHF.R.U32.HI R65, RZ, 0x10, R20 ;  /* 0x00000010ff417819 */ /* 0x000fe40000011614 */
[----:B------:R-:W-:-:S02]  /*119c0*/  LOP3.LUT R64, R18, 0xffff, RZ, 0xc0, !PT ;  /* 0x0000ffff12407812 */ /* 0x000fc400078ec0ff */
[----:B------:R-:W-:-:S07]  /*119d0*/  SHF.R.U32.HI R63, RZ, 0x10, R18 ;  /* 0x00000010ff3f7819 */ /* 0x000fce0000011612 */
.L_x_103:
[----:B------:R0:W2:Y:S01]  /*119e0*/  LDL R88, [R84] ;  /* 0x0000000054587983 */ /* 0x0000a20000100800 */
[----:B------:R-:W-:Y:S02]  /*119f0*/  VIADD R109, R109, 0x1 ;  /* 0x000000016d6d7836 */ /* 0x000fe40000000000 */
[----:B0-----:R-:W-:Y:S01]  /*11a00*/  VIADD R84, R84, 0x4 ;  /* 0x0000000454547836 */ /* 0x001fe20000000000 */
[----:B--2---:R-:W-:Y:S02]  /*11a10*/  LOP3.LUT R85, R88, 0xffff, RZ, 0xc0, !PT ;  /* 0x0000ffff58557812 */ /* 0x004fe400078ec0ff */
[----:B------:R-:W-:-:S03]  /*11a20*/  SHF.R.U32.HI R88, RZ, 0x10, R88 ;  /* 0x00000010ff587819 */ /* 0x000fc60000011658 */
[CC--:B------:R-:W-:Y:S02]  /*11a30*/  IMAD R93, R78.reuse, R85.reuse, RZ ;  /* 0x000000554e5d7224 */ /* 0x0c0fe400078e02ff */
[----:B------:R-:W-:Y:S02]  /*11a40*/  IMAD R98, R78, R88, RZ ;  /* 0x000000584e627224 */ /* 0x000fe400078e02ff */
[-C--:B------:R-:W-:Y:S01]  /*11a50*/  IMAD R97, R76, R85.reuse, RZ ;  /* 0x000000554c617224 */ /* 0x080fe200078e02ff */
[----:B------:R-:W-:Y:S01]  /*11a60*/  LOP3.LUT R95, R93, 0xffff, RZ, 0xc0, !PT ;  /* 0x0000ffff5d5f7812 */ /* 0x000fe200078ec0ff */
[-C--:B------:R-:W-:Y:S01]  /*11a70*/  IMAD R98, R77, R85.reuse, R98 ;  /* 0x000000554d627224 */ /* 0x080fe200078e0262 */
[----:B------:R-:W-:Y:S01]  /*11a80*/  SHF.R.U32.HI R93, RZ, 0x10, R93 ;  /* 0x00000010ff5d7819 */ /* 0x000fe2000001165d */
[----:B------:R-:W-:Y:S02]  /*11a90*/  IMAD R99, R74, R85, RZ ;  /* 0x000000554a637224 */ /* 0x000fe400078e02ff */
[----:B------:R-:W-:-:S02]  /*11aa0*/  IMAD.IADD R95, R95, 0x1, R94 ;  /* 0x000000015f5f7824 */ /* 0x000fc400078e025e */
[-C--:B------:R-:W-:Y:S01]  /*11ab0*/  IMAD R93, R77, R88.reuse, R93 ;  /* 0x000000584d5d7224 */ /* 0x080fe200078e025d */
[----:B------:R-:W-:Y:S01]  /*11ac0*/  SHF.R.U32.HI R101, RZ, 0x10, R99 ;  /* 0x00000010ff657819 */ /* 0x000fe20000011663 */
[----:B------:R-:W-:Y:S01]  /*11ad0*/  IMAD R100, R98, 0x10000, R95 ;  /* 0x0001000062647824 */ /* 0x000fe200078e025f */
[----:B------:R-:W-:Y:S01]  /*11ae0*/  LOP3.LUT R104, R99, 0xffff, RZ, 0xc0, !PT ;  /* 0x0000ffff63687812 */ /* 0x000fe200078ec0ff */
[-C--:B------:R-:W-:Y:S01]  /*11af0*/  IMAD R102, R74, R88.reuse, RZ ;  /* 0x000000584a667224 */ /* 0x080fe200078e02ff */
[----:B------:R-:W-:Y:S01]  /*11b00*/  LEA.HI R95, R98, R93, RZ, 0x10 ;  /* 0x0000005d625f7211 */ /* 0x000fe200078f80ff */
[-C--:B------:R-:W-:Y:S01]  /*11b10*/  IMAD R98, R76, R88.reuse, RZ ;  /* 0x000000584c627224 */ /* 0x080fe200078e02ff */
[----:B------:R-:W-:Y:S01]  /*11b20*/  LOP3.LUT R93, R97, 0xffff, RZ, 0xc0, !PT ;  /* 0x0000ffff615d7812 */ /* 0x000fe200078ec0ff */
[CC--:B------:R-:W-:Y:S01]  /*11b30*/  IMAD R103, R72.reuse, R85.reuse, RZ ;  /* 0x0000005548677224 */ /* 0x0c0fe200078e02ff */
[----:B------:R-:W-:Y:S01]  /*11b40*/  SHF.R.U32.HI R97, RZ, 0x10, R97 ;  /* 0x00000010ff617819 */ /* 0x000fe20000011661 */
[----:B------:R-:W-:Y:S01]  /*11b50*/  IMAD R106, R72, R88, RZ ;  /* 0x00000058486a7224 */ /* 0x000fe200078e02ff */
[----:B------:R-:W-:Y:S01]  /*11b60*/  ISETP.GE.U32.AND P0, PT, R100, R94, PT ;  /* 0x0000005e6400720c */ /* 0x000fe20003f06070 */
[-C--:B------:R-:W-:Y:S01]  /*11b70*/  IMAD R98, R75, R85.reuse, R98 ;  /* 0x000000554b627224 */ /* 0x080fe200078e0262 */
[----:B------:R-:W-:Y:S01]  /*11b80*/  LOP3.LUT R105, R103, 0xffff, RZ, 0xc0, !PT ;  /* 0x0000ffff67697812 */ /* 0x000fe200078ec0ff */
[----:B------:R-:W-:Y:S01]  /*11b90*/  IMAD R99, R73, R85, R102 ;  /* 0x0000005549637224 */ /* 0x000fe200078e0266 */
[----:B------:R-:W-:Y:S01]  /*11ba0*/  SHF.R.U32.HI R102, RZ, 0x10, R103 ;  /* 0x00000010ff667819 */ /* 0x000fe20000011667 */
[----:B------:R-:W-:-:S02]  /*11bb0*/  IMAD.IADD R93, R93, 0x1, R90 ;  /* 0x000000015d5d7824 */ /* 0x000fc400078e025a */
[-C--:B------:R-:W-:Y:S02]  /*11bc0*/  IMAD R103, R71, R85.reuse, R106 ;  /* 0x0000005547677224 */ /* 0x080fe400078e026a */
[-C--:B------:R-:W-:Y:S02]  /*11bd0*/  IMAD R106, R73, R88.reuse, R101 ;  /* 0x00000058496a7224 */ /* 0x080fe400078e0265 */
[----:B------:R-:W-:Y:S02]  /*11be0*/  IMAD R97, R75, R88, R97 ;  /* 0x000000584b617224 */ /* 0x000fe400078e0261 */
[----:B------:R-:W-:Y:S01]  /*11bf0*/  IMAD R101, R98, 0x10000, R93 ;  /* 0x0001000062657824 */ /* 0x000fe200078e025d */
[----:B------:R-:W-:Y:S01]  /*11c00*/  LEA.HI R106, R99, R106, RZ, 0x10 ;  /* 0x0000006a636a7211 */ /* 0x000fe200078f80ff */
[----:B------:R-:W-:Y:S02]  /*11c10*/  IMAD R93, R70, R85, RZ ;  /* 0x00000055465d7224 */ /* 0x000fe400078e02ff */
[----:B------:R-:W-:Y:S01]  /*11c20*/  IMAD.IADD R104, R104, 0x1, R89 ;  /* 0x0000000168687824 */ /* 0x000fe200078e0259 */
[----:B------:R-:W-:Y:S01]  /*11c30*/  ISETP.GE.U32.AND P6, PT, R101, R90, PT ;  /* 0x0000005a6500720c */ /* 0x000fe20003fc6070 */
[-C--:B------:R-:W-:Y:S01]  /*11c40*/  IMAD R110, R71, R88.reuse, R102 ;  /* 0x00000058476e7224 */ /* 0x080fe200078e0266 */
[----:B------:R-:W-:Y:S01]  /*11c50*/  LEA.HI R102, R98, R97, RZ, 0x10 ;  /* 0x0000006162667211 */ /* 0x000fe200078f80ff */
[----:B------:R-:W-:Y:S01]  /*11c60*/  IMAD.IADD R108, R105, 0x1, R92 ;  /* 0x00000001696c7824 */ /* 0x000fe200078e025c */
[----:B------:R-:W-:Y:S01]  /*11c70*/  LOP3.LUT R98, R93, 0xffff, RZ, 0xc0, !PT ;  /* 0x0000ffff5d627812 */ /* 0x000fe200078ec0ff */
[-C--:B------:R-:W-:Y:S01]  /*11c80*/  IMAD R97, R68, R85.reuse, RZ ;  /* 0x0000005544617224 */ /* 0x080fe200078e02ff */
[----:B------:R-:W-:Y:S01]  /*11c90*/  SHF.R.U32.HI R93, RZ, 0x10, R93 ;  /* 0x00000010ff5d7819 */ /* 0x000fe2000001165d */
[----:B------:R-:W-:Y:S01]  /*11ca0*/  IMAD R94, R70, R88, RZ ;  /* 0x00000058465e7224 */ /* 0x000fe200078e02ff */
[----:B------:R-:W-:Y:S01]  /*11cb0*/  LEA R104, R99, R104, 0x10 ;  /* 0x0000006863687211 */ /* 0x000fe200078e80ff */
[C---:B------:R-:W-:Y:S01]  /*11cc0*/  IMAD R99, R103.reuse, 0x10000, R108 ;  /* 0x0001000067637824 */ /* 0x040fe200078e026c */
[----:B------:R-:W-:Y:S01]  /*11cd0*/  LEA.HI R110, R103, R110, RZ, 0x10 ;  /* 0x0000006e676e7211 */ /* 0x000fe200078f80ff */
[----:B------:R-:W-:Y:S01]  /*11ce0*/  IMAD R94, R69, R85, R94 ;  /* 0x00000055455e7224 */ /* 0x000fe200078e025e */
[----:B------:R-:W-:Y:S01]  /*11cf0*/  LOP3.LUT R103, R97, 0xffff, RZ, 0xc0, !PT ;  /* 0x0000ffff61677812 */ /* 0x000fe200078ec0ff */
[----:B------:R-:W-:Y:S01]  /*11d00*/  IMAD R93, R69, R88, R93 ;  /* 0x00000058455d7224 */ /* 0x000fe200078e025d */
[----:B------:R-:W-:Y:S01]  /*11d10*/  SHF.R.U32.HI R105, RZ, 0x10, R97 ;  /* 0x00000010ff697819 */ /* 0x000fe20000011661 */
[----:B------:R-:W-:Y:S01]  /*11d20*/  IMAD.IADD R97, R98, 0x1, R91 ;  /* 0x0000000162617824 */ /* 0x000fe200078e025b */
[----:B------:R-:W-:Y:S01]  /*11d30*/  ISETP.GE.U32.AND P5, PT, R104, R89, PT ;  /* 0x000000596800720c */ /* 0x000fe20003fa6070 */
[----:B------:R-:W-:Y:S01]  /*11d40*/  IMAD.IADD R107, R103, 0x1, R96 ;  /* 0x00000001676b7824 */ /* 0x000fe200078e0260 */
[C---:B------:R-:W-:Y:S01]  /*11d50*/  LEA.HI R103, R94.reuse, R93, RZ, 0x10 ;  /* 0x0000005d5e677211 */ /* 0x040fe200078f80ff */
[----:B------:R-:W-:Y:S01]  /*11d60*/  IMAD R98, R94, 0x10000, R97 ;  /* 0x000100005e627824 */ /* 0x000fe200078e0261 */
[----:B------:R-:W-:Y:S01]  /*11d70*/  ISETP.GE.U32.AND P2, PT, R99, R92, PT ;  /* 0x0000005c6300720c */ /* 0x000fe20003f46070 */
[----:B------:R-:W-:-:S02]  /*11d80*/  IMAD R94, R100, R81, RZ ;  /* 0x00000051645e7224 */ /* 0x000fc400078e02ff */
[-C--:B------:R-:W-:Y:S01]  /*11d90*/  IMAD R108, R68, R88.reuse, RZ ;  /* 0x00000058446c7224 */ /* 0x080fe200078e02ff */
[----:B------:R-:W-:Y:S01]  /*11da0*/  ISETP.GE.U32.AND P1, PT, R98, R91, PT ;  /* 0x0000005b6200720c */ /* 0x000fe20003f26070 */
[----:B------:R-:W-:Y:S01]  /*11db0*/  VIADD R90, R95, 0x1 ;  /* 0x000000015f5a7836 */ /* 0x000fe20000000000 */
[----:B------:R-:W-:Y:S01]  /*11dc0*/  LOP3.LUT R93, R94, 0xffff, RZ, 0xc0, !PT ;  /* 0x0000ffff5e5d7812 */ /* 0x000fe200078ec0ff */
[----:B------:R-:W-:Y:S01]  /*11dd0*/  IMAD R108, R67, R85, R108 ;  /* 0x00000055436c7224 */ /* 0x000fe200078e026c */
[----:B------:R-:W-:Y:S01]  /*11de0*/  @P0 IADD3 R90, PT, PT, R95, RZ, RZ ;  /* 0x000000ff5f5a0210 */ /* 0x000fe20007ffe0ff */
[----:B------:R-:W-:Y:S01]  /*11df0*/  IMAD R105, R67, R88, R105 ;  /* 0x0000005843697224 */ /* 0x000fe200078e0269 */
[----:B------:R-:W-:Y:S01]  /*11e00*/  SHF.R.U32.HI R95, RZ, 0x10, R94 ;  /* 0x00000010ff5f7819 */ /* 0x000fe2000001165e */
[----:B------:R-:W-:Y:S02]  /*11e10*/  IMAD R89, R80, R93, RZ ;  /* 0x0000005d50597224 */ /* 0x000fe400078e02ff */
[C---:B------:R-:W-:Y:S01]  /*11e20*/  IMAD R97, R108.reuse, 0x10000, R107 ;  /* 0x000100006c617824 */ /* 0x040fe200078e026b */
[----:B------:R-:W-:Y:S01]  /*11e30*/  LEA.HI R105, R108, R105, RZ, 0x10 ;  /* 0x000000696c697211 */ /* 0x000fe200078f80ff */
[----:B------:R-:W-:Y:S01]  /*11e40*/  IMAD R92, R80, R95, RZ ;  /* 0x0000005f505c7224 */ /* 0x000fe200078e02ff */
[----:B------:R-:W-:Y:S01]  /*11e50*/  LOP3.LUT R91, R89, 0xffff, RZ, 0xc0, !PT ;  /* 0x0000ffff595b7812 */ /* 0x000fe200078ec0ff */
[----:B------:R-:W-:Y:S01]  /*11e60*/  IMAD.IADD R90, R101, 0x1, R90 ;  /* 0x00000001655a7824 */ /* 0x000fe200078e025a */
[----:B------:R-:W-:Y:S01]  /*11e70*/  ISETP.GE.U32.AND P0, PT, R97, R96, PT ;  /* 0x000000606100720c */ /* 0x000fe20003f06070 */
[----:B------:R-:W-:Y:S01]  /*11e80*/  IMAD R92, R51, R93, R92 ;  /* 0x0000005d335c7224 */ /* 0x000fe200078e025c */
[----:B------:R-:W-:Y:S01]  /*11e90*/  SHF.R.U32.HI R94, RZ, 0x10, R89 ;  /* 0x00000010ff5e7819 */ /* 0x000fe20000011659 */
[----:B------:R-:W-:Y:S01]  /*11ea0*/  IMAD.IADD R91, R100, 0x1, R91 ;  /* 0x00000001645b7824 */ /* 0x000fe200078e025b */
[----:B------:R-:W-:Y:S01]  /*11eb0*/  ISETP.GE.U32.AND P4, PT, R90, R101, PT ;  /* 0x000000655a00720c */ /* 0x000fe20003f86070 */
[----:B------:R-:W-:-:S02]  /*11ec0*/  IMAD R96, R50, R93, RZ ;  /* 0x0000005d32607224 */ /* 0x000fc400078e02ff */
[----:B------:R-:W-:Y:S02]  /*11ed0*/  IMAD R91, R92, 0x10000, R91 ;  /* 0x000100005c5b7824 */ /* 0x000fe400078e025b */
[-C--:B------:R-:W-:Y:S01]  /*11ee0*/  IMAD R108, R50, R95.reuse, RZ ;  /* 0x0000005f326c7224 */ /* 0x080fe200078e02ff */
[----:B------:R-:W-:Y:S01]  /*11ef0*/  LOP3.LUT R101, R96, 0xffff, RZ, 0xc0, !PT ;  /* 0x0000ffff60657812 */ /* 0x000fe200078ec0ff */
[----:B------:R-:W-:Y:S01]  /*11f00*/  IMAD R89, R51, R95, R94 ;  /* 0x0000005f33597224 */ /* 0x000fe200078e025e */
[----:B------:R-:W-:Y:S01]  /*11f10*/  ISETP.GE.U32.AND P3, PT, R91, R100, PT ;  /* 0x000000645b00720c */ /* 0x000fe20003f66070 */
[----:B------:R-:W-:Y:S01]  /*11f20*/  IMAD R108, R49, R93, R108 ;  /* 0x0000005d316c7224 */ /* 0x000fe200078e026c */
[----:B------:R-:W-:Y:S01]  /*11f30*/  SHF.R.U32.HI R96, RZ, 0x10, R96 ;  /* 0x00000010ff607819 */ /* 0x000fe20000011660 */
[----:B------:R-:W-:Y:S01]  /*11f40*/  IMAD.IADD R101, R90, 0x1, R101 ;  /* 0x000000015a657824 */ /* 0x000fe200078e0265 */
[----:B------:R-:W-:Y:S01]  /*11f50*/  LEA.HI R92, R92, R89, RZ, 0x10 ;  /* 0x000000595c5c7211 */ /* 0x000fe200078f80ff */
[C---:B------:R-:W-:Y:S01]  /*11f60*/  VIADD R107, R102.reuse, 0x1 ;  /* 0x00000001666b7836 */ /* 0x040fe20000000000 */
[----:B------:R-:W-:Y:S01]  /*11f70*/  @P6 IADD3 R107, PT, PT, R102, RZ, RZ ;  /* 0x000000ff666b6210 */ /* 0x000fe20007ffe0ff */
[----:B------:R-:W-:-:S02]  /*11f80*/  IMAD R101, R108, 0x10000, R101 ;  /* 0x000100006c657824 */ /* 0x000fc400078e0265 */
[C---:B------:R-:W-:Y:S02]  /*11f90*/  VIADD R94, R92.reuse, 0x1 ;  /* 0x000000015c5e7836 */ /* 0x040fe40000000000 */
[----:B------:R-:W-:Y:S01]  /*11fa0*/  VIADD R89, R107, 0x1 ;  /* 0x000000016b597836 */ /* 0x000fe20000000000 */
[----:B------:R-:W-:Y:S01]  /*11fb0*/  ISETP.GE.U32.AND P6, PT, R101, R90, PT ;  /* 0x0000005a6500720c */ /* 0x000fe20003fc6070 */
[----:B------:R-:W-:Y:S01]  /*11fc0*/  @P4 IMAD.MOV R89, RZ, RZ, R107 ;  /* 0x000000ffff594224 */ /* 0x000fe200078e026b */
[----:B------:R-:W-:Y:S01]  /*11fd0*/  @P3 IADD3 R94, PT, PT, R92, RZ, RZ ;  /* 0x000000ff5c5e3210 */ /* 0x000fe20007ffe0ff */
[----:B------:R-:W-:Y:S02]  /*11fe0*/  IMAD R91, R49, R95, R96 ;  /* 0x0000005f315b7224 */ /* 0x000fe400078e0260 */
[----:B------:R-:W-:Y:S02]  /*11ff0*/  IMAD.IADD R89, R104, 0x1, R89 ;  /* 0x0000000168597824 */ /* 0x000fe400078e0259 */
[----:B------:R-:W-:Y:S01]  /*12000*/  VIADD R102, R106, 0x1 ;  /* 0x000000016a667836 */ /* 0x000fe20000000000 */
[----:B------:R-:W-:Y:S01]  /*12010*/  LEA.HI R91, R108, R91, RZ, 0x10 ;  /* 0x0000005b6c5b7211 */ /* 0x000fe200078f80ff */
[----:B------:R-:W-:-:S02]  /*12020*/  @P5 IMAD.MOV R102, RZ, RZ, R106 ;  /* 0x000000ffff665224 */ /* 0x000fc400078e026a */
[----:B------:R-:W-:Y:S02]  /*12030*/  VIADD R106, R110, 0x1 ;  /* 0x000000016e6a7836 */ /* 0x000fe40000000000 */
[----:B------:R-:W-:Y:S01]  /*12040*/  IMAD.IADD R94, R101, 0x1, R94 ;  /* 0x00000001655e7824 */ /* 0x000fe200078e025e */
[----:B------:R-:W-:Y:S01]  /*12050*/  IADD3 R90, PT, PT, R102, 0x1, RZ ;  /* 0x00000001665a7810 */ /* 0x000fe20007ffe0ff */
[----:B------:R-:W-:Y:S01]  /*12060*/  @P2 IMAD.MOV R106, RZ, RZ, R110 ;  /* 0x000000ffff6a2224 */ /* 0x000fe200078e026e */
[----:B------:R-:W-:Y:S01]  /*12070*/  ISETP.GE.U32.AND P2, PT, R89, R104, PT ;  /* 0x000000685900720c */ /* 0x000fe20003f46070 */
[----:B------:R-:W-:Y:S01]  /*12080*/  IMAD R92, R48, R93, RZ ;  /* 0x0000005d305c7224 */ /* 0x000fe200078e02ff */
[----:B------:R-:W-:Y:S01]  /*12090*/  ISETP.GE.U32.AND P3, PT, R94, R101, PT ;  /* 0x000000655e00720c */ /* 0x000fe20003f66070 */
[----:B------:R-:W-:Y:S02]  /*120a0*/  VIADD R107, R91, 0x1 ;  /* 0x000000015b6b7836 */ /* 0x000fe40000000000 */
        /* <DEDUP_REMOVED lines=8> */
[----:B------:R-:W-:Y:S02]  /*12130*/  VIADD R91, R107, 0x1 ;  /* 0x000000016b5b7836 */ /* 0x000fe40000000000 */
[----:B------:R-:W-:Y:S02]  /*12140*/  IMAD R100, R96, 0x10000, R101 ;  /* 0x0001000060647824 */ /* 0x000fe400078e0265 */
[----:B------:R-:W-:-:S02]  /*12150*/  @P3 IMAD.MOV R91, RZ, RZ, R107 ;  /* 0x000000ffff5b3224 */ /* 0x000fc400078e026b */
[----:B------:R-:W-:Y:S01]  /*12160*/  IMAD R101, R10, R95, R92 ;  /* 0x0000005f0a657224 */ /* 0x000fe200078e025c */
[----:B------:R-:W-:Y:S01]  /*12170*/  IADD3 R92, PT, PT, R99, R90, RZ ;  /* 0x0000005a635c7210 */ /* 0x000fe20007ffe0ff */
[C---:B------:R-:W-:Y:S01]  /*12180*/  IMAD.IADD R90, R100.reuse, 0x1, R91 ;  /* 0x00000001645a7824 */ /* 0x040fe200078e025b */
[----:B------:R-:W-:Y:S01]  /*12190*/  ISETP.GE.U32.AND P2, PT, R100, R89, PT ;  /* 0x000000596400720c */ /* 0x000fe20003f46070 */
[----:B------:R-:W-:Y:S01]  /*121a0*/  @P1 IMAD.MOV R104, RZ, RZ, R103 ;  /* 0x000000ffff681224 */ /* 0x000fe200078e0267 */
[----:B------:R-:W-:Y:S01]  /*121b0*/  ISETP.GE.U32.AND P1, PT, R92, R99, PT ;  /* 0x000000635c00720c */ /* 0x000fe20003f26070 */
[C---:B------:R-:W-:Y:S01]  /*121c0*/  IMAD R91, R9.reuse, R93, RZ ;  /* 0x0000005d095b7224 */ /* 0x040fe200078e02ff */
[----:B------:R-:W-:Y:S01]  /*121d0*/  ISETP.GE.U32.AND P3, PT, R90, R100, PT ;  /* 0x000000645a00720c */ /* 0x000fe20003f66070 */
[----:B------:R-:W-:Y:S01]  /*121e0*/  IMAD R89, R9, R95, RZ ;  /* 0x0000005f09597224 */ /* 0x000fe200078e02ff */
[----:B------:R-:W-:Y:S01]  /*121f0*/  LEA.HI R101, R96, R101, RZ, 0x10 ;  /* 0x0000006560657211 */ /* 0x000fe200078f80ff */
[----:B------:R-:W-:Y:S01]  /*12200*/  VIADD R107, R105, 0x1 ;  /* 0x00000001696b7836 */ /* 0x000fe20000000000 */
[----:B------:R-:W-:Y:S01]  /*12210*/  LOP3.LUT R103, R91, 0xffff, RZ, 0xc0, !PT ;  /* 0x0000ffff5b677812 */ /* 0x000fe200078ec0ff */
[----:B------:R-:W-:Y:S01]  /*12220*/  IMAD R99, R8, R93, R89 ;  /* 0x0000005d08637224 */ /* 0x000fe200078e0259 */
[----:B------:R-:W-:Y:S01]  /*12230*/  SHF.R.U32.HI R100, RZ, 0x10, R91 ;  /* 0x00000010ff647819 */ /* 0x000fe2000001165b */
[----:B------:R-:W-:Y:S01]  /*12240*/  VIADD R102, R101, 0x1 ;  /* 0x0000000165667836 */ /* 0x000fe20000000000 */
[----:B------:R-:W-:Y:S01]  /*12250*/  @P0 IADD3 R107, PT, PT, R105, RZ, RZ ;  /* 0x000000ff696b0210 */ /* 0x000fe20007ffe0ff */
[----:B------:R-:W-:-:S02]  /*12260*/  IMAD.IADD R96, R92, 0x1, R103 ;  /* 0x000000015c607824 */ /* 0x000fc400078e0267 */
[----:B------:R-:W-:Y:S02]  /*12270*/  @P2 IMAD.MOV R102, RZ, RZ, R101 ;  /* 0x000000ffff662224 */ /* 0x000fe400078e0265 */
[----:B------:R-:W-:Y:S02]  /*12280*/  VIADD R89, R106, 0x1 ;  /* 0x000000016a597836 */ /* 0x000fe40000000000 */
[----:B------:R-:W-:Y:S02]  /*12290*/  @P1 IMAD.MOV R89, RZ, RZ, R106 ;  /* 0x000000ffff591224 */ /* 0x000fe400078e026a */
[----:B------:R-:W-:Y:S02]  /*122a0*/  IMAD R101, R99, 0x10000, R96 ;  /* 0x0001000063657824 */ /* 0x000fe400078e0260 */
[----:B------:R-:W-:Y:S02]  /*122b0*/  VIADD R96, R102, 0x1 ;  /* 0x0000000166607836 */ /* 0x000fe40000000000 */
[----:B------:R-:W-:Y:S01]  /*122c0*/  @P3 IMAD.MOV R96, RZ, RZ, R102 ;  /* 0x000000ffff603224 */ /* 0x000fe200078e0266 */
[----:B------:R-:W-:Y:S01]  /*122d0*/  ISETP.GE.U32.AND P1, PT, R101, R92, PT ;  /* 0x0000005c6500720c */ /* 0x000fe20003f26070 */
[----:B------:R-:W-:-:S02]  /*122e0*/  IMAD.IADD R91, R98, 0x1, R89 ;  /* 0x00000001625b7824 */ /* 0x000fc400078e0259 */
[----:B------:R-:W-:Y:S02]  /*122f0*/  IMAD R102, R7, R93, RZ ;  /* 0x0000005d07667224 */ /* 0x000fe400078e02ff */
[-C--:B------:R-:W-:Y:S01]  /*12300*/  IMAD R100, R8, R95.reuse, R100 ;  /* 0x0000005f08647224 */ /* 0x080fe200078e0264 */
[----:B------:R-:W-:Y:S01]  /*12310*/  ISETP.GE.U32.AND P0, PT, R91, R98, PT ;  /* 0x000000625b00720c */ /* 0x000fe20003f06070 */
[----:B------:R-:W-:Y:S01]  /*12320*/  IMAD.IADD R89, R101, 0x1, R96 ;  /* 0x0000000165597824 */ /* 0x000fe200078e0260 */
[----:B------:R-:W-:Y:S01]  /*12330*/  LOP3.LUT R96, R102, 0xffff, RZ, 0xc0, !PT ;  /* 0x0000ffff66607812 */ /* 0x000fe200078ec0ff */
[----:B------:R-:W-:Y:S01]  /*12340*/  IMAD R92, R7, R95, RZ ;  /* 0x0000005f075c7224 */ /* 0x000fe200078e02ff */
[----:B------:R-:W-:Y:S02]  /*12350*/  LEA.HI R100, R99, R100, RZ, 0x10 ;  /* 0x0000006463647211 */ /* 0x000fe400078f80ff */
[----:B------:R-:W-:Y:S01]  /*12360*/  IADD3 R99, PT, PT, R91, R96, RZ ;  /* 0x000000605b637210 */ /* 0x000fe20007ffe0ff */
[----:B------:R-:W-:Y:S01]  /*12370*/  IMAD R98, R6, R93, R92 ;  /* 0x0000005d06627224 */ /* 0x000fe200078e025c */
[----:B------:R-:W-:Y:S01]  /*12380*/  ISETP.GE.U32.AND P2, PT, R89, R101, PT ;  /* 0x000000655900720c */ /* 0x000fe20003f46070 */
[----:B------:R-:W-:Y:S01]  /*12390*/  VIADD R105, R100, 0x1 ;  /* 0x0000000164697836 */ /* 0x000fe20000000000 */
[----:B------:R-:W-:Y:S01]  /*123a0*/  SHF.R.U32.HI R102, RZ, 0x10, R102 ;  /* 0x00000010ff667819 */ /* 0x000fe20000011666 */
[----:B------:R-:W-:-:S02]  /*123b0*/  IMAD R99, R98, 0x10000, R99 ;  /* 0x0001000062637824 */ /* 0x000fc400078e0263 */
[----:B------:R-:W-:Y:S02]  /*123c0*/  @P1 IMAD.MOV R105, RZ, RZ, R100 ;  /* 0x000000ffff691224 */ /* 0x000fe400078e0264 */
[----:B------:R-:W-:Y:S01]  /*123d0*/  IMAD R100, R5, R93, RZ ;  /* 0x0000005d05647224 */ /* 0x000fe200078e02ff */
[----:B------:R-:W-:Y:S01]  /*123e0*/  ISETP.GE.U32.AND P1, PT, R99, R91, PT ;  /* 0x0000005b6300720c */ /* 0x000fe20003f26070 */
[----:B------:R-:W-:Y:S02]  /*123f0*/  VIADD R92, R104, 0x1 ;  /* 0x00000001685c7836 */ /* 0x000fe40000000000 */
[----:B------:R-:W-:Y:S01]  /*12400*/  @P0 IMAD.MOV R92, RZ, RZ, R104 ;  /* 0x000000ffff5c0224 */ /* 0x000fe200078e0268 */
[----:B------:R-:W-:Y:S01]  /*12410*/  LOP3.LUT R103, R100, 0xffff, RZ, 0xc0, !PT ;  /* 0x0000ffff64677812 */ /* 0x000fe200078ec0ff */
[-C--:B------:R-:W-:Y:S01]  /*12420*/  IMAD R91, R6, R95.reuse, R102 ;  /* 0x0000005f065b7224 */ /* 0x080fe200078e0266 */
[----:B------:R-:W-:Y:S01]  /*12430*/  SHF.R.U32.HI R100, RZ, 0x10, R100 ;  /* 0x00000010ff647819 */ /* 0x000fe20000011664 */
[----:B------:R-:W-:-:S02]  /*12440*/  IMAD R101, R5, R95, RZ ;  /* 0x0000005f05657224 */ /* 0x000fc400078e02ff */
[----:B------:R-:W-:Y:S01]  /*12450*/  IMAD.IADD R96, R97, 0x1, R92 ;  /* 0x0000000161607824 */ /* 0x000fe200078e025c */
[----:B------:R-:W-:Y:S01]  /*12460*/  IADD3 R92, PT, PT, R105, 0x1, RZ ;  /* 0x00000001695c7810 */ /* 0x000fe20007ffe0ff */
[----:B------:R-:W-:Y:S01]  /*12470*/  @P2 IMAD.MOV R92, RZ, RZ, R105 ;  /* 0x000000ffff5c2224 */ /* 0x000fe200078e0269 */
[----:B------:R-:W-:Y:S01]  /*12480*/  LEA.HI R98, R98, R91, RZ, 0x10 ;  /* 0x0000005b62627211 */ /* 0x000fe200078f80ff */
[----:B------:R-:W-:Y:S01]  /*12490*/  IMAD R101, R4, R93, R101 ;  /* 0x0000005d04657224 */ /* 0x000fe200078e0265 */
[C---:B------:R-:W-:Y:S01]  /*124a0*/  ISETP.GE.U32.AND P0, PT, R96.reuse, R97, PT ;  /* 0x000000616000720c */ /* 0x040fe20003f06070 */
[----:B------:R-:W-:Y:S02]  /*124b0*/  IMAD.IADD R102, R96, 0x1, R103 ;  /* 0x0000000160667824 */ /* 0x000fe400078e0267 */
[----:B------:R-:W-:Y:S02]  /*124c0*/  IMAD.IADD R92, R99, 0x1, R92 ;  /* 0x00000001635c7824 */ /* 0x000fe400078e025c */
[----:B------:R-:W-:-:S02]  /*124d0*/  IMAD R102, R101, 0x10000, R102 ;  /* 0x0001000065667824 */ /* 0x000fc400078e0266 */
[----:B------:R-:W-:Y:S02]  /*124e0*/  IMAD R91, R66, R85, RZ ;  /* 0x00000055425b7224 */ /* 0x000fe400078e02ff */
[----:B------:R-:W-:Y:S01]  /*124f0*/  VIADD R103, R98, 0x1 ;  /* 0x0000000162677836 */ /* 0x000fe20000000000 */
[----:B------:R-:W-:Y:S01]  /*12500*/  ISETP.GE.U32.AND P2, PT, R102, R96, PT ;  /* 0x000000606600720c */ /* 0x000fe20003f46070 */
[----:B------:R-:W-:Y:S01]  /*12510*/  @P1 IMAD.MOV R103, RZ, RZ, R98 ;  /* 0x000000ffff671224 */ /* 0x000fe200078e0262 */
[----:B------:R-:W-:Y:S01]  /*12520*/  ISETP.GE.U32.AND P1, PT, R92, R99, PT ;  /* 0x000000635c00720c */ /* 0x000fe20003f26070 */
[----:B------:R-:W-:Y:S01]  /*12530*/  IMAD R96, R66, R88, RZ ;  /* 0x0000005842607224 */ /* 0x000fe200078e02ff */
[----:B------:R-:W-:Y:S01]  /*12540*/  LOP3.LUT R98, R91, 0xffff, RZ, 0xc0, !PT ;  /* 0x0000ffff5b627812 */ /* 0x000fe200078ec0ff */
[----:B------:R-:W-:Y:S01]  /*12550*/  IMAD R100, R4, R95, R100 ;  /* 0x0000005f04647224 */ /* 0x000fe200078e0264 */
[----:B------:R-:W-:Y:S01]  /*12560*/  SHF.R.U32.HI R97, RZ, 0x10, R91 ;  /* 0x00000010ff617819 */ /* 0x000fe2000001165b */
[----:B------:R-:W-:Y:S01]  /*12570*/  IMAD R96, R65, R85, R96 ;  /* 0x0000005541607224 */ /* 0x000fe200078e0260 */
[----:B------:R-:W-:Y:S01]  /*12580*/  IADD3 R91, PT, PT, R107, 0x1, RZ ;  /* 0x000000016b5b7810 */ /* 0x000fe20007ffe0ff */
[----:B------:R-:W-:Y:S01]  /*12590*/  IMAD.IADD R99, R98, 0x1, R87 ;  /* 0x0000000162637824 */ /* 0x000fe200078e0257 */
[----:B------:R-:W-:Y:S01]  /*125a0*/  LEA.HI R100, R101, R100, RZ, 0x10 ;  /* 0x0000006465647211 */ /* 0x000fe200078f80ff */
[----:B------:R-:W-:-:S02]  /*125b0*/  IMAD R97, R65, R88, R97 ;  /* 0x0000005841617224 */ /* 0x000fc400078e0261 */
[----:B------:R-:W-:Y:S01]  /*125c0*/  IMAD R98, R96, 0x10000, R99 ;  /* 0x0001000060627824 */ /* 0x000fe200078e0263 */
[----:B------:R-:W-:Y:S01]  /*125d0*/  IADD3 R105, PT, PT, R100, 0x1, RZ ;  /* 0x0000000164697810 */ /* 0x000fe20007ffe0ff */
[----:B------:R-:W-:Y:S01]  /*125e0*/  @P0 IMAD.MOV R91, RZ, RZ, R107 ;  /* 0x000000ffff5b0224 */ /* 0x000fe200078e026b */
[----:B------:R-:W-:Y:S01]  /*125f0*/  LEA.HI R96, R96, R97, RZ, 0x10 ;  /* 0x0000006160607211 */ /* 0x000fe200078f80ff */
[----:B------:R-:W-:Y:S01]  /*12600*/  VIADD R99, R103, 0x1 ;  /* 0x0000000167637836 */ /* 0x000fe20000000000 */
[C---:B------:R-:W-:Y:S01]  /*12610*/  ISETP.GE.U32.AND P0, PT, R98.reuse, R87, PT ;  /* 0x000000576200720c */ /* 0x040fe20003f06070 */
[----:B------:R-:W-:Y:S02]  /*12620*/  @P1 IMAD.MOV R99, RZ, RZ, R103 ;  /* 0x000000ffff631224 */ /* 0x000fe400078e0267 */
[----:B------:R-:W-:Y:S02]  /*12630*/  IMAD.IADD R97, R98, 0x1, R91 ;  /* 0x0000000162617824 */ /* 0x000fe400078e025b */
[----:B------:R-:W-:-:S02]  /*12640*/  IMAD.IADD R91, R102, 0x1, R99 ;  /* 0x00000001665b7824 */ /* 0x000fc400078e0263 */
[----:B------:R-:W-:Y:S01]  /*12650*/  IMAD R87, R3, R93, RZ ;  /* 0x0000005d03577224 */ /* 0x000fe200078e02ff */
[----:B------:R-:W-:Y:S01]  /*12660*/  ISETP.GE.U32.AND P1, PT, R97, R98, PT ;  /* 0x000000626100720c */ /* 0x000fe20003f26070 */
[----:B------:R-:W-:Y:S01]  /*12670*/  @P2 IMAD.MOV R105, RZ, RZ, R100 ;  /* 0x000000ffff692224 */ /* 0x000fe200078e0264 */
[----:B------:R-:W-:Y:S01]  /*12680*/  ISETP.GE.U32.AND P2, PT, R91, R102, PT ;  /* 0x000000665b00720c */ /* 0x000fe20003f46070 */
[----:B------:R-:W-:Y:S01]  /*12690*/  IMAD R99, R3, R95, RZ ;  /* 0x0000005f03637224 */ /* 0x000fe200078e02ff */
[----:B------:R-:W-:Y:S01]  /*126a0*/  SHF.R.U32.HI R101, RZ, 0x10, R87 ;  /* 0x00000010ff657819 */ /* 0x000fe20000011657 */
[----:B------:R-:W-:Y:S01]  /*126b0*/  IMAD R98, R64, R88, RZ ;  /* 0x0000005840627224 */ /* 0x000fe200078e02ff */
[----:B------:R-:W-:Y:S01]  /*126c0*/  LOP3.LUT R100, R87, 0xffff, RZ, 0xc0, !PT ;  /* 0x0000ffff57647812 */ /* 0x000fe200078ec0ff */
[C---:B------:R-:W-:Y:S02]  /*126d0*/  IMAD R99, R2.reuse, R93, R99 ;  /* 0x0000005d02637224 */ /* 0x040fe400078e0263 */
[----:B------:R-:W-:-:S02]  /*126e0*/  IMAD R104, R2, R95, R101 ;  /* 0x0000005f02687224 */ /* 0x000fc400078e0265 */
[----:B------:R-:W-:Y:S02]  /*126f0*/  IMAD.IADD R102, R97, 0x1, R100 ;  /* 0x0000000161667824 */ /* 0x000fe400078e0264 */
[----:B------:R-:W-:Y:S01]  /*12700*/  IMAD R87, R64, R85, RZ ;  /* 0x0000005540577224 */ /* 0x000fe200078e02ff */
[----:B------:R-:W-:Y:S01]  /*12710*/  LEA.HI R104, R99, R104, RZ, 0x10 ;  /* 0x0000006863687211 */ /* 0x000fe200078f80ff */
[----:B------:R-:W-:Y:S01]  /*12720*/  VIADD R100, R105, 0x1 ;  /* 0x0000000169647836 */ /* 0x000fe20000000000 */
[----:B------:R-:W-:Y:S01]  /*12730*/  LEA R101, R99, R102, 0x10 ;  /* 0x0000006663657211 */ /* 0x000fe200078e80ff */
[----:B------:R-:W-:Y:S01]  /*12740*/  @P2 IMAD.MOV R100, RZ, RZ, R105 ;  /* 0x000000ffff642224 */ /* 0x000fe200078e0269 */
[----:B------:R-:W-:Y:S01]  /*12750*/  LOP3.LUT R99, R87, 0xffff, RZ, 0xc0, !PT ;  /* 0x0000ffff57637812 */ /* 0x000fe200078ec0ff */
[----:B------:R-:W-:Y:S01]  /*12760*/  VIADD R103, R96, 0x1 ;  /* 0x0000000160677836 */ /* 0x000fe20000000000 */
[----:B------:R-:W-:Y:S01]  /*12770*/  SHF.R.U32.HI R87, RZ, 0x10, R87 ;  /* 0x00000010ff577819 */ /* 0x000fe20000011657 */
[----:B------:R-:W-:Y:S01]  /*12780*/  @P0 IMAD.MOV R103, RZ, RZ, R96 ;  /* 0x000000ffff670224 */ /* 0x000fe200078e0260 */
[----:B------:R-:W-:Y:S01]  /*12790*/  ISETP.GE.U32.AND P0, PT, R101, R97, PT ;  /* 0x000000616500720c */ /* 0x000fe20003f06070 */
[----:B------:R-:W-:Y:S01]  /*127a0*/  IMAD R98, R63, R85, R98 ;  /* 0x000000553f627224 */ /* 0x000fe200078e0262 */
[----:B------:R-:W-:Y:S01]  /*127b0*/  IADD3 R105, PT, PT, R104, 0x1, RZ ;  /* 0x0000000168697810 */ /* 0x000fe20007ffe0ff */
[----:B------:R-:W-:-:S02]  /*127c0*/  IMAD.IADD R96, R101, 0x1, R100 ;  /* 0x0000000165607824 */ /* 0x000fc400078e0264 */
[----:B------:R-:W-:Y:S02]  /*127d0*/  IMAD.IADD R99, R99, 0x1, R86 ;  /* 0x0000000163637824 */ /* 0x000fe400078e0256 */
[----:B------:R-:W-:Y:S02]  /*127e0*/  IMAD R97, R83, R93, RZ ;  /* 0x0000005d53617224 */ /* 0x000fe400078e02ff */
[----:B------:R-:W-:Y:S02]  /*127f0*/  VIADD R85, R103, 0x1 ;  /* 0x0000000167557836 */ /* 0x000fe40000000000 */
[----:B------:R-:W-:Y:S01]  /*12800*/  @P1 IMAD.MOV R85, RZ, RZ, R103 ;  /* 0x000000ffff551224 */ /* 0x000fe200078e0267 */
[----:B------:R-:W-:Y:S01]  /*12810*/  ISETP.GE.U32.AND P1, PT, R96, R101, PT ;  /* 0x000000656000720c */ /* 0x000fe20003f26070 */
[----:B------:R-:W-:Y:S01]  /*12820*/  IMAD R99, R98, 0x10000, R99 ;  /* 0x0001000062637824 */ /* 0x000fe200078e0263 */
[----:B------:R-:W-:Y:S01]  /*12830*/  LOP3.LUT R103, R97, 0xffff, RZ, 0xc0, !PT ;  /* 0x0000ffff61677812 */ /* 0x000fe200078ec0ff */
[----:B------:R-:W-:Y:S01]  /*12840*/  IMAD R101, R83, R95, RZ ;  /* 0x0000005f53657224 */ /* 0x000fe200078e02ff */
[----:B------:R-:W-:Y:S01]  /*12850*/  SHF.R.U32.HI R97, RZ, 0x10, R97 ;  /* 0x00000010ff617819 */ /* 0x000fe20000011661 */
[----:B------:R-:W-:-:S02]  /*12860*/  IMAD.IADD R100, R99, 0x1, R85 ;  /* 0x0000000163647824 */ /* 0x000fc400078e0255 */
[----:B------:R-:W-:Y:S02]  /*12870*/  IMAD R101, R82, R93, R101 ;  /* 0x0000005d52657224 */ /* 0x000fe400078e0265 */
[----:B------:R-:W-:Y:S02]  /*12880*/  IMAD.IADD R102, R100, 0x1, R103 ;  /* 0x0000000164667824 */ /* 0x000fe400078e0267 */
[----:B------:R-:W-:Y:S01]  /*12890*/  @P0 IMAD.MOV R105, RZ, RZ, R104 ;  /* 0x000000ffff690224 */ /* 0x000fe200078e0268 */
[----:B------:R-:W-:Y:S01]  /*128a0*/  ISETP.GE.U32.AND P0, PT, R99, R86, PT ;  /* 0x000000566300720c */ /* 0x000fe20003f06070 */
[----:B------:R-:W-:Y:S02]  /*128b0*/  IMAD R85, R63, R88, R87 ;  /* 0x000000583f557224 */ /* 0x000fe400078e0257 */
[----:B------:R-:W-:Y:S02]  /*128c0*/  IMAD R102, R101, 0x10000, R102 ;  /* 0x0001000065667824 */ /* 0x000fe400078e0266 */
[----:B------:R-:W-:Y:S01]  /*128d0*/  VIADD R87, R105, 0x1 ;  /* 0x0000000169577836 */ /* 0x000fe20000000000 */
[----:B------:R-:W-:Y:S01]  /*128e0*/  LEA.HI R85, R98, R85, RZ, 0x10 ;  /* 0x0000005562557211 */ /* 0x000fe200078f80ff */
[----:B------:R-:W-:Y:S01]  /*128f0*/  @P1 IMAD.MOV R87, RZ, RZ, R105 ;  /* 0x000000ffff571224 */ /* 0x000fe200078e0269 */
[----:B------:R-:W-:Y:S01]  /*12900*/  ISETP.GE.U32.AND P2, PT, R102, R100, PT ;  /* 0x000000646600720c */ /* 0x000fe20003f46070 */
[----:B------:R-:W-:Y:S01]  /*12910*/  IMAD R86, R82, R95, R97 ;  /* 0x0000005f52567224 */ /* 0x000fe200078e0261 */
[----:B------:R-:W-:Y:S01]  /*12920*/  ISETP.GE.U32.AND P1, PT, R100, R99, PT ;  /* 0x000000636400720c */ /* 0x000fe20003f26070 */
[----:B------:R-:W-:Y:S01]  /*12930*/  VIADD R88, R85, 0x1 ;  /* 0x0000000155587836 */ /* 0x000fe20000000000 */
[----:B------:R-:W-:Y:S01]  /*12940*/  IADD3 R87, PT, PT, R102, R87, RZ ;  /* 0x0000005766577210 */ /* 0x000fe20007ffe0ff */
[----:B------:R-:W-:Y:S01]  /*12950*/  @P0 IMAD.MOV R88, RZ, RZ, R85 ;  /* 0x000000ffff580224 */ /* 0x000fe200078e0255 */
[----:B------:R-:W-:-:S02]  /*12960*/  LEA.HI R86, R101, R86, RZ, 0x10 ;  /* 0x0000005665567211 */ /* 0x000fc400078f80ff */
[----:B------:R-:W-:Y:S02]  /*12970*/  ISETP.GE.U32.AND P3, PT, R87, R102, PT ;  /* 0x000000665700720c */ /* 0x000fe40003f66070 */
[----:B------:R-:W-:Y:S01]  /*12980*/  ISETP.NE.AND P0, PT, R109, 0x8, PT ;  /* 0x000000086d00780c */ /* 0x000fe20003f05270 */
[----:B------:R-:W-:Y:S02]  /*12990*/  VIADD R93, R86, 0x1 ;  /* 0x00000001565d7836 */ /* 0x000fe40000000000 */
[----:B------:R-:W-:Y:S02]  /*129a0*/  @P2 IMAD.MOV R93, RZ, RZ, R86 ;  /* 0x000000ffff5d2224 */ /* 0x000fe400078e0256 */
[----:B------:R-:W-:Y:S02]  /*129b0*/  VIADD R86, R88, 0x1 ;  /* 0x0000000158567836 */ /* 0x000fe40000000000 */
[----:B------:R-:W-:Y:S01]  /*129c0*/  @P1 IMAD.MOV R86, RZ, RZ, R88 ;  /* 0x000000ffff561224 */ /* 0x000fe200078e0258 */
[----:B------:R-:W-:-:S03]  /*129d0*/  IADD3 R85, PT, PT, R93, 0x1, RZ ;  /* 0x000000015d557810 */ /* 0x000fc60007ffe0ff */
[----:B------:R-:W-:-:S04]  /*129e0*/  @P3 IMAD.MOV R85, RZ, RZ, R93 ;  /* 0x000000ffff553224 */ /* 0x000fc800078e025d */
[----:B------:R-:W-:Y:S01]  /*129f0*/  IMAD.IADD R86, R86, 0x1, R85 ;  /* 0x0000000156567824 */ /* 0x000fe200078e0255 */
[----:B------:R-:W-:Y:S06]  /*12a00*/  @P0 BRA `(.L_x_103) ;  /* 0xffffffec00f40947 */ /* 0x000fec000383ffff */
[----:B------:R-:W-:Y:S05]  /*12a10*/  BSYNC.RECONVERGENT B2 ;  /* 0x0000000000027941 */ /* 0x000fea0003800200 */
.L_x_102:
        /* <DEDUP_REMOVED lines=38> */
.L_x_107:
[----:B------:R-:W-:Y:S05]  /*12c80*/  BSYNC.RELIABLE B3 ;  /* 0x0000000000037941 */ /* 0x000fea0003800100 */
.L_x_106:
        /* <DEDUP_REMOVED lines=41> */
.L_x_105:
[----:B------:R-:W-:Y:S05]  /*12f20*/  BSYNC.RECONVERGENT B2 ;  /* 0x0000000000027941 */ /* 0x000fea0003800200 */
.L_x_104:
        /* <DEDUP_REMOVED lines=35> */
.L_x_111:
        /* <DEDUP_REMOVED lines=8> */
[----:B------:R-:W-:Y:S01]  /*131e0*/  VIADD R101, R93, 0xffffffff ;  /* 0xffffffff5d657836 */ /* 0x000fe20000000000 */
[----:B------:R-:W-:Y:S01]  /*131f0*/  IADD3 R107, PT, PT, R97, -0x1, RZ ;  /* 0xffffffff616b7810 */ /* 0x000fe20007ffe0ff */
[----:B------:R-:W-:Y:S01]  /*13200*/  VIADD R99, R85, 0xffffffff ;  /* 0xffffffff55637836 */ /* 0x000fe20000000000 */
[----:B------:R-:W-:Y:S01]  /*13210*/  ISETP.LT.U32.OR P0, PT, R61, R90, !P0 ;  /* 0x0000005a3d00720c */ /* 0x000fe20004701470 */
[----:B------:R-:W-:-:S02]  /*13220*/  @P6 IMAD.MOV R99, RZ, RZ, R85 ;  /* 0x000000ffff636224 */ /* 0x000fc400078e0255 */
[----:B------:R-:W-:Y:S01]  /*13230*/  VIADD R109, R86, 0xffffffff ;  /* 0xffffffff566d7836 */ /* 0x000fe20000000000 */
[----:B------:R-:W-:Y:S01]  /*13240*/  SEL R84, RZ, 0x1, !P0 ;  /* 0x00000001ff547807 */ /* 0x000fe20004000000 */
[----:B------:R-:W-:-:S03]  /*13250*/  IMAD.IADD R85, R79, 0x1, -R94 ;  /* 0x000000014f557824 */ /* 0x000fc600078e0a5e */
[----:B------:R-:W-:-:S04]  /*13260*/  ISETP.GE.U32.AND P1, PT, R93, R84, PT ;  /* 0x000000545d00720c */ /* 0x000fc80003f26070 */
[----:B------:R-:W-:Y:S01]  /*13270*/  ISETP.LT.U32.OR P1, PT, R62, R89, !P1 ;  /* 0x000000593e00720c */ /* 0x000fe20004f21470 */
[----:B------:R-:W-:Y:S02]  /*13280*/  IMAD.IADD R89, R59, 0x1, -R92 ;  /* 0x000000013b597824 */ /* 0x000fe400078e0a5c */
[----:B------:R-:W-:Y:S01]  /*13290*/  @!P0 IMAD.MOV R101, RZ, RZ, R93 ;  /* 0x000000ffff658224 */ /* 0x000fe200078e025d */
[----:B------:R-:W-:Y:S01]  /*132a0*/  SEL R84, RZ, 0x1, !P1 ;  /* 0x00000001ff547807 */ /* 0x000fe20004800000 */
[----:B------:R-:W-:Y:S01]  /*132b0*/  VIADD R93, R95, 0xffffffff ;  /* 0xffffffff5f5d7836 */ /* 0x000fe20000000000 */
[C---:B------:R-:W-:Y:S02]  /*132c0*/  IADD3 R103, PT, PT, R89.reuse, -0x1, RZ ;  /* 0xffffffff59677810 */ /* 0x040fe40007ffe0ff */
[----:B------:R-:W-:-:S04]  /*132d0*/  ISETP.GE.U32.AND P2, PT, R89, R84, PT ;  /* 0x000000545900720c */ /* 0x000fc80003f46070 */
[----:B------:R-:W-:Y:S01]  /*132e0*/  ISETP.LT.U32.OR P2, PT, R59, R92, !P2 ;  /* 0x0000005c3b00720c */ /* 0x000fe20005741470 */
[----:B------:R-:W-:-:S03]  /*132f0*/  @!P1 IMAD.MOV R103, RZ, RZ, R89 ;  /* 0x000000ffff679224 */ /* 0x000fc600078e0259 */
[----:B------:R-:W-:-:S04]  /*13300*/  SEL R84, RZ, 0x1, !P2 ;  /* 0x00000001ff547807 */ /* 0x000fc80005000000 */
[----:B------:R-:W-:-:S04]  /*13310*/  ISETP.GE.U32.AND P3, PT, R95, R84, PT ;  /* 0x000000545f00720c */ /* 0x000fc80003f66070 */
[----:B------:R-:W-:Y:S01]  /*13320*/  ISETP.LT.U32.OR P3, PT, R60, R91, !P3 ;  /* 0x0000005b3c00720c */ /* 0x000fe20005f61470 */
[----:B------:R-:W-:Y:S02]  /*13330*/  IMAD.IADD R91, R57, 0x1, -R96 ;  /* 0x00000001395b7824 */ /* 0x000fe400078e0a60 */
[----:B------:R-:W-:Y:S01]  /*13340*/  @!P2 IMAD.MOV R93, RZ, RZ, R95 ;  /* 0x000000ffff5da224 */ /* 0x000fe200078e025f */
[----:B------:R-:W-:Y:S01]  /*13350*/  SEL R84, RZ, 0x1, !P3 ;  /* 0x00000001ff547807 */ /* 0x000fe20005800000 */
[----:B------:R-:W-:-:S03]  /*13360*/  VIADD R105, R91, 0xffffffff ;  /* 0xffffffff5b697836 */ /* 0x000fc60000000000 */
[----:B------:R-:W-:-:S04]  /*13370*/  ISETP.GE.U32.AND P4, PT, R91, R84, PT ;  /* 0x000000545b00720c */ /* 0x000fc80003f86070 */
[----:B------:R-:W-:Y:S01]  /*13380*/  ISETP.LT.U32.OR P4, PT, R57, R96, !P4 ;  /* 0x000000603900720c */ /* 0x000fe20006781470 */
[----:B------:R-:W-:-:S03]  /*13390*/  @!P3 IMAD.MOV R105, RZ, RZ, R91 ;  /* 0x000000ffff69b224 */ /* 0x000fc600078e025b */
[----:B------:R-:W-:-:S04]  /*133a0*/  SEL R84, RZ, 0x1, !P4 ;  /* 0x00000001ff547807 */ /* 0x000fc80006000000 */
[----:B------:R-:W-:-:S04]  /*133b0*/  ISETP.GE.U32.AND P5, PT, R97, R84, PT ;  /* 0x000000546100720c */ /* 0x000fc80003fa6070 */
[----:B------:R-:W-:Y:S01]  /*133c0*/  ISETP.LT.U32.OR P5, PT, R58, R87, !P5 ;  /* 0x000000573a00720c */ /* 0x000fe20006fa1470 */
[----:B------:R-:W-:-:S12]  /*133d0*/  @!P4 IMAD.MOV R107, RZ, RZ, R97 ;  /* 0x000000ffff6bc224 */ /* 0x000fd800078e0261 */
[----:B------:R-:W-:Y:S01]  /*133e0*/  @!P5 IMAD.MOV R109, RZ, RZ, R86 ;  /* 0x000000ffff6dd224 */ /* 0x000fe200078e0256 */
[----:B------:R-:W-:Y:S06]  /*133f0*/  BRA `(.L_x_112) ;  /* 0x00000004004c7947 */ /* 0x000fec0003800000 */
.L_x_110:
[----:B------:R-:W-:Y:S05]  /*13400*/  BSYNC.RELIABLE B3 ;  /* 0x0000000000037941 */ /* 0x000fea0003800100 */
.L_x_109:
[C---:B------:R-:W-:Y:S01]  /*13410*/  ISETP.GE.U32.AND P0, PT, R94.reuse, R79, PT ;  /* 0x0000004f5e00720c */ /* 0x040fe20003f06070 */
[----:B------:R-:W-:Y:S01]  /*13420*/  IMAD.IADD R94, R94, 0x1, -R79 ;  /* 0x000000015e5e7824 */ /* 0x000fe200078e0a4f */
[----:B------:R-:W-:Y:S01]  /*13430*/  IADD3 R85, PT, PT, R90, -R61, RZ ;  /* 0x8000003d5a557210 */ /* 0x000fe20007ffe0ff */
[----:B------:R-:W-:Y:S01]  /*13440*/  IMAD.IADD R95, R89, 0x1, -R62 ;  /* 0x00000001595f7824 */ /* 0x000fe200078e0a3e */
[----:B------:R-:W-:Y:S02]  /*13450*/  SEL R84, RZ, 0x1, P0 ;  /* 0x00000001ff547807 */ /* 0x000fe40000000000 */
[----:B------:R-:W-:Y:S01]  /*13460*/  ISETP.GT.U32.AND P6, PT, R94, R47, PT ;  /* 0x0000002f5e00720c */ /* 0x000fe20003fc4070 */
[C---:B------:R-:W-:Y:S01]  /*13470*/  VIADD R93, R85.reuse, 0xffffffff ;  /* 0xffffffff555d7836 */ /* 0x040fe20000000000 */
[----:B------:R-:W-:Y:S02]  /*13480*/  ISETP.GE.U32.AND P1, PT, R85, R84, PT ;  /* 0x000000545500720c */ /* 0x000fe40003f26070 */
[----:B------:R-:W-:-:S02]  /*13490*/  IADD3 R88, PT, PT, R92, -R59, RZ ;  /* 0x8000003b5c587210 */ /* 0x000fc40007ffe0ff */
[----:B------:R-:W-:Y:S01]  /*134a0*/  ISETP.LT.U32.OR P1, PT, R90, R61, !P1 ;  /* 0x0000003d5a00720c */ /* 0x000fe20004f21470 */
[----:B------:R-:W-:Y:S01]  /*134b0*/  @P0 IMAD.MOV R93, RZ, RZ, R85 ;  /* 0x000000ffff5d0224 */ /* 0x000fe200078e0255 */
[----:B------:R-:W-:Y:S01]  /*134c0*/  SEL R85, RZ, 0x1, !P6 ;  /* 0x00000001ff557807 */ /* 0x000fe20007000000 */
[----:B------:R-:W-:Y:S01]  /*134d0*/  IMAD.IADD R90, R91, 0x1, -R60 ;  /* 0x000000015b5a7824 */ /* 0x000fe200078e0a3c */
[----:B------:R-:W-:Y:S01]  /*134e0*/  SEL R84, RZ, 0x1, !P1 ;  /* 0x00000001ff547807 */ /* 0x000fe20004800000 */
[----:B------:R-:W-:-:S03]  /*134f0*/  IMAD.IADD R98, R12, 0x1, -R93 ;  /* 0x000000010c627824 */ /* 0x000fc600078e0a5d */
[C---:B------:R-:W-:Y:S01]  /*13500*/  ISETP.GE.U32.AND P0, PT, R95.reuse, R84, PT ;  /* 0x000000545f00720c */ /* 0x040fe20003f06070 */
[----:B------:R-:W-:Y:S01]  /*13510*/  VIADD R84, R95, 0xffffffff ;  /* 0xffffffff5f547836 */ /* 0x000fe20000000000 */
[----:B------:R-:W-:Y:S02]  /*13520*/  ISETP.GE.U32.AND P3, PT, R98, R85, PT ;  /* 0x000000556200720c */ /* 0x000fe40003f66070 */
[----:B------:R-:W-:Y:S01]  /*13530*/  ISETP.LT.U32.OR P0, PT, R89, R62, !P0 ;  /* 0x0000003e5900720c */ /* 0x000fe20004701470 */
[----:B------:R-:W-:Y:S01]  /*13540*/  @!P1 IMAD.MOV R84, RZ, RZ, R95 ;  /* 0x000000ffff549224 */ /* 0x000fe200078e025f */
[----:B------:R-:W-:Y:S02]  /*13550*/  ISETP.GT.U32.OR P3, PT, R93, R12, !P3 ;  /* 0x0000000c5d00720c */ /* 0x000fe40005f64470 */
[----:B------:R-:W-:Y:S01]  /*13560*/  SEL R85, RZ, 0x1, !P0 ;  /* 0x00000001ff557807 */ /* 0x000fe20004000000 */
[----:B------:R-:W-:Y:S01]  /*13570*/  IMAD.IADD R100, R13, 0x1, -R84 ;  /* 0x000000010d647824 */ /* 0x000fe200078e0a54 */
[----:B------:R-:W-:-:S02]  /*13580*/  SEL R89, RZ, 0x1, !P3 ;  /* 0x00000001ff597807 */ /* 0x000fc40005800000 */
[C---:B------:R-:W-:Y:S01]  /*13590*/  ISETP.GE.U32.AND P1, PT, R88.reuse, R85, PT ;  /* 0x000000555800720c */ /* 0x040fe20003f26070 */
[----:B------:R-:W-:Y:S01]  /*135a0*/  VIADD R85, R88, 0xffffffff ;  /* 0xffffffff58557836 */ /* 0x000fe20000000000 */
[C---:B------:R-:W-:Y:S01]  /*135b0*/  ISETP.GE.U32.AND P2, PT, R100.reuse, R89, PT ;  /* 0x000000596400720c */ /* 0x040fe20003f46070 */
[----:B------:R-:W-:Y:S01]  /*135c0*/  VIADD R101, R100, 0xffffffff ;  /* 0xffffffff64657836 */ /* 0x000fe20000000000 */
[----:B------:R-:W-:Y:S01]  /*135d0*/  ISETP.LT.U32.OR P1, PT, R92, R59, !P1 ;  /* 0x0000003b5c00720c */ /* 0x000fe20004f21470 */
[----:B------:R-:W-:Y:S01]  /*135e0*/  @!P0 IMAD.MOV R85, RZ, RZ, R88 ;  /* 0x000000ffff558224 */ /* 0x000fe200078e0258 */
[----:B------:R-:W-:Y:S01]  /*135f0*/  ISETP.GT.U32.OR P2, PT, R84, R13, !P2 ;  /* 0x0000000d5400720c */ /* 0x000fe20005744470 */
[----:B------:R-:W-:Y:S01]  /*13600*/  @!P3 IMAD.MOV R101, RZ, RZ, R100 ;  /* 0x000000ffff65b224 */ /* 0x000fe200078e0264 */
[----:B------:R-:W-:Y:S01]  /*13610*/  SEL R89, RZ, 0x1, !P1 ;  /* 0x00000001ff597807 */ /* 0x000fe20004800000 */
[----:B------:R-:W-:Y:S01]  /*13620*/  IMAD.IADD R93, R14, 0x1, -R85 ;  /* 0x000000010e5d7824 */ /* 0x000fe200078e0a55 */
[----:B------:R-:W-:-:S02]  /*13630*/  SEL R88, RZ, 0x1, !P2 ;  /* 0x00000001ff587807 */ /* 0x000fc40005000000 */
[----:B------:R-:W-:Y:S01]  /*13640*/  ISETP.GE.U32.AND P0, PT, R90, R89, PT ;  /* 0x000000595a00720c */ /* 0x000fe20003f06070 */
[----:B------:R-:W-:Y:S01]  /*13650*/  IMAD.IADD R89, R96, 0x1, -R57 ;  /* 0x0000000160597824 */ /* 0x000fe200078e0a39 */
[C---:B------:R-:W-:Y:S01]  /*13660*/  ISETP.GE.U32.AND P4, PT, R93.reuse, R88, PT ;  /* 0x000000585d00720c */ /* 0x040fe20003f86070 */
[----:B------:R-:W-:Y:S01]  /*13670*/  VIADD R103, R93, 0xffffffff ;  /* 0xffffffff5d677836 */ /* 0x000fe20000000000 */
[----:B------:R-:W-:Y:S01]  /*13680*/  ISETP.LT.U32.OR P0, PT, R91, R60, !P0 ;  /* 0x0000003c5b00720c */ /* 0x000fe20004701470 */
[----:B------:R-:W-:Y:S01]  /*13690*/  IMAD.IADD R91, R87, 0x1, -R58 ;  /* 0x00000001575b7824 */ /* 0x000fe200078e0a3a */
[----:B------:R-:W-:Y:S01]  /*136a0*/  IADD3 R84, PT, PT, R90, -0x1, RZ ;  /* 0xffffffff5a547810 */ /* 0x000fe20007ffe0ff */
[----:B------:R-:W-:Y:S01]  /*136b0*/  @!P1 IMAD.MOV R84, RZ, RZ, R90 ;  /* 0x000000ffff549224 */ /* 0x000fe200078e025a */
[----:B------:R-:W-:Y:S01]  /*136c0*/  SEL R88, RZ, 0x1, !P0 ;  /* 0x00000001ff587807 */ /* 0x000fe20004000000 */
[----:B------:R-:W-:Y:S01]  /*136d0*/  @!P2 IMAD.MOV R103, RZ, RZ, R93 ;  /* 0x000000ffff67a224 */ /* 0x000fe200078e025d */
[----:B------:R-:W-:Y:S01]  /*136e0*/  ISETP.GT.U32.OR P1, PT, R85, R14, !P4 ;  /* 0x0000000e5500720c */ /* 0x000fe20006724470 */
[----:B------:R-:W-:Y:S01]  /*136f0*/  IMAD.IADD R95, R15, 0x1, -R84 ;  /* 0x000000010f5f7824 */ /* 0x000fe200078e0a54 */
[C---:B------:R-:W-:Y:S01]  /*13700*/  ISETP.GE.U32.AND P5, PT, R89.reuse, R88, PT ;  /* 0x000000585900720c */ /* 0x040fe20003fa6070 */
[----:B------:R-:W-:Y:S01]  /*13710*/  VIADD R85, R89, 0xffffffff ;  /* 0xffffffff59557836 */ /* 0x000fe20000000000 */
[----:B------:R-:W-:-:S02]  /*13720*/  SEL R88, RZ, 0x1, !P1 ;  /* 0x00000001ff587807 */ /* 0x000fc40004800000 */
[----:B------:R-:W-:Y:S01]  /*13730*/  ISETP.LT.U32.OR P5, PT, R96, R57, !P5 ;  /* 0x000000396000720c */ /* 0x000fe20006fa1470 */
[----:B------:R-:W-:Y:S01]  /*13740*/  @!P0 IMAD.MOV R85, RZ, RZ, R89 ;  /* 0x000000ffff558224 */ /* 0x000fe200078e0259 */
[----:B------:R-:W-:Y:S02]  /*13750*/  ISETP.GE.U32.AND P4, PT, R95, R88, PT ;  /* 0x000000585f00720c */ /* 0x000fe40003f86070 */
[----:B------:R-:W-:Y:S01]  /*13760*/  SEL R88, RZ, 0x1, !P5 ;  /* 0x00000001ff587807 */ /* 0x000fe20006800000 */
[----:B------:R-:W-:Y:S01]  /*13770*/  IMAD.IADD R89, R16, 0x1, -R85 ;  /* 0x0000000110597824 */ /* 0x000fe200078e0a55 */
[----:B------:R-:W-:Y:S02]  /*13780*/  ISETP.GT.U32.OR P0, PT, R84, R15, !P4 ;  /* 0x0000000f5400720c */ /* 0x000fe40006704470 */
[----:B------:R-:W-:Y:S01]  /*13790*/  ISETP.GE.U32.AND P4, PT, R91, R88, PT ;  /* 0x000000585b00720c */ /* 0x000fe20003f86070 */
[----:B------:R-:W-:Y:S01]  /*137a0*/  VIADD R105, R89, 0xffffffff ;  /* 0xffffffff59697836 */ /* 0x000fe20000000000 */
[----:B------:R-:W-:-:S02]  /*137b0*/  SEL R88, RZ, 0x1, !P0 ;  /* 0x00000001ff587807 */ /* 0x000fc40004000000 */
[----:B------:R-:W-:Y:S01]  /*137c0*/  IADD3 R84, PT, PT, R91, -0x1, RZ ;  /* 0xffffffff5b547810 */ /* 0x000fe20007ffe0ff */
[----:B------:R-:W-:Y:S01]  /*137d0*/  @!P5 IMAD.MOV R84, RZ, RZ, R91 ;  /* 0x000000ffff54d224 */ /* 0x000fe200078e025b */
[----:B------:R-:W-:Y:S02]  /*137e0*/  ISETP.LT.U32.OR P4, PT, R87, R58, !P4 ;  /* 0x0000003a5700720c */ /* 0x000fe40006781470 */
[----:B------:R-:W-:Y:S01]  /*137f0*/  ISETP.GE.U32.AND P5, PT, R89, R88, PT ;  /* 0x000000585900720c */ /* 0x000fe20003fa6070 */
[----:B------:R-:W-:Y:S01]  /*13800*/  IMAD.IADD R88, R55, 0x1, -R86 ;  /* 0x0000000137587824 */ /* 0x000fe200078e0a56 */
[----:B------:R-:W-:Y:S01]  /*13810*/  IADD3 R99, PT, PT, R98, -0x1, RZ ;  /* 0xffffffff62637810 */ /* 0x000fe20007ffe0ff */
[----:B------:R-:W-:Y:S01]  /*13820*/  IMAD.IADD R87, R17, 0x1, -R84 ;  /* 0x0000000111577824 */ /* 0x000fe200078e0a54 */
[----:B------:R-:W-:Y:S01]  /*13830*/  ISETP.GT.U32.OR P5, PT, R85, R16, !P5 ;  /* 0x000000105500720c */ /* 0x000fe20006fa4470 */
[----:B------:R-:W-:Y:S01]  /*13840*/  VIADD R85, R88, 0x1 ;  /* 0x0000000158557836 */ /* 0x000fe20000000000 */
[----:B------:R-:W-:Y:S01]  /*13850*/  IADD3 R93, PT, PT, R95, -0x1, RZ ;  /* 0xffffffff5f5d7810 */ /* 0x000fe20007ffe0ff */
[----:B------:R-:W-:Y:S01]  /*13860*/  VIADD R107, R87, 0xffffffff ;  /* 0xffffffff576b7836 */ /* 0x000fe20000000000 */
[----:B------:R-:W-:Y:S01]  /*13870*/  SEL R86, RZ, 0x1, !P5 ;  /* 0x00000001ff567807 */ /* 0x000fe20006800000 */
[----:B------:R-:W-:-:S02]  /*13880*/  @!P6 IMAD.MOV R99, RZ, RZ, R98 ;  /* 0x000000ffff63e224 */ /* 0x000fc400078e0262 */
[----:B------:R-:W-:Y:S01]  /*13890*/  @!P4 IMAD.MOV R85, RZ, RZ, R88 ;  /* 0x000000ffff55c224 */ /* 0x000fe200078e0258 */
[----:B------:R-:W-:Y:S01]  /*138a0*/  ISETP.GE.U32.AND P4, PT, R87, R86, PT ;  /* 0x000000565700720c */ /* 0x000fe20003f86070 */
[----:B------:R-:W-:Y:S02]  /*138b0*/  @!P1 IMAD.MOV R93, RZ, RZ, R95 ;  /* 0x000000ffff5d9224 */ /* 0x000fe400078e025f */
[----:B------:R-:W-:Y:S01]  /*138c0*/  IMAD.IADD R85, R46, 0x1, R85 ;  /* 0x000000012e557824 */ /* 0x000fe200078e0255 */
[----:B------:R-:W-:Y:S01]  /*138d0*/  ISETP.GT.U32.OR P4, PT, R84, R17, !P4 ;  /* 0x000000115400720c */ /* 0x000fe20006784470 */
[----:B------:R-:W-:Y:S02]  /*138e0*/  @!P0 IMAD.MOV R105, RZ, RZ, R89 ;  /* 0x000000ffff698224 */ /* 0x000fe400078e0259 */
[----:B------:R-:W-:Y:S02]  /*138f0*/  VIADD R109, R85, 0xffffffff ;  /* 0xffffffff556d7836 */ /* 0x000fe40000000000 */
[----:B------:R-:W-:-:S08]  /*13900*/  @!P5 IMAD.MOV R107, RZ, RZ, R87 ;  /* 0x000000ffff6bd224 */ /* 0x000fd000078e0257 */
[----:B------:R-:W-:Y:S01]  /*13910*/  @!P4 IADD3 R109, PT, PT, R85, RZ, RZ ;  /* 0x000000ff556dc210 */ /* 0x000fe20007ffe0ff */
[----:B------:R-:W-:-:S07]  /*13920*/  IMAD.IADD R85, R47, 0x1, -R94 ;  /* 0x000000012f557824 */ /* 0x000fce00078e0a5e */
.L_x_112:
[----:B------:R-:W-:Y:S05]  /*13930*/  BSYNC.RECONVERGENT B2 ;  /* 0x0000000000027941 */ /* 0x000fea0003800200 */
.L_x_108:
[----:B------:R-:W-:Y:S01]  /*13940*/  STL [R36+0x18], R107 ;  /* 0x0000186b24007387 */ /* 0x000fe20000100800 */
[----:B------:R-:W-:Y:S01]  /*13950*/  LOP3.LUT R88, R99, 0xffff, RZ, 0xc0, !PT ;  /* 0x0000ffff63587812 */ /* 0x000fe200078ec0ff */
[----:B------:R-:W-:Y:S01]  /*13960*/  BSSY.RECONVERGENT B2, `(.L_x_113) ;  /* 0x0000123000027945 */ /* 0x000fe20003800200 */
[----:B------:R-:W-:Y:S01]  /*13970*/  SHF.R.U32.HI R89, RZ, 0x10, R99 ;  /* 0x00000010ff597819 */ /* 0x000fe20000011663 */
[----:B------:R-:W-:Y:S01]  /*13980*/  STL [R36+0x1c], R109 ;  /* 0x00001c6d24007387 */ /* 0x000fe20000100800 */
[----:B------:R-:W-:Y:S01]  /*13990*/  LOP3.LUT R86, R85, 0xffff, RZ, 0xc0, !PT ;  /* 0x0000ffff55567812 */ /* 0x000fe200078ec0ff */
[----:B------:R-:W-:Y:S01]  /*139a0*/  IMAD.MOV.U32 R98, RZ, RZ, RZ ;  /* 0x000000ffff627224 */ /* 0x000fe200078e00ff */
[----:B------:R-:W-:Y:S01]  /*139b0*/  SHF.R.U32.HI R87, RZ, 0x10, R85 ;  /* 0x00000010ff577819 */ /* 0x000fe20000011655 */
[----:B------:R-:W-:Y:S01]  /*139c0*/  STL [R36+0x4], R99 ;  /* 0x0000046324007387 */ /* 0x000fe20000100800 */
[----:B------:R-:W-:Y:S01]  /*139d0*/  LOP3.LUT R90, R101, 0xffff, RZ, 0xc0, !PT ;  /* 0x0000ffff655a7812 */ /* 0x000fe200078ec0ff */
[----:B------:R-:W-:Y:S01]  /*139e0*/  IMAD.MOV.U32 R106, RZ, RZ, RZ ;  /* 0x000000ffff6a7224 */ /* 0x000fe200078e00ff */
[----:B------:R-:W-:Y:S01]  /*139f0*/  SHF.R.U32.HI R91, RZ, 0x10, R101 ;  /* 0x00000010ff5b7819 */ /* 0x000fe20000011665 */
[----:B------:R0:W-:Y:S01]  /*13a00*/  STL [R36], R85 ;  /* 0x0000005524007387 */ /* 0x0001e20000100800 */
[----:B------:R-:W-:Y:S01]  /*13a10*/  LOP3.LUT R92, R103, 0xffff, RZ, 0xc0, !PT ;  /* 0x0000ffff675c7812 */ /* 0x000fe200078ec0ff */
[----:B------:R-:W-:Y:S01]  /*13a20*/  IMAD.MOV.U32 R108, RZ, RZ, RZ ;  /* 0x000000ffff6c7224 */ /* 0x000fe200078e00ff */
[----:B------:R-:W-:Y:S01]  /*13a30*/  SHF.R.U32.HI R94, RZ, 0x10, R103 ;  /* 0x00000010ff5e7819 */ /* 0x000fe20000011667 */
[----:B------:R2:W-:Y:S01]  /*13a40*/  STL [R36+0x8], R101 ;  /* 0x0000086524007387 */ /* 0x0005e20000100800 */
[----:B------:R-:W-:Y:S01]  /*13a50*/  LOP3.LUT R95, R93, 0xffff, RZ, 0xc0, !PT ;  /* 0x0000ffff5d5f7812 */ /* 0x000fe200078ec0ff */
[----:B------:R-:W-:Y:S01]  /*13a60*/  IMAD.MOV.U32 R126, RZ, RZ, RZ ;  /* 0x000000ffff7e7224 */ /* 0x000fe200078e00ff */
[----:B------:R-:W-:Y:S01]  /*13a70*/  SHF.R.U32.HI R96, RZ, 0x10, R93 ;  /* 0x00000010ff607819 */ /* 0x000fe2000001165d */
[----:B------:R3:W-:Y:S01]  /*13a80*/  STL [R36+0xc], R103 ;  /* 0x00000c6724007387 */ /* 0x0007e20000100800 */
[----:B------:R-:W-:-:S02]  /*13a90*/  LOP3.LUT R97, R105, 0xffff, RZ, 0xc0, !PT ;  /* 0x0000ffff69617812 */ /* 0x000fc400078ec0ff */
[----:B0-----:R-:W-:Y:S02]  /*13aa0*/  CS2R R84, SRZ ;  /* 0x0000000000547805 */ /* 0x001fe4000001ff00 */
[----:B------:R-:W-:Y:S01]  /*13ab0*/  SHF.R.U32.HI R99, RZ, 0x10, R105 ;  /* 0x00000010ff637819 */ /* 0x000fe20000011669 */
[----:B------:R0:W-:Y:S01]  /*13ac0*/  STL [R36+0x10], R93 ;  /* 0x0000105d24007387 */ /* 0x0001e20000100800 */
[----:B------:R-:W-:Y:S01]  /*13ad0*/  LOP3.LUT R100, R107, 0xffff, RZ, 0xc0, !PT ;  /* 0x0000ffff6b647812 */ /* 0x000fe200078ec0ff */
[----:B--2---:R-:W-:Y:S01]  /*13ae0*/  IMAD.MOV.U32 R101, RZ, RZ, RZ ;  /* 0x000000ffff657224 */ /* 0x004fe200078e00ff */
[----:B------:R-:W-:Y:S01]  /*13af0*/  LOP3.LUT R102, R109, 0xffff, RZ, 0xc0, !PT ;  /* 0x0000ffff6d667812 */ /* 0x000fe200078ec0ff */
[----:B------:R2:W-:Y:S01]  /*13b00*/  STL [R36+0x14], R105 ;  /* 0x0000146924007387 */ /* 0x0005e20000100800 */
[----:B------:R-:W-:Y:S02]  /*13b10*/  SHF.R.U32.HI R104, RZ, 0x10, R109 ;  /* 0x00000010ff687819 */ /* 0x000fe4000001166d */
[----:B---3--:R-:W-:-:S02]  /*13b20*/  SHF.R.U32.HI R103, RZ, 0x10, R107 ;  /* 0x00000010ff677819 */ /* 0x008fc4000001166b */
[----:B------:R-:W-:Y:S01]  /*13b30*/  MOV R111, RZ ;  /* 0x000000ff006f7202 */ /* 0x000fe20000000f00 */
[----:B0-----:R-:W-:Y:S02]  /*13b40*/  IMAD.MOV.U32 R93, RZ, RZ, RZ ;  /* 0x000000ffff5d7224 */ /* 0x001fe400078e00ff */
[----:B--2---:R-:W-:-:S07]  /*13b50*/  IMAD.MOV.U32 R105, RZ, RZ, R36 ;  /* 0x000000ffff697224 */ /* 0x004fce00078e0024 */
.L_x_114:
[----:B------:R0:W2:Y:S01]  /*13b60*/  LDL R109, [R105] ;  /* 0x00000000696d7983 */ /* 0x0000a20000100800 */
[----:B------:R-:W-:Y:S01]  /*13b70*/  IADD3 R126, PT, PT, R126, 0x1, RZ ;  /* 0x000000017e7e7810 */ /* 0x000fe20007ffe0ff */
        /* <DEDUP_REMOVED lines=16> */
[----:B------:R-:W-:Y:S01]  /*13c80*/  LOP3.LUT R122, R117, 0xffff, RZ, 0xc0, !PT ;  /* 0x0000ffff757a7812 */ /* 0x000fe200078ec0ff */
[----:B------:R-:W-:Y:S01]  /*13c90*/  IMAD R113, R90, R107, RZ ;  /* 0x0000006b5a717224 */ /* 0x000fe200078e02ff */
[----:B------:R-:W-:Y:S01]  /*13ca0*/  LEA.HI R115, R112, R115, RZ, 0x10 ;  /* 0x0000007370737211 */ /* 0x000fe200078f80ff */
[----:B------:R-:W-:Y:S01]  /*13cb0*/  IMAD R112, R88, R109, RZ ;  /* 0x0000006d58707224 */ /* 0x000fe200078e02ff */
[----:B------:R-:W-:Y:S01]  /*13cc0*/  IADD3 R127, PT, PT, R122, R101, RZ ;  /* 0x000000657a7f7210 */ /* 0x000fe20007ffe0ff */
[----:B------:R-:W-:Y:S01]  /*13cd0*/  IMAD R121, R92, R109, RZ ;  /* 0x0000006d5c797224 */ /* 0x000fe200078e02ff */
[----:B------:R-:W-:Y:S01]  /*13ce0*/  LOP3.LUT R119, R113, 0xffff, RZ, 0xc0, !PT ;  /* 0x0000ffff71777812 */ /* 0x000fe200078ec0ff */
[----:B------:R-:W-:Y:S01]  /*13cf0*/  IMAD R112, R89, R107, R112 ;  /* 0x0000006b59707224 */ /* 0x000fe200078e0270 */
[----:B------:R-:W-:Y:S01]  /*13d00*/  SHF.R.U32.HI R120, RZ, 0x10, R113 ;  /* 0x00000010ff787819 */ /* 0x000fe20000011671 */
[----:B------:R-:W-:Y:S01]  /*13d10*/  IMAD.IADD R113, R116, 0x1, R111 ;  /* 0x0000000174717824 */ /* 0x000fe200078e026f */
[----:B------:R-:W-:Y:S01]  /*13d20*/  ISETP.GE.U32.AND P0, PT, R110, R108, PT ;  /* 0x0000006c6e00720c */ /* 0x000fe20003f06070 */
[----:B------:R-:W-:-:S02]  /*13d30*/  IMAD R118, R90, R109, RZ ;  /* 0x0000006d5a767224 */ /* 0x000fc400078e02ff */
[----:B------:R-:W-:Y:S02]  /*13d40*/  IMAD R124, R94, R107, R121 ;  /* 0x0000006b5e7c7224 */ /* 0x000fe400078e0279 */
[----:B------:R-:W-:Y:S02]  /*13d50*/  IMAD R117, R89, R109, R114 ;  /* 0x0000006d59757224 */ /* 0x000fe400078e0272 */
[C---:B------:R-:W-:Y:S02]  /*13d60*/  IMAD R121, R112.reuse, 0x10000, R113 ;  /* 0x0001000070797824 */ /* 0x040fe400078e0271 */
[----:B------:R-:W-:Y:S01]  /*13d70*/  IMAD R118, R91, R107, R118 ;  /* 0x0000006b5b767224 */ /* 0x000fe200078e0276 */
[----:B------:R-:W-:Y:S01]  /*13d80*/  LEA.HI R122, R112, R117, RZ, 0x10 ;  /* 0x00000075707a7211 */ /* 0x000fe200078f80ff */
[----:B------:R-:W-:Y:S01]  /*13d90*/  IMAD.IADD R119, R119, 0x1, R106 ;  /* 0x0000000177777824 */ /* 0x000fe200078e026a */
[----:B------:R-:W-:Y:S01]  /*13da0*/  ISETP.GE.U32.AND P6, PT, R121, R111, PT ;  /* 0x0000006f7900720c */ /* 0x000fe20003fc6070 */
[----:B------:R-:W-:-:S02]  /*13db0*/  IMAD R125, R94, R109, R125 ;  /* 0x0000006d5e7d7224 */ /* 0x000fc400078e027d */
[-C--:B------:R-:W-:Y:S02]  /*13dc0*/  IMAD R113, R95, R107.reuse, RZ ;  /* 0x0000006b5f717224 */ /* 0x080fe400078e02ff */
[----:B------:R-:W-:Y:S02]  /*13dd0*/  IMAD R114, R97, R107, RZ ;  /* 0x0000006b61727224 */ /* 0x000fe400078e02ff */
[----:B------:R-:W-:Y:S01]  /*13de0*/  IMAD R123, R91, R109, R120 ;  /* 0x0000006d5b7b7224 */ /* 0x000fe200078e0278 */
[----:B------:R-:W-:Y:S01]  /*13df0*/  LEA.HI R120, R124, R125, RZ, 0x10 ;  /* 0x0000007d7c787211 */ /* 0x000fe200078f80ff */
[----:B------:R-:W-:Y:S01]  /*13e00*/  IMAD R117, R118, 0x10000, R119 ;  /* 0x0001000076757824 */ /* 0x000fe200078e0277 */
[----:B------:R-:W-:Y:S01]  /*13e10*/  LOP3.LUT R119, R113, 0xffff, RZ, 0xc0, !PT ;  /* 0x0000ffff71777812 */ /* 0x000fe200078ec0ff */
[----:B------:R-:W-:Y:S01]  /*13e20*/  IMAD R112, R124, 0x10000, R127 ;  /* 0x000100007c707824 */ /* 0x000fe200078e027f */
[----:B------:R-:W-:Y:S01]  /*13e30*/  SHF.R.U32.HI R113, RZ, 0x10, R113 ;  /* 0x00000010ff717819 */ /* 0x000fe20000011671 */
[----:B------:R-:W-:Y:S01]  /*13e40*/  IMAD R108, R95, R109, RZ ;  /* 0x0000006d5f6c7224 */ /* 0x000fe200078e02ff */
[----:B------:R-:W-:Y:S01]  /*13e50*/  LOP3.LUT R124, R114, 0xffff, RZ, 0xc0, !PT ;  /* 0x0000ffff727c7812 */ /* 0x000fe200078ec0ff */
[----:B------:R-:W-:Y:S01]  /*13e60*/  IMAD.IADD R119, R119, 0x1, R98 ;  /* 0x0000000177777824 */ /* 0x000fe200078e0262 */
[----:B------:R-:W-:Y:S01]  /*13e70*/  LEA.HI R118, R118, R123, RZ, 0x10 ;  /* 0x0000007b76767211 */ /* 0x000fe200078f80ff */
[C---:B------:R-:W-:Y:S01]  /*13e80*/  IMAD R108, R96.reuse, R107, R108 ;  /* 0x0000006b606c7224 */ /* 0x040fe200078e026c */
[----:B------:R-:W-:Y:S01]  /*13e90*/  SHF.R.U32.HI R114, RZ, 0x10, R114 ;  /* 0x00000010ff727819 */ /* 0x000fe20000011672 */
[----:B------:R-:W-:Y:S01]  /*13ea0*/  IMAD R113, R96, R109, R113 ;  /* 0x0000006d60717224 */ /* 0x000fe200078e0271 */
[----:B------:R-:W-:Y:S01]  /*13eb0*/  ISETP.GE.U32.AND P5, PT, R117, R106, PT ;  /* 0x0000006a7500720c */ /* 0x000fe20003fa6070 */
[----:B------:R-:W-:Y:S01]  /*13ec0*/  IMAD.IADD R125, R124, 0x1, R93 ;  /* 0x000000017c7d7824 */ /* 0x000fe200078e025d */
[----:B------:R-:W-:Y:S01]  /*13ed0*/  ISETP.GE.U32.AND P2, PT, R112, R101, PT ;  /* 0x000000657000720c */ /* 0x000fe20003f46070 */
[----:B------:R-:W-:Y:S01]  /*13ee0*/  IMAD R124, R110, R81, RZ ;  /* 0x000000516e7c7224 */ /* 0x000fe200078e02ff */
[----:B------:R-:W-:Y:S01]  /*13ef0*/  LEA.HI R123, R108, R113, RZ, 0x10 ;  /* 0x000000716c7b7211 */ /* 0x000fe200078f80ff */
[----:B------:R-:W-:-:S02]  /*13f00*/  IMAD R116, R97, R109, RZ ;  /* 0x0000006d61747224 */ /* 0x000fc400078e02ff */
[----:B------:R-:W-:Y:S01]  /*13f10*/  IMAD R119, R108, 0x10000, R119 ;  /* 0x000100006c777824 */ /* 0x000fe200078e0277 */
[----:B------:R-:W-:Y:S01]  /*13f20*/  LOP3.LUT R113, R124, 0xffff, RZ, 0xc0, !PT ;  /* 0x0000ffff7c717812 */ /* 0x000fe200078ec0ff */
[C---:B------:R-:W-:Y:S02]  /*13f30*/  IMAD R116, R99.reuse, R107, R116 ;  /* 0x0000006b63747224 */ /* 0x040fe400078e0274 */
[----:B------:R-:W-:Y:S01]  /*13f40*/  IMAD R127, R99, R109, R114 ;  /* 0x0000006d637f7224 */ /* 0x000fe200078e0272 */
[----:B------:R-:W-:Y:S01]  /*13f50*/  ISETP.GE.U32.AND P1, PT, R119, R98, PT ;  /* 0x000000627700720c */ /* 0x000fe20003f26070 */
[----:B------:R-:W-:Y:S01]  /*13f60*/  VIADD R108, R115, 0x1 ;  /* 0x00000001736c7836 */ /* 0x000fe20000000000 */
[----:B------:R-:W-:Y:S01]  /*13f70*/  LEA R114, R116, R125, 0x10 ;  /* 0x0000007d74727211 */ /* 0x000fe200078e80ff */
[----:B------:R-:W-:Y:S01]  /*13f80*/  @P0 IMAD.MOV R108, RZ, RZ, R115 ;  /* 0x000000ffff6c0224 */ /* 0x000fe200078e0273 */
[----:B------:R-:W-:Y:S01]  /*13f90*/  SHF.R.U32.HI R115, RZ, 0x10, R124 ;  /* 0x00000010ff737819 */ /* 0x000fe2000001167c */
[----:B------:R-:W-:Y:S01]  /*13fa0*/  IMAD R98, R80, R113, RZ ;  /* 0x0000007150627224 */ /* 0x000fe200078e02ff */
[----:B------:R-:W-:Y:S01]  /*13fb0*/  ISETP.GE.U32.AND P0, PT, R114, R93, PT ;  /* 0x0000005d7200720c */ /* 0x000fe20003f06070 */
[----:B------:R-:W-:Y:S01]  /*13fc0*/  IMAD.IADD R108, R121, 0x1, R108 ;  /* 0x00000001796c7824 */ /* 0x000fe200078e026c */
[----:B------:R-:W-:Y:S01]  /*13fd0*/  IADD3 R125, PT, PT, R122, 0x1, RZ ;  /* 0x000000017a7d7810 */ /* 0x000fe20007ffe0ff */
[----:B------:R-:W-:Y:S01]  /*13fe0*/  IMAD R106, R80, R115, RZ ;  /* 0x00000073506a7224 */ /* 0x000fe200078e02ff */
[----:B------:R-:W-:Y:S01]  /*13ff0*/  LOP3.LUT R93, R98, 0xffff, RZ, 0xc0, !PT ;  /* 0x0000ffff625d7812 */ /* 0x000fe200078ec0ff */
[----:B------:R-:W-:Y:S01]  /*14000*/  IMAD R111, R50, R113, RZ ;  /* 0x00000071326f7224 */ /* 0x000fe200078e02ff */
[----:B------:R-:W-:Y:S01]  /*14010*/  ISETP.GE.U32.AND P4, PT, R108, R121, PT ;  /* 0x000000796c00720c */ /* 0x000fe20003f86070 */
[----:B------:R-:W-:Y:S01]  /*14020*/  IMAD R106, R51, R113, R106 ;  /* 0x00000071336a7224 */ /* 0x000fe200078e026a */
[----:B------:R-:W-:Y:S01]  /*14030*/  SHF.R.U32.HI R98, RZ, 0x10, R98 ;  /* 0x00000010ff627819 */ /* 0x000fe20000011662 */
[----:B------:R-:W-:Y:S01]  /*14040*/  IMAD.IADD R93, R110, 0x1, R93 ;  /* 0x000000016e5d7824 */ /* 0x000fe200078e025d */
[----:B------:R-:W-:Y:S01]  /*14050*/  LOP3.LUT R101, R111, 0xffff, RZ, 0xc0, !PT ;  /* 0x0000ffff6f657812 */ /* 0x000fe200078ec0ff */
[----:B------:R-:W-:Y:S01]  /*14060*/  IMAD R124, R50, R115, RZ ;  /* 0x00000073327c7224 */ /* 0x000fe200078e02ff */
[----:B------:R-:W-:Y:S01]  /*14070*/  LEA.HI R116, R116, R127, RZ, 0x10 ;  /* 0x0000007f74747211 */ /* 0x000fe200078f80ff */
[----:B------:R-:W-:-:S02]  /*14080*/  IMAD R93, R106, 0x10000, R93 ;  /* 0x000100006a5d7824 */ /* 0x000fc400078e025d */
[----:B------:R-:W-:Y:S02]  /*14090*/  IMAD.IADD R121, R108, 0x1, R101 ;  /* 0x000000016c797824 */ /* 0x000fe400078e0265 */
[----:B------:R-:W-:Y:S01]  /*140a0*/  @P6 IMAD.MOV R125, RZ, RZ, R122 ;  /* 0x000000ffff7d6224 */ /* 0x000fe200078e027a */
[----:B------:R-:W-:Y:S01]  /*140b0*/  ISETP.GE.U32.AND P3, PT, R93, R110, PT ;  /* 0x0000006e5d00720c */ /* 0x000fe20003f66070 */
[----:B------:R-:W-:Y:S01]  /*140c0*/  IMAD R124, R49, R113, R124 ;  /* 0x00000071317c7224 */ /* 0x000fe200078e027c */
[----:B------:R-:W-:Y:S01]  /*140d0*/  SHF.R.U32.HI R110, RZ, 0x10, R111 ;  /* 0x00000010ff6e7819 */ /* 0x000fe2000001166f */
[----:B------:R-:W-:Y:S02]  /*140e0*/  IMAD R101, R51, R115, R98 ;  /* 0x0000007333657224 */ /* 0x000fe400078e0262 */
[C---:B------:R-:W-:Y:S01]  /*140f0*/  VIADD R98, R125.reuse, 0x1 ;  /* 0x000000017d627836 */ /* 0x040fe20000000000 */
[----:B------:R-:W-:Y:S01]  /*14100*/  @P4 IADD3 R98, PT, PT, R125, RZ, RZ ;  /* 0x000000ff7d624210 */ /* 0x000fe20007ffe0ff */
[----:B------:R-:W-:Y:S01]  /*14110*/  IMAD R121, R124, 0x10000, R121 ;  /* 0x000100007c797824 */ /* 0x000fe200078e0279 */
[----:B------:R-:W-:Y:S01]  /*14120*/  LEA.HI R101, R106, R101, RZ, 0x10 ;  /* 0x000000656a657211 */ /* 0x000fe200078f80ff */
[----:B------:R-:W-:-:S02]  /*14130*/  VIADD R122, R118, 0x1 ;  /* 0x00000001767a7836 */ /* 0x000fc40000000000 */
[----:B------:R-:W-:Y:S01]  /*14140*/  IMAD.IADD R98, R117, 0x1, R98 ;  /* 0x0000000175627824 */ /* 0x000fe200078e0262 */
[----:B------:R-:W-:Y:S01]  /*14150*/  ISETP.GE.U32.AND P6, PT, R121, R108, PT ;  /* 0x0000006c7900720c */ /* 0x000fe20003fc6070 */
[----:B------:R-:W-:Y:S02]  /*14160*/  VIADD R108, R101, 0x1 ;  /* 0x00000001656c7836 */ /* 0x000fe40000000000 */
[----:B------:R-:W-:Y:S02]  /*14170*/  @P5 IMAD.MOV R122, RZ, RZ, R118 ;  /* 0x000000ffff7a5224 */ /* 0x000fe400078e0276 */
[----:B------:R-:W-:Y:S02]  /*14180*/  @P3 IMAD.MOV R108, RZ, RZ, R101 ;  /* 0x000000ffff6c3224 */ /* 0x000fe400078e0265 */
[----:B------:R-:W-:Y:S02]  /*14190*/  VIADD R118, R120, 0x1 ;  /* 0x0000000178767836 */ /* 0x000fe40000000000 */
[----:B------:R-:W-:Y:S01]  /*141a0*/  @P2 IMAD.MOV R118, RZ, RZ, R120 ;  /* 0x000000ffff762224 */ /* 0x000fe200078e0278 */
[----:B------:R-:W-:Y:S01]  /*141b0*/  ISETP.GE.U32.AND P2, PT, R98, R117, PT ;  /* 0x000000756200720c */ /* 0x000fe20003f46070 */
[----:B------:R-:W-:-:S02]  /*141c0*/  IMAD R93, R49, R115, R110 ;  /* 0x00000073315d7224 */ /* 0x000fc400078e026e */
[----:B------:R-:W-:Y:S02]  /*141d0*/  IMAD.IADD R108, R121, 0x1, R108 ;  /* 0x00000001796c7824 */ /* 0x000fe400078e026c */
[----:B------:R-:W-:Y:S01]  /*141e0*/  IMAD R101, R48, R113, RZ ;  /* 0x0000007130657224 */ /* 0x000fe200078e02ff */
[----:B------:R-:W-:Y:S01]  /*141f0*/  LEA.HI R93, R124, R93, RZ, 0x10 ;  /* 0x0000005d7c5d7211 */ /* 0x000fe200078f80ff */
[----:B------:R-:W-:Y:S01]  /*14200*/  IMAD R106, R48, R115, RZ ;  /* 0x00000073306a7224 */ /* 0x000fe200078e02ff */
[----:B------:R-:W-:Y:S01]  /*14210*/  ISETP.GE.U32.AND P3, PT, R108, R121, PT ;  /* 0x000000796c00720c */ /* 0x000fe20003f66070 */
[----:B------:R-:W-:Y:S01]  /*14220*/  VIADD R120, R123, 0x1 ;  /* 0x000000017b787836 */ /* 0x000fe20000000000 */
[----:B------:R-:W-:Y:S01]  /*14230*/  LOP3.LUT R111, R101, 0xffff, RZ, 0xc0, !PT ;  /* 0x0000ffff656f7812 */ /* 0x000fe200078ec0ff */
[C---:B------:R-:W-:Y:S01]  /*14240*/  VIADD R124, R93.reuse, 0x1 ;  /* 0x000000015d7c7836 */ /* 0x040fe20000000000 */
[----:B------:R-:W-:Y:S01]  /*14250*/  @P6 IADD3 R124, PT, PT, R93, RZ, RZ ;  /* 0x000000ff5d7c6210 */ /* 0x000fe20007ffe0ff */
[----:B------:R-:W-:Y:S01]  /*14260*/  VIADD R93, R122, 0x1 ;  /* 0x000000017a5d7836 */ /* 0x000fe20000000000 */
[----:B------:R-:W-:Y:S01]  /*14270*/  SHF.R.U32.HI R101, RZ, 0x10, R101 ;  /* 0x00000010ff657819 */ /* 0x000fe20000011665 */
[----:B------:R-:W-:-:S02]  /*14280*/  IMAD R106, R10, R113, R106 ;  /* 0x000000710a6a7224 */ /* 0x000fc400078e026a */
[----:B------:R-:W-:Y:S02]  /*14290*/  IMAD.IADD R117, R98, 0x1, R111 ;  /* 0x0000000162757824 */ /* 0x000fe400078e026f */
[----:B------:R-:W-:Y:S02]  /*142a0*/  @P2 IMAD.MOV R93, RZ, RZ, R122 ;  /* 0x000000ffff5d2224 */ /* 0x000fe400078e027a */
[----:B------:R-:W-:Y:S01]  /*142b0*/  VIADD R111, R124, 0x1 ;  /* 0x000000017c6f7836 */ /* 0x000fe20000000000 */
[----:B------:R-:W-:Y:S01]  /*142c0*/  LEA R110, R106, R117, 0x10 ;  /* 0x000000756a6e7211 */ /* 0x000fe200078e80ff */
[----:B------:R-:W-:Y:S02]  /*142d0*/  IMAD.IADD R93, R112, 0x1, R93 ;  /* 0x00000001705d7824 */ /* 0x000fe400078e025d */
[----:B------:R-:W-:Y:S01]  /*142e0*/  @P3 IMAD.MOV R111, RZ, RZ, R124 ;  /* 0x000000ffff6f3224 */ /* 0x000fe200078e027c */
[C---:B------:R-:W-:Y:S01]  /*142f0*/  ISETP.GE.U32.AND P2, PT, R110.reuse, R98, PT ;  /* 0x000000626e00720c */ /* 0x040fe20003f46070 */
[----:B------:R-:W-:Y:S01]  /*14300*/  @P1 IMAD.MOV R120, RZ, RZ, R123 ;  /* 0x000000ffff781224 */ /* 0x000fe200078e027b */
[----:B------:R-:W-:Y:S01]  /*14310*/  ISETP.GE.U32.AND P1, PT, R93, R112, PT ;  /* 0x000000705d00720c */ /* 0x000fe20003f26070 */
[----:B------:R-:W-:-:S02]  /*14320*/  IMAD.IADD R111, R110, 0x1, R111 ;  /* 0x000000016e6f7824 */ /* 0x000fc400078e026f */
[----:B------:R-:W-:Y:S02]  /*14330*/  IMAD R101, R10, R115, R101 ;  /* 0x000000730a657224 */ /* 0x000fe400078e0265 */
[----:B------:R-:W-:Y:S01]  /*14340*/  IMAD R117, R9, R113, RZ ;  /* 0x0000007109757224 */ /* 0x000fe200078e02ff */
[----:B------:R-:W-:Y:S01]  /*14350*/  ISETP.GE.U32.AND P3, PT, R111, R110, PT ;  /* 0x0000006e6f00720c */ /* 0x000fe20003f66070 */
[----:B------:R-:W-:Y:S01]  /*14360*/  IMAD R98, R9, R115, RZ ;  /* 0x0000007309627224 */ /* 0x000fe200078e02ff */
[----:B------:R-:W-:Y:S01]  /*14370*/  LEA.HI R101, R106, R101, RZ, 0x10 ;  /* 0x000000656a657211 */ /* 0x000fe200078f80ff */
[----:B------:R-:W-:Y:S01]  /*14380*/  VIADD R122, R116, 0x1 ;  /* 0x00000001747a7836 */ /* 0x000fe20000000000 */
[----:B------:R-:W-:Y:S01]  /*14390*/  LOP3.LUT R106, R117, 0xffff, RZ, 0xc0, !PT ;  /* 0x0000ffff756a7812 */ /* 0x000fe200078ec0ff */
[----:B------:R-:W-:Y:S01]  /*143a0*/  IMAD R110, R8, R113, R98 ;  /* 0x00000071086e7224 */ /* 0x000fe200078e0262 */
[----:B------:R-:W-:Y:S01]  /*143b0*/  IADD3 R98, PT, PT, R118, 0x1, RZ ;  /* 0x0000000176627810 */ /* 0x000fe20007ffe0ff */
[----:B------:R-:W-:Y:S01]  /*143c0*/  VIADD R112, R101, 0x1 ;  /* 0x0000000165707836 */ /* 0x000fe20000000000 */
[----:B------:R-:W-:Y:S01]  /*143d0*/  SHF.R.U32.HI R117, RZ, 0x10, R117 ;  /* 0x00000010ff757819 */ /* 0x000fe20000011675 */
[----:B------:R-:W-:-:S02]  /*143e0*/  @P1 IMAD.MOV R98, RZ, RZ, R118 ;  /* 0x000000ffff621224 */ /* 0x000fc400078e0276 */
[----:B------:R-:W-:Y:S02]  /*143f0*/  IMAD.IADD R121, R93, 0x1, R106 ;  /* 0x000000015d797824 */ /* 0x000fe400078e026a */
[----:B------:R-:W-:Y:S02]  /*14400*/  @P2 IMAD.MOV R112, RZ, RZ, R101 ;  /* 0x000000ffff702224 */ /* 0x000fe400078e0265 */
[----:B------:R-:W-:Y:S02]  /*14410*/  IMAD.IADD R98, R119, 0x1, R98 ;  /* 0x0000000177627824 */ /* 0x000fe400078e0262 */
[----:B------:R-:W-:Y:S02]  /*14420*/  IMAD R121, R110, 0x10000, R121 ;  /* 0x000100006e797824 */ /* 0x000fe400078e0279 */
[C---:B------:R-:W-:Y:S01]  /*14430*/  VIADD R106, R112.reuse, 0x1 ;  /* 0x00000001706a7836 */ /* 0x040fe20000000000 */
[----:B------:R-:W-:Y:S01]  /*14440*/  @P3 IADD3 R106, PT, PT, R112, RZ, RZ ;  /* 0x000000ff706a3210 */ /* 0x000fe20007ffe0ff */
[----:B------:R-:W-:Y:S01]  /*14450*/  IMAD R101, R7, R113, RZ ;  /* 0x0000007107657224 */ /* 0x000fe200078e02ff */
[----:B------:R-:W-:Y:S01]  /*14460*/  ISETP.GE.U32.AND P1, PT, R121, R93, PT ;  /* 0x0000005d7900720c */ /* 0x000fe20003f26070 */
        /* <DEDUP_REMOVED lines=13> */
[----:B------:R-:W-:Y:S02]  /*14540*/  @P1 IMAD.MOV R121, RZ, RZ, R117 ;  /* 0x000000ffff791224 */ /* 0x000fe400078e0275 */
[----:B------:R-:W-:Y:S01]  /*14550*/  VIADD R93, R120, 0x1 ;  /* 0x00000001785d7836 */ /* 0x000fe20000000000 */
[----:B------:R-:W-:Y:S01]  /*14560*/  ISETP.GE.U32.AND P1, PT, R112, R98, PT ;  /* 0x000000627000720c */ /* 0x000fe20003f26070 */
[----:B------:R-:W-:Y:S01]  /*14570*/  IMAD R117, R6, R115, R101 ;  /* 0x0000007306757224 */ /* 0x000fe200078e0265 */
[----:B------:R-:W-:Y:S01]  /*14580*/  @P0 IADD3 R93, PT, PT, R120, RZ, RZ ;  /* 0x000000ff785d0210 */ /* 0x000fe20007ffe0ff */
[----:B------:R-:W-:-:S02]  /*14590*/  IMAD R116, R5, R113, RZ ;  /* 0x0000007105747224 */ /* 0x000fc400078e02ff */
[----:B------:R-:W-:Y:S01]  /*145a0*/  VIADD R101, R121, 0x1 ;  /* 0x0000000179657836 */ /* 0x000fe20000000000 */
[----:B------:R-:W-:Y:S01]  /*145b0*/  LEA.HI R117, R110, R117, RZ, 0x10 ;  /* 0x000000756e757211 */ /* 0x000fe200078f80ff */
[----:B------:R-:W-:Y:S01]  /*145c0*/  @P2 IMAD.MOV R101, RZ, RZ, R121 ;  /* 0x000000ffff652224 */ /* 0x000fe200078e0279 */
[----:B------:R-:W-:Y:S01]  /*145d0*/  LOP3.LUT R120, R116, 0xffff, RZ, 0xc0, !PT ;  /* 0x0000ffff74787812 */ /* 0x000fe200078ec0ff */
[----:B------:R-:W-:Y:S01]  /*145e0*/  IMAD.IADD R93, R114, 0x1, R93 ;  /* 0x00000001725d7824 */ /* 0x000fe200078e025d */
[----:B------:R-:W-:Y:S01]  /*145f0*/  SHF.R.U32.HI R116, RZ, 0x10, R116 ;  /* 0x00000010ff747819 */ /* 0x000fe20000011674 */
[----:B------:R-:W-:Y:S01]  /*14600*/  IMAD R98, R5, R115, RZ ;  /* 0x0000007305627224 */ /* 0x000fe200078e02ff */
[----:B------:R-:W-:Y:S01]  /*14610*/  IADD3 R101, PT, PT, R112, R101, RZ ;  /* 0x0000006570657210 */ /* 0x000fe20007ffe0ff */
[C---:B------:R-:W-:Y:S01]  /*14620*/  IMAD.IADD R119, R93.reuse, 0x1, R120 ;  /* 0x000000015d777824 */ /* 0x040fe200078e0278 */
[----:B------:R-:W-:Y:S01]  /*14630*/  ISETP.GE.U32.AND P0, PT, R93, R114, PT ;  /* 0x000000725d00720c */ /* 0x000fe20003f06070 */
[----:B------:R-:W-:-:S02]  /*14640*/  IMAD R118, R4, R113, R98 ;  /* 0x0000007104767224 */ /* 0x000fc400078e0262 */
[----:B------:R-:W-:Y:S02]  /*14650*/  VIADD R114, R117, 0x1 ;  /* 0x0000000175727836 */ /* 0x000fe40000000000 */
[----:B------:R-:W-:Y:S02]  /*14660*/  IMAD R98, R100, R107, RZ ;  /* 0x0000006b64627224 */ /* 0x000fe400078e02ff */
[----:B------:R-:W-:Y:S01]  /*14670*/  @P1 IMAD.MOV R114, RZ, RZ, R117 ;  /* 0x000000ffff721224 */ /* 0x000fe200078e0275 */
[----:B------:R-:W-:Y:S01]  /*14680*/  ISETP.GE.U32.AND P1, PT, R101, R112, PT ;  /* 0x000000706500720c */ /* 0x000fe20003f26070 */
[----:B------:R-:W-:Y:S01]  /*14690*/  IMAD R121, R118, 0x10000, R119 ;  /* 0x0001000076797824 */ /* 0x000fe200078e0277 */
[----:B------:R-:W-:Y:S01]  /*146a0*/  LOP3.LUT R117, R98, 0xffff, RZ, 0xc0, !PT ;  /* 0x0000ffff62757812 */ /* 0x000fe200078ec0ff */
[----:B------:R-:W-:Y:S01]  /*146b0*/  IMAD R110, R100, R109, RZ ;  /* 0x0000006d646e7224 */ /* 0x000fe200078e02ff */
[----:B------:R-:W-:Y:S01]  /*146c0*/  SHF.R.U32.HI R98, RZ, 0x10, R98 ;  /* 0x00000010ff627819 */ /* 0x000fe20000011662 */
[----:B------:R-:W-:Y:S01]  /*146d0*/  IMAD R123, R4, R115, R116 ;  /* 0x00000073047b7224 */ /* 0x000fe200078e0274 */
[----:B------:R-:W-:Y:S01]  /*146e0*/  ISETP.GE.U32.AND P2, PT, R121, R93, PT ;  /* 0x0000005d7900720c */ /* 0x000fe20003f46070 */
[----:B------:R-:W-:-:S02]  /*146f0*/  IMAD R110, R103, R107, R110 ;  /* 0x0000006b676e7224 */ /* 0x000fc400078e026e */
[----:B------:R-:W-:Y:S01]  /*14700*/  IMAD.IADD R117, R117, 0x1, R84 ;  /* 0x0000000175757824 */ /* 0x000fe200078e0254 */
[----:B------:R-:W-:Y:S01]  /*14710*/  LEA.HI R123, R118, R123, RZ, 0x10 ;  /* 0x0000007b767b7211 */ /* 0x000fe200078f80ff */
[----:B------:R-:W-:Y:S02]  /*14720*/  VIADD R93, R122, 0x1 ;  /* 0x000000017a5d7836 */ /* 0x000fe40000000000 */
[----:B------:R-:W-:Y:S02]  /*14730*/  IMAD R119, R103, R109, R98 ;  /* 0x0000006d67777224 */ /* 0x000fe400078e0262 */
[----:B------:R-:W-:Y:S02]  /*14740*/  @P0 IMAD.MOV R93, RZ, RZ, R122 ;  /* 0x000000ffff5d0224 */ /* 0x000fe400078e027a */
[C---:B------:R-:W-:Y:S01]  /*14750*/  IMAD R117, R110.reuse, 0x10000, R117 ;  /* 0x000100006e757824 */ /* 0x040fe200078e0275 */
[----:B------:R-:W-:Y:S01]  /*14760*/  LEA.HI R119, R110, R119, RZ, 0x10 ;  /* 0x000000776e777211 */ /* 0x000fe200078f80ff */
[----:B------:R-:W-:-:S02]  /*14770*/  VIADD R98, R114, 0x1 ;  /* 0x0000000172627836 */ /* 0x000fc40000000000 */
[----:B------:R-:W-:Y:S01]  /*14780*/  @P1 IMAD.MOV R98, RZ, RZ, R114 ;  /* 0x000000ffff621224 */ /* 0x000fe200078e0272 */
[----:B------:R-:W-:Y:S01]  /*14790*/  IADD3 R110, PT, PT, R117, R93, RZ ;  /* 0x0000005d756e7210 */ /* 0x000fe20007ffe0ff */
[----:B------:R-:W-:Y:S01]  /*147a0*/  IMAD R93, R3, R113, RZ ;  /* 0x00000071035d7224 */ /* 0x000fe200078e02ff */
[----:B------:R-:W-:Y:S01]  /*147b0*/  ISETP.GE.U32.AND P0, PT, R117, R84, PT ;  /* 0x000000547500720c */ /* 0x000fe20003f06070 */
[----:B------:R-:W-:Y:S01]  /*147c0*/  IMAD.IADD R98, R121, 0x1, R98 ;  /* 0x0000000179627824 */ /* 0x000fe200078e0262 */
[----:B------:R-:W-:Y:S01]  /*147d0*/  ISETP.GE.U32.AND P1, PT, R110, R117, PT ;  /* 0x000000756e00720c */ /* 0x000fe20003f26070 */
[----:B------:R-:W-:Y:S01]  /*147e0*/  VIADD R120, R123, 0x1 ;  /* 0x000000017b787836 */ /* 0x000fe20000000000 */
[----:B------:R-:W-:Y:S01]  /*147f0*/  SHF.R.U32.HI R116, RZ, 0x10, R93 ;  /* 0x00000010ff747819 */ /* 0x000fe2000001165d */
[----:B------:R-:W-:Y:S01]  /*14800*/  @P2 IMAD.MOV R120, RZ, RZ, R123 ;  /* 0x000000ffff782224 */ /* 0x000fe200078e027b */
[----:B------:R-:W-:Y:S01]  /*14810*/  ISETP.GE.U32.AND P2, PT, R98, R121, PT ;  /* 0x000000796200720c */ /* 0x000fe20003f46070 */
[----:B------:R-:W-:Y:S01]  /*14820*/  IMAD R84, R102, R109, RZ ;  /* 0x0000006d66547224 */ /* 0x000fe200078e02ff */
[----:B------:R-:W-:Y:S01]  /*14830*/  LOP3.LUT R93, R93, 0xffff, RZ, 0xc0, !PT ;  /* 0x0000ffff5d5d7812 */ /* 0x000fe200078ec0ff */
[----:B------:R-:W-:-:S02]  /*14840*/  IMAD R114, R3, R115, RZ ;  /* 0x0000007303727224 */ /* 0x000fc400078e02ff */
[----:B------:R-:W-:Y:S02]  /*14850*/  IMAD R112, R104, R107, R84 ;  /* 0x0000006b68707224 */ /* 0x000fe400078e0254 */
[C---:B------:R-:W-:Y:S02]  /*14860*/  IMAD R114, R2.reuse, R113, R114 ;  /* 0x0000007102727224 */ /* 0x040fe400078e0272 */
[----:B------:R-:W-:Y:S02]  /*14870*/  IMAD R121, R2, R115, R116 ;  /* 0x0000007302797224 */ /* 0x000fe400078e0274 */
[----:B------:R-:W-:Y:S01]  /*14880*/  IMAD.IADD R117, R110, 0x1, R93 ;  /* 0x000000016e757824 */ /* 0x000fe200078e025d */
[----:B------:R-:W-:Y:S01]  /*14890*/  IADD3 R93, PT, PT, R120, 0x1, RZ ;  /* 0x00000001785d7810 */ /* 0x000fe20007ffe0ff */
[----:B------:R-:W-:Y:S01]  /*148a0*/  IMAD R107, R102, R107, RZ ;  /* 0x0000006b666b7224 */ /* 0x000fe200078e02ff */
[C---:B------:R-:W-:Y:S01]  /*148b0*/  LEA.HI R121, R114.reuse, R121, RZ, 0x10 ;  /* 0x0000007972797211 */ /* 0x040fe200078f80ff */
[----:B------:R-:W-:-:S02]  /*148c0*/  IMAD R116, R114, 0x10000, R117 ;  /* 0x0001000072747824 */ /* 0x000fc400078e0275 */
[----:B------:R-:W-:Y:S01]  /*148d0*/  @P2 IMAD.MOV R93, RZ, RZ, R120 ;  /* 0x000000ffff5d2224 */ /* 0x000fe200078e0278 */
[----:B------:R-:W-:Y:S01]  /*148e0*/  LOP3.LUT R114, R107, 0xffff, RZ, 0xc0, !PT ;  /* 0x0000ffff6b727812 */ /* 0x000fe200078ec0ff */
[----:B------:R-:W-:Y:S01]  /*148f0*/  VIADD R118, R119, 0x1 ;  /* 0x0000000177767836 */ /* 0x000fe20000000000 */
[----:B------:R-:W-:Y:S01]  /*14900*/  SHF.R.U32.HI R107, RZ, 0x10, R107 ;  /* 0x00000010ff6b7819 */ /* 0x000fe2000001166b */
        /* <DEDUP_REMOVED lines=14> */
[----:B------:R-:W-:Y:S02]  /*149f0*/  IMAD R116, R82, R113, R116 ;  /* 0x0000007152747224 */ /* 0x000fe400078e0274 */
[----:B------:R-:W-:Y:S02]  /*14a00*/  IMAD.IADD R119, R110, 0x1, R119 ;  /* 0x000000016e777824 */ /* 0x000fe400078e0277 */
[----:B------:R-:W-:Y:S01]  /*14a10*/  @P0 IMAD.MOV R118, RZ, RZ, R121 ;  /* 0x000000ffff760224 */ /* 0x000fe200078e0279 */
[----:B------:R-:W-:Y:S01]  /*14a20*/  ISETP.GE.U32.AND P0, PT, R117, R85, PT ;  /* 0x000000557500720c */ /* 0x000fe20003f06070 */
[----:B------:R-:W-:Y:S01]  /*14a30*/  IMAD R107, R104, R109, R107 ;  /* 0x0000006d686b7224 */ /* 0x000fe200078e026b */
[----:B------:R-:W-:Y:S01]  /*14a40*/  LEA R119, R116, R119, 0x10 ;  /* 0x0000007774777211 */ /* 0x000fe200078e80ff */
[----:B------:R-:W-:-:S02]  /*14a50*/  VIADD R84, R118, 0x1 ;  /* 0x0000000176547836 */ /* 0x000fc40000000000 */
[----:B------:R-:W-:Y:S01]  /*14a60*/  @P1 IMAD.MOV R84, RZ, RZ, R118 ;  /* 0x000000ffff541224 */ /* 0x000fe200078e0276 */
[C---:B------:R-:W-:Y:S01]  /*14a70*/  ISETP.GE.U32.AND P2, PT, R119.reuse, R110, PT ;  /* 0x0000006e7700720c */ /* 0x040fe20003f46070 */
[----:B------:R-:W-:Y:S01]  /*14a80*/  IMAD R115, R82, R115, R114 ;  /* 0x0000007352737224 */ /* 0x000fe200078e0272 */
[----:B------:R-:W-:Y:S01]  /*14a90*/  LEA.HI R107, R112, R107, RZ, 0x10 ;  /* 0x0000006b706b7211 */ /* 0x000fe200078f80ff */
[----:B------:R-:W-:Y:S01]  /*14aa0*/  IMAD.IADD R84, R119, 0x1, R84 ;  /* 0x0000000177547824 */ /* 0x000fe200078e0254 */
[----:B------:R-:W-:Y:S02]  /*14ab0*/  ISETP.GE.U32.AND P1, PT, R110, R117, PT ;  /* 0x000000756e00720c */ /* 0x000fe40003f26070 */
[----:B------:R-:W-:Y:S01]  /*14ac0*/  LEA.HI R115, R116, R115, RZ, 0x10 ;  /* 0x0000007374737211 */ /* 0x000fe200078f80ff */
[----:B------:R-:W-:Y:S01]  /*14ad0*/  VIADD R109, R107, 0x1 ;  /* 0x000000016b6d7836 */ /* 0x000fe20000000000 */
[----:B------:R-:W-:Y:S01]  /*14ae0*/  ISETP.GE.U32.AND P3, PT, R84, R119, PT ;  /* 0x000000775400720c */ /* 0x000fe20003f66070 */
[----:B------:R-:W-:Y:S01]  /*14af0*/  @P0 IMAD.MOV R109, RZ, RZ, R107 ;  /* 0x000000ffff6d0224 */ /* 0x000fe200078e026b */
[----:B------:R-:W-:Y:S01]  /*14b00*/  ISETP.NE.AND P0, PT, R126, 0x8, PT ;  /* 0x000000087e00780c */ /* 0x000fe20003f05270 */
[----:B------:R-:W-:-:S02]  /*14b10*/  VIADD R112, R115, 0x1 ;  /* 0x0000000173707836 */ /* 0x000fc40000000000 */
[----:B------:R-:W-:Y:S02]  /*14b20*/  @P2 IMAD.MOV R112, RZ, RZ, R115 ;  /* 0x000000ffff702224 */ /* 0x000fe400078e0273 */
[----:B------:R-:W-:Y:S02]  /*14b30*/  VIADD R85, R109, 0x1 ;  /* 0x000000016d557836 */ /* 0x000fe40000000000 */
[----:B------:R-:W-:Y:S02]  /*14b40*/  VIADD R110, R112, 0x1 ;  /* 0x00000001706e7836 */ /* 0x000fe40000000000 */
[----:B------:R-:W-:Y:S02]  /*14b50*/  @P1 IMAD.MOV R85, RZ, RZ, R109 ;  /* 0x000000ffff551224 */ /* 0x000fe400078e026d */
[----:B------:R-:W-:-:S04]  /*14b60*/  @P3 IMAD.MOV R110, RZ, RZ, R112 ;  /* 0x000000ffff6e3224 */ /* 0x000fc800078e0270 */
[----:B------:R-:W-:Y:S01]  /*14b70*/  IMAD.IADD R85, R85, 0x1, R110 ;  /* 0x0000000155557824 */ /* 0x000fe200078e026e */
[----:B------:R-:W-:Y:S06]  /*14b80*/  @P0 BRA `(.L_x_114) ;  /* 0xffffffec00f40947 */ /* 0x000fec000383ffff */
[----:B------:R-:W-:Y:S05]  /*14b90*/  BSYNC.RECONVERGENT B2 ;  /* 0x0000000000027941 */ /* 0x000fea0003800200 */
.L_x_113:
        /* <DEDUP_REMOVED lines=38> */
.L_x_118:
[----:B------:R-:W-:Y:S05]  /*14e00*/  BSYNC.RELIABLE B3 ;  /* 0x0000000000037941 */ /* 0x000fea0003800100 */
.L_x_117:
[-C--:B------:R-:W-:Y:S01]  /*14e10*/  ISETP.GE.U32.AND P6, PT, R108, R47.reuse, PT ;  /* 0x0000002f6c00720c */ /* 0x080fe20003fc6070 */
[----:B------:R-:W-:Y:S01]  /*14e20*/  IMAD.IADD R89, R106, 0x1, -R13 ;  /* 0x000000016a597824 */ /* 0x000fe200078e0a0d */
[----:B------:R-:W-:Y:S01]  /*14e30*/  IADD3 R87, PT, PT, R111, -R12, RZ ;  /* 0x8000000c6f577210 */ /* 0x000fe20007ffe0ff */
[----:B------:R-:W-:Y:S01]  /*14e40*/  IMAD.IADD R91, R101, 0x1, -R14 ;  /* 0x00000001655b7824 */ /* 0x000fe200078e0a0e */
[----:B------:R-:W-:Y:S01]  /*14e50*/  SEL R86, RZ, 0x1, P6 ;  /* 0x00000001ff567807 */ /* 0x000fe20003000000 */
[----:B------:R-:W-:Y:S01]  /*14e60*/  IMAD.IADD R95, R98, 0x1, -R15 ;  /* 0x00000001625f7824 */ /* 0x000fe200078e0a0f */
[----:B------:R-:W-:Y:S01]  /*14e70*/  IADD3 R108, PT, PT, R108, -R47, RZ ;  /* 0x8000002f6c6c7210 */ /* 0x000fe20007ffe0ff */
[----:B------:R-:W-:Y:S01]  /*14e80*/  IMAD.IADD R97, R93, 0x1, -R16 ;  /* 0x000000015d617824 */ /* 0x000fe200078e0a10 */
[----:B------:R-:W-:Y:S01]  /*14e90*/  ISETP.GE.U32.AND P0, PT, R87, R86, PT ;  /* 0x000000565700720c */ /* 0x000fe20003f06070 */
[----:B------:R-:W-:-:S03]  /*14ea0*/  IMAD.IADD R99, R84, 0x1, -R17 ;  /* 0x0000000154637824 */ /* 0x000fc600078e0a11 */
[----:B------:R-:W-:Y:S01]  /*14eb0*/  ISETP.LT.U32.OR P0, PT, R111, R12, !P0 ;  /* 0x0000000c6f00720c */ /* 0x000fe20004701470 */
[----:B------:R-:W-:Y:S02]  /*14ec0*/  VIADD R111, R87, 0xffffffff ;  /* 0xffffffff576f7836 */ /* 0x000fe40000000000 */
[----:B------:R-:W-:Y:S01]  /*14ed0*/  @P6 IMAD.MOV R111, RZ, RZ, R87 ;  /* 0x000000ffff6f6224 */ /* 0x000fe200078e0257 */
        /* <DEDUP_REMOVED lines=27> */
[----:B------:R-:W-:-:S07]  /*15090*/  @!P5 IMAD.MOV R85, RZ, RZ, R86 ;  /* 0x000000ffff55d224 */ /* 0x000fce00078e0256 */
.L_x_116:
[----:B------:R-:W-:Y:S05]  /*150a0*/  BSYNC.RECONVERGENT B2 ;  /* 0x0000000000027941 */ /* 0x000fea0003800200 */
.L_x_115:
[----:B------:R-:W-:Y:S01]  /*150b0*/  LOP3.LUT R94, R84, 0xffff, RZ, 0xc0, !PT ;  /* 0x0000ffff545e7812 */ /* 0x000fe200078ec0ff */
[----:B------:R-:W-:Y:S01]  /*150c0*/  HFMA2 R110, -RZ, RZ, 0, 0 ;  /* 0x00000000ff6e7431 */ /* 0x000fe200000001ff */
[----:B------:R-:W-:Y:S01]  /*150d0*/  SHF.R.U32.HI R95, RZ, 0x10, R84 ;  /* 0x00000010ff5f7819 */ /* 0x000fe20000011654 */
[----:B------:R-:W-:Y:S01]  /*150e0*/  BSSY.RECONVERGENT B2, `(.L_x_119) ;  /* 0x000011a000027945 */ /* 0x000fe20003800200 */
[----:B------:R-:W-:Y:S01]  /*150f0*/  LOP3.LUT R86, R108, 0xffff, RZ, 0xc0, !PT ;  /* 0x0000ffff6c567812 */ /* 0x000fe200078ec0ff */
[----:B------:R-:W-:Y:S01]  /*15100*/  IMAD.MOV.U32 R97, RZ, RZ, RZ ;  /* 0x000000ffff617224 */ /* 0x000fe200078e00ff */
[----:B------:R-:W-:Y:S01]  /*15110*/  SHF.R.U32.HI R87, RZ, 0x10, R108 ;  /* 0x00000010ff577819 */ /* 0x000fe2000001166c */
[----:B------:R-:W-:Y:S01]  /*15120*/  IMAD.MOV.U32 R96, RZ, RZ, R36 ;  /* 0x000000ffff607224 */ /* 0x000fe200078e0024 */
[----:B------:R-:W-:Y:S01]  /*15130*/  LOP3.LUT R88, R111, 0xffff, RZ, 0xc0, !PT ;  /* 0x0000ffff6f587812 */ /* 0x000fe200078ec0ff */
[----:B------:R-:W-:Y:S01]  /*15140*/  IMAD.MOV.U32 R100, RZ, RZ, RZ ;  /* 0x000000ffff647224 */ /* 0x000fe200078e00ff */
[----:B------:R-:W-:Y:S01]  /*15150*/  LOP3.LUT R89, R106, 0xffff, RZ, 0xc0, !PT ;  /* 0x0000ffff6a597812 */ /* 0x000fe200078ec0ff */
[----:B------:R-:W-:Y:S01]  /*15160*/  IMAD.MOV.U32 R107, RZ, RZ, RZ ;  /* 0x000000ffff6b7224 */ /* 0x000fe200078e00ff */
[----:B------:R-:W-:Y:S01]  /*15170*/  LOP3.LUT R90, R101, 0xffff, RZ, 0xc0, !PT ;  /* 0x0000ffff655a7812 */ /* 0x000fe200078ec0ff */
[----:B------:R-:W-:Y:S01]  /*15180*/  IMAD.MOV.U32 R108, RZ, RZ, RZ ;  /* 0x000000ffff6c7224 */ /* 0x000fe200078e00ff */
[----:B------:R-:W-:-:S02]  /*15190*/  LOP3.LUT R91, R98, 0xffff, RZ, 0xc0, !PT ;  /* 0x0000ffff625b7812 */ /* 0x000fc400078ec0ff */
[----:B------:R-:W-:Y:S02]  /*151a0*/  CS2R R104, SRZ ;  /* 0x0000000000687805 */ /* 0x000fe4000001ff00 */
[----:B------:R-:W-:Y:S01]  /*151b0*/  LOP3.LUT R92, R93, 0xffff, RZ, 0xc0, !PT ;  /* 0x0000ffff5d5c7812 */ /* 0x000fe200078ec0ff */
[----:B------:R-:W-:Y:S01]  /*151c0*/  IMAD.MOV.U32 R103, RZ, RZ, RZ ;  /* 0x000000ffff677224 */ /* 0x000fe200078e00ff */
[----:B------:R-:W-:Y:S01]  /*151d0*/  LOP3.LUT R84, R85, 0xffff, RZ, 0xc0, !PT ;  /* 0x0000ffff55547812 */ /* 0x000fe200078ec0ff */
[----:B------:R-:W-:Y:S01]  /*151e0*/  IMAD.MOV.U32 R126, RZ, RZ, RZ ;  /* 0x000000ffff7e7224 */ /* 0x000fe200078e00ff */
[----:B------:R-:W-:Y:S02]  /*151f0*/  SHF.R.U32.HI R111, RZ, 0x10, R111 ;  /* 0x00000010ff6f7819 */ /* 0x000fe4000001166f */
[----:B------:R-:W-:Y:S02]  /*15200*/  SHF.R.U32.HI R106, RZ, 0x10, R106 ;  /* 0x00000010ff6a7819 */ /* 0x000fe4000001166a */
[----:B------:R-:W-:-:S02]  /*15210*/  SHF.R.U32.HI R101, RZ, 0x10, R101 ;  /* 0x00000010ff657819 */ /* 0x000fc40000011665 */
[----:B------:R-:W-:Y:S02]  /*15220*/  SHF.R.U32.HI R98, RZ, 0x10, R98 ;  /* 0x00000010ff627819 */ /* 0x000fe40000011662 */
[----:B------:R-:W-:Y:S02]  /*15230*/  SHF.R.U32.HI R93, RZ, 0x10, R93 ;  /* 0x00000010ff5d7819 */ /* 0x000fe4000001165d */
[----:B------:R-:W-:-:S07]  /*15240*/  SHF.R.U32.HI R85, RZ, 0x10, R85 ;  /* 0x00000010ff557819 */ /* 0x000fce0000011655 */
.L_x_120:
[----:B------:R0:W2:Y:S01]  /*15250*/  LDL R102, [R96] ;  /* 0x0000000060667983 */ /* 0x0000a20000100800 */
[----:B------:R-:W-:Y:S02]  /*15260*/  VIADD R126, R126, 0x1 ;  /* 0x000000017e7e7836 */ /* 0x000fe40000000000 */
[----:B0-----:R-:W-:Y:S01]  /*15270*/  VIADD R96, R96, 0x4 ;  /* 0x0000000460607836 */ /* 0x001fe20000000000 */
[----:B--2---:R-:W-:Y:S02]  /*15280*/  LOP3.LUT R99, R102, 0xffff, RZ, 0xc0, !PT ;  /* 0x0000ffff66637812 */ /* 0x004fe400078ec0ff */
[----:B------:R-:W-:-:S03]  /*15290*/  SHF.R.U32.HI R102, RZ, 0x10, R102 ;  /* 0x00000010ff667819 */ /* 0x000fc60000011666 */
[CC--:B------:R-:W-:Y:S02]  /*152a0*/  IMAD R109, R86.reuse, R99.reuse, RZ ;  /* 0x00000063566d7224 */ /* 0x0c0fe400078e02ff */
[-C--:B------:R-:W-:Y:S02]  /*152b0*/  IMAD R112, R86, R102.reuse, RZ ;  /* 0x0000006656707224 */ /* 0x080fe400078e02ff */
[-C--:B------:R-:W-:Y:S01]  /*152c0*/  IMAD R114, R88, R99.reuse, RZ ;  /* 0x0000006358727224 */ /* 0x080fe200078e02ff */
[----:B------:R-:W-:Y:S01]  /*152d0*/  LOP3.LUT R113, R109, 0xffff, RZ, 0xc0, !PT ;  /* 0x0000ffff6d717812 */ /* 0x000fe200078ec0ff */
[-C--:B------:R-:W-:Y:S01]  /*152e0*/  IMAD R112, R87, R99.reuse, R112 ;  /* 0x0000006357707224 */ /* 0x080fe200078e0270 */
[----:B------:R-:W-:Y:S01]  /*152f0*/  SHF.R.U32.HI R109, RZ, 0x10, R109 ;  /* 0x00000010ff6d7819 */ /* 0x000fe2000001166d */
[-C--:B------:R-:W-:Y:S01]  /*15300*/  IMAD R120, R90, R99.reuse, RZ ;  /* 0x000000635a787224 */ /* 0x080fe200078e02ff */
[----:B------:R-:W-:Y:S01]  /*15310*/  LOP3.LUT R116, R114, 0xffff, RZ, 0xc0, !PT ;  /* 0x0000ffff72747812 */ /* 0x000fe200078ec0ff */
[----:B------:R-:W-:Y:S01]  /*15320*/  IMAD.IADD R113, R113, 0x1, R110 ;  /* 0x0000000171717824 */ /* 0x000fe200078e026e */
[----:B------:R-:W-:Y:S01]  /*15330*/  SHF.R.U32.HI R114, RZ, 0x10, R114 ;  /* 0x00000010ff727819 */ /* 0x000fe20000011672 */
[-C--:B------:R-:W-:Y:S01]  /*15340*/  IMAD R115, R87, R102.reuse, R109 ;  /* 0x0000006657737224 */ /* 0x080fe200078e026d */
[----:B------:R-:W-:Y:S01]  /*15350*/  LOP3.LUT R124, R120, 0xffff, RZ, 0xc0, !PT ;  /* 0x0000ffff787c7812 */ /* 0x000fe200078ec0ff */
[C---:B------:R-:W-:Y:S01]  /*15360*/  IMAD R109, R112.reuse, 0x10000, R113 ;  /* 0x00010000706d7824 */ /* 0x040fe200078e0271 */
[----:B------:R-:W-:Y:S01]  /*15370*/  SHF.R.U32.HI R125, RZ, 0x10, R120 ;  /* 0x00000010ff7d7819 */ /* 0x000fe20000011678 */
[----:B------:R-:W-:Y:S01]  /*15380*/  IMAD R113, R89, R99, RZ ;  /* 0x0000006359717224 */ /* 0x000fe200078e02ff */
[----:B------:R-:W-:Y:S01]  /*15390*/  LEA.HI R115, R112, R115, RZ, 0x10 ;  /* 0x0000007370737211 */ /* 0x000fe200078f80ff */
[----:B------:R-:W-:Y:S01]  /*153a0*/  IMAD R112, R88, R102, RZ ;  /* 0x0000006658707224 */ /* 0x000fe200078e02ff */
[----:B------:R-:W-:Y:S01]  /*153b0*/  ISETP.GE.U32.AND P0, PT, R109, R110, PT ;  /* 0x0000006e6d00720c */ /* 0x000fe20003f06070 */
[-C--:B------:R-:W-:Y:S01]  /*153c0*/  IMAD R117, R89, R102.reuse, RZ ;  /* 0x0000006659757224 */ /* 0x080fe200078e02ff */
[----:B------:R-:W-:Y:S01]  /*153d0*/  LOP3.LUT R119, R113, 0xffff, RZ, 0xc0, !PT ;  /* 0x0000ffff71777812 */ /* 0x000fe200078ec0ff */
[----:B------:R-:W-:Y:S01]  /*153e0*/  IMAD R122, R90, R102, RZ ;  /* 0x000000665a7a7224 */ /* 0x000fe200078e02ff */
[----:B------:R-:W-:Y:S01]  /*153f0*/  SHF.R.U32.HI R121, RZ, 0x10, R113 ;  /* 0x00000010ff797819 */ /* 0x000fe20000011671 */
[----:B------:R-:W-:-:S02]  /*15400*/  IMAD R112, R111, R99, R112 ;  /* 0x000000636f707224 */ /* 0x000fc400078e0270 */
[----:B------:R-:W-:Y:S02]  /*15410*/  IMAD.IADD R113, R116, 0x1, R103 ;  /* 0x0000000174717824 */ /* 0x000fe400078e0267 */
[-C--:B------:R-:W-:Y:S02]  /*15420*/  IMAD R118, R106, R99.reuse, R117 ;  /* 0x000000636a767224 */ /* 0x080fe400078e0275 */
[----:B------:R-:W-:Y:S01]  /*15430*/  IMAD R120, R101, R99, R122 ;  /* 0x0000006365787224 */ /* 0x000fe200078e027a */
[----:B------:R-:W-:Y:S01]  /*15440*/  LEA R122, R112, R113, 0x10 ;  /* 0x00000071707a7211 */ /* 0x000fe200078e80ff */
[-C--:B------:R-:W-:Y:S02]  /*15450*/  IMAD R117, R111, R102.reuse, R114 ;  /* 0x000000666f757224 */ /* 0x080fe400078e0272 */
[----:B------:R-:W-:Y:S01]  /*15460*/  IMAD.IADD R119, R119, 0x1, R104 ;  /* 0x0000000177777824 */ /* 0x000fe200078e0268 */
[----:B------:R-:W-:Y:S01]  /*15470*/  ISETP.GE.U32.AND P6, PT, R122, R103, PT ;  /* 0x000000677a00720c */ /* 0x000fe20003fc6070 */
[----:B------:R-:W-:Y:S01]  /*15480*/  IMAD R113, R91, R99, RZ ;  /* 0x000000635b717224 */ /* 0x000fe200078e02ff */
[----:B------:R-:W-:Y:S01]  /*15490*/  IADD3 R103, PT, PT, R115, 0x1, RZ ;  /* 0x0000000173677810 */ /* 0x000fe20007ffe0ff */
[-C--:B------:R-:W-:Y:S01]  /*154a0*/  IMAD R123, R106, R102.reuse, R121 ;  /* 0x000000666a7b7224 */ /* 0x080fe200078e0279 */
[----:B------:R-:W-:Y:S01]  /*154b0*/  LEA.HI R121, R112, R117, RZ, 0x10 ;  /* 0x0000007570797211 */ /* 0x000fe200078f80ff */
[----:B------:R-:W-:Y:S01]  /*154c0*/  IMAD R117, R118, 0x10000, R119 ;  /* 0x0001000076757824 */ /* 0x000fe200078e0277 */
[----:B------:R-:W-:Y:S01]  /*154d0*/  LOP3.LUT R119, R113, 0xffff, RZ, 0xc0, !PT ;  /* 0x0000ffff71777812 */ /* 0x000fe200078ec0ff */
[----:B------:R-:W-:Y:S01]  /*154e0*/  IMAD R110, R91, R102, RZ ;  /* 0x000000665b6e7224 */ /* 0x000fe200078e02ff */
[----:B------:R-:W-:Y:S01]  /*154f0*/  SHF.R.U32.HI R113, RZ, 0x10, R113 ;  /* 0x00000010ff717819 */ /* 0x000fe20000011671 */
[----:B------:R-:W-:Y:S01]  /*15500*/  IMAD R114, R92, R99, RZ ;  /* 0x000000635c727224 */ /* 0x000fe200078e02ff */
[----:B------:R-:W-:Y:S01]  /*15510*/  LEA.HI R118, R118, R123, RZ, 0x10 ;  /* 0x0000007b76767211 */ /* 0x000fe200078f80ff */
[C---:B------:R-:W-:Y:S01]  /*15520*/  IMAD R110, R98.reuse, R99, R110 ;  /* 0x00000063626e7224 */ /* 0x040fe200078e026e */
[----:B------:R-:W-:Y:S01]  /*15530*/  ISETP.GE.U32.AND P5, PT, R117, R104, PT ;  /* 0x000000687500720c */ /* 0x000fe20003fa6070 */
[----:B------:R-:W-:-:S02]  /*15540*/  IMAD R113, R98, R102, R113 ;  /* 0x0000006662717224 */ /* 0x000fc400078e0271 */
[----:B------:R-:W-:Y:S02]  /*15550*/  IMAD.IADD R119, R119, 0x1, R108 ;  /* 0x0000000177777824 */ /* 0x000fe400078e026c */
[----:B------:R-:W-:Y:S01]  /*15560*/  IMAD.IADD R127, R124, 0x1, R105 ;  /* 0x000000017c7f7824 */ /* 0x000fe200078e0269 */
[C---:B------:R-:W-:Y:S01]  /*15570*/  LEA.HI R123, R110.reuse, R113, RZ, 0x10 ;  /* 0x000000716e7b7211 */ /* 0x040fe200078f80ff */
[----:B------:R-:W-:Y:S01]  /*15580*/  IMAD R119, R110, 0x10000, R119 ;  /* 0x000100006e777824 */ /* 0x000fe200078e0277 */
[----:B------:R-:W-:Y:S01]  /*15590*/  LOP3.LUT R124, R114, 0xffff, RZ, 0xc0, !PT ;  /* 0x0000ffff727c7812 */ /* 0x000fe200078ec0ff */
[----:B------:R-:W-:Y:S01]  /*155a0*/  IMAD R110, R109, R81, RZ ;  /* 0x000000516d6e7224 */ /* 0x000fe200078e02ff */
[----:B------:R-:W-:Y:S01]  /*155b0*/  SHF.R.U32.HI R114, RZ, 0x10, R114 ;  /* 0x00000010ff727819 */ /* 0x000fe20000011672 */
[----:B------:R-:W-:Y:S01]  /*155c0*/  IMAD R125, R101, R102, R125 ;  /* 0x00000066657d7224 */ /* 0x000fe200078e027d */
[----:B------:R-:W-:Y:S01]  /*155d0*/  ISETP.GE.U32.AND P1, PT, R119, R108, PT ;  /* 0x0000006c7700720c */ /* 0x000fe20003f26070 */
[----:B------:R-:W-:Y:S01]  /*155e0*/  IMAD R116, R92, R102, RZ ;  /* 0x000000665c747224 */ /* 0x000fe200078e02ff */
[----:B------:R-:W-:Y:S01]  /*155f0*/  LOP3.LUT R113, R110, 0xffff, RZ, 0xc0, !PT ;  /* 0x0000ffff6e717812 */ /* 0x000fe200078ec0ff */
[C---:B------:R-:W-:Y:S01]  /*15600*/  IMAD R112, R120.reuse, 0x10000, R127 ;  /* 0x0001000078707824 */ /* 0x040fe200078e027f */
[----:B------:R-:W-:Y:S01]  /*15610*/  LEA.HI R120, R120, R125, RZ, 0x10 ;  /* 0x0000007d78787211 */ /* 0x000fe200078f80ff */
[----:B------:R-:W-:-:S02]  /*15620*/  IMAD R116, R93, R99, R116 ;  /* 0x000000635d747224 */ /* 0x000fc400078e0274 */
[----:B------:R-:W-:Y:S01]  /*15630*/  IMAD.IADD R125, R124, 0x1, R107 ;  /* 0x000000017c7d7824 */ /* 0x000fe200078e026b */
[----:B------:R-:W-:Y:S01]  /*15640*/  ISETP.GE.U32.AND P2, PT, R112, R105, PT ;  /* 0x000000697000720c */ /* 0x000fe20003f46070 */
[----:B------:R-:W-:Y:S01]  /*15650*/  @P0 IMAD.MOV R103, RZ, RZ, R115 ;  /* 0x000000ffff670224 */ /* 0x000fe200078e0273 */
[----:B------:R-:W-:Y:S01]  /*15660*/  SHF.R.U32.HI R115, RZ, 0x10, R110 ;  /* 0x00000010ff737819 */ /* 0x000fe2000001166e */
[----:B------:R-:W-:Y:S02]  /*15670*/  IMAD R104, R80, R113, RZ ;  /* 0x0000007150687224 */ /* 0x000fe400078e02ff */
[----:B------:R-:W-:Y:S02]  /*15680*/  IMAD R127, R93, R102, R114 ;  /* 0x000000665d7f7224 */ /* 0x000fe400078e0272 */
[----:B------:R-:W-:Y:S01]  /*15690*/  IMAD R114, R116, 0x10000, R125 ;  /* 0x0001000074727824 */ /* 0x000fe200078e027d */
[----:B------:R-:W-:Y:S01]  /*156a0*/  LOP3.LUT R110, R104, 0xffff, RZ, 0xc0, !PT ;  /* 0x0000ffff686e7812 */ /* 0x000fe200078ec0ff */
[----:B------:R-:W-:Y:S01]  /*156b0*/  IMAD R108, R80, R115, RZ ;  /* 0x00000073506c7224 */ /* 0x000fe200078e02ff */
[----:B------:R-:W-:Y:S01]  /*156c0*/  SHF.R.U32.HI R104, RZ, 0x10, R104 ;  /* 0x00000010ff687819 */ /* 0x000fe20000011668 */
[----:B------:R-:W-:Y:S01]  /*156d0*/  IMAD.IADD R103, R122, 0x1, R103 ;  /* 0x000000017a677824 */ /* 0x000fe200078e0267 */
[----:B------:R-:W-:Y:S01]  /*156e0*/  ISETP.GE.U32.AND P0, PT, R114, R107, PT ;  /* 0x0000006b7200720c */ /* 0x000fe20003f06070 */
[----:B------:R-:W-:Y:S01]  /*156f0*/  IMAD R107, R50, R113, RZ ;  /* 0x00000071326b7224 */ /* 0x000fe200078e02ff */
[----:B------:R-:W-:Y:S01]  /*15700*/  LEA.HI R116, R116, R127, RZ, 0x10 ;  /* 0x0000007f74747211 */ /* 0x000fe200078f80ff */
[----:B------:R-:W-:Y:S01]  /*15710*/  IMAD R108, R51, R113, R108 ;  /* 0x00000071336c7224 */ /* 0x000fe200078e026c */
[----:B------:R-:W-:Y:S01]  /*15720*/  ISETP.GE.U32.AND P4, PT, R103, R122, PT ;  /* 0x0000007a6700720c */ /* 0x000fe20003f86070 */
[----:B------:R-:W-:Y:S01]  /*15730*/  IMAD.IADD R105, R109, 0x1, R110 ;  /* 0x000000016d697824 */ /* 0x000fe200078e026e */
[----:B------:R-:W-:Y:S01]  /*15740*/  LOP3.LUT R124, R107, 0xffff, RZ, 0xc0, !PT ;  /* 0x0000ffff6b7c7812 */ /* 0x000fe200078ec0ff */
[----:B------:R-:W-:-:S02]  /*15750*/  IMAD R122, R50, R115, RZ ;  /* 0x00000073327a7224 */ /* 0x000fc400078e02ff */
[----:B------:R-:W-:Y:S02]  /*15760*/  IMAD R110, R108, 0x10000, R105 ;  /* 0x000100006c6e7824 */ /* 0x000fe400078e0269 */
[----:B------:R-:W-:Y:S02]  /*15770*/  IMAD R122, R49, R113, R122 ;  /* 0x00000071317a7224 */ /* 0x000fe400078e027a */
[----:B------:R-:W-:Y:S01]  /*15780*/  IMAD.IADD R125, R103, 0x1, R124 ;  /* 0x00000001677d7824 */ /* 0x000fe200078e027c */
[----:B------:R-:W-:Y:S01]  /*15790*/  ISETP.GE.U32.AND P3, PT, R110, R109, PT ;  /* 0x0000006d6e00720c */ /* 0x000fe20003f66070 */
[----:B------:R-:W-:Y:S01]  /*157a0*/  IMAD R105, R51, R115, R104 ;  /* 0x0000007333697224 */ /* 0x000fe200078e0268 */
[----:B------:R-:W-:Y:S01]  /*157b0*/  SHF.R.U32.HI R110, RZ, 0x10, R107 ;  /* 0x00000010ff6e7819 */ /* 0x000fe2000001166b */
[----:B------:R-:W-:Y:S01]  /*157c0*/  VIADD R124, R121, 0x1 ;  /* 0x00000001797c7836 */ /* 0x000fe20000000000 */
[----:B------:R-:W-:Y:S01]  /*157d0*/  LEA R125, R122, R125, 0x10 ;  /* 0x0000007d7a7d7211 */ /* 0x000fe200078e80ff */
[----:B------:R-:W-:Y:S01]  /*157e0*/  @P6 IMAD.MOV R124, RZ, RZ, R121 ;  /* 0x000000ffff7c6224 */ /* 0x000fe200078e0279 */
[----:B------:R-:W-:Y:S01]  /*157f0*/  LEA.HI R105, R108, R105, RZ, 0x10 ;  /* 0x000000696c697211 */ /* 0x000fe200078f80ff */
[----:B------:R-:W-:Y:S01]  /*15800*/  VIADD R121, R118, 0x1 ;  /* 0x0000000176797836 */ /* 0x000fe20000000000 */
[----:B------:R-:W-:Y:S01]  /*15810*/  ISETP.GE.U32.AND P6, PT, R125, R103, PT ;  /* 0x000000677d00720c */ /* 0x000fe20003fc6070 */
[----:B------:R-:W-:-:S02]  /*15820*/  VIADD R104, R124, 0x1 ;  /* 0x000000017c687836 */ /* 0x000fc40000000000 */
[----:B------:R-:W-:Y:S01]  /*15830*/  @P4 IMAD.MOV R104, RZ, RZ, R124 ;  /* 0x000000ffff684224 */ /* 0x000fe200078e027c */
[----:B------:R-:W-:Y:S01]  /*15840*/  IADD3 R124, PT, PT, R120, 0x1, RZ ;  /* 0x00000001787c7810 */ /* 0x000fe20007ffe0ff */
[----:B------:R-:W-:Y:S02]  /*15850*/  IMAD R103, R49, R115, R110 ;  /* 0x0000007331677224 */ /* 0x000fe400078e026e */
[----:B------:R-:W-:Y:S02]  /*15860*/  VIADD R110, R105, 0x1 ;  /* 0x00000001696e7836 */ /* 0x000fe40000000000 */
[----:B------:R-:W-:Y:S01]  /*15870*/  @P3 IMAD.MOV R110, RZ, RZ, R105 ;  /* 0x000000ffff6e3224 */ /* 0x000fe200078e0269 */
[----:B------:R-:W-:Y:S01]  /*15880*/  LEA.HI R103, R122, R103, RZ, 0x10 ;  /* 0x000000677a677211 */ /* 0x000fe200078f80ff */
[----:B------:R-:W-:Y:S02]  /*15890*/  IMAD.IADD R104, R117, 0x1, R104 ;  /* 0x0000000175687824 */ /* 0x000fe400078e0268 */
[----:B------:R-:W-:-:S02]  /*158a0*/  IMAD.IADD R110, R125, 0x1, R110 ;  /* 0x000000017d6e7824 */ /* 0x000fc400078e026e */
[----:B------:R-:W-:Y:S01]  /*158b0*/  @P2 IMAD.MOV R124, RZ, RZ, R120 ;  /* 0x000000ffff7c2224 */ /* 0x000fe200078e0278 */
[----:B------:R-:W-:Y:S01]  /*158c0*/  ISETP.GE.U32.AND P2, PT, R104, R117, PT ;  /* 0x000000756800720c */ /* 0x000fe20003f46070 */
[----:B------:R-:W-:Y:S01]  /*158d0*/  IMAD R105, R48, R113, RZ ;  /* 0x0000007130697224 */ /* 0x000fe200078e02ff */
[----:B------:R-:W-:Y:S01]  /*158e0*/  ISETP.GE.U32.AND P3, PT, R110, R125, PT ;  /* 0x0000007d6e00720c */ /* 0x000fe20003f66070 */
[----:B------:R-:W-:Y:S01]  /*158f0*/  IMAD R107, R48, R115, RZ ;  /* 0x00000073306b7224 */ /* 0x000fe200078e02ff */
[----:B------:R-:W-:Y:S01]  /*15900*/  IADD3 R120, PT, PT, R123, 0x1, RZ ;  /* 0x000000017b787810 */ /* 0x000fe20007ffe0ff */
[----:B------:R-:W-:Y:S01]  /*15910*/  @P5 IMAD.MOV R121, RZ, RZ, R118 ;  /* 0x000000ffff795224 */ /* 0x000fe200078e0276 */
[----:B------:R-:W-:Y:S01]  /*15920*/  LOP3.LUT R109, R105, 0xffff, RZ, 0xc0, !PT ;  /* 0x0000ffff696d7812 */ /* 0x000fe200078ec0ff */
[----:B------:R-:W-:Y:S01]  /*15930*/  VIADD R122, R103, 0x1 ;  /* 0x00000001677a7836 */ /* 0x000fe20000000000 */
[----:B------:R-:W-:Y:S01]  /*15940*/  SHF.R.U32.HI R105, RZ, 0x10, R105 ;  /* 0x00000010ff697819 */ /* 0x000fe20000011669 */
[----:B------:R-:W-:-:S02]  /*15950*/  @P6 IMAD.MOV R122, RZ, RZ, R103 ;  /* 0x000000ffff7a6224 */ /* 0x000fc400078e0267 */
[----:B------:R-:W-:Y:S02]  /*15960*/  IMAD R108, R10, R113, R107 ;  /* 0x000000710a6c7224 */ /* 0x000fe400078e026b */
[----:B------:R-:W-:Y:S02]  /*15970*/  IMAD.IADD R109, R104, 0x1, R109 ;  /* 0x00000001686d7824 */ /* 0x000fe400078e026d */
[----:B------:R-:W-:Y:S02]  /*15980*/  VIADD R103, R121, 0x1 ;  /* 0x0000000179677836 */ /* 0x000fe40000000000 */
[----:B------:R-:W-:Y:S02]  /*15990*/  @P2 IMAD.MOV R103, RZ, RZ, R121 ;  /* 0x000000ffff672224 */ /* 0x000fe400078e0279 */
[C---:B------:R-:W-:Y:S01]  /*159a0*/  VIADD R107, R122.reuse, 0x1 ;  /* 0x000000017a6b7836 */ /* 0x040fe20000000000 */
[----:B------:R-:W-:Y:S01]  /*159b0*/  @P3 IADD3 R107, PT, PT, R122, RZ, RZ ;  /* 0x000000ff7a6b3210 */ /* 0x000fe20007ffe0ff */
[----:B------:R-:W-:-:S02]  /*159c0*/  IMAD R118, R108, 0x10000, R109 ;  /* 0x000100006c767824 */ /* 0x000fc400078e026d */
[----:B------:R-:W-:Y:S02]  /*159d0*/  IMAD R109, R10, R115, R105 ;  /* 0x000000730a6d7224 */ /* 0x000fe400078e0269 */
[----:B------:R-:W-:Y:S01]  /*159e0*/  IMAD.IADD R105, R112, 0x1, R103 ;  /* 0x0000000170697824 */ /* 0x000fe200078e0267 */
[----:B------:R-:W-:Y:S01]  /*159f0*/  ISETP.GE.U32.AND P2, PT, R118, R104, PT ;  /* 0x000000687600720c */ /* 0x000fe20003f46070 */
[----:B------:R-:W-:Y:S01]  /*15a00*/  @P1 IMAD.MOV R120, RZ, RZ, R123 ;  /* 0x000000ffff781224 */ /* 0x000fe200078e027b */
[----:B------:R-:W-:Y:S01]  /*15a10*/  LEA.HI R109, R108, R109, RZ, 0x10 ;  /* 0x0000006d6c6d7211 */ /* 0x000fe200078f80ff */
[----:B------:R-:W-:Y:S01]  /*15a20*/  IMAD.IADD R103, R118, 0x1, R107 ;  /* 0x0000000176677824 */ /* 0x000fe200078e026b */
[----:B------:R-:W-:Y:S01]  /*15a30*/  ISETP.GE.U32.AND P1, PT, R105, R112, PT ;  /* 0x000000706900720c */ /* 0x000fe20003f26070 */
[C---:B------:R-:W-:Y:S02]  /*15a40*/  IMAD R117, R9.reuse, R113, RZ ;  /* 0x0000007109757224 */ /* 0x040fe400078e02ff */
[----:B------:R-:W-:Y:S01]  /*15a50*/  IMAD R104, R9, R115, RZ ;  /* 0x0000007309687224 */ /* 0x000fe200078e02ff */
[----:B------:R-:W-:Y:S01]  /*15a60*/  ISETP.GE.U32.AND P3, PT, R103, R118, PT ;  /* 0x000000766700720c */ /* 0x000fe20003f66070 */
[----:B------:R-:W-:Y:S01]  /*15a70*/  VIADD R118, R109, 0x1 ;  /* 0x000000016d767836 */ /* 0x000fe20000000000 */
[----:B------:R-:W-:Y:S01]  /*15a80*/  LOP3.LUT R108, R117, 0xffff, RZ, 0xc0, !PT ;  /* 0x0000ffff756c7812 */ /* 0x000fe200078ec0ff */
[----:B------:R-:W-:Y:S01]  /*15a90*/  IMAD R112, R8, R113, R104 ;  /* 0x0000007108707224 */ /* 0x000fe200078e0268 */
[----:B------:R-:W-:Y:S01]  /*15aa0*/  SHF.R.U32.HI R117, RZ, 0x10, R117 ;  /* 0x00000010ff757819 */ /* 0x000fe20000011675 */
[----:B------:R-:W-:Y:S01]  /*15ab0*/  VIADD R104, R124, 0x1 ;  /* 0x000000017c687836 */ /* 0x000fe20000000000 */
[----:B------:R-:W-:Y:S01]  /*15ac0*/  @P2 IADD3 R118, PT, PT, R109, RZ, RZ ;  /* 0x000000ff6d762210 */ /* 0x000fe20007ffe0ff */
[----:B------:R-:W-:-:S02]  /*15ad0*/  IMAD.IADD R107, R105, 0x1, R108 ;  /* 0x00000001696b7824 */ /* 0x000fc400078e026c */
[----:B------:R-:W-:Y:S02]  /*15ae0*/  VIADD R122, R116, 0x1 ;  /* 0x00000001747a7836 */ /* 0x000fe40000000000 */
[----:B------:R-:W-:Y:S02]  /*15af0*/  @P1 IMAD.MOV R104, RZ, RZ, R124 ;  /* 0x000000ffff681224 */ /* 0x000fe400078e027c */
[----:B------:R-:W-:Y:S02]  /*15b00*/  @P0 IMAD.MOV R122, RZ, RZ, R116 ;  /* 0x000000ffff7a0224 */ /* 0x000fe400078e0274 */
[----:B------:R-:W-:Y:S02]  /*15b10*/  IMAD R116, R112, 0x10000, R107 ;  /* 0x0001000070747824 */ /* 0x000fe400078e026b */
[----:B------:R-:W-:Y:S02]  /*15b20*/  VIADD R107, R118, 0x1 ;  /* 0x00000001766b7836 */ /* 0x000fe40000000000 */
[----:B------:R-:W-:Y:S01]  /*15b30*/  IMAD.IADD R108, R119, 0x1, R104 ;  /* 0x00000001776c7824 */ /* 0x000fe200078e0268 */
[----:B------:R-:W-:Y:S01]  /*15b40*/  ISETP.GE.U32.AND P1, PT, R116, R105, PT ;  /* 0x000000697400720c */ /* 0x000fe20003f26070 */
[----:B------:R-:W-:-:S02]  /*15b50*/  @P3 IMAD.MOV R107, RZ, RZ, R118 ;  /* 0x000000ffff6b3224 */ /* 0x000fc400078e0276 */
[C---:B------:R-:W-:Y:S01]  /*15b60*/  IMAD R109, R7.reuse, R113, RZ ;  /* 0x00000071076d7224 */ /* 0x040fe200078e02ff */
[----:B------:R-:W-:Y:S01]  /*15b70*/  ISETP.GE.U32.AND P0, PT, R108, R119, PT ;  /* 0x000000776c00720c */ /* 0x000fe20003f06070 */
[----:B------:R-:W-:Y:S01]  /*15b80*/  IMAD R117, R8, R115, R117 ;  /* 0x0000007308757224 */ /* 0x000fe200078e0275 */
[----:B------:R-:W-:Y:S01]  /*15b90*/  IADD3 R104, PT, PT, R116, R107, RZ ;  /* 0x0000006b74687210 */ /* 0x000fe20007ffe0ff */
[----:B------:R-:W-:Y:S01]  /*15ba0*/  IMAD R105, R7, R115, RZ ;  /* 0x0000007307697224 */ /* 0x000fe200078e02ff */
[----:B------:R-:W-:Y:S02]  /*15bb0*/  LOP3.LUT R107, R109, 0xffff, RZ, 0xc0, !PT ;  /* 0x0000ffff6d6b7812 */ /* 0x000fe400078ec0ff */
[----:B------:R-:W-:Y:S01]  /*15bc0*/  LEA.HI R117, R112, R117, RZ, 0x10 ;  /* 0x0000007570757211 */ /* 0x000fe200078f80ff */
[----:B------:R-:W-:Y:S01]  /*15bd0*/  IMAD R112, R6, R113, R105 ;  /* 0x0000007106707224 */ /* 0x000fe200078e0269 */
[----:B------:R-:W-:Y:S01]  /*15be0*/  ISETP.GE.U32.AND P2, PT, R104, R116, PT ;  /* 0x000000746800720c */ /* 0x000fe20003f46070 */
[----:B------:R-:W-:Y:S01]  /*15bf0*/  IMAD.IADD R107, R108, 0x1, R107 ;  /* 0x000000016c6b7824 */ /* 0x000fe200078e026b */
[----:B------:R-:W-:Y:S01]  /*15c00*/  SHF.R.U32.HI R109, RZ, 0x10, R109 ;  /* 0x00000010ff6d7819 */ /* 0x000fe2000001166d */
[----:B------:R-:W-:-:S02]  /*15c10*/  VIADD R105, R120, 0x1 ;  /* 0x0000000178697836 */ /* 0x000fc40000000000 */
[----:B------:R-:W-:Y:S02]  /*15c20*/  IMAD R116, R112, 0x10000, R107 ;  /* 0x0001000070747824 */ /* 0x000fe400078e026b */
[----:B------:R-:W-:Y:S02]  /*15c30*/  VIADD R121, R117, 0x1 ;  /* 0x0000000175797836 */ /* 0x000fe40000000000 */
[----:B------:R-:W-:Y:S02]  /*15c40*/  @P0 IMAD.MOV R105, RZ, RZ, R120 ;  /* 0x000000ffff690224 */ /* 0x000fe400078e0278 */
[----:B------:R-:W-:Y:S01]  /*15c50*/  @P1 IMAD.MOV R121, RZ, RZ, R117 ;  /* 0x000000ffff791224 */ /* 0x000fe200078e0275 */
[----:B------:R-:W-:Y:S01]  /*15c60*/  ISETP.GE.U32.AND P1, PT, R116, R108, PT ;  /* 0x0000006c7400720c */ /* 0x000fe20003f26070 */
[----:B------:R-:W-:Y:S01]  /*15c70*/  IMAD R117, R5, R113, RZ ;  /* 0x0000007105757224 */ /* 0x000fe200078e02ff */
[----:B------:R-:W-:Y:S01]  /*15c80*/  IADD3 R107, PT, PT, R114, R105, RZ ;  /* 0x00000069726b7210 */ /* 0x000fe20007ffe0ff */
[----:B------:R-:W-:-:S02]  /*15c90*/  IMAD R109, R6, R115, R109 ;  /* 0x00000073066d7224 */ /* 0x000fc400078e026d */
[----:B------:R-:W-:Y:S01]  /*15ca0*/  VIADD R105, R121, 0x1 ;  /* 0x0000000179697836 */ /* 0x000fe20000000000 */
[----:B------:R-:W-:Y:S01]  /*15cb0*/  LOP3.LUT R120, R117, 0xffff, RZ, 0xc0, !PT ;  /* 0x0000ffff75787812 */ /* 0x000fe200078ec0ff */
[----:B------:R-:W-:Y:S01]  /*15cc0*/  @P2 IMAD.MOV R105, RZ, RZ, R121 ;  /* 0x000000ffff692224 */ /* 0x000fe200078e0279 */
[----:B------:R-:W-:Y:S01]  /*15cd0*/  LEA.HI R109, R112, R109, RZ, 0x10 ;  /* 0x0000006d706d7211 */ /* 0x000fe200078f80ff */
[----:B------:R-:W-:Y:S01]  /*15ce0*/  IMAD R108, R5, R115, RZ ;  /* 0x00000073056c7224 */ /* 0x000fe200078e02ff */
[C---:B------:R-:W-:Y:S01]  /*15cf0*/  ISETP.GE.U32.AND P0, PT, R107.reuse, R114, PT ;  /* 0x000000726b00720c */ /* 0x040fe20003f06070 */
[----:B------:R-:W-:Y:S01]  /*15d00*/  IMAD.IADD R105, R116, 0x1, R105 ;  /* 0x0000000174697824 */ /* 0x000fe200078e0269 */
[----:B------:R-:W-:Y:S01]  /*15d10*/  SHF.R.U32.HI R114, RZ, 0x10, R117 ;  /* 0x00000010ff727819 */ /* 0x000fe20000011675 */
[----:B------:R-:W-:Y:S02]  /*15d20*/  IMAD.IADD R119, R107, 0x1, R120 ;  /* 0x000000016b777824 */ /* 0x000fe400078e0278 */
[C---:B------:R-:W-:Y:S01]  /*15d30*/  VIADD R120, R109.reuse, 0x1 ;  /* 0x000000016d787836 */ /* 0x040fe20000000000 */
[----:B------:R-:W-:Y:S01]  /*15d40*/  @P1 IADD3 R120, PT, PT, R109, RZ, RZ ;  /* 0x000000ff6d781210 */ /* 0x000fe20007ffe0ff */
[----:B------:R-:W-:Y:S01]  /*15d50*/  IMAD R118, R4, R113, R108 ;  /* 0x0000007104767224 */ /* 0x000fe200078e026c */
[----:B------:R-:W-:Y:S01]  /*15d60*/  ISETP.GE.U32.AND P1, PT, R105, R116, PT ;  /* 0x000000746900720c */ /* 0x000fe20003f26070 */
[----:B------:R-:W-:-:S02]  /*15d70*/  IMAD R108, R94, R99, RZ ;  /* 0x000000635e6c7224 */ /* 0x000fc400078e02ff */
[----:B------:R-:W-:Y:S02]  /*15d80*/  IMAD R119, R118, 0x10000, R119 ;  /* 0x0001000076777824 */ /* 0x000fe400078e0277 */
[-C--:B------:R-:W-:Y:S01]  /*15d90*/  IMAD R112, R94, R102.reuse, RZ ;  /* 0x000000665e707224 */ /* 0x080fe200078e02ff */
[----:B------:R-:W-:Y:S01]  /*15da0*/  LOP3.LUT R109, R108, 0xffff, RZ, 0xc0, !PT ;  /* 0x0000ffff6c6d7812 */ /* 0x000fe200078ec0ff */
[----:B------:R-:W-:Y:S01]  /*15db0*/  IMAD R121, R4, R115, R114 ;  /* 0x0000007304797224 */ /* 0x000fe200078e0272 */
[----:B------:R-:W-:Y:S01]  /*15dc0*/  SHF.R.U32.HI R108, RZ, 0x10, R108 ;  /* 0x00000010ff6c7819 */ /* 0x000fe2000001166c */
[----:B------:R-:W-:Y:S01]  /*15dd0*/  IMAD R112, R95, R99, R112 ;  /* 0x000000635f707224 */ /* 0x000fe200078e0270 */
[----:B------:R-:W-:Y:S01]  /*15de0*/  ISETP.GE.U32.AND P2, PT, R119, R107, PT ;  /* 0x0000006b7700720c */ /* 0x000fe20003f46070 */
[----:B------:R-:W-:Y:S01]  /*15df0*/  IMAD.IADD R109, R109, 0x1, R100 ;  /* 0x000000016d6d7824 */ /* 0x000fe200078e0264 */
[----:B------:R-:W-:Y:S01]  /*15e00*/  LEA.HI R121, R118, R121, RZ, 0x10 ;  /* 0x0000007976797211 */ /* 0x000fe200078f80ff */
[----:B------:R-:W-:-:S02]  /*15e10*/  IMAD R117, R95, R102, R108 ;  /* 0x000000665f757224 */ /* 0x000fc400078e026c */
[C---:B------:R-:W-:Y:S01]  /*15e20*/  VIADD R108, R120.reuse, 0x1 ;  /* 0x00000001786c7836 */ /* 0x040fe20000000000 */
[----:B------:R-:W-:Y:S01]  /*15e30*/  @P1 IADD3 R108, PT, PT, R120, RZ, RZ ;  /* 0x000000ff786c1210 */ /* 0x000fe20007ffe0ff */
[----:B------:R-:W-:Y:S01]  /*15e40*/  VIADD R107, R122, 0x1 ;  /* 0x000000017a6b7836 */ /* 0x000fe20000000000 */
[C---:B------:R-:W-:Y:S01]  /*15e50*/  LEA.HI R117, R112.reuse, R117, RZ, 0x10 ;  /* 0x0000007570757211 */ /* 0x040fe200078f80ff */
[----:B------:R-:W-:Y:S02]  /*15e60*/  @P0 IMAD.MOV R107, RZ, RZ, R122 ;  /* 0x000000ffff6b0224 */ /* 0x000fe400078e027a */
[----:B------:R-:W-:Y:S02]  /*15e70*/  IMAD R109, R112, 0x10000, R109 ;  /* 0x00010000706d7824 */ /* 0x000fe400078e026d */
[----:B------:R-:W-:Y:S02]  /*15e80*/  IMAD.IADD R108, R119, 0x1, R108 ;  /* 0x00000001776c7824 */ /* 0x000fe400078e026c */
[C---:B------:R-:W-:Y:S01]  /*15e90*/  IMAD.IADD R112, R109.reuse, 0x1, R107 ;  /* 0x000000016d707824 */ /* 0x040fe200078e026b */
[----:B------:R-:W-:Y:S01]  /*15ea0*/  ISETP.GE.U32.AND P0, PT, R109, R100, PT ;  /* 0x000000646d00720c */ /* 0x000fe20003f06070 */
[----:B------:R-:W-:-:S02]  /*15eb0*/  IMAD R107, R3, R113, RZ ;  /* 0x00000071036b7224 */ /* 0x000fc400078e02ff */
[----:B------:R-:W-:Y:S01]  /*15ec0*/  VIADD R120, R121, 0x1 ;  /* 0x0000000179787836 */ /* 0x000fe20000000000 */
[----:B------:R-:W-:Y:S01]  /*15ed0*/  ISETP.GE.U32.AND P1, PT, R112, R109, PT ;  /* 0x0000006d7000720c */ /* 0x000fe20003f26070 */
[----:B------:R-:W-:Y:S01]  /*15ee0*/  @P2 IMAD.MOV R120, RZ, RZ, R121 ;  /* 0x000000ffff782224 */ /* 0x000fe200078e0279 */
[----:B------:R-:W-:Y:S01]  /*15ef0*/  ISETP.GE.U32.AND P2, PT, R108, R119, PT ;  /* 0x000000776c00720c */ /* 0x000fe20003f46070 */
[----:B------:R-:W-:Y:S01]  /*15f00*/  IMAD R100, R84, R102, RZ ;  /* 0x0000006654647224 */ /* 0x000fe200078e02ff */
[----:B------:R-:W-:Y:S01]  /*15f10*/  SHF.R.U32.HI R116, RZ, 0x10, R107 ;  /* 0x00000010ff747819 */ /* 0x000fe2000001166b */
[----:B------:R-:W-:Y:S01]  /*15f20*/  IMAD R114, R3, R115, RZ ;  /* 0x0000007303727224 */ /* 0x000fe200078e02ff */
[----:B------:R-:W-:Y:S01]  /*15f30*/  LOP3.LUT R107, R107, 0xffff, RZ, 0xc0, !PT ;  /* 0x0000ffff6b6b7812 */ /* 0x000fe200078ec0ff */
[----:B------:R-:W-:Y:S02]  /*15f40*/  IMAD R109, R85, R99, R100 ;  /* 0x00000063556d7224 */ /* 0x000fe400078e0264 */
[----:B------:R-:W-:-:S02]  /*15f50*/  IMAD R114, R2, R113, R114 ;  /* 0x0000007102727224 */ /* 0x000fc400078e0272 */
[----:B------:R-:W-:Y:S02]  /*15f60*/  IMAD R121, R2, R115, R116 ;  /* 0x0000007302797224 */ /* 0x000fe400078e0274 */
[----:B------:R-:W-:Y:S02]  /*15f70*/  IMAD.IADD R119, R112, 0x1, R107 ;  /* 0x0000000170777824 */ /* 0x000fe400078e026b */
[----:B------:R-:W-:Y:S01]  /*15f80*/  IMAD R100, R84, R99, RZ ;  /* 0x0000006354647224 */ /* 0x000fe200078e02ff */
[C---:B------:R-:W-:Y:S01]  /*15f90*/  LEA.HI R121, R114.reuse, R121, RZ, 0x10 ;  /* 0x0000007972797211 */ /* 0x040fe200078f80ff */
[----:B------:R-:W-:Y:S02]  /*15fa0*/  IMAD R116, R114, 0x10000, R119 ;  /* 0x0001000072747824 */ /* 0x000fe400078e0277 */
[----:B------:R-:W-:Y:S01]  /*15fb0*/  VIADD R107, R120, 0x1 ;  /* 0x00000001786b7836 */ /* 0x000fe20000000000 */
[----:B------:R-:W-:Y:S01]  /*15fc0*/  LOP3.LUT R114, R100, 0xffff, RZ, 0xc0, !PT ;  /* 0x0000ffff64727812 */ /* 0x000fe200078ec0ff */
[----:B------:R-:W-:Y:S01]  /*15fd0*/  @P2 IMAD.MOV R107, RZ, RZ, R120 ;  /* 0x000000ffff6b2224 */ /* 0x000fe200078e0278 */
[----:B------:R-:W-:Y:S01]  /*15fe0*/  SHF.R.U32.HI R100, RZ, 0x10, R100 ;  /* 0x00000010ff647819 */ /* 0x000fe20000011664 */
[C---:B------:R-:W-:Y:S01]  /*15ff0*/  VIADD R118, R117.reuse, 0x1 ;  /* 0x0000000175767836 */ /* 0x040fe20000000000 */
[----:B------:R-:W-:Y:S01]  /*16000*/  @P0 IADD3 R118, PT, PT, R117, RZ, RZ ;  /* 0x000000ff75760210 */ /* 0x000fe20007ffe0ff */
[C---:B------:R-:W-:Y:S01]  /*16010*/  IMAD.IADD R107, R116.reuse, 0x1, R107 ;  /* 0x00000001746b7824 */ /* 0x040fe200078e026b */
[----:B------:R-:W-:Y:S01]  /*16020*/  ISETP.GE.U32.AND P0, PT, R116, R112, PT ;  /* 0x000000707400720c */ /* 0x000fe20003f06070 */
[----:B------:R-:W-:-:S02]  /*16030*/  IMAD.IADD R114, R114, 0x1, R97 ;  /* 0x0000000172727824 */ /* 0x000fc400078e0261 */
[----:B------:R-:W-:Y:S02]  /*16040*/  VIADD R99, R118, 0x1 ;  /* 0x0000000176637836 */ /* 0x000fe40000000000 */
[----:B------:R-:W-:Y:S01]  /*16050*/  IMAD R112, R83, R113, RZ ;  /* 0x0000007153707224 */ /* 0x000fe200078e02ff */
[----:B------:R-:W-:Y:S01]  /*16060*/  LEA R114, R109, R114, 0x10 ;  /* 0x000000726d727211 */ /* 0x000fe200078e80ff */
[----:B------:R-:W-:Y:S01]  /*16070*/  @P1 IMAD.MOV R99, RZ, RZ, R118 ;  /* 0x000000ffff631224 */ /* 0x000fe200078e0276 */
[----:B------:R-:W-:Y:S01]  /*16080*/  ISETP.GE.U32.AND P1, PT, R107, R116, PT ;  /* 0x000000746b00720c */ /* 0x000fe20003f26070 */
[----:B------:R-:W-:Y:S01]  /*16090*/  IMAD R116, R83, R115, RZ ;  /* 0x0000007353747224 */ /* 0x000fe200078e02ff */
[----:B------:R-:W-:Y:S01]  /*160a0*/  LOP3.LUT R118, R112, 0xffff, RZ, 0xc0, !PT ;  /* 0x0000ffff70767812 */ /* 0x000fe200078ec0ff */
[----:B------:R-:W-:Y:S01]  /*160b0*/  IMAD.IADD R99, R114, 0x1, R99 ;  /* 0x0000000172637824 */ /* 0x000fe200078e0263 */
[----:B------:R-:W-:Y:S01]  /*160c0*/  SHF.R.U32.HI R112, RZ, 0x10, R112 ;  /* 0x00000010ff707819 */ /* 0x000fe20000011670 */
[----:B------:R-:W-:-:S02]  /*160d0*/  VIADD R117, R121, 0x1 ;  /* 0x0000000179757836 */ /* 0x000fc40000000000 */
[----:B------:R-:W-:Y:S02]  /*160e0*/  IMAD R116, R82, R113, R116 ;  /* 0x0000007152747224 */ /* 0x000fe400078e0274 */
[----:B------:R-:W-:Y:S01]  /*160f0*/  @P0 IMAD.MOV R117, RZ, RZ, R121 ;  /* 0x000000ffff750224 */ /* 0x000fe200078e0279 */
[----:B------:R-:W-:Y:S01]  /*16100*/  ISETP.GE.U32.AND P0, PT, R114, R97, PT ;  /* 0x000000617200720c */ /* 0x000fe20003f06070 */
[----:B------:R-:W-:Y:S02]  /*16110*/  IMAD.IADD R113, R99, 0x1, R118 ;  /* 0x0000000163717824 */ /* 0x000fe400078e0276 */
[----:B------:R-:W-:Y:S02]  /*16120*/  IMAD R102, R85, R102, R100 ;  /* 0x0000006655667224 */ /* 0x000fe400078e0264 */
[C---:B------:R-:W-:Y:S01]  /*16130*/  VIADD R100, R117.reuse, 0x1 ;  /* 0x0000000175647836 */ /* 0x040fe20000000000 */
[----:B------:R-:W-:Y:S01]  /*16140*/  @P1 IADD3 R100, PT, PT, R117, RZ, RZ ;  /* 0x000000ff75641210 */ /* 0x000fe20007ffe0ff */
[----:B------:R-:W-:Y:S01]  /*16150*/  IMAD R113, R116, 0x10000, R113 ;  /* 0x0001000074717824 */ /* 0x000fe200078e0271 */
[----:B------:R-:W-:Y:S01]  /*16160*/  LEA.HI R102, R109, R102, RZ, 0x10 ;  /* 0x000000666d667211 */ /* 0x000fe200078f80ff */
[----:B------:R-:W-:Y:S01]  /*16170*/  IMAD R115, R82, R115, R112 ;  /* 0x0000007352737224 */ /* 0x000fe200078e0270 */
[----:B------:R-:W-:Y:S01]  /*16180*/  ISETP.GE.U32.AND P1, PT, R99, R114, PT ;  /* 0x000000726300720c */ /* 0x000fe20003f26070 */
[C---:B------:R-:W-:Y:S01]  /*16190*/  IMAD.IADD R100, R113.reuse, 0x1, R100 ;  /* 0x0000000171647824 */ /* 0x040fe200078e0264 */
[----:B------:R-:W-:Y:S01]  /*161a0*/  ISETP.GE.U32.AND P2, PT, R113, R99, PT ;  /* 0x000000637100720c */ /* 0x000fe20003f46070 */
[----:B------:R-:W-:Y:S01]  /*161b0*/  VIADD R99, R102, 0x1 ;  /* 0x0000000166637836 */ /* 0x000fe20000000000 */
[----:B------:R-:W-:Y:S01]  /*161c0*/  LEA.HI R115, R116, R115, RZ, 0x10 ;  /* 0x0000007374737211 */ /* 0x000fe200078f80ff */
[----:B------:R-:W-:Y:S01]  /*161d0*/  @P0 IMAD.MOV R99, RZ, RZ, R102 ;  /* 0x000000ffff630224 */ /* 0x000fe200078e0266 */
[----:B------:R-:W-:-:S02]  /*161e0*/  ISETP.GE.U32.AND P3, PT, R100, R113, PT ;  /* 0x000000716400720c */ /* 0x000fc40003f66070 */
[----:B------:R-:W-:Y:S01]  /*161f0*/  ISETP.NE.AND P0, PT, R126, 0x8, PT ;  /* 0x000000087e00780c */ /* 0x000fe20003f05270 */
[----:B------:R-:W-:Y:S01]  /*16200*/  VIADD R109, R115, 0x1 ;  /* 0x00000001736d7836 */ /* 0x000fe20000000000 */
[----:B------:R-:W-:-:S03]  /*16210*/  IADD3 R97, PT, PT, R99, 0x1, RZ ;  /* 0x0000000163617810 */ /* 0x000fc60007ffe0ff */
[----:B------:R-:W-:Y:S02]  /*16220*/  @P1 IMAD.MOV R97, RZ, RZ, R99 ;  /* 0x000000ffff611224 */ /* 0x000fe400078e0263 */
[----:B------:R-:W-:-:S04]  /*16230*/  @P2 IMAD.MOV R109, RZ, RZ, R115 ;  /* 0x000000ffff6d2224 */ /* 0x000fc800078e0273 */
[----:B------:R-:W-:Y:S02]  /*16240*/  VIADD R102, R109, 0x1 ;  /* 0x000000016d667836 */ /* 0x000fe40000000000 */
[----:B------:R-:W-:-:S04]  /*16250*/  @P3 IMAD.MOV R102, RZ, RZ, R109 ;  /* 0x000000ffff663224 */ /* 0x000fc800078e026d */
[----:B------:R-:W-:Y:S01]  /*16260*/  IMAD.IADD R97, R97, 0x1, R102 ;  /* 0x0000000161617824 */ /* 0x000fe200078e0266 */
[----:B------:R-:W-:Y:S06]  /*16270*/  @P0 BRA `(.L_x_120) ;  /* 0xffffffec00f40947 */ /* 0x000fec000383ffff */
[----:B------:R-:W-:Y:S05]  /*16280*/  BSYNC.RECONVERGENT B2 ;  /* 0x0000000000027941 */ /* 0x000fea0003800200 */
.L_x_119:
        /* <DEDUP_REMOVED lines=38> */
.L_x_124:
[----:B------:R-:W-:Y:S05]  /*164f0*/  BSYNC.RELIABLE B3 ;  /* 0x0000000000037941 */ /* 0x000fea0003800100 */
.L_x_123:
        /* <DEDUP_REMOVED lines=41> */
.L_x_122:
[----:B------:R-:W-:Y:S05]  /*16790*/  BSYNC.RECONVERGENT B2 ;  /* 0x0000000000027941 */ /* 0x000fea0003800200 */
.L_x_121:
[----:B------:R0:W-:Y:S01]  /*167a0*/  STL [R32], R110 ;  /* 0x0000006e20007387 */ /* 0x0001e20000100800 */
[----:B------:R-:W-:Y:S01]  /*167b0*/  BSSY.RECONVERGENT B2, `(.L_x_125) ;  /* 0x0000111000027945 */ /* 0x000fe20003800200 */
[----:B------:R-:W-:Y:S02]  /*167c0*/  CS2R R84, SRZ ;  /* 0x0000000000547805 */ /* 0x000fe4000001ff00 */
[----:B------:R-:W-:Y:S01]  /*167d0*/  MOV R86, R28 ;  /* 0x0000001c00567202 */ /* 0x000fe20000000f00 */
[----:B------:R0:W-:Y:S01]  /*167e0*/  STL [R32+0x4], R103 ;  /* 0x0000046720007387 */ /* 0x0001e20000100800 */
[----:B------:R-:W-:Y:S02]  /*167f0*/  CS2R R94, SRZ ;  /* 0x00000000005e7805 */ /* 0x000fe4000001ff00 */
[----:B------:R-:W-:Y:S02]  /*16800*/  CS2R R92, SRZ ;  /* 0x00000000005c7805 */ /* 0x000fe4000001ff00 */
[----:B------:R-:W-:Y:S01]  /*16810*/  CS2R R90, SRZ ;  /* 0x00000000005a7805 */ /* 0x000fe2000001ff00 */
[----:B------:R0:W-:Y:S01]  /*16820*/  STL [R32+0x8], R104 ;  /* 0x0000086820007387 */ /* 0x0001e20000100800 */
[----:B------:R-:W-:-:S03]  /*16830*/  IMAD.MOV.U32 R87, RZ, RZ, RZ ;  /* 0x000000ffff577224 */ /* 0x000fc600078e00ff */
[----:B------:R0:W-:Y:S04]  /*16840*/  STL [R32+0xc], R105 ;  /* 0x00000c6920007387 */ /* 0x0001e80000100800 */
[----:B------:R0:W-:Y:S04]  /*16850*/  STL [R32+0x10], R108 ;  /* 0x0000106c20007387 */ /* 0x0001e80000100800 */
[----:B------:R0:W-:Y:S04]  /*16860*/  STL [R32+0x14], R107 ;  /* 0x0000146b20007387 */ /* 0x0001e80000100800 */
[----:B------:R0:W-:Y:S04]  /*16870*/  STL [R32+0x18], R100 ;  /* 0x0000186420007387 */ /* 0x0001e80000100800 */
[----:B------:R0:W-:Y:S02]  /*16880*/  STL [R32+0x1c], R97 ;  /* 0x00001c6120007387 */ /* 0x0001e40000100800 */
.L_x_126:
[----:B------:R2:W3:Y:S01]  /*16890*/  LDL R89, [R86] ;  /* 0x0000000056597983 */ /* 0x0004e20000100800 */
[----:B------:R-:W-:Y:S02]  /*168a0*/  VIADD R87, R87, 0x1 ;  /* 0x0000000157577836 */ /* 0x000fe40000000000 */
[----:B--2---:R-:W-:Y:S01]  /*168b0*/  VIADD R86, R86, 0x4 ;  /* 0x0000000456567836 */ /* 0x004fe20000000000 */
[----:B---3--:R-:W-:Y:S02]  /*168c0*/  LOP3.LUT R88, R89, 0xffff, RZ, 0xc0, !PT ;  /* 0x0000ffff59587812 */ /* 0x008fe400078ec0ff */
[----:B------:R-:W-:-:S03]  /*168d0*/  SHF.R.U32.HI R89, RZ, 0x10, R89 ;  /* 0x00000010ff597819 */ /* 0x000fc60000011659 */
[CC--:B------:R-:W-:Y:S02]  /*168e0*/  IMAD R96, R78.reuse, R88.reuse, RZ ;  /* 0x000000584e607224 */ /* 0x0c0fe400078e02ff */
[-C--:B0-----:R-:W-:Y:S02]  /*168f0*/  IMAD R97, R78, R89.reuse, RZ ;  /* 0x000000594e617224 */ /* 0x081fe400078e02ff */
[-C--:B------:R-:W-:Y:S01]  /*16900*/  IMAD R101, R76, R88.reuse, RZ ;  /* 0x000000584c657224 */ /* 0x080fe200078e02ff */
[----:B------:R-:W-:Y:S01]  /*16910*/  LOP3.LUT R99, R96, 0xffff, RZ, 0xc0, !PT ;  /* 0x0000ffff60637812 */ /* 0x000fe200078ec0ff */
[----:B------:R-:W-:Y:S01]  /*16920*/  IMAD R97, R77, R88, R97 ;  /* 0x000000584d617224 */ /* 0x000fe200078e0261 */
[----:B------:R-:W-:Y:S01]  /*16930*/  SHF.R.U32.HI R96, RZ, 0x10, R96 ;  /* 0x00000010ff607819 */ /* 0x000fe20000011660 */
[----:B------:R-:W-:Y:S01]  /*16940*/  IMAD R103, R74, R89, RZ ;  /* 0x000000594a677224 */ /* 0x000fe200078e02ff */
[----:B------:R-:W-:Y:S01]  /*16950*/  SHF.R.U32.HI R102, RZ, 0x10, R101 ;  /* 0x00000010ff667819 */ /* 0x000fe20000011665 */
[----:B------:R-:W-:-:S02]  /*16960*/  IMAD.IADD R98, R99, 0x1, R94 ;  /* 0x0000000163627824 */ /* 0x000fc400078e025e */
[-C--:B------:R-:W-:Y:S02]  /*16970*/  IMAD R96, R77, R89.reuse, R96 ;  /* 0x000000594d607224 */ /* 0x080fe400078e0260 */
[----:B------:R-:W-:Y:S01]  /*16980*/  IMAD R100, R97, 0x10000, R98 ;  /* 0x0001000061647824 */ /* 0x000fe200078e0262 */
[----:B------:R-:W-:Y:S01]  /*16990*/  LOP3.LUT R98, R101, 0xffff, RZ, 0xc0, !PT ;  /* 0x0000ffff65627812 */ /* 0x000fe200078ec0ff */
[-C--:B------:R-:W-:Y:S01]  /*169a0*/  IMAD R101, R75, R89.reuse, R102 ;  /* 0x000000594b657224 */ /* 0x080fe200078e0266 */
[----:B------:R-:W-:Y:S01]  /*169b0*/  LEA.HI R99, R97, R96, RZ, 0x10 ;  /* 0x0000006061637211 */ /* 0x000fe200078f80ff */
[----:B------:R-:W-:Y:S01]  /*169c0*/  IMAD R97, R74, R88, RZ ;  /* 0x000000584a617224 */ /* 0x000fe200078e02ff */
[----:B------:R-:W-:Y:S01]  /*169d0*/  ISETP.GE.U32.AND P0, PT, R100, R94, PT ;  /* 0x0000005e6400720c */ /* 0x000fe20003f06070 */
[----:B------:R-:W-:Y:S02]  /*169e0*/  IMAD R96, R76, R89, RZ ;  /* 0x000000594c607224 */ /* 0x000fe400078e02ff */
[-C--:B------:R-:W-:Y:S01]  /*169f0*/  IMAD R107, R72, R88.reuse, RZ ;  /* 0x00000058486b7224 */ /* 0x080fe200078e02ff */
[----:B------:R-:W-:Y:S01]  /*16a00*/  LOP3.LUT R105, R97, 0xffff, RZ, 0xc0, !PT ;  /* 0x0000ffff61697812 */ /* 0x000fe200078ec0ff */
[-C--:B------:R-:W-:Y:S01]  /*16a10*/  IMAD R96, R75, R88.reuse, R96 ;  /* 0x000000584b607224 */ /* 0x080fe200078e0260 */
[----:B------:R-:W-:Y:S01]  /*16a20*/  SHF.R.U32.HI R106, RZ, 0x10, R97 ;  /* 0x00000010ff6a7819 */ /* 0x000fe20000011661 */
[----:B------:R-:W-:Y:S01]  /*16a30*/  IMAD.IADD R97, R98, 0x1, R93 ;  /* 0x0000000162617824 */ /* 0x000fe200078e025d */
[----:B------:R-:W-:Y:S01]  /*16a40*/  LOP3.LUT R110, R107, 0xffff, RZ, 0xc0, !PT ;  /* 0x0000ffff6b6e7812 */ /* 0x000fe200078ec0ff */
[-C--:B------:R-:W-:Y:S01]  /*16a50*/  IMAD R104, R73, R88.reuse, R103 ;  /* 0x0000005849687224 */ /* 0x080fe200078e0267 */
[----:B------:R-:W-:Y:S01]  /*16a60*/  LEA.HI R103, R96, R101, RZ, 0x10 ;  /* 0x0000006560677211 */ /* 0x000fe200078f80ff */
[----:B------:R-:W-:Y:S01]  /*16a70*/  IMAD R108, R72, R89, RZ ;  /* 0x00000059486c7224 */ /* 0x000fe200078e02ff */
[----:B------:R-:W-:Y:S01]  /*16a80*/  LEA R102, R96, R97, 0x10 ;  /* 0x0000006160667211 */ /* 0x000fe200078e80ff */
[-C--:B------:R-:W-:Y:S01]  /*16a90*/  IMAD R96, R70, R88.reuse, RZ ;  /* 0x0000005846607224 */ /* 0x080fe200078e02ff */
[----:B------:R-:W-:Y:S01]  /*16aa0*/  SHF.R.U32.HI R112, RZ, 0x10, R107 ;  /* 0x00000010ff707819 */ /* 0x000fe2000001166b */
[C---:B------:R-:W-:Y:S01]  /*16ab0*/  IMAD R108, R71.reuse, R88, R108 ;  /* 0x00000058476c7224 */ /* 0x040fe200078e026c */
[----:B------:R-:W-:Y:S01]  /*16ac0*/  ISETP.GE.U32.AND P6, PT, R102, R93, PT ;  /* 0x0000005d6600720c */ /* 0x000fe20003fc6070 */
[----:B------:R-:W-:Y:S01]  /*16ad0*/  IMAD.IADD R109, R110, 0x1, R91 ;  /* 0x000000016e6d7824 */ /* 0x000fe200078e025b */
[----:B------:R-:W-:Y:S01]  /*16ae0*/  LOP3.LUT R97, R96, 0xffff, RZ, 0xc0, !PT ;  /* 0x0000ffff60617812 */ /* 0x000fe200078ec0ff */
[-C--:B------:R-:W-:Y:S01]  /*16af0*/  IMAD R94, R70, R89.reuse, RZ ;  /* 0x00000059465e7224 */ /* 0x080fe200078e02ff */
[----:B------:R-:W-:Y:S01]  /*16b00*/  SHF.R.U32.HI R96, RZ, 0x10, R96 ;  /* 0x00000010ff607819 */ /* 0x000fe20000011660 */
[----:B------:R-:W-:Y:S01]  /*16b10*/  IMAD R111, R71, R89, R112 ;  /* 0x00000059476f7224 */ /* 0x000fe200078e0270 */
[----:B------:R-:W-:Y:S01]  /*16b20*/  IADD3 R93, PT, PT, R99, 0x1, RZ ;  /* 0x00000001635d7810 */ /* 0x000fe20007ffe0ff */
[----:B------:R-:W-:-:S02]  /*16b30*/  IMAD R98, R108, 0x10000, R109 ;  /* 0x000100006c627824 */ /* 0x000fc400078e026d */
[-C--:B------:R-:W-:Y:S01]  /*16b40*/  IMAD R101, R68, R88.reuse, RZ ;  /* 0x0000005844657224 */ /* 0x080fe200078e02ff */
[----:B------:R-:W-:Y:S01]  /*16b50*/  LEA.HI R111, R108, R111, RZ, 0x10 ;  /* 0x0000006f6c6f7211 */ /* 0x000fe200078f80ff */
[C---:B------:R-:W-:Y:S01]  /*16b60*/  IMAD R94, R69.reuse, R88, R94 ;  /* 0x00000058455e7224 */ /* 0x040fe200078e025e */
[----:B------:R-:W-:Y:S01]  /*16b70*/  ISETP.GE.U32.AND P2, PT, R98, R91, PT ;  /* 0x0000005b6200720c */ /* 0x000fe20003f46070 */
[-C--:B------:R-:W-:Y:S01]  /*16b80*/  IMAD R109, R69, R89.reuse, R96 ;  /* 0x00000059456d7224 */ /* 0x080fe200078e0260 */
[----:B------:R-:W-:Y:S01]  /*16b90*/  SHF.R.U32.HI R108, RZ, 0x10, R101 ;  /* 0x00000010ff6c7819 */ /* 0x000fe20000011665 */
[----:B------:R-:W-:Y:S02]  /*16ba0*/  IMAD.IADD R97, R97, 0x1, R92 ;  /* 0x0000000161617824 */ /* 0x000fe400078e025c */
[----:B------:R-:W-:Y:S01]  /*16bb0*/  IMAD R107, R73, R89, R106 ;  /* 0x00000059496b7224 */ /* 0x000fe200078e026a */
[----:B------:R-:W-:Y:S01]  /*16bc0*/  LOP3.LUT R106, R101, 0xffff, RZ, 0xc0, !PT ;  /* 0x0000ffff656a7812 */ /* 0x000fe200078ec0ff */
[C---:B------:R-:W-:Y:S01]  /*16bd0*/  IMAD R101, R94.reuse, 0x10000, R97 ;  /* 0x000100005e657824 */ /* 0x040fe200078e0261 */
[----:B------:R-:W-:Y:S01]  /*16be0*/  LEA.HI R109, R94, R109, RZ, 0x10 ;  /* 0x0000006d5e6d7211 */ /* 0x000fe200078f80ff */
[----:B------:R-:W-:Y:S01]  /*16bf0*/  IMAD.IADD R105, R105, 0x1, R90 ;  /* 0x0000000169697824 */ /* 0x000fe200078e025a */
[----:B------:R-:W-:Y:S01]  /*16c00*/  LEA.HI R107, R104, R107, RZ, 0x10 ;  /* 0x0000006b686b7211 */ /* 0x000fe200078f80ff */
[----:B------:R-:W-:Y:S01]  /*16c10*/  IMAD R94, R100, R81, RZ ;  /* 0x00000051645e7224 */ /* 0x000fe200078e02ff */
[----:B------:R-:W-:Y:S01]  /*16c20*/  ISETP.GE.U32.AND P1, PT, R101, R92, PT ;  /* 0x0000005c6500720c */ /* 0x000fe20003f26070 */
[----:B------:R-:W-:-:S02]  /*16c30*/  IMAD R105, R104, 0x10000, R105 ;  /* 0x0001000068697824 */ /* 0x000fc400078e0269 */
[----:B------:R-:W-:Y:S01]  /*16c40*/  @P0 IMAD.MOV R93, RZ, RZ, R99 ;  /* 0x000000ffff5d0224 */ /* 0x000fe200078e0263 */
[----:B------:R-:W-:Y:S01]  /*16c50*/  LOP3.LUT R97, R94, 0xffff, RZ, 0xc0, !PT ;  /* 0x0000ffff5e617812 */ /* 0x000fe200078ec0ff */
[-C--:B------:R-:W-:Y:S01]  /*16c60*/  IMAD R104, R68, R89.reuse, RZ ;  /* 0x0000005944687224 */ /* 0x080fe200078e02ff */
[----:B------:R-:W-:Y:S01]  /*16c70*/  ISETP.GE.U32.AND P5, PT, R105, R90, PT ;  /* 0x0000005a6900720c */ /* 0x000fe20003fa6070 */
[C---:B------:R-:W-:Y:S01]  /*16c80*/  IMAD R115, R67.reuse, R89, R108 ;  /* 0x0000005943737224 */ /* 0x040fe200078e026c */
[----:B------:R-:W-:Y:S01]  /*16c90*/  SHF.R.U32.HI R99, RZ, 0x10, R94 ;  /* 0x00000010ff637819 */ /* 0x000fe2000001165e */
[C---:B------:R-:W-:Y:S02]  /*16ca0*/  IMAD R90, R80.reuse, R97, RZ ;  /* 0x00000061505a7224 */ /* 0x040fe400078e02ff */
[----:B------:R-:W-:Y:S02]  /*16cb0*/  IMAD R104, R67, R88, R104 ;  /* 0x0000005843687224 */ /* 0x000fe400078e0268 */
[----:B------:R-:W-:Y:S01]  /*16cc0*/  IMAD R92, R80, R99, RZ ;  /* 0x00000063505c7224 */ /* 0x000fe200078e02ff */
[----:B------:R-:W-:Y:S01]  /*16cd0*/  LOP3.LUT R91, R90, 0xffff, RZ, 0xc0, !PT ;  /* 0x0000ffff5a5b7812 */ /* 0x000fe200078ec0ff */
[----:B------:R-:W-:Y:S01]  /*16ce0*/  IMAD.IADD R93, R102, 0x1, R93 ;  /* 0x00000001665d7824 */ /* 0x000fe200078e025d */
[----:B------:R-:W-:Y:S01]  /*16cf0*/  LEA.HI R115, R104, R115, RZ, 0x10 ;  /* 0x0000007368737211 */ /* 0x000fe200078f80ff */
[----:B------:R-:W-:Y:S01]  /*16d00*/  IMAD.IADD R113, R106, 0x1, R95 ;  /* 0x000000016a717824 */ /* 0x000fe200078e025f */
[----:B------:R-:W-:Y:S01]  /*16d10*/  SHF.R.U32.HI R90, RZ, 0x10, R90 ;  /* 0x00000010ff5a7819 */ /* 0x000fe2000001165a */
[-C--:B------:R-:W-:Y:S01]  /*16d20*/  IMAD R94, R50, R97.reuse, RZ ;  /* 0x00000061325e7224 */ /* 0x080fe200078e02ff */
[----:B------:R-:W-:Y:S01]  /*16d30*/  ISETP.GE.U32.AND P4, PT, R93, R102, PT ;  /* 0x000000665d00720c */ /* 0x000fe20003f86070 */
[----:B------:R-:W-:-:S02]  /*16d40*/  IMAD R92, R51, R97, R92 ;  /* 0x00000061335c7224 */ /* 0x000fc400078e025c */
[----:B------:R-:W-:Y:S02]  /*16d50*/  IMAD.IADD R91, R100, 0x1, R91 ;  /* 0x00000001645b7824 */ /* 0x000fe400078e025b */
[----:B------:R-:W-:Y:S01]  /*16d60*/  IMAD R96, R104, 0x10000, R113 ;  /* 0x0001000068607824 */ /* 0x000fe200078e0271 */
[----:B------:R-:W-:Y:S01]  /*16d70*/  LOP3.LUT R104, R94, 0xffff, RZ, 0xc0, !PT ;  /* 0x0000ffff5e687812 */ /* 0x000fe200078ec0ff */
[----:B------:R-:W-:Y:S01]  /*16d80*/  IMAD R91, R92, 0x10000, R91 ;  /* 0x000100005c5b7824 */ /* 0x000fe200078e025b */
[----:B------:R-:W-:Y:S01]  /*16d90*/  SHF.R.U32.HI R94, RZ, 0x10, R94 ;  /* 0x00000010ff5e7819 */ /* 0x000fe2000001165e */
[----:B------:R-:W-:Y:S01]  /*16da0*/  IMAD R102, R50, R99, RZ ;  /* 0x0000006332667224 */ /* 0x000fe200078e02ff */
[----:B------:R-:W-:Y:S01]  /*16db0*/  ISETP.GE.U32.AND P0, PT, R96, R95, PT ;  /* 0x0000005f6000720c */ /* 0x000fe20003f06070 */
[----:B------:R-:W-:Y:S01]  /*16dc0*/  IMAD.IADD R113, R93, 0x1, R104 ;  /* 0x000000015d717824 */ /* 0x000fe200078e0268 */
[----:B------:R-:W-:Y:S01]  /*16dd0*/  ISETP.GE.U32.AND P3, PT, R91, R100, PT ;  /* 0x000000645b00720c */ /* 0x000fe20003f66070 */
[----:B------:R-:W-:-:S02]  /*16de0*/  VIADD R104, R103, 0x1 ;  /* 0x0000000167687836 */ /* 0x000fc40000000000 */
[----:B------:R-:W-:Y:S02]  /*16df0*/  IMAD R95, R51, R99, R90 ;  /* 0x00000063335f7224 */ /* 0x000fe400078e025a */
[----:B------:R-:W-:Y:S02]  /*16e00*/  @P6 IMAD.MOV R104, RZ, RZ, R103 ;  /* 0x000000ffff686224 */ /* 0x000fe400078e0267 */
[C---:B------:R-:W-:Y:S01]  /*16e10*/  IMAD R102, R49.reuse, R97, R102 ;  /* 0x0000006131667224 */ /* 0x040fe200078e0266 */
[----:B------:R-:W-:Y:S01]  /*16e20*/  LEA.HI R95, R92, R95, RZ, 0x10 ;  /* 0x0000005f5c5f7211 */ /* 0x000fe200078f80ff */
[----:B------:R-:W-:Y:S02]  /*16e30*/  VIADD R90, R104, 0x1 ;  /* 0x00000001685a7836 */ /* 0x000fe40000000000 */
[----:B------:R-:W-:Y:S01]  /*16e40*/  @P4 IMAD.MOV R90, RZ, RZ, R104 ;  /* 0x000000ffff5a4224 */ /* 0x000fe200078e0268 */
[C---:B------:R-:W-:Y:S01]  /*16e50*/  LEA R113, R102.reuse, R113, 0x10 ;  /* 0x0000007166717211 */ /* 0x040fe200078e80ff */
[----:B------:R-:W-:Y:S01]  /*16e60*/  IMAD R91, R49, R99, R94 ;  /* 0x00000063315b7224 */ /* 0x000fe200078e025e */
[----:B------:R-:W-:Y:S01]  /*16e70*/  IADD3 R104, PT, PT, R111, 0x1, RZ ;  /* 0x000000016f687810 */ /* 0x000fe20007ffe0ff */
[----:B------:R-:W-:Y:S01]  /*16e80*/  VIADD R94, R95, 0x1 ;  /* 0x000000015f5e7836 */ /* 0x000fe20000000000 */
[----:B------:R-:W-:Y:S01]  /*16e90*/  ISETP.GE.U32.AND P6, PT, R113, R93, PT ;  /* 0x0000005d7100720c */ /* 0x000fe20003fc6070 */
[----:B------:R-:W-:Y:S01]  /*16ea0*/  IMAD.IADD R90, R105, 0x1, R90 ;  /* 0x00000001695a7824 */ /* 0x000fe200078e025a */
[----:B------:R-:W-:Y:S01]  /*16eb0*/  LEA.HI R91, R102, R91, RZ, 0x10 ;  /* 0x0000005b665b7211 */ /* 0x000fe200078f80ff */
[----:B------:R-:W-:-:S02]  /*16ec0*/  @P3 IMAD.MOV R94, RZ, RZ, R95 ;  /* 0x000000ffff5e3224 */ /* 0x000fc400078e025f */
[----:B------:R-:W-:Y:S01]  /*16ed0*/  @P2 IMAD.MOV R104, RZ, RZ, R111 ;  /* 0x000000ffff682224 */ /* 0x000fe200078e026f */
[----:B------:R-:W-:Y:S01]  /*16ee0*/  ISETP.GE.U32.AND P2, PT, R90, R105, PT ;  /* 0x000000695a00720c */ /* 0x000fe20003f46070 */
[----:B------:R-:W-:Y:S01]  /*16ef0*/  IMAD.IADD R94, R113, 0x1, R94 ;  /* 0x00000001715e7824 */ /* 0x000fe200078e025e */
[----:B------:R-:W-:Y:S01]  /*16f00*/  IADD3 R105, PT, PT, R109, 0x1, RZ ;  /* 0x000000016d697810 */ /* 0x000fe20007ffe0ff */
[----:B------:R-:W-:Y:S02]  /*16f10*/  IMAD R92, R48, R97, RZ ;  /* 0x00000061305c7224 */ /* 0x000fe400078e02ff */
[----:B------:R-:W-:Y:S01]  /*16f20*/  VIADD R103, R107, 0x1 ;  /* 0x000000016b677836 */ /* 0x000fe20000000000 */
[----:B------:R-:W-:Y:S01]  /*16f30*/  ISETP.GE.U32.AND P3, PT, R94, R113, PT ;  /* 0x000000715e00720c */ /* 0x000fe20003f66070 */
[----:B------:R-:W-:Y:S01]  /*16f40*/  @P5 IMAD.MOV R103, RZ, RZ, R107 ;  /* 0x000000ffff675224 */ /* 0x000fe200078e026b */
[----:B------:R-:W-:Y:S01]  /*16f50*/  LOP3.LUT R95, R92, 0xffff, RZ, 0xc0, !PT ;  /* 0x0000ffff5c5f7812 */ /* 0x000fe200078ec0ff */
[----:B------:R-:W-:Y:S01]  /*16f60*/  IMAD R93, R48, R99, RZ ;  /* 0x00000063305d7224 */ /* 0x000fe200078e02ff */
[----:B------:R-:W-:Y:S01]  /*16f70*/  SHF.R.U32.HI R100, RZ, 0x10, R92 ;  /* 0x00000010ff647819 */ /* 0x000fe2000001165c */
[----:B------:R-:W-:-:S02]  /*16f80*/  VIADD R106, R91, 0x1 ;  /* 0x000000015b6a7836 */ /* 0x000fc40000000000 */
[----:B------:R-:W-:Y:S02]  /*16f90*/  @P6 IMAD.MOV R106, RZ, RZ, R91 ;  /* 0x000000ffff6a6224 */ /* 0x000fe400078e025b */
[----:B------:R-:W-:Y:S02]  /*16fa0*/  VIADD R91, R103, 0x1 ;  /* 0x00000001675b7836 */ /* 0x000fe40000000000 */
[----:B------:R-:W-:Y:S02]  /*16fb0*/  IMAD R92, R10, R97, R93 ;  /* 0x000000610a5c7224 */ /* 0x000fe400078e025d */
[----:B------:R-:W-:Y:S02]  /*16fc0*/  IMAD.IADD R95, R90, 0x1, R95 ;  /* 0x000000015a5f7824 */ /* 0x000fe400078e025f */
[----:B------:R-:W-:Y:S02]  /*16fd0*/  @P2 IMAD.MOV R91, RZ, RZ, R103 ;  /* 0x000000ffff5b2224 */ /* 0x000fe400078e0267 */
[C---:B------:R-:W-:Y:S01]  /*16fe0*/  VIADD R93, R106.reuse, 0x1 ;  /* 0x000000016a5d7836 */ /* 0x040fe20000000000 */
[----:B------:R-:W-:Y:S01]  /*16ff0*/  @P3 IADD3 R93, PT, PT, R106, RZ, RZ ;  /* 0x000000ff6a5d3210 */ /* 0x000fe20007ffe0ff */
[----:B------:R-:W-:-:S02]  /*17000*/  IMAD R102, R92, 0x10000, R95 ;  /* 0x000100005c667824 */ /* 0x000fc400078e025f */
[----:B------:R-:W-:Y:S02]  /*17010*/  IMAD.IADD R91, R98, 0x1, R91 ;  /* 0x00000001625b7824 */ /* 0x000fe400078e025b */
[----:B------:R-:W-:Y:S01]  /*17020*/  @P1 IMAD.MOV R105, RZ, RZ, R109 ;  /* 0x000000ffff691224 */ /* 0x000fe200078e026d */
[----:B------:R-:W-:Y:S01]  /*17030*/  ISETP.GE.U32.AND P2, PT, R102, R90, PT ;  /* 0x0000005a6600720c */ /* 0x000fe20003f46070 */
[----:B------:R-:W-:Y:S01]  /*17040*/  IMAD R95, R10, R99, R100 ;  /* 0x000000630a5f7224 */ /* 0x000fe200078e0264 */
[----:B------:R-:W-:Y:S01]  /*17050*/  ISETP.GE.U32.AND P1, PT, R91, R98, PT ;  /* 0x000000625b00720c */ /* 0x000fe20003f26070 */
[----:B------:R-:W-:Y:S02]  /*17060*/  IMAD.IADD R93, R102, 0x1, R93 ;  /* 0x00000001665d7824 */ /* 0x000fe400078e025d */
[C---:B------:R-:W-:Y:S01]  /*17070*/  IMAD R100, R9.reuse, R97, RZ ;  /* 0x0000006109647224 */ /* 0x040fe200078e02ff */
[----:B------:R-:W-:Y:S01]  /*17080*/  LEA.HI R95, R92, R95, RZ, 0x10 ;  /* 0x0000005f5c5f7211 */ /* 0x000fe200078f80ff */
[----:B------:R-:W-:Y:S01]  /*17090*/  IMAD R90, R9, R99, RZ ;  /* 0x00000063095a7224 */ /* 0x000fe200078e02ff */
[----:B------:R-:W-:Y:S01]  /*170a0*/  ISETP.GE.U32.AND P3, PT, R93, R102, PT ;  /* 0x000000665d00720c */ /* 0x000fe20003f66070 */
[----:B------:R-:W-:Y:S01]  /*170b0*/  VIADD R106, R115, 0x1 ;  /* 0x00000001736a7836 */ /* 0x000fe20000000000 */
[----:B------:R-:W-:Y:S01]  /*170c0*/  LOP3.LUT R92, R100, 0xffff, RZ, 0xc0, !PT ;  /* 0x0000ffff645c7812 */ /* 0x000fe200078ec0ff */
[----:B------:R-:W-:Y:S01]  /*170d0*/  IMAD R98, R8, R97, R90 ;  /* 0x0000006108627224 */ /* 0x000fe200078e025a */
[----:B------:R-:W-:Y:S01]  /*170e0*/  SHF.R.U32.HI R100, RZ, 0x10, R100 ;  /* 0x00000010ff647819 */ /* 0x000fe20000011664 */
[C---:B------:R-:W-:Y:S01]  /*170f0*/  VIADD R107, R95.reuse, 0x1 ;  /* 0x000000015f6b7836 */ /* 0x040fe20000000000 */
[----:B------:R-:W-:Y:S01]  /*17100*/  @P2 IADD3 R107, PT, PT, R95, RZ, RZ ;  /* 0x000000ff5f6b2210 */ /* 0x000fe20007ffe0ff */
[----:B------:R-:W-:-:S02]  /*17110*/  IMAD.IADD R103, R91, 0x1, R92 ;  /* 0x000000015b677824 */ /* 0x000fc400078e025c */
[----:B------:R-:W-:Y:S02]  /*17120*/  VIADD R90, R104, 0x1 ;  /* 0x00000001685a7836 */ /* 0x000fe40000000000 */
[----:B------:R-:W-:Y:S02]  /*17130*/  @P1 IMAD.MOV R90, RZ, RZ, R104 ;  /* 0x000000ffff5a1224 */ /* 0x000fe400078e0268 */
[----:B------:R-:W-:Y:S02]  /*17140*/  IMAD R102, R98, 0x10000, R103 ;  /* 0x0001000062667824 */ /* 0x000fe400078e0267 */
[----:B------:R-:W-:Y:S02]  /*17150*/  IMAD.IADD R92, R101, 0x1, R90 ;  /* 0x00000001655c7824 */ /* 0x000fe400078e025a */
[----:B------:R-:W-:Y:S01]  /*17160*/  VIADD R95, R107, 0x1 ;  /* 0x000000016b5f7836 */ /* 0x000fe20000000000 */
[----:B------:R-:W-:Y:S01]  /*17170*/  ISETP.GE.U32.AND P1, PT, R102, R91, PT ;  /* 0x0000005b6600720c */ /* 0x000fe20003f26070 */
[----:B------:R-:W-:-:S02]  /*17180*/  @P3 IMAD.MOV R95, RZ, RZ, R107 ;  /* 0x000000ffff5f3224 */ /* 0x000fc400078e026b */
[C---:B------:R-:W-:Y:S02]  /*17190*/  IMAD R103, R7.reuse, R97, RZ ;  /* 0x0000006107677224 */ /* 0x040fe400078e02ff */
[----:B------:R-:W-:Y:S01]  /*171a0*/  @P0 IMAD.MOV R106, RZ, RZ, R115 ;  /* 0x000000ffff6a0224 */ /* 0x000fe200078e0273 */
        /* <DEDUP_REMOVED lines=13> */
[----:B------:R-:W-:Y:S01]  /*17280*/  @P1 IMAD.MOV R107, RZ, RZ, R98 ;  /* 0x000000ffff6b1224 */ /* 0x000fe200078e0262 */
[----:B------:R-:W-:Y:S01]  /*17290*/  ISETP.GE.U32.AND P1, PT, R102, R92, PT ;  /* 0x0000005c6600720c */ /* 0x000fe20003f26070 */
[C---:B------:R-:W-:Y:S02]  /*172a0*/  IMAD R98, R5.reuse, R97, RZ ;  /* 0x0000006105627224 */ /* 0x040fe400078e02ff */
        /* <DEDUP_REMOVED lines=8> */
[----:B------:R-:W-:Y:S01]  /*17330*/  ISETP.GE.U32.AND P0, PT, R95, R96, PT ;  /* 0x000000605f00720c */ /* 0x000fe20003f06070 */
[----:B------:R-:W-:-:S02]  /*17340*/  IMAD R100, R4, R97, R92 ;  /* 0x0000006104647224 */ /* 0x000fc400078e025c */
[----:B------:R-:W-:Y:S02]  /*17350*/  IMAD.IADD R101, R95, 0x1, R104 ;  /* 0x000000015f657824 */ /* 0x000fe400078e0268 */
[----:B------:R-:W-:Y:S02]  /*17360*/  IMAD.IADD R91, R102, 0x1, R91 ;  /* 0x00000001665b7824 */ /* 0x000fe400078e025b */
[----:B------:R-:W-:Y:S02]  /*17370*/  IMAD R105, R100, 0x10000, R101 ;  /* 0x0001000064697824 */ /* 0x000fe400078e0265 */
[----:B------:R-:W-:Y:S02]  /*17380*/  IMAD R92, R66, R88, RZ ;  /* 0x00000058425c7224 */ /* 0x000fe400078e02ff */
[C---:B------:R-:W-:Y:S01]  /*17390*/  VIADD R104, R103.reuse, 0x1 ;  /* 0x0000000167687836 */ /* 0x040fe20000000000 */
[----:B------:R-:W-:Y:S02]  /*173a0*/  @P1 IADD3 R104, PT, PT, R103, RZ, RZ ;  /* 0x000000ff67681210 */ /* 0x000fe40007ffe0ff */
[----:B------:R-:W-:-:S02]  /*173b0*/  ISETP.GE.U32.AND P1, PT, R91, R102, PT ;  /* 0x000000665b00720c */ /* 0x000fc40003f26070 */
[----:B------:R-:W-:Y:S01]  /*173c0*/  ISETP.GE.U32.AND P2, PT, R105, R95, PT ;  /* 0x0000005f6900720c */ /* 0x000fe20003f46070 */
[-C--:B------:R-:W-:Y:S01]  /*173d0*/  IMAD R95, R66, R89.reuse, RZ ;  /* 0x00000059425f7224 */ /* 0x080fe200078e02ff */
[----:B------:R-:W-:Y:S02]  /*173e0*/  LOP3.LUT R101, R92, 0xffff, RZ, 0xc0, !PT ;  /* 0x0000ffff5c657812 */ /* 0x000fe400078ec0ff */
[----:B------:R-:W-:Y:S01]  /*173f0*/  SHF.R.U32.HI R96, RZ, 0x10, R92 ;  /* 0x00000010ff607819 */ /* 0x000fe2000001165c */
[----:B------:R-:W-:Y:S01]  /*17400*/  IMAD R95, R65, R88, R95 ;  /* 0x00000058415f7224 */ /* 0x000fe200078e025f */
[----:B------:R-:W-:Y:S01]  /*17410*/  SHF.R.U32.HI R102, RZ, 0x10, R98 ;  /* 0x00000010ff667819 */ /* 0x000fe20000011662 */
[----:B------:R-:W-:Y:S02]  /*17420*/  IMAD.IADD R98, R101, 0x1, R84 ;  /* 0x0000000165627824 */ /* 0x000fe400078e0254 */
[----:B------:R-:W-:Y:S02]  /*17430*/  IMAD R96, R65, R89, R96 ;  /* 0x0000005941607224 */ /* 0x000fe400078e0260 */
[----:B------:R-:W-:-:S02]  /*17440*/  IMAD R103, R4, R99, R102 ;  /* 0x0000006304677224 */ /* 0x000fc400078e0266 */
[C---:B------:R-:W-:Y:S01]  /*17450*/  IMAD R101, R95.reuse, 0x10000, R98 ;  /* 0x000100005f657824 */ /* 0x040fe200078e0262 */
[----:B------:R-:W-:Y:S01]  /*17460*/  LEA.HI R95, R95, R96, RZ, 0x10 ;  /* 0x000000605f5f7211 */ /* 0x000fe200078f80ff */
[----:B------:R-:W-:Y:S01]  /*17470*/  VIADD R92, R106, 0x1 ;  /* 0x000000016a5c7836 */ /* 0x000fe20000000000 */
[----:B------:R-:W-:Y:S01]  /*17480*/  LEA.HI R103, R100, R103, RZ, 0x10 ;  /* 0x0000006764677211 */ /* 0x000fe200078f80ff */
[C---:B------:R-:W-:Y:S01]  /*17490*/  VIADD R98, R104.reuse, 0x1 ;  /* 0x0000000168627836 */ /* 0x040fe20000000000 */
[----:B------:R-:W-:Y:S01]  /*174a0*/  @P1 IADD3 R98, PT, PT, R104, RZ, RZ ;  /* 0x000000ff68621210 */ /* 0x000fe20007ffe0ff */
[----:B------:R-:W-:Y:S01]  /*174b0*/  @P0 IMAD.MOV R92, RZ, RZ, R106 ;  /* 0x000000ffff5c0224 */ /* 0x000fe200078e026a */
[----:B------:R-:W-:Y:S01]  /*174c0*/  ISETP.GE.U32.AND P0, PT, R101, R84, PT ;  /* 0x000000546500720c */ /* 0x000fe20003f06070 */
[----:B------:R-:W-:Y:S02]  /*174d0*/  VIADD R106, R103, 0x1 ;  /* 0x00000001676a7836 */ /* 0x000fe40000000000 */
[----:B------:R-:W-:-:S02]  /*174e0*/  IMAD.IADD R96, R101, 0x1, R92 ;  /* 0x0000000165607824 */ /* 0x000fc400078e025c */
[----:B------:R-:W-:Y:S02]  /*174f0*/  IMAD.IADD R92, R105, 0x1, R98 ;  /* 0x00000001695c7824 */ /* 0x000fe400078e0262 */
[C---:B------:R-:W-:Y:S01]  /*17500*/  IMAD R100, R3.reuse, R97, RZ ;  /* 0x0000006103647224 */ /* 0x040fe200078e02ff */
[----:B------:R-:W-:Y:S01]  /*17510*/  ISETP.GE.U32.AND P1, PT, R96, R101, PT ;  /* 0x000000656000720c */ /* 0x000fe20003f26070 */
[----:B------:R-:W-:Y:S01]  /*17520*/  @P2 IMAD.MOV R106, RZ, RZ, R103 ;  /* 0x000000ffff6a2224 */ /* 0x000fe200078e0267 */
[----:B------:R-:W-:Y:S01]  /*17530*/  ISETP.GE.U32.AND P2, PT, R92, R105, PT ;  /* 0x000000695c00720c */ /* 0x000fe20003f46070 */
[----:B------:R-:W-:Y:S01]  /*17540*/  IMAD R84, R64, R89, RZ ;  /* 0x0000005940547224 */ /* 0x000fe200078e02ff */
[----:B------:R-:W-:Y:S01]  /*17550*/  LOP3.LUT R103, R100, 0xffff, RZ, 0xc0, !PT ;  /* 0x0000ffff64677812 */ /* 0x000fe200078ec0ff */
[----:B------:R-:W-:Y:S01]  /*17560*/  IMAD R101, R3, R99, RZ ;  /* 0x0000006303657224 */ /* 0x000fe200078e02ff */
[----:B------:R-:W-:Y:S01]  /*17570*/  SHF.R.U32.HI R102, RZ, 0x10, R100 ;  /* 0x00000010ff667819 */ /* 0x000fe20000011664 */
[----:B------:R-:W-:-:S02]  /*17580*/  IMAD R98, R63, R88, R84 ;  /* 0x000000583f627224 */ /* 0x000fc400078e0254 */
[----:B------:R-:W-:Y:S02]  /*17590*/  IMAD R88, R64, R88, RZ ;  /* 0x0000005840587224 */ /* 0x000fe400078e02ff */
[----:B------:R-:W-:Y:S02]  /*175a0*/  IMAD R84, R2, R97, R101 ;  /* 0x0000006102547224 */ /* 0x000fe400078e0265 */
[----:B------:R-:W-:Y:S01]  /*175b0*/  IMAD.IADD R103, R96, 0x1, R103 ;  /* 0x0000000160677824 */ /* 0x000fe200078e0267 */
[----:B------:R-:W-:Y:S01]  /*175c0*/  LOP3.LUT R100, R88, 0xffff, RZ, 0xc0, !PT ;  /* 0x0000ffff58647812 */ /* 0x000fe200078ec0ff */
[----:B------:R-:W-:Y:S01]  /*175d0*/  IMAD R105, R2, R99, R102 ;  /* 0x0000006302697224 */ /* 0x000fe200078e0266 */
[----:B------:R-:W-:Y:S01]  /*175e0*/  SHF.R.U32.HI R88, RZ, 0x10, R88 ;  /* 0x00000010ff587819 */ /* 0x000fe20000011658 */
[----:B------:R-:W-:Y:S02]  /*175f0*/  VIADD R101, R106, 0x1 ;  /* 0x000000016a657836 */ /* 0x000fe40000000000 */
[C---:B------:R-:W-:Y:S01]  /*17600*/  IMAD R102, R84.reuse, 0x10000, R103 ;  /* 0x0001000054667824 */ /* 0x040fe200078e0267 */
[----:B------:R-:W-:Y:S01]  /*17610*/  LEA.HI R105, R84, R105, RZ, 0x10 ;  /* 0x0000006954697211 */ /* 0x000fe200078f80ff */
[----:B------:R-:W-:-:S02]  /*17620*/  @P2 IMAD.MOV R101, RZ, RZ, R106 ;  /* 0x000000ffff652224 */ /* 0x000fc400078e026a */
[C---:B------:R-:W-:Y:S01]  /*17630*/  VIADD R104, R95.reuse, 0x1 ;  /* 0x000000015f687836 */ /* 0x040fe20000000000 */
[----:B------:R-:W-:Y:S01]  /*17640*/  @P0 IADD3 R104, PT, PT, R95, RZ, RZ ;  /* 0x000000ff5f680210 */ /* 0x000fe20007ffe0ff */
[C---:B------:R-:W-:Y:S01]  /*17650*/  IMAD.IADD R95, R102.reuse, 0x1, R101 ;  /* 0x00000001665f7824 */ /* 0x040fe200078e0265 */
[----:B------:R-:W-:Y:S01]  /*17660*/  ISETP.GE.U32.AND P0, PT, R102, R96, PT ;  /* 0x000000606600720c */ /* 0x000fe20003f06070 */
[----:B------:R-:W-:Y:S02]  /*17670*/  IMAD.IADD R101, R100, 0x1, R85 ;  /* 0x0000000164657824 */ /* 0x000fe400078e0255 */
        /* <DEDUP_REMOVED lines=10> */
[----:B------:R-:W-:Y:S01]  /*17720*/  @P0 IMAD.MOV R104, RZ, RZ, R105 ;  /* 0x000000ffff680224 */ /* 0x000fe200078e0269 */
[----:B------:R-:W-:Y:S01]  /*17730*/  ISETP.GE.U32.AND P0, PT, R101, R85, PT ;  /* 0x000000556500720c */ /* 0x000fe20003f06070 */
[----:B------:R-:W-:Y:S02]  /*17740*/  IMAD R102, R82, R97, R102 ;  /* 0x0000006152667224 */ /* 0x000fe400078e0266 */
[----:B------:R-:W-:Y:S02]  /*17750*/  IMAD.IADD R103, R96, 0x1, R103 ;  /* 0x0000000160677824 */ /* 0x000fe400078e0267 */
[C---:B------:R-:W-:Y:S01]  /*17760*/  VIADD R84, R104.reuse, 0x1 ;  /* 0x0000000168547836 */ /* 0x040fe20000000000 */
[----:B------:R-:W-:Y:S01]  /*17770*/  @P1 IADD3 R84, PT, PT, R104, RZ, RZ ;  /* 0x000000ff68541210 */ /* 0x000fe20007ffe0ff */
[----:B------:R-:W-:Y:S01]  /*17780*/  IMAD R89, R63, R89, R88 ;  /* 0x000000593f597224 */ /* 0x000fe200078e0258 */
[----:B------:R-:W-:Y:S01]  /*17790*/  ISETP.GE.U32.AND P1, PT, R96, R101, PT ;  /* 0x000000656000720c */ /* 0x000fe20003f26070 */
[----:B------:R-:W-:-:S02]  /*177a0*/  IMAD R103, R102, 0x10000, R103 ;  /* 0x0001000066677824 */ /* 0x000fc400078e0267 */
[----:B------:R-:W-:Y:S01]  /*177b0*/  IMAD R99, R82, R99, R100 ;  /* 0x0000006352637224 */ /* 0x000fe200078e0264 */
[----:B------:R-:W-:Y:S01]  /*177c0*/  LEA.HI R89, R98, R89, RZ, 0x10 ;  /* 0x0000005962597211 */ /* 0x000fe200078f80ff */
[C---:B------:R-:W-:Y:S01]  /*177d0*/  IMAD.IADD R84, R103.reuse, 0x1, R84 ;  /* 0x0000000167547824 */ /* 0x040fe200078e0254 */
[----:B------:R-:W-:Y:S02]  /*177e0*/  ISETP.GE.U32.AND P2, PT, R103, R96, PT ;  /* 0x000000606700720c */ /* 0x000fe40003f46070 */
[----:B------:R-:W-:Y:S01]  /*177f0*/  LEA.HI R99, R102, R99, RZ, 0x10 ;  /* 0x0000006366637211 */ /* 0x000fe200078f80ff */
[----:B------:R-:W-:Y:S01]  /*17800*/  VIADD R96, R89, 0x1 ;  /* 0x0000000159607836 */ /* 0x000fe20000000000 */
[----:B------:R-:W-:Y:S01]  /*17810*/  ISETP.GE.U32.AND P3, PT, R84, R103, PT ;  /* 0x000000675400720c */ /* 0x000fe20003f66070 */
[----:B------:R-:W-:Y:S01]  /*17820*/  @P0 IMAD.MOV R96, RZ, RZ, R89 ;  /* 0x000000ffff600224 */ /* 0x000fe200078e0259 */
[----:B------:R-:W-:Y:S01]  /*17830*/  ISETP.NE.AND P0, PT, R87, 0x8, PT ;  /* 0x000000085700780c */ /* 0x000fe20003f05270 */
[----:B------:R-:W-:-:S03]  /*17840*/  VIADD R97, R99, 0x1 ;  /* 0x0000000163617836 */ /* 0x000fc60000000000 */
[----:B------:R-:W-:Y:S01]  /*17850*/  IADD3 R85, PT, PT, R96, 0x1, RZ ;  /* 0x0000000160557810 */ /* 0x000fe20007ffe0ff */
[----:B------:R-:W-:Y:S02]  /*17860*/  @P1 IMAD.MOV R85, RZ, RZ, R96 ;  /* 0x000000ffff551224 */ /* 0x000fe400078e0260 */
[----:B------:R-:W-:-:S04]  /*17870*/  @P2 IMAD.MOV R97, RZ, RZ, R99 ;  /* 0x000000ffff612224 */ /* 0x000fc800078e0263 */
[----:B------:R-:W-:Y:S02]  /*17880*/  VIADD R88, R97, 0x1 ;  /* 0x0000000161587836 */ /* 0x000fe40000000000 */
[----:B------:R-:W-:-:S04]  /*17890*/  @P3 IMAD.MOV R88, RZ, RZ, R97 ;  /* 0x000000ffff583224 */ /* 0x000fc800078e0261 */
[----:B------:R-:W-:Y:S01]  /*178a0*/  IMAD.IADD R85, R85, 0x1, R88 ;  /* 0x0000000155557824 */ /* 0x000fe200078e0258 */
[----:B------:R-:W-:Y:S06]  /*178b0*/  @P0 BRA `(.L_x_126) ;  /* 0xffffffec00f40947 */ /* 0x000fec000383ffff */
[----:B------:R-:W-:Y:S05]  /*178c0*/  BSYNC.RECONVERGENT B2 ;  /* 0x0000000000027941 */ /* 0x000fea0003800200 */
.L_x_125:
        /* <DEDUP_REMOVED lines=38> */
.L_x_130:
[----:B------:R-:W-:Y:S05]  /*17b30*/  BSYNC.RELIABLE B3 ;  /* 0x0000000000037941 */ /* 0x000fea0003800100 */
.L_x_129:
        /* <DEDUP_REMOVED lines=41> */
.L_x_128:
[----:B------:R-:W-:Y:S05]  /*17dd0*/  BSYNC.RECONVERGENT B2 ;  /* 0x0000000000027941 */ /* 0x000fea0003800200 */
.L_x_127:
[----:B------:R-:W-:Y:S01]  /*17de0*/  LOP3.LUT R86, R94, 0xffff, RZ, 0xc0, !PT ;  /* 0x0000ffff5e567812 */ /* 0x000fe200078ec0ff */
[----:B------:R-:W-:Y:S01]  /*17df0*/  BSSY.RECONVERGENT B2, `(.L_x_131) ;  /* 0x000011b000027945 */ /* 0x000fe20003800200 */
[----:B------:R-:W-:Y:S02]  /*17e00*/  SHF.R.U32.HI R87, RZ, 0x10, R94 ;  /* 0x00000010ff577819 */ /* 0x000fe4000001165e */
[----:B------:R-:W-:Y:S02]  /*17e10*/  CS2R R100, SRZ ;  /* 0x0000000000647805 */ /* 0x000fe4000001ff00 */
[----:B------:R-:W-:Y:S01]  /*17e20*/  LOP3.LUT R88, R93, 0xffff, RZ, 0xc0, !PT ;  /* 0x0000ffff5d587812 */ /* 0x000fe200078ec0ff */
[----:B------:R-:W-:Y:S01]  /*17e30*/  IMAD.MOV.U32 R106, RZ, RZ, RZ ;  /* 0x000000ffff6a7224 */ /* 0x000fe200078e00ff */
[----:B------:R-:W-:Y:S01]  /*17e40*/  LOP3.LUT R89, R90, 0xffff, RZ, 0xc0, !PT ;  /* 0x0000ffff5a597812 */ /* 0x000fe200078ec0ff */
[----:B------:R-:W-:Y:S01]  /*17e50*/  IMAD.MOV.U32 R111, RZ, RZ, RZ ;  /* 0x000000ffff6f7224 */ /* 0x000fe200078e00ff */
[----:B------:R-:W-:Y:S01]  /*17e60*/  LOP3.LUT R94, R91, 0xffff, RZ, 0xc0, !PT ;  /* 0x0000ffff5b5e7812 */ /* 0x000fe200078ec0ff */
[----:B------:R-:W-:Y:S01]  /*17e70*/  IMAD.MOV.U32 R108, RZ, RZ, RZ ;  /* 0x000000ffff6c7224 */ /* 0x000fe200078e00ff */
[----:B------:R-:W-:Y:S01]  /*17e80*/  SHF.R.U32.HI R96, RZ, 0x10, R91 ;  /* 0x00000010ff607819 */ /* 0x000fe2000001165b */
[----:B------:R-:W-:Y:S01]  /*17e90*/  IMAD.MOV.U32 R91, RZ, RZ, RZ ;  /* 0x000000ffff5b7224 */ /* 0x000fe200078e00ff */
[----:B------:R-:W-:Y:S01]  /*17ea0*/  LOP3.LUT R97, R92, 0xffff, RZ, 0xc0, !PT ;  /* 0x0000ffff5c617812 */ /* 0x000fe200078ec0ff */
[----:B------:R-:W-:Y:S01]  /*17eb0*/  IMAD.MOV.U32 R128, RZ, RZ, RZ ;  /* 0x000000ffff807224 */ /* 0x000fe200078e00ff */
[----:B------:R-:W-:-:S02]  /*17ec0*/  LOP3.LUT R98, R95, 0xffff, RZ, 0xc0, !PT ;  /* 0x0000ffff5f627812 */ /* 0x000fc400078ec0ff */
[----:B------:R-:W-:Y:S02]  /*17ed0*/  LOP3.LUT R99, R84, 0xffff, RZ, 0xc0, !PT ;  /* 0x0000ffff54637812 */ /* 0x000fe400078ec0ff */
[----:B------:R-:W-:Y:S02]  /*17ee0*/  SHF.R.U32.HI R103, RZ, 0x10, R84 ;  /* 0x00000010ff677819 */ /* 0x000fe40000011654 */
[----:B------:R-:W-:Y:S02]  /*17ef0*/  LOP3.LUT R102, R85, 0xffff, RZ, 0xc0, !PT ;  /* 0x0000ffff55667812 */ /* 0x000fe400078ec0ff */
[----:B------:R-:W-:Y:S02]  /*17f00*/  SHF.R.U32.HI R104, RZ, 0x10, R85 ;  /* 0x00000010ff687819 */ /* 0x000fe40000011655 */
[----:B------:R-:W-:Y:S02]  /*17f10*/  CS2R R84, SRZ ;  /* 0x0000000000547805 */ /* 0x000fe4000001ff00 */
[----:B------:R-:W-:-:S02]  /*17f20*/  SHF.R.U32.HI R93, RZ, 0x10, R93 ;  /* 0x00000010ff5d7819 */ /* 0x000fc4000001165d */
[----:B------:R-:W-:Y:S02]  /*17f30*/  SHF.R.U32.HI R90, RZ, 0x10, R90 ;  /* 0x00000010ff5a7819 */ /* 0x000fe4000001165a */
[----:B------:R-:W-:Y:S02]  /*17f40*/  SHF.R.U32.HI R92, RZ, 0x10, R92 ;  /* 0x00000010ff5c7819 */ /* 0x000fe4000001165c */
[----:B------:R-:W-:Y:S02]  /*17f50*/  SHF.R.U32.HI R95, RZ, 0x10, R95 ;  /* 0x00000010ff5f7819 */ /* 0x000fe4000001165f */
[----:B------:R-:W-:-:S07]  /*17f60*/  MOV R105, R31 ;  /* 0x0000001f00697202 */ /* 0x000fce0000000f00 */
.L_x_132:
[----:B------:R0:W2:Y:S01]  /*17f70*/  LDL R109, [R105] ;  /* 0x00000000696d7983 */ /* 0x0000a20000100800 */
[----:B------:R-:W-:Y:S02]  /*17f80*/  VIADD R128, R128, 0x1 ;  /* 0x0000000180807836 */ /* 0x000fe40000000000 */
        /* <DEDUP_REMOVED lines=13> */
[-C--:B------:R-:W-:Y:S01]  /*18060*/  IMAD R115, R87, R109.reuse, R110 ;  /* 0x0000006d57737224 */ /* 0x080fe200078e026e */
[----:B------:R-:W-:Y:S01]  /*18070*/  LOP3.LUT R126, R121, 0xffff, RZ, 0xc0, !PT ;  /* 0x0000ffff797e7812 */ /* 0x000fe200078ec0ff */
[C---:B------:R-:W-:Y:S01]  /*18080*/  IMAD R117, R89.reuse, R109, RZ ;  /* 0x0000006d59757224 */ /* 0x040fe200078e02ff */
[C---:B------:R-:W-:Y:S01]  /*18090*/  LEA R110, R112.reuse, R113, 0x10 ;  /* 0x00000071706e7211 */ /* 0x040fe200078e80ff */
[----:B------:R-:W-:Y:S01]  /*180a0*/  IMAD R113, R89, R107, RZ ;  /* 0x0000006b59717224 */ /* 0x000fe200078e02ff */
[----:B------:R-:W-:Y:S01]  /*180b0*/  LEA.HI R115, R112, R115, RZ, 0x10 ;  /* 0x0000007370737211 */ /* 0x000fe200078f80ff */
[-C--:B------:R-:W-:Y:S01]  /*180c0*/  IMAD R112, R88, R109.reuse, RZ ;  /* 0x0000006d58707224 */ /* 0x080fe200078e02ff */
[----:B------:R-:W-:Y:S01]  /*180d0*/  SHF.R.U32.HI R121, RZ, 0x10, R121 ;  /* 0x00000010ff797819 */ /* 0x000fe20000011679 */
[----:B------:R-:W-:Y:S01]  /*180e0*/  IMAD R122, R94, R109, RZ ;  /* 0x0000006d5e7a7224 */ /* 0x000fe200078e02ff */
[----:B------:R-:W-:Y:S01]  /*180f0*/  LOP3.LUT R119, R113, 0xffff, RZ, 0xc0, !PT ;  /* 0x0000ffff71777812 */ /* 0x000fe200078ec0ff */
[-C--:B------:R-:W-:Y:S01]  /*18100*/  IMAD R112, R93, R107.reuse, R112 ;  /* 0x0000006b5d707224 */ /* 0x080fe200078e0270 */
[----:B------:R-:W-:Y:S01]  /*18110*/  SHF.R.U32.HI R120, RZ, 0x10, R113 ;  /* 0x00000010ff787819 */ /* 0x000fe20000011671 */
[----:B------:R-:W-:Y:S01]  /*18120*/  IMAD.IADD R113, R116, 0x1, R111 ;  /* 0x0000000174717824 */ /* 0x000fe200078e026f */
[----:B------:R-:W-:Y:S01]  /*18130*/  ISETP.GE.U32.AND P0, PT, R110, R108, PT ;  /* 0x0000006c6e00720c */ /* 0x000fe20003f06070 */
[----:B------:R-:W-:-:S02]  /*18140*/  IMAD R118, R90, R107, R117 ;  /* 0x0000006b5a767224 */ /* 0x000fc400078e0275 */
[-C--:B------:R-:W-:Y:S02]  /*18150*/  IMAD R117, R93, R109.reuse, R114 ;  /* 0x0000006d5d757224 */ /* 0x080fe400078e0272 */
[----:B------:R-:W-:Y:S02]  /*18160*/  IMAD R127, R96, R109, R121 ;  /* 0x0000006d607f7224 */ /* 0x000fe400078e0279 */
[----:B------:R-:W-:Y:S02]  /*18170*/  IMAD R121, R112, 0x10000, R113 ;  /* 0x0001000070797824 */ /* 0x000fe400078e0271 */
[----:B------:R-:W-:Y:S01]  /*18180*/  IMAD R124, R96, R107, R122 ;  /* 0x0000006b607c7224 */ /* 0x000fe200078e027a */
[----:B------:R-:W-:Y:S01]  /*18190*/  LEA.HI R122, R112, R117, RZ, 0x10 ;  /* 0x00000075707a7211 */ /* 0x000fe200078f80ff */
[----:B------:R-:W-:Y:S01]  /*181a0*/  IMAD.IADD R119, R119, 0x1, R106 ;  /* 0x0000000177777824 */ /* 0x000fe200078e026a */
[----:B------:R-:W-:Y:S01]  /*181b0*/  ISETP.GE.U32.AND P6, PT, R121, R111, PT ;  /* 0x0000006f7900720c */ /* 0x000fe20003fc6070 */
[----:B------:R-:W-:-:S02]  /*181c0*/  IMAD R113, R97, R107, RZ ;  /* 0x0000006b61717224 */ /* 0x000fc400078e02ff */
[----:B------:R-:W-:Y:S02]  /*181d0*/  IMAD.IADD R125, R126, 0x1, R101 ;  /* 0x000000017e7d7824 */ /* 0x000fe400078e0265 */
[----:B------:R-:W-:Y:S02]  /*181e0*/  IMAD R114, R98, R107, RZ ;  /* 0x0000006b62727224 */ /* 0x000fe400078e02ff */
[----:B------:R-:W-:Y:S01]  /*181f0*/  IMAD R123, R90, R109, R120 ;  /* 0x0000006d5a7b7224 */ /* 0x000fe200078e0278 */
[----:B------:R-:W-:Y:S01]  /*18200*/  LEA.HI R120, R124, R127, RZ, 0x10 ;  /* 0x0000007f7c787211 */ /* 0x000fe200078f80ff */
[----:B------:R-:W-:Y:S01]  /*18210*/  IMAD R117, R118, 0x10000, R119 ;  /* 0x0001000076757824 */ /* 0x000fe200078e0277 */
[----:B------:R-:W-:Y:S01]  /*18220*/  LOP3.LUT R119, R113, 0xffff, RZ, 0xc0, !PT ;  /* 0x0000ffff71777812 */ /* 0x000fe200078ec0ff */
[----:B------:R-:W-:Y:S01]  /*18230*/  IMAD R112, R124, 0x10000, R125 ;  /* 0x000100007c707824 */ /* 0x000fe200078e027d */
[----:B------:R-:W-:Y:S01]  /*18240*/  SHF.R.U32.HI R113, RZ, 0x10, R113 ;  /* 0x00000010ff717819 */ /* 0x000fe20000011671 */
[-C--:B------:R-:W-:Y:S01]  /*18250*/  IMAD R108, R97, R109.reuse, RZ ;  /* 0x0000006d616c7224 */ /* 0x080fe200078e02ff */
[----:B------:R-:W-:Y:S01]  /*18260*/  LOP3.LUT R124, R114, 0xffff, RZ, 0xc0, !PT ;  /* 0x0000ffff727c7812 */ /* 0x000fe200078ec0ff */
[----:B------:R-:W-:Y:S01]  /*18270*/  IMAD R116, R98, R109, RZ ;  /* 0x0000006d62747224 */ /* 0x000fe200078e02ff */
[----:B------:R-:W-:Y:S01]  /*18280*/  IADD3 R119, PT, PT, R119, R100, RZ ;  /* 0x0000006477777210 */ /* 0x000fe20007ffe0ff */
[----:B------:R-:W-:Y:S01]  /*18290*/  IMAD R108, R92, R107, R108 ;  /* 0x0000006b5c6c7224 */ /* 0x000fe200078e026c */
[----:B------:R-:W-:Y:S01]  /*182a0*/  LEA.HI R118, R118, R123, RZ, 0x10 ;  /* 0x0000007b76767211 */ /* 0x000fe200078f80ff */
[----:B------:R-:W-:Y:S01]  /*182b0*/  IMAD R113, R92, R109, R113 ;  /* 0x0000006d5c717224 */ /* 0x000fe200078e0271 */
[----:B------:R-:W-:Y:S01]  /*182c0*/  SHF.R.U32.HI R114, RZ, 0x10, R114 ;  /* 0x00000010ff727819 */ /* 0x000fe20000011672 */
[----:B------:R-:W-:Y:S01]  /*182d0*/  IMAD.IADD R125, R124, 0x1, R91 ;  /* 0x000000017c7d7824 */ /* 0x000fe200078e025b */
[----:B------:R-:W-:Y:S01]  /*182e0*/  ISETP.GE.U32.AND P5, PT, R117, R106, PT ;  /* 0x0000006a7500720c */ /* 0x000fe20003fa6070 */
[----:B------:R-:W-:Y:S01]  /*182f0*/  IMAD R124, R110, R81, RZ ;  /* 0x000000516e7c7224 */ /* 0x000fe200078e02ff */
[C---:B------:R-:W-:Y:S01]  /*18300*/  LEA.HI R123, R108.reuse, R113, RZ, 0x10 ;  /* 0x000000716c7b7211 */ /* 0x040fe200078f80ff */
[----:B------:R-:W-:Y:S01]  /*18310*/  IMAD R119, R108, 0x10000, R119 ;  /* 0x000100006c777824 */ /* 0x000fe200078e0277 */
[----:B------:R-:W-:Y:S01]  /*18320*/  ISETP.GE.U32.AND P2, PT, R112, R101, PT ;  /* 0x000000657000720c */ /* 0x000fe20003f46070 */
[C---:B------:R-:W-:Y:S01]  /*18330*/  IMAD R116, R95.reuse, R107, R116 ;  /* 0x0000006b5f747224 */ /* 0x040fe200078e0274 */
[----:B------:R-:W-:Y:S01]  /*18340*/  LOP3.LUT R113, R124, 0xffff, RZ, 0xc0, !PT ;  /* 0x0000ffff7c717812 */ /* 0x000fe200078ec0ff */
[----:B------:R-:W-:Y:S01]  /*18350*/  IMAD R127, R95, R109, R114 ;  /* 0x0000006d5f7f7224 */ /* 0x000fe200078e0272 */
[----:B------:R-:W-:Y:S01]  /*18360*/  ISETP.GE.U32.AND P1, PT, R119, R100, PT ;  /* 0x000000647700720c */ /* 0x000fe20003f26070 */
[----:B------:R-:W-:-:S02]  /*18370*/  IMAD R114, R116, 0x10000, R125 ;  /* 0x0001000074727824 */ /* 0x000fc400078e027d */
[----:B------:R-:W-:Y:S01]  /*18380*/  VIADD R108, R115, 0x1 ;  /* 0x00000001736c7836 */ /* 0x000fe20000000000 */
[----:B------:R-:W-:Y:S01]  /*18390*/  LEA.HI R116, R116, R127, RZ, 0x10 ;  /* 0x0000007f74747211 */ /* 0x000fe200078f80ff */
[----:B------:R-:W-:Y:S01]  /*183a0*/  @P0 IMAD.MOV R108, RZ, RZ, R115 ;  /* 0x000000ffff6c0224 */ /* 0x000fe200078e0273 */
[----:B------:R-:W-:Y:S01]  /*183b0*/  SHF.R.U32.HI R115, RZ, 0x10, R124 ;  /* 0x00000010ff737819 */ /* 0x000fe2000001167c */
[----:B------:R-:W-:Y:S01]  /*183c0*/  IMAD R100, R80, R113, RZ ;  /* 0x0000007150647224 */ /* 0x000fe200078e02ff */
[----:B------:R-:W-:Y:S01]  /*183d0*/  ISETP.GE.U32.AND P0, PT, R114, R91, PT ;  /* 0x0000005b7200720c */ /* 0x000fe20003f06070 */
[----:B------:R-:W-:Y:S02]  /*183e0*/  IMAD.IADD R108, R121, 0x1, R108 ;  /* 0x00000001796c7824 */ /* 0x000fe400078e026c */
[----:B------:R-:W-:Y:S01]  /*183f0*/  IMAD R106, R80, R115, RZ ;  /* 0x00000073506a7224 */ /* 0x000fe200078e02ff */
[----:B------:R-:W-:Y:S01]  /*18400*/  LOP3.LUT R91, R100, 0xffff, RZ, 0xc0, !PT ;  /* 0x0000ffff645b7812 */ /* 0x000fe200078ec0ff */
[----:B------:R-:W-:Y:S01]  /*18410*/  IMAD R111, R50, R113, RZ ;  /* 0x00000071326f7224 */ /* 0x000fe200078e02ff */
[----:B------:R-:W-:Y:S01]  /*18420*/  ISETP.GE.U32.AND P4, PT, R108, R121, PT ;  /* 0x000000796c00720c */ /* 0x000fe20003f86070 */
[----:B------:R-:W-:Y:S01]  /*18430*/  IMAD R106, R51, R113, R106 ;  /* 0x00000071336a7224 */ /* 0x000fe200078e026a */
[----:B------:R-:W-:Y:S01]  /*18440*/  IADD3 R91, PT, PT, R110, R91, RZ ;  /* 0x0000005b6e5b7210 */ /* 0x000fe20007ffe0ff */
[----:B------:R-:W-:Y:S01]  /*18450*/  IMAD R124, R50, R115, RZ ;  /* 0x00000073327c7224 */ /* 0x000fe200078e02ff */
[----:B------:R-:W-:Y:S01]  /*18460*/  LOP3.LUT R101, R111, 0xffff, RZ, 0xc0, !PT ;  /* 0x0000ffff6f657812 */ /* 0x000fe200078ec0ff */
[----:B------:R-:W-:Y:S01]  /*18470*/  VIADD R125, R122, 0x1 ;  /* 0x000000017a7d7836 */ /* 0x000fe20000000000 */
[----:B------:R-:W-:Y:S01]  /*18480*/  SHF.R.U32.HI R100, RZ, 0x10, R100 ;  /* 0x00000010ff647819 */ /* 0x000fe20000011664 */
[----:B------:R-:W-:-:S02]  /*18490*/  IMAD R91, R106, 0x10000, R91 ;  /* 0x000100006a5b7824 */ /* 0x000fc400078e025b */
[----:B------:R-:W-:Y:S02]  /*184a0*/  @P6 IMAD.MOV R125, RZ, RZ, R122 ;  /* 0x000000ffff7d6224 */ /* 0x000fe400078e027a */
[----:B------:R-:W-:Y:S01]  /*184b0*/  IMAD.IADD R121, R108, 0x1, R101 ;  /* 0x000000016c797824 */ /* 0x000fe200078e0265 */
[----:B------:R-:W-:Y:S01]  /*184c0*/  ISETP.GE.U32.AND P3, PT, R91, R110, PT ;  /* 0x0000006e5b00720c */ /* 0x000fe20003f66070 */
[----:B------:R-:W-:Y:S01]  /*184d0*/  IMAD R124, R49, R113, R124 ;  /* 0x00000071317c7224 */ /* 0x000fe200078e027c */
[----:B------:R-:W-:Y:S01]  /*184e0*/  SHF.R.U32.HI R110, RZ, 0x10, R111 ;  /* 0x00000010ff6e7819 */ /* 0x000fe2000001166f */
[----:B------:R-:W-:Y:S01]  /*184f0*/  IMAD R101, R51, R115, R100 ;  /* 0x0000007333657224 */ /* 0x000fe200078e0264 */
[----:B------:R-:W-:Y:S01]  /*18500*/  IADD3 R100, PT, PT, R125, 0x1, RZ ;  /* 0x000000017d647810 */ /* 0x000fe20007ffe0ff */
[----:B------:R-:W-:Y:S02]  /*18510*/  IMAD R121, R124, 0x10000, R121 ;  /* 0x000100007c797824 */ /* 0x000fe400078e0279 */
[----:B------:R-:W-:Y:S01]  /*18520*/  @P4 IMAD.MOV R100, RZ, RZ, R125 ;  /* 0x000000ffff644224 */ /* 0x000fe200078e027d */
[----:B------:R-:W-:Y:S01]  /*18530*/  LEA.HI R101, R106, R101, RZ, 0x10 ;  /* 0x000000656a657211 */ /* 0x000fe200078f80ff */
[----:B------:R-:W-:Y:S01]  /*18540*/  VIADD R122, R118, 0x1 ;  /* 0x00000001767a7836 */ /* 0x000fe20000000000 */
[----:B------:R-:W-:Y:S01]  /*18550*/  ISETP.GE.U32.AND P6, PT, R121, R108, PT ;  /* 0x0000006c7900720c */ /* 0x000fe20003fc6070 */
[----:B------:R-:W-:-:S02]  /*18560*/  IMAD.IADD R100, R117, 0x1, R100 ;  /* 0x0000000175647824 */ /* 0x000fc400078e0264 */
[----:B------:R-:W-:Y:S02]  /*18570*/  VIADD R108, R101, 0x1 ;  /* 0x00000001656c7836 */ /* 0x000fe40000000000 */
[----:B------:R-:W-:Y:S02]  /*18580*/  @P5 IMAD.MOV R122, RZ, RZ, R118 ;  /* 0x000000ffff7a5224 */ /* 0x000fe400078e0276 */
[C---:B------:R-:W-:Y:S01]  /*18590*/  VIADD R118, R120.reuse, 0x1 ;  /* 0x0000000178767836 */ /* 0x040fe20000000000 */
[----:B------:R-:W-:Y:S01]  /*185a0*/  @P2 IADD3 R118, PT, PT, R120, RZ, RZ ;  /* 0x000000ff78762210 */ /* 0x000fe20007ffe0ff */
[----:B------:R-:W-:Y:S01]  /*185b0*/  @P3 IMAD.MOV R108, RZ, RZ, R101 ;  /* 0x000000ffff6c3224 */ /* 0x000fe200078e0265 */
[----:B------:R-:W-:Y:S01]  /*185c0*/  ISETP.GE.U32.AND P2, PT, R100, R117, PT ;  /* 0x000000756400720c */ /* 0x000fe20003f46070 */
[----:B------:R-:W-:Y:S02]  /*185d0*/  IMAD R91, R49, R115, R110 ;  /* 0x00000073315b7224 */ /* 0x000fe400078e026e */
[----:B------:R-:W-:-:S02]  /*185e0*/  IMAD.IADD R108, R121, 0x1, R108 ;  /* 0x00000001796c7824 */ /* 0x000fc400078e026c */
[----:B------:R-:W-:Y:S01]  /*185f0*/  IMAD R101, R48, R113, RZ ;  /* 0x0000007130657224 */ /* 0x000fe200078e02ff */
[----:B------:R-:W-:Y:S01]  /*18600*/  LEA.HI R91, R124, R91, RZ, 0x10 ;  /* 0x0000005b7c5b7211 */ /* 0x000fe200078f80ff */
[----:B------:R-:W-:Y:S01]  /*18610*/  IMAD R106, R48, R115, RZ ;  /* 0x00000073306a7224 */ /* 0x000fe200078e02ff */
[----:B------:R-:W-:Y:S01]  /*18620*/  ISETP.GE.U32.AND P3, PT, R108, R121, PT ;  /* 0x000000796c00720c */ /* 0x000fe20003f66070 */
[----:B------:R-:W-:Y:S01]  /*18630*/  VIADD R120, R123, 0x1 ;  /* 0x000000017b787836 */ /* 0x000fe20000000000 */
[----:B------:R-:W-:Y:S01]  /*18640*/  LOP3.LUT R111, R101, 0xffff, RZ, 0xc0, !PT ;  /* 0x0000ffff656f7812 */ /* 0x000fe200078ec0ff */
[----:B------:R-:W-:Y:S01]  /*18650*/  VIADD R124, R91, 0x1 ;  /* 0x000000015b7c7836 */ /* 0x000fe20000000000 */
[----:B------:R-:W-:Y:S01]  /*18660*/  SHF.R.U32.HI R101, RZ, 0x10, R101 ;  /* 0x00000010ff657819 */ /* 0x000fe20000011665 */
[----:B------:R-:W-:Y:S02]  /*18670*/  @P6 IMAD.MOV R124, RZ, RZ, R91 ;  /* 0x000000ffff7c6224 */ /* 0x000fe400078e025b */
[----:B------:R-:W-:-:S02]  /*18680*/  VIADD R91, R122, 0x1 ;  /* 0x000000017a5b7836 */ /* 0x000fc40000000000 */
[----:B------:R-:W-:Y:S01]  /*18690*/  @P2 IMAD.MOV R91, RZ, RZ, R122 ;  /* 0x000000ffff5b2224 */ /* 0x000fe200078e027a */
[----:B------:R-:W-:Y:S01]  /*186a0*/  IADD3 R122, PT, PT, R116, 0x1, RZ ;  /* 0x00000001747a7810 */ /* 0x000fe20007ffe0ff */
[----:B------:R-:W-:Y:S02]  /*186b0*/  IMAD R106, R10, R113, R106 ;  /* 0x000000710a6a7224 */ /* 0x000fe400078e026a */
[----:B------:R-:W-:Y:S01]  /*186c0*/  IMAD.IADD R117, R100, 0x1, R111 ;  /* 0x0000000164757824 */ /* 0x000fe200078e026f */
[----:B------:R-:W-:Y:S01]  /*186d0*/  IADD3 R111, PT, PT, R124, 0x1, RZ ;  /* 0x000000017c6f7810 */ /* 0x000fe20007ffe0ff */
[----:B------:R-:W-:Y:S02]  /*186e0*/  IMAD.IADD R91, R112, 0x1, R91 ;  /* 0x00000001705b7824 */ /* 0x000fe400078e025b */
[----:B------:R-:W-:Y:S02]  /*186f0*/  IMAD R110, R106, 0x10000, R117 ;  /* 0x000100006a6e7824 */ /* 0x000fe400078e0275 */
[----:B------:R-:W-:-:S02]  /*18700*/  @P3 IMAD.MOV R111, RZ, RZ, R124 ;  /* 0x000000ffff6f3224 */ /* 0x000fc400078e027c */
[----:B------:R-:W-:Y:S01]  /*18710*/  @P1 IMAD.MOV R120, RZ, RZ, R123 ;  /* 0x000000ffff781224 */ /* 0x000fe200078e027b */
[----:B------:R-:W-:Y:S01]  /*18720*/  ISETP.GE.U32.AND P1, PT, R91, R112, PT ;  /* 0x000000705b00720c */ /* 0x000fe20003f26070 */
[C---:B------:R-:W-:Y:S01]  /*18730*/  IMAD.IADD R111, R110.reuse, 0x1, R111 ;  /* 0x000000016e6f7824 */ /* 0x040fe200078e026f */
[----:B------:R-:W-:Y:S01]  /*18740*/  ISETP.GE.U32.AND P2, PT, R110, R100, PT ;  /* 0x000000646e00720c */ /* 0x000fe20003f46070 */
[----:B------:R-:W-:Y:S02]  /*18750*/  IMAD R101, R10, R115, R101 ;  /* 0x000000730a657224 */ /* 0x000fe400078e0265 */
[----:B------:R-:W-:Y:S01]  /*18760*/  IMAD R117, R9, R113, RZ ;  /* 0x0000007109757224 */ /* 0x000fe200078e02ff */
[----:B------:R-:W-:Y:S01]  /*18770*/  ISETP.GE.U32.AND P3, PT, R111, R110, PT ;  /* 0x0000006e6f00720c */ /* 0x000fe20003f66070 */
[----:B------:R-:W-:Y:S01]  /*18780*/  IMAD R100, R9, R115, RZ ;  /* 0x0000007309647224 */ /* 0x000fe200078e02ff */
[----:B------:R-:W-:Y:S01]  /*18790*/  LEA.HI R101, R106, R101, RZ, 0x10 ;  /* 0x000000656a657211 */ /* 0x000fe200078f80ff */
[----:B------:R-:W-:Y:S01]  /*187a0*/  @P0 IMAD.MOV R122, RZ, RZ, R116 ;  /* 0x000000ffff7a0224 */ /* 0x000fe200078e0274 */
[----:B------:R-:W-:Y:S01]  /*187b0*/  LOP3.LUT R106, R117, 0xffff, RZ, 0xc0, !PT ;  /* 0x0000ffff756a7812 */ /* 0x000fe200078ec0ff */
[----:B------:R-:W-:Y:S01]  /*187c0*/  IMAD R110, R8, R113, R100 ;  /* 0x00000071086e7224 */ /* 0x000fe200078e0264 */
[----:B------:R-:W-:Y:S01]  /*187d0*/  SHF.R.U32.HI R117, RZ, 0x10, R117 ;  /* 0x00000010ff757819 */ /* 0x000fe20000011675 */
[C---:B------:R-:W-:Y:S01]  /*187e0*/  VIADD R100, R118.reuse, 0x1 ;  /* 0x0000000176647836 */ /* 0x040fe20000000000 */
[----:B------:R-:W-:Y:S01]  /*187f0*/  @P1 IADD3 R100, PT, PT, R118, RZ, RZ ;  /* 0x000000ff76641210 */ /* 0x000fe20007ffe0ff */
[----:B------:R-:W-:-:S02]  /*18800*/  VIADD R112, R101, 0x1 ;  /* 0x0000000165707836 */ /* 0x000fc40000000000 */
[----:B------:R-:W-:Y:S02]  /*18810*/  IMAD.IADD R121, R91, 0x1, R106 ;  /* 0x000000015b797824 */ /* 0x000fe400078e026a */
[----:B------:R-:W-:Y:S02]  /*18820*/  @P2 IMAD.MOV R112, RZ, RZ, R101 ;  /* 0x000000ffff702224 */ /* 0x000fe400078e0265 */
[----:B------:R-:W-:Y:S02]  /*18830*/  IMAD.IADD R100, R119, 0x1, R100 ;  /* 0x0000000177647824 */ /* 0x000fe400078e0264 */
[----:B------:R-:W-:Y:S02]  /*18840*/  IMAD R121, R110, 0x10000, R121 ;  /* 0x000100006e797824 */ /* 0x000fe400078e0279 */
[----:B------:R-:W-:Y:S01]  /*18850*/  VIADD R106, R112, 0x1 ;  /* 0x00000001706a7836 */ /* 0x000fe20000000000 */
[----:B------:R-:W-:Y:S01]  /*18860*/  ISETP.GE.U32.AND P0, PT, R100, R119, PT ;  /* 0x000000776400720c */ /* 0x000fe20003f06070 */
[----:B------:R-:W-:Y:S01]  /*18870*/  IMAD R101, R7, R113, RZ ;  /* 0x0000007107657224 */ /* 0x000fe200078e02ff */
[----:B------:R-:W-:Y:S01]  /*18880*/  ISETP.GE.U32.AND P1, PT, R121, R91, PT ;  /* 0x0000005b7900720c */ /* 0x000fe20003f26070 */
[----:B------:R-:W-:-:S02]  /*18890*/  @P3 IMAD.MOV R106, RZ, RZ, R112 ;  /* 0x000000ffff6a3224 */ /* 0x000fc400078e0270 */
        /* <DEDUP_REMOVED lines=13> */
[----:B------:R-:W-:Y:S01]  /*18970*/  @P0 IMAD.MOV R91, RZ, RZ, R120 ;  /* 0x000000ffff5b0224 */ /* 0x000fe200078e0278 */
[----:B------:R-:W-:Y:S01]  /*18980*/  ISETP.GE.U32.AND P1, PT, R112, R100, PT ;  /* 0x000000647000720c */ /* 0x000fe20003f26070 */
[----:B------:R-:W-:Y:S02]  /*18990*/  IMAD R117, R6, R115, R101 ;  /* 0x0000007306757224 */ /* 0x000fe400078e0265 */
[----:B------:R-:W-:Y:S02]  /*189a0*/  IMAD R116, R5, R113, RZ ;  /* 0x0000007105747224 */ /* 0x000fe400078e02ff */
[C---:B------:R-:W-:Y:S01]  /*189b0*/  VIADD R101, R121.reuse, 0x1 ;  /* 0x0000000179657836 */ /* 0x040fe20000000000 */
[----:B------:R-:W-:Y:S01]  /*189c0*/  @P2 IADD3 R101, PT, PT, R121, RZ, RZ ;  /* 0x000000ff79652210 */ /* 0x000fe20007ffe0ff */
[----:B------:R-:W-:Y:S01]  /*189d0*/  IMAD.IADD R91, R114, 0x1, R91 ;  /* 0x00000001725b7824 */ /* 0x000fe200078e025b */
[----:B------:R-:W-:Y:S01]  /*189e0*/  LEA.HI R117, R110, R117, RZ, 0x10 ;  /* 0x000000756e757211 */ /* 0x000fe200078f80ff */
[----:B------:R-:W-:Y:S01]  /*189f0*/  IMAD R100, R5, R115, RZ ;  /* 0x0000007305647224 */ /* 0x000fe200078e02ff */
[----:B------:R-:W-:Y:S01]  /*18a00*/  LOP3.LUT R120, R116, 0xffff, RZ, 0xc0, !PT ;  /* 0x0000ffff74787812 */ /* 0x000fe200078ec0ff */
[----:B------:R-:W-:Y:S01]  /*18a10*/  IMAD.IADD R101, R112, 0x1, R101 ;  /* 0x0000000170657824 */ /* 0x000fe200078e0265 */
[----:B------:R-:W-:Y:S01]  /*18a20*/  ISETP.GE.U32.AND P0, PT, R91, R114, PT ;  /* 0x000000725b00720c */ /* 0x000fe20003f06070 */
[----:B------:R-:W-:Y:S01]  /*18a30*/  IMAD R118, R4, R113, R100 ;  /* 0x0000007104767224 */ /* 0x000fe200078e0264 */
[----:B------:R-:W-:Y:S01]  /*18a40*/  SHF.R.U32.HI R116, RZ, 0x10, R116 ;  /* 0x00000010ff747819 */ /* 0x000fe20000011674 */
[----:B------:R-:W-:-:S02]  /*18a50*/  VIADD R114, R117, 0x1 ;  /* 0x0000000175727836 */ /* 0x000fc40000000000 */
[----:B------:R-:W-:Y:S02]  /*18a60*/  IMAD.IADD R119, R91, 0x1, R120 ;  /* 0x000000015b777824 */ /* 0x000fe400078e0278 */
        /* <DEDUP_REMOVED lines=12> */
[C---:B------:R-:W-:Y:S01]  /*18b30*/  VIADD R91, R122.reuse, 0x1 ;  /* 0x000000017a5b7836 */ /* 0x040fe20000000000 */
[----:B------:R-:W-:Y:S01]  /*18b40*/  @P0 IADD3 R91, PT, PT, R122, RZ, RZ ;  /* 0x000000ff7a5b0210 */ /* 0x000fe20007ffe0ff */
[----:B------:R-:W-:Y:S02]  /*18b50*/  IMAD R119, R103, R109, R100 ;  /* 0x0000006d67777224 */ /* 0x000fe400078e0264 */
        /* <DEDUP_REMOVED lines=11> */
[----:B------:R-:W-:Y:S01]  /*18c10*/  IMAD R84, R102, R109, RZ ;  /* 0x0000006d66547224 */ /* 0x000fe200078e02ff */
[----:B------:R-:W-:Y:S01]  /*18c20*/  ISETP.GE.U32.AND P2, PT, R100, R121, PT ;  /* 0x000000796400720c */ /* 0x000fe20003f46070 */
[----:B------:R-:W-:Y:S01]  /*18c30*/  IMAD R114, R3, R115, RZ ;  /* 0x0000007303727224 */ /* 0x000fe200078e02ff */
[----:B------:R-:W-:Y:S01]  /*18c40*/  SHF.R.U32.HI R116, RZ, 0x10, R91 ;  /* 0x00000010ff747819 */ /* 0x000fe2000001165b */
[----:B------:R-:W-:Y:S01]  /*18c50*/  IMAD R112, R104, R107, R84 ;  /* 0x0000006b68707224 */ /* 0x000fe200078e0254 */
[----:B------:R-:W-:Y:S01]  /*18c60*/  LOP3.LUT R91, R91, 0xffff, RZ, 0xc0, !PT ;  /* 0x0000ffff5b5b7812 */ /* 0x000fe200078ec0ff */
        /* <DEDUP_REMOVED lines=10> */
[----:B------:R-:W-:-:S02]  /*18d10*/  VIADD R118, R119, 0x1 ;  /* 0x0000000177767836 */ /* 0x000fc40000000000 */
[----:B------:R-:W-:Y:S01]  /*18d20*/  @P0 IMAD.MOV R118, RZ, RZ, R119 ;  /* 0x000000ffff760224 */ /* 0x000fe200078e0277 */
[C---:B------:R-:W-:Y:S01]  /*18d30*/  ISETP.GE.U32.AND P0, PT, R116.reuse, R110, PT ;  /* 0x0000006e7400720c */ /* 0x040fe20003f06070 */
[----:B------:R-:W-:Y:S02]  /*18d40*/  IMAD.IADD R91, R116, 0x1, R91 ;  /* 0x00000001745b7824 */ /* 0x000fe400078e025b */
[----:B------:R-:W-:Y:S01]  /*18d50*/  IMAD.IADD R117, R114, 0x1, R85 ;  /* 0x0000000172757824 */ /* 0x000fe200078e0255 */
[----:B------:R-:W-:Y:S01]  /*18d60*/  IADD3 R84, PT, PT, R118, 0x1, RZ ;  /* 0x0000000176547810 */ /* 0x000fe20007ffe0ff */
[----:B------:R-:W-:Y:S02]  /*18d70*/  IMAD R114, R83, R113, RZ ;  /* 0x0000007153727224 */ /* 0x000fe400078e02ff */
[----:B------:R-:W-:Y:S01]  /*18d80*/  @P1 IMAD.MOV R84, RZ, RZ, R118 ;  /* 0x000000ffff541224 */ /* 0x000fe200078e0276 */
[----:B------:R-:W-:Y:S01]  /*18d90*/  ISETP.GE.U32.AND P1, PT, R91, R116, PT ;  /* 0x000000745b00720c */ /* 0x000fe20003f26070 */
[----:B------:R-:W-:Y:S01]  /*18da0*/  IMAD R117, R112, 0x10000, R117 ;  /* 0x0001000070757824 */ /* 0x000fe200078e0275 */
[----:B------:R-:W-:Y:S01]  /*18db0*/  LOP3.LUT R119, R114, 0xffff, RZ, 0xc0, !PT ;  /* 0x0000ffff72777812 */ /* 0x000fe200078ec0ff */
[----:B------:R-:W-:Y:S01]  /*18dc0*/  IMAD R116, R83, R115, RZ ;  /* 0x0000007353747224 */ /* 0x000fe200078e02ff */
[----:B------:R-:W-:Y:S01]  /*18dd0*/  SHF.R.U32.HI R114, RZ, 0x10, R114 ;  /* 0x00000010ff727819 */ /* 0x000fe20000011672 */
[----:B------:R-:W-:-:S02]  /*18de0*/  IMAD.IADD R110, R117, 0x1, R84 ;  /* 0x00000001756e7824 */ /* 0x000fc400078e0254 */
[C---:B------:R-:W-:Y:S01]  /*18df0*/  VIADD R118, R121.reuse, 0x1 ;  /* 0x0000000179767836 */ /* 0x040fe20000000000 */
[----:B------:R-:W-:Y:S01]  /*18e00*/  @P0 IADD3 R118, PT, PT, R121, RZ, RZ ;  /* 0x000000ff79760210 */ /* 0x000fe20007ffe0ff */
[----:B------:R-:W-:Y:S01]  /*18e10*/  IMAD R116, R82, R113, R116 ;  /* 0x0000007152747224 */ /* 0x000fe200078e0274 */
[----:B------:R-:W-:Y:S01]  /*18e20*/  ISETP.GE.U32.AND P0, PT, R117, R85, PT ;  /* 0x000000557500720c */ /* 0x000fe20003f06070 */
[----:B------:R-:W-:Y:S02]  /*18e30*/  IMAD.IADD R119, R110, 0x1, R119 ;  /* 0x000000016e777824 */ /* 0x000fe400078e0277 */
[----:B------:R-:W-:Y:S02]  /*18e40*/  VIADD R84, R118, 0x1 ;  /* 0x0000000176547836 */ /* 0x000fe40000000000 */
[----:B------:R-:W-:Y:S02]  /*18e50*/  IMAD R119, R116, 0x10000, R119 ;  /* 0x0001000074777824 */ /* 0x000fe400078e0277 */
[----:B------:R-:W-:-:S02]  /*18e60*/  IMAD R107, R104, R109, R107 ;  /* 0x0000006d686b7224 */ /* 0x000fc400078e026b */
        /* <DEDUP_REMOVED lines=10> */
[----:B------:R-:W-:-:S02]  /*18f10*/  ISETP.NE.AND P0, PT, R128, 0x8, PT ;  /* 0x000000088000780c */ /* 0x000fc40003f05270 */
[----:B------:R-:W-:Y:S01]  /*18f20*/  IADD3 R112, PT, PT, R115, 0x1, RZ ;  /* 0x0000000173707810 */ /* 0x000fe20007ffe0ff */
[----:B------:R-:W-:Y:S02]  /*18f30*/  @P2 IMAD.MOV R112, RZ, RZ, R115 ;  /* 0x000000ffff702224 */ /* 0x000fe400078e0273 */
[----:B------:R-:W-:Y:S02]  /*18f40*/  VIADD R85, R109, 0x1 ;  /* 0x000000016d557836 */ /* 0x000fe40000000000 */
[C---:B------:R-:W-:Y:S02]  /*18f50*/  VIADD R110, R112.reuse, 0x1 ;  /* 0x00000001706e7836 */ /* 0x040fe40000000000 */
[----:B------:R-:W-:Y:S02]  /*18f60*/  @P1 IMAD.MOV R85, RZ, RZ, R109 ;  /* 0x000000ffff551224 */ /* 0x000fe400078e026d */
[----:B------:R-:W-:-:S05]  /*18f70*/  @P3 IADD3 R110, PT, PT, R112, RZ, RZ ;  /* 0x000000ff706e3210 */ /* 0x000fca0007ffe0ff */
[----:B------:R-:W-:Y:S01]  /*18f80*/  IMAD.IADD R85, R85, 0x1, R110 ;  /* 0x0000000155557824 */ /* 0x000fe200078e026e */
[----:B------:R-:W-:Y:S06]  /*18f90*/  @P0 BRA `(.L_x_132) ;  /* 0xffffffec00f40947 */ /* 0x000fec000383ffff */
[----:B------:R-:W-:Y:S05]  /*18fa0*/  BSYNC.RECONVERGENT B2 ;  /* 0x0000000000027941 */ /* 0x000fea0003800200 */
.L_x_131:
        /* <DEDUP_REMOVED lines=38> */
.L_x_136:
[----:B------:R-:W-:Y:S05]  /*19210*/  BSYNC.RELIABLE B3 ;  /* 0x0000000000037941 */ /* 0x000fea0003800100 */
.L_x_135:
        /* <DEDUP_REMOVED lines=41> */
.L_x_134:
[----:B------:R-:W-:Y:S05]  /*194b0*/  BSYNC.RECONVERGENT B2 ;  /* 0x0000000000027941 */ /* 0x000fea0003800200 */
.L_x_133:
[----:B------:R-:W-:Y:S01]  /*194c0*/  STL [R35+0x18], R84 ;  /* 0x0000185423007387 */ /* 0x000fe20000100800 */
[----:B------:R-:W-:Y:S01]  /*194d0*/  LOP3.LUT R95, R84, 0xffff, RZ, 0xc0, !PT ;  /* 0x0000ffff545f7812 */ /* 0x000fe200078ec0ff */
[----:B------:R-:W-:Y:S01]  /*194e0*/  HFMA2 R102, -RZ, RZ, 0, 0 ;  /* 0x00000000ff667431 */ /* 0x000fe200000001ff */
[----:B------:R-:W-:Y:S01]  /*194f0*/  SHF.R.U32.HI R96, RZ, 0x10, R84 ;  /* 0x00000010ff607819 */ /* 0x000fe20000011654 */
[----:B------:R-:W-:Y:S01]  /*19500*/  BSSY.RECONVERGENT B2, `(.L_x_137) ;  /* 0x0000120000027945 */ /* 0x000fe20003800200 */
[----:B------:R-:W-:Y:S01]  /*19510*/  STL [R35], R108 ;  /* 0x0000006c23007387 */ /* 0x000fe20000100800 */
[----:B------:R-:W-:Y:S02]  /*19520*/  LOP3.LUT R86, R108, 0xffff, RZ, 0xc0, !PT ;  /* 0x0000ffff6c567812 */ /* 0x000fe400078ec0ff */
[----:B------:R-:W-:Y:S02]  /*19530*/  CS2R R98, SRZ ;  /* 0x0000000000627805 */ /* 0x000fe4000001ff00 */
[----:B------:R-:W-:Y:S01]  /*19540*/  SHF.R.U32.HI R87, RZ, 0x10, R108 ;  /* 0x00000010ff577819 */ /* 0x000fe2000001166c */
[----:B------:R0:W-:Y:S01]  /*19550*/  STL [R35+0x4], R111 ;  /* 0x0000046f23007387 */ /* 0x0001e20000100800 */
[----:B------:R-:W-:Y:S01]  /*19560*/  LOP3.LUT R88, R111, 0xffff, RZ, 0xc0, !PT ;  /* 0x0000ffff6f587812 */ /* 0x000fe200078ec0ff */
[----:B------:R-:W-:Y:S01]  /*19570*/  IMAD.MOV.U32 R97, RZ, RZ, R35 ;  /* 0x000000ffff617224 */ /* 0x000fe200078e0023 */
[----:B------:R-:W-:Y:S01]  /*19580*/  SHF.R.U32.HI R89, RZ, 0x10, R111 ;  /* 0x00000010ff597819 */ /* 0x000fe2000001166f */
[----:B------:R2:W-:Y:S01]  /*19590*/  STL [R35+0x8], R106 ;  /* 0x0000086a23007387 */ /* 0x0005e20000100800 */
[----:B------:R-:W-:Y:S01]  /*195a0*/  LOP3.LUT R90, R106, 0xffff, RZ, 0xc0, !PT ;  /* 0x0000ffff6a5a7812 */ /* 0x000fe200078ec0ff */
[----:B------:R-:W-:Y:S01]  /*195b0*/  IMAD.MOV.U32 R104, RZ, RZ, RZ ;  /* 0x000000ffff687224 */ /* 0x000fe200078e00ff */
[----:B------:R-:W-:Y:S01]  /*195c0*/  LOP3.LUT R92, R101, 0xffff, RZ, 0xc0, !PT ;  /* 0x0000ffff655c7812 */ /* 0x000fe200078ec0ff */
[----:B------:R3:W-:Y:S01]  /*195d0*/  STL [R35+0xc], R101 ;  /* 0x00000c6523007387 */ /* 0x0007e20000100800 */
[----:B------:R-:W-:Y:S01]  /*195e0*/  LOP3.LUT R93, R100, 0xffff, RZ, 0xc0, !PT ;  /* 0x0000ffff645d7812 */ /* 0x000fe200078ec0ff */
[----:B0-----:R-:W-:Y:S01]  /*195f0*/  IMAD.MOV.U32 R111, RZ, RZ, RZ ;  /* 0x000000ffff6f7224 */ /* 0x001fe200078e00ff */
[----:B------:R-:W-:Y:S01]  /*19600*/  LOP3.LUT R94, R91, 0xffff, RZ, 0xc0, !PT ;  /* 0x0000ffff5b5e7812 */ /* 0x000fe200078ec0ff */
[----:B------:R0:W-:Y:S01]  /*19610*/  STL [R35+0x10], R100 ;  /* 0x0000106423007387 */ /* 0x0001e20000100800 */
[----:B------:R-:W-:-:S02]  /*19620*/  LOP3.LUT R84, R85, 0xffff, RZ, 0xc0, !PT ;  /* 0x0000ffff55547812 */ /* 0x000fc400078ec0ff */
[----:B------:R-:W-:Y:S02]  /*19630*/  CS2R R108, SRZ ;  /* 0x00000000006c7805 */ /* 0x000fe4000001ff00 */
[----:B--2---:R-:W-:Y:S01]  /*19640*/  SHF.R.U32.HI R106, RZ, 0x10, R106 ;  /* 0x00000010ff6a7819 */ /* 0x004fe2000001166a */
[----:B------:R2:W-:Y:S01]  /*19650*/  STL [R35+0x14], R91 ;  /* 0x0000145b23007387 */ /* 0x0005e20000100800 */
[----:B------:R-:W-:Y:S01]  /*19660*/  IMAD.MOV.U32 R107, RZ, RZ, RZ ;  /* 0x000000ffff6b7224 */ /* 0x000fe200078e00ff */
[----:B---3--:R-:W-:Y:S01]  /*19670*/  SHF.R.U32.HI R101, RZ, 0x10, R101 ;  /* 0x00000010ff657819 */ /* 0x008fe20000011665 */
[----:B------:R-:W-:Y:S01]  /*19680*/  IMAD.MOV.U32 R129, RZ, RZ, RZ ;  /* 0x000000ffff817224 */ /* 0x000fe200078e00ff */
[----:B------:R3:W-:Y:S01]  /*19690*/  STL [R35+0x1c], R85 ;  /* 0x00001c5523007387 */ /* 0x0007e20000100800 */
[----:B0-----:R-:W-:Y:S02]  /*196a0*/  SHF.R.U32.HI R100, RZ, 0x10, R100 ;  /* 0x00000010ff647819 */ /* 0x001fe40000011664 */
[----:B--2---:R-:W-:-:S02]  /*196b0*/  SHF.R.U32.HI R91, RZ, 0x10, R91 ;  /* 0x00000010ff5b7819 */ /* 0x004fc4000001165b */
[----:B---3--:R-:W-:-:S07]  /*196c0*/  SHF.R.U32.HI R85, RZ, 0x10, R85 ;  /* 0x00000010ff557819 */ /* 0x008fce0000011655 */
.L_x_138:
        /* <DEDUP_REMOVED lines=16> */
[----:B------:R-:W-:Y:S02]  /*197d0*/  IMAD R110, R112, 0x10000, R113 ;  /* 0x00010000706e7824 */ /* 0x000fe400078e0271 */
[----:B------:R-:W-:Y:S01]  /*197e0*/  IMAD R113, R90, R103, RZ ;  /* 0x000000675a717224 */ /* 0x000fe200078e02ff */
[----:B------:R-:W-:Y:S01]  /*197f0*/  LEA.HI R115, R112, R115, RZ, 0x10 ;  /* 0x0000007370737211 */ /* 0x000fe200078f80ff */
[-C--:B------:R-:W-:Y:S01]  /*19800*/  IMAD R112, R88, R105.reuse, RZ ;  /* 0x0000006958707224 */ /* 0x080fe200078e02ff */
[----:B------:R-:W-:Y:S01]  /*19810*/  ISETP.GE.U32.AND P0, PT, R110, R108, PT ;  /* 0x0000006c6e00720c */ /* 0x000fe20003f06070 */
[----:B------:R-:W-:Y:S01]  /*19820*/  IMAD R122, R92, R105, RZ ;  /* 0x000000695c7a7224 */ /* 0x000fe200078e02ff */
[----:B------:R-:W-:Y:S01]  /*19830*/  LOP3.LUT R119, R113, 0xffff, RZ, 0xc0, !PT ;  /* 0x0000ffff71777812 */ /* 0x000fe200078ec0ff */
[----:B------:R-:W-:Y:S01]  /*19840*/  IMAD R112, R89, R103, R112 ;  /* 0x0000006759707224 */ /* 0x000fe200078e0270 */
[----:B------:R-:W-:Y:S01]  /*19850*/  SHF.R.U32.HI R120, RZ, 0x10, R113 ;  /* 0x00000010ff787819 */ /* 0x000fe20000011671 */
[----:B------:R-:W-:-:S02]  /*19860*/  IMAD.IADD R113, R116, 0x1, R107 ;  /* 0x0000000174717824 */ /* 0x000fc400078e026b */
[-C--:B------:R-:W-:Y:S02]  /*19870*/  IMAD R121, R92, R103.reuse, RZ ;  /* 0x000000675c797224 */ /* 0x080fe400078e02ff */
[-C--:B------:R-:W-:Y:S02]  /*19880*/  IMAD R118, R106, R103.reuse, R117 ;  /* 0x000000676a767224 */ /* 0x080fe400078e0275 */
[----:B------:R-:W-:Y:S01]  /*19890*/  IMAD R124, R101, R103, R122 ;  /* 0x00000067657c7224 */ /* 0x000fe200078e027a */
[----:B------:R-:W-:Y:S01]  /*198a0*/  LOP3.LUT R126, R121, 0xffff, RZ, 0xc0, !PT ;  /* 0x0000ffff797e7812 */ /* 0x000fe200078ec0ff */
[----:B------:R-:W-:Y:S01]  /*198b0*/  IMAD R117, R89, R105, R114 ;  /* 0x0000006959757224 */ /* 0x000fe200078e0272 */
[----:B------:R-:W-:Y:S01]  /*198c0*/  SHF.R.U32.HI R128, RZ, 0x10, R121 ;  /* 0x00000010ff807819 */ /* 0x000fe20000011679 */
[----:B------:R-:W-:Y:S01]  /*198d0*/  IMAD R122, R112, 0x10000, R113 ;  /* 0x00010000707a7824 */ /* 0x000fe200078e0271 */
[----:B------:R-:W-:Y:S01]  /*198e0*/  IADD3 R125, PT, PT, R126, R109, RZ ;  /* 0x0000006d7e7d7210 */ /* 0x000fe20007ffe0ff */
[----:B------:R-:W-:Y:S01]  /*198f0*/  IMAD.IADD R119, R119, 0x1, R102 ;  /* 0x0000000177777824 */ /* 0x000fe200078e0266 */
[----:B------:R-:W-:Y:S01]  /*19900*/  LEA.HI R121, R112, R117, RZ, 0x10 ;  /* 0x0000007570797211 */ /* 0x000fe200078f80ff */
[----:B------:R-:W-:Y:S01]  /*19910*/  IMAD R113, R93, R103, RZ ;  /* 0x000000675d717224 */ /* 0x000fe200078e02ff */
[----:B------:R-:W-:Y:S01]  /*19920*/  ISETP.GE.U32.AND P6, PT, R122, R107, PT ;  /* 0x0000006b7a00720c */ /* 0x000fe20003fc6070 */
[----:B------:R-:W-:-:S02]  /*19930*/  IMAD R117, R118, 0x10000, R119 ;  /* 0x0001000076757824 */ /* 0x000fc400078e0277 */
        /* <DEDUP_REMOVED lines=8> */
[----:B------:R-:W-:Y:S02]  /*199c0*/  IMAD R113, R100, R105, R113 ;  /* 0x0000006964717224 */ /* 0x000fe400078e0271 */
[----:B------:R-:W-:-:S02]  /*199d0*/  IMAD R119, R108, 0x10000, R119 ;  /* 0x000100006c777824 */ /* 0x000fc400078e0277 */
[----:B------:R-:W-:Y:S01]  /*199e0*/  IMAD R127, R101, R105, R128 ;  /* 0x00000069657f7224 */ /* 0x000fe200078e0280 */
[----:B------:R-:W-:Y:S01]  /*199f0*/  LEA.HI R123, R108, R113, RZ, 0x10 ;  /* 0x000000716c7b7211 */ /* 0x000fe200078f80ff */
[----:B------:R-:W-:Y:S01]  /*19a00*/  IMAD R108, R110, R81, RZ ;  /* 0x000000516e6c7224 */ /* 0x000fe200078e02ff */
[----:B------:R-:W-:Y:S01]  /*19a10*/  ISETP.GE.U32.AND P1, PT, R119, R104, PT ;  /* 0x000000687700720c */ /* 0x000fe20003f26070 */
[C---:B------:R-:W-:Y:S01]  /*19a20*/  IMAD R112, R124.reuse, 0x10000, R125 ;  /* 0x000100007c707824 */ /* 0x040fe200078e027d */
[----:B------:R-:W-:Y:S01]  /*19a30*/  LEA.HI R120, R124, R127, RZ, 0x10 ;  /* 0x0000007f7c787211 */ /* 0x000fe200078f80ff */
[----:B------:R-:W-:Y:S01]  /*19a40*/  IMAD R114, R94, R103, RZ ;  /* 0x000000675e727224 */ /* 0x000fe200078e02ff */
[----:B------:R-:W-:Y:S01]  /*19a50*/  LOP3.LUT R113, R108, 0xffff, RZ, 0xc0, !PT ;  /* 0x0000ffff6c717812 */ /* 0x000fe200078ec0ff */
[----:B------:R-:W-:Y:S01]  /*19a60*/  VIADD R107, R115, 0x1 ;  /* 0x00000001736b7836 */ /* 0x000fe20000000000 */
[----:B------:R-:W-:Y:S01]  /*19a70*/  ISETP.GE.U32.AND P2, PT, R112, R109, PT ;  /* 0x0000006d7000720c */ /* 0x000fe20003f46070 */
[----:B------:R-:W-:Y:S01]  /*19a80*/  @P0 IMAD.MOV R107, RZ, RZ, R115 ;  /* 0x000000ffff6b0224 */ /* 0x000fe200078e0273 */
[----:B------:R-:W-:Y:S01]  /*19a90*/  SHF.R.U32.HI R115, RZ, 0x10, R108 ;  /* 0x00000010ff737819 */ /* 0x000fe2000001166c */
[----:B------:R-:W-:Y:S01]  /*19aa0*/  IMAD R102, R80, R113, RZ ;  /* 0x0000007150667224 */ /* 0x000fe200078e02ff */
[----:B------:R-:W-:Y:S01]  /*19ab0*/  LOP3.LUT R124, R114, 0xffff, RZ, 0xc0, !PT ;  /* 0x0000ffff727c7812 */ /* 0x000fe200078ec0ff */
[----:B------:R-:W-:Y:S01]  /*19ac0*/  IMAD.IADD R107, R122, 0x1, R107 ;  /* 0x000000017a6b7824 */ /* 0x000fe200078e026b */
[----:B------:R-:W-:Y:S01]  /*19ad0*/  SHF.R.U32.HI R114, RZ, 0x10, R114 ;  /* 0x00000010ff727819 */ /* 0x000fe20000011672 */
[----:B------:R-:W-:Y:S01]  /*19ae0*/  IMAD R116, R94, R105, RZ ;  /* 0x000000695e747224 */ /* 0x000fe200078e02ff */
[----:B------:R-:W-:Y:S01]  /*19af0*/  LOP3.LUT R109, R102, 0xffff, RZ, 0xc0, !PT ;  /* 0x0000ffff666d7812 */ /* 0x000fe200078ec0ff */
[----:B------:R-:W-:Y:S01]  /*19b00*/  IMAD R108, R50, R113, RZ ;  /* 0x00000071326c7224 */ /* 0x000fe200078e02ff */
[----:B------:R-:W-:Y:S01]  /*19b10*/  ISETP.GE.U32.AND P4, PT, R107, R122, PT ;  /* 0x0000007a6b00720c */ /* 0x000fe20003f86070 */
[----:B------:R-:W-:Y:S01]  /*19b20*/  IMAD R104, R80, R115, RZ ;  /* 0x0000007350687224 */ /* 0x000fe200078e02ff */
[----:B------:R-:W-:Y:S01]  /*19b30*/  SHF.R.U32.HI R102, RZ, 0x10, R102 ;  /* 0x00000010ff667819 */ /* 0x000fe20000011666 */
[----:B------:R-:W-:-:S02]  /*19b40*/  IMAD R116, R91, R103, R116 ;  /* 0x000000675b747224 */ /* 0x000fc400078e0274 */
[----:B------:R-:W-:Y:S01]  /*19b50*/  IMAD.IADD R125, R124, 0x1, R111 ;  /* 0x000000017c7d7824 */ /* 0x000fe200078e026f */
[----:B------:R-:W-:Y:S01]  /*19b60*/  LOP3.LUT R124, R108, 0xffff, RZ, 0xc0, !PT ;  /* 0x0000ffff6c7c7812 */ /* 0x000fe200078ec0ff */
[----:B------:R-:W-:Y:S01]  /*19b70*/  IMAD R104, R51, R113, R104 ;  /* 0x0000007133687224 */ /* 0x000fe200078e0268 */
[----:B------:R-:W-:Y:S01]  /*19b80*/  SHF.R.U32.HI R108, RZ, 0x10, R108 ;  /* 0x00000010ff6c7819 */ /* 0x000fe2000001166c */
[----:B------:R-:W-:Y:S02]  /*19b90*/  IMAD.IADD R109, R110, 0x1, R109 ;  /* 0x000000016e6d7824 */ /* 0x000fe400078e026d */
[----:B------:R-:W-:Y:S01]  /*19ba0*/  IMAD R127, R91, R105, R114 ;  /* 0x000000695b7f7224 */ /* 0x000fe200078e0272 */
[----:B------:R-:W-:Y:S01]  /*19bb0*/  LEA R114, R116, R125, 0x10 ;  /* 0x0000007d74727211 */ /* 0x000fe200078e80ff */
[----:B------:R-:W-:Y:S02]  /*19bc0*/  IMAD R109, R104, 0x10000, R109 ;  /* 0x00010000686d7824 */ /* 0x000fe400078e026d */
[----:B------:R-:W-:Y:S01]  /*19bd0*/  IMAD.IADD R125, R107, 0x1, R124 ;  /* 0x000000016b7d7824 */ /* 0x000fe200078e027c */
[----:B------:R-:W-:Y:S01]  /*19be0*/  IADD3 R124, PT, PT, R121, 0x1, RZ ;  /* 0x00000001797c7810 */ /* 0x000fe20007ffe0ff */
[----:B------:R-:W-:Y:S01]  /*19bf0*/  IMAD R122, R50, R115, RZ ;  /* 0x00000073327a7224 */ /* 0x000fe200078e02ff */
[----:B------:R-:W-:Y:S01]  /*19c00*/  ISETP.GE.U32.AND P0, PT, R114, R111, PT ;  /* 0x0000006f7200720c */ /* 0x000fe20003f06070 */
[----:B------:R-:W-:Y:S01]  /*19c10*/  @P6 IMAD.MOV R124, RZ, RZ, R121 ;  /* 0x000000ffff7c6224 */ /* 0x000fe200078e0279 */
[----:B------:R-:W-:Y:S01]  /*19c20*/  ISETP.GE.U32.AND P3, PT, R109, R110, PT ;  /* 0x0000006e6d00720c */ /* 0x000fe20003f66070 */
[----:B------:R-:W-:Y:S01]  /*19c30*/  IMAD R122, R49, R113, R122 ;  /* 0x00000071317a7224 */ /* 0x000fe200078e027a */
[----:B------:R-:W-:Y:S01]  /*19c40*/  LEA.HI R116, R116, R127, RZ, 0x10 ;  /* 0x0000007f74747211 */ /* 0x000fe200078f80ff */
[----:B------:R-:W-:-:S02]  /*19c50*/  IMAD R111, R51, R115, R102 ;  /* 0x00000073336f7224 */ /* 0x000fc400078e0266 */
[C---:B------:R-:W-:Y:S01]  /*19c60*/  VIADD R102, R124.reuse, 0x1 ;  /* 0x000000017c667836 */ /* 0x040fe20000000000 */
[----:B------:R-:W-:Y:S01]  /*19c70*/  @P4 IADD3 R102, PT, PT, R124, RZ, RZ ;  /* 0x000000ff7c664210 */ /* 0x000fe20007ffe0ff */
[----:B------:R-:W-:Y:S01]  /*19c80*/  IMAD R125, R122, 0x10000, R125 ;  /* 0x000100007a7d7824 */ /* 0x000fe200078e027d */
[----:B------:R-:W-:Y:S01]  /*19c90*/  LEA.HI R111, R104, R111, RZ, 0x10 ;  /* 0x0000006f686f7211 */ /* 0x000fe200078f80ff */
[----:B------:R-:W-:Y:S02]  /*19ca0*/  VIADD R121, R118, 0x1 ;  /* 0x0000000176797836 */ /* 0x000fe40000000000 */
[----:B------:R-:W-:Y:S01]  /*19cb0*/  IMAD.IADD R102, R117, 0x1, R102 ;  /* 0x0000000175667824 */ /* 0x000fe200078e0266 */
[----:B------:R-:W-:Y:S01]  /*19cc0*/  ISETP.GE.U32.AND P6, PT, R125, R107, PT ;  /* 0x0000006b7d00720c */ /* 0x000fe20003fc6070 */
[----:B------:R-:W-:Y:S02]  /*19cd0*/  @P5 IMAD.MOV R121, RZ, RZ, R118 ;  /* 0x000000ffff795224 */ /* 0x000fe400078e0276 */
[----:B------:R-:W-:-:S02]  /*19ce0*/  IMAD R107, R49, R115, R108 ;  /* 0x00000073316b7224 */ /* 0x000fc400078e026c */
[----:B------:R-:W-:Y:S02]  /*19cf0*/  VIADD R118, R120, 0x1 ;  /* 0x0000000178767836 */ /* 0x000fe40000000000 */
[----:B------:R-:W-:Y:S01]  /*19d00*/  VIADD R108, R111, 0x1 ;  /* 0x000000016f6c7836 */ /* 0x000fe20000000000 */
[----:B------:R-:W-:Y:S01]  /*19d10*/  LEA.HI R107, R122, R107, RZ, 0x10 ;  /* 0x0000006b7a6b7211 */ /* 0x000fe200078f80ff */
[----:B------:R-:W-:Y:S01]  /*19d20*/  @P2 IMAD.MOV R118, RZ, RZ, R120 ;  /* 0x000000ffff762224 */ /* 0x000fe200078e0278 */
[----:B------:R-:W-:Y:S01]  /*19d30*/  ISETP.GE.U32.AND P2, PT, R102, R117, PT ;  /* 0x000000756600720c */ /* 0x000fe20003f46070 */
[----:B------:R-:W-:Y:S02]  /*19d40*/  @P3 IMAD.MOV R108, RZ, RZ, R111 ;  /* 0x000000ffff6c3224 */ /* 0x000fe400078e026f */
[----:B------:R-:W-:Y:S02]  /*19d50*/  IMAD R104, R48, R113, RZ ;  /* 0x0000007130687224 */ /* 0x000fe400078e02ff */
[----:B------:R-:W-:-:S02]  /*19d60*/  IMAD.IADD R108, R125, 0x1, R108 ;  /* 0x000000017d6c7824 */ /* 0x000fc400078e026c */
[C---:B------:R-:W-:Y:S01]  /*19d70*/  VIADD R122, R107.reuse, 0x1 ;  /* 0x000000016b7a7836 */ /* 0x040fe20000000000 */
[----:B------:R-:W-:Y:S01]  /*19d80*/  @P6 IADD3 R122, PT, PT, R107, RZ, RZ ;  /* 0x000000ff6b7a6210 */ /* 0x000fe20007ffe0ff */
[----:B------:R-:W-:Y:S01]  /*19d90*/  IMAD R109, R48, R115, RZ ;  /* 0x00000073306d7224 */ /* 0x000fe200078e02ff */
[----:B------:R-:W-:Y:S01]  /*19da0*/  ISETP.GE.U32.AND P3, PT, R108, R125, PT ;  /* 0x0000007d6c00720c */ /* 0x000fe20003f66070 */
[----:B------:R-:W-:Y:S01]  /*19db0*/  VIADD R107, R121, 0x1 ;  /* 0x00000001796b7836 */ /* 0x000fe20000000000 */
[----:B------:R-:W-:Y:S01]  /*19dc0*/  LOP3.LUT R111, R104, 0xffff, RZ, 0xc0, !PT ;  /* 0x0000ffff686f7812 */ /* 0x000fe200078ec0ff */
[----:B------:R-:W-:Y:S01]  /*19dd0*/  @P2 IMAD.MOV R107, RZ, RZ, R121 ;  /* 0x000000ffff6b2224 */ /* 0x000fe200078e0279 */
[----:B------:R-:W-:Y:S01]  /*19de0*/  SHF.R.U32.HI R117, RZ, 0x10, R104 ;  /* 0x00000010ff757819 */ /* 0x000fe20000011668 */
[----:B------:R-:W-:Y:S02]  /*19df0*/  IMAD R110, R10, R113, R109 ;  /* 0x000000710a6e7224 */ /* 0x000fe400078e026d */
[----:B------:R-:W-:-:S02]  /*19e00*/  IMAD.IADD R111, R102, 0x1, R111 ;  /* 0x00000001666f7824 */ /* 0x000fc400078e026f */
[----:B------:R-:W-:Y:S02]  /*19e10*/  IMAD.IADD R109, R112, 0x1, R107 ;  /* 0x00000001706d7824 */ /* 0x000fe400078e026b */
[----:B------:R-:W-:Y:S01]  /*19e20*/  VIADD R120, R123, 0x1 ;  /* 0x000000017b787836 */ /* 0x000fe20000000000 */
[----:B------:R-:W-:Y:S01]  /*19e30*/  LEA R111, R110, R111, 0x10 ;  /* 0x0000006f6e6f7211 */ /* 0x000fe200078e80ff */
[----:B------:R-:W-:Y:S02]  /*19e40*/  VIADD R104, R122, 0x1 ;  /* 0x000000017a687836 */ /* 0x000fe40000000000 */
[----:B------:R-:W-:Y:S01]  /*19e50*/  @P1 IMAD.MOV R120, RZ, RZ, R123 ;  /* 0x000000ffff781224 */ /* 0x000fe200078e027b */
[----:B------:R-:W-:Y:S01]  /*19e60*/  ISETP.GE.U32.AND P1, PT, R109, R112, PT ;  /* 0x000000706d00720c */ /* 0x000fe20003f26070 */
[----:B------:R-:W-:Y:S01]  /*19e70*/  @P3 IMAD.MOV R104, RZ, RZ, R122 ;  /* 0x000000ffff683224 */ /* 0x000fe200078e027a */
[----:B------:R-:W-:Y:S01]  /*19e80*/  ISETP.GE.U32.AND P2, PT, R111, R102, PT ;  /* 0x000000666f00720c */ /* 0x000fe20003f46070 */
[----:B------:R-:W-:-:S02]  /*19e90*/  IMAD R117, R10, R115, R117 ;  /* 0x000000730a757224 */ /* 0x000fc400078e0275 */
        /* <DEDUP_REMOVED lines=8> */
[----:B------:R-:W-:Y:S01]  /*19f20*/  IADD3 R102, PT, PT, R118, 0x1, RZ ;  /* 0x0000000176667810 */ /* 0x000fe20007ffe0ff */
[----:B------:R-:W-:Y:S01]  /*19f30*/  @P1 IMAD.MOV R102, RZ, RZ, R118 ;  /* 0x000000ffff661224 */ /* 0x000fe200078e0276 */
[----:B------:R-:W-:Y:S01]  /*19f40*/  SHF.R.U32.HI R112, RZ, 0x10, R104 ;  /* 0x00000010ff707819 */ /* 0x000fe20000011668 */
[----:B------:R-:W-:-:S02]  /*19f50*/  IMAD.IADD R110, R109, 0x1, R110 ;  /* 0x000000016d6e7824 */ /* 0x000fc400078e026e */
[----:B------:R-:W-:Y:S02]  /*19f60*/  VIADD R121, R117, 0x1 ;  /* 0x0000000175797836 */ /* 0x000fe40000000000 */
[----:B------:R-:W-:Y:S02]  /*19f70*/  IMAD.IADD R104, R119, 0x1, R102 ;  /* 0x0000000177687824 */ /* 0x000fe400078e0266 */
[----:B------:R-:W-:Y:S02]  /*19f80*/  @P2 IMAD.MOV R121, RZ, RZ, R117 ;  /* 0x000000ffff792224 */ /* 0x000fe400078e0275 */
[----:B------:R-:W-:Y:S01]  /*19f90*/  @P0 IMAD.MOV R122, RZ, RZ, R116 ;  /* 0x000000ffff7a0224 */ /* 0x000fe200078e0274 */
[----:B------:R-:W-:Y:S01]  /*19fa0*/  ISETP.GE.U32.AND P0, PT, R104, R119, PT ;  /* 0x000000776800720c */ /* 0x000fe20003f06070 */
[----:B------:R-:W-:Y:S02]  /*19fb0*/  IMAD R117, R111, 0x10000, R110 ;  /* 0x000100006f757824 */ /* 0x000fe400078e026e */
[----:B------:R-:W-:-:S02]  /*19fc0*/  IMAD R116, R7, R113, RZ ;  /* 0x0000007107747224 */ /* 0x000fc400078e02ff */
[C---:B------:R-:W-:Y:S01]  /*19fd0*/  VIADD R110, R121.reuse, 0x1 ;  /* 0x00000001796e7836 */ /* 0x040fe20000000000 */
[----:B------:R-:W-:Y:S01]  /*19fe0*/  @P3 IADD3 R110, PT, PT, R121, RZ, RZ ;  /* 0x000000ff796e3210 */ /* 0x000fe20007ffe0ff */
        /* <DEDUP_REMOVED lines=10> */
[C---:B------:R-:W-:Y:S01]  /*1a090*/  VIADD R109, R120.reuse, 0x1 ;  /* 0x00000001786d7836 */ /* 0x040fe20000000000 */
[----:B------:R-:W-:Y:S01]  /*1a0a0*/  @P0 IADD3 R109, PT, PT, R120, RZ, RZ ;  /* 0x000000ff786d0210 */ /* 0x000fe20007ffe0ff */
[----:B------:R-:W-:-:S02]  /*1a0b0*/  IMAD R118, R110, 0x10000, R119 ;  /* 0x000100006e767824 */ /* 0x000fc400078e0277 */
[C---:B------:R-:W-:Y:S02]  /*1a0c0*/  IMAD R119, R5.reuse, R113, RZ ;  /* 0x0000007105777224 */ /* 0x040fe400078e02ff */
[----:B------:R-:W-:Y:S02]  /*1a0d0*/  VIADD R123, R112, 0x1 ;  /* 0x00000001707b7836 */ /* 0x000fe40000000000 */
[----:B------:R-:W-:Y:S01]  /*1a0e0*/  @P1 IMAD.MOV R123, RZ, RZ, R112 ;  /* 0x000000ffff7b1224 */ /* 0x000fe200078e0270 */
[----:B------:R-:W-:Y:S01]  /*1a0f0*/  ISETP.GE.U32.AND P1, PT, R118, R104, PT ;  /* 0x000000687600720c */ /* 0x000fe20003f26070 */
[-C--:B------:R-:W-:Y:S01]  /*1a100*/  IMAD R104, R5, R115.reuse, RZ ;  /* 0x0000007305687224 */ /* 0x080fe200078e02ff */
[----:B------:R-:W-:Y:S01]  /*1a110*/  LOP3.LUT R112, R119, 0xffff, RZ, 0xc0, !PT ;  /* 0x0000ffff77707812 */ /* 0x000fe200078ec0ff */
[----:B------:R-:W-:Y:S01]  /*1a120*/  IMAD.IADD R111, R114, 0x1, R109 ;  /* 0x00000001726f7824 */ /* 0x000fe200078e026d */
[----:B------:R-:W-:Y:S01]  /*1a130*/  SHF.R.U32.HI R119, RZ, 0x10, R119 ;  /* 0x00000010ff777819 */ /* 0x000fe20000011677 */
[----:B------:R-:W-:-:S02]  /*1a140*/  IMAD R117, R6, R115, R116 ;  /* 0x0000007306757224 */ /* 0x000fc400078e0274 */
[----:B------:R-:W-:Y:S01]  /*1a150*/  IMAD R116, R4, R113, R104 ;  /* 0x0000007104747224 */ /* 0x000fe200078e0268 */
[C---:B------:R-:W-:Y:S01]  /*1a160*/  ISETP.GE.U32.AND P0, PT, R111.reuse, R114, PT ;  /* 0x000000726f00720c */ /* 0x040fe20003f06070 */
[----:B------:R-:W-:Y:S01]  /*1a170*/  IMAD.IADD R121, R111, 0x1, R112 ;  /* 0x000000016f797824 */ /* 0x000fe200078e0270 */
[----:B------:R-:W-:Y:S01]  /*1a180*/  LEA.HI R117, R110, R117, RZ, 0x10 ;  /* 0x000000756e757211 */ /* 0x000fe200078f80ff */
[----:B------:R-:W-:Y:S02]  /*1a190*/  VIADD R109, R123, 0x1 ;  /* 0x000000017b6d7836 */ /* 0x000fe40000000000 */
[----:B------:R-:W-:Y:S02]  /*1a1a0*/  @P2 IMAD.MOV R109, RZ, RZ, R123 ;  /* 0x000000ffff6d2224 */ /* 0x000fe400078e027b */
[----:B------:R-:W-:Y:S02]  /*1a1b0*/  IMAD R121, R116, 0x10000, R121 ;  /* 0x0001000074797824 */ /* 0x000fe400078e0279 */
[----:B------:R-:W-:Y:S01]  /*1a1c0*/  IMAD R104, R95, R103, RZ ;  /* 0x000000675f687224 */ /* 0x000fe200078e02ff */
[----:B------:R-:W-:Y:S01]  /*1a1d0*/  IADD3 R109, PT, PT, R118, R109, RZ ;  /* 0x0000006d766d7210 */ /* 0x000fe20007ffe0ff */
[----:B------:R-:W-:Y:S01]  /*1a1e0*/  VIADD R114, R117, 0x1 ;  /* 0x0000000175727836 */ /* 0x000fe20000000000 */
[----:B------:R-:W-:Y:S01]  /*1a1f0*/  ISETP.GE.U32.AND P2, PT, R121, R111, PT ;  /* 0x0000006f7900720c */ /* 0x000fe20003f46070 */
[----:B------:R-:W-:Y:S01]  /*1a200*/  @P1 IMAD.MOV R114, RZ, RZ, R117 ;  /* 0x000000ffff721224 */ /* 0x000fe200078e0275 */
[----:B------:R-:W-:Y:S01]  /*1a210*/  LOP3.LUT R111, R104, 0xffff, RZ, 0xc0, !PT ;  /* 0x0000ffff686f7812 */ /* 0x000fe200078ec0ff */
[----:B------:R-:W-:Y:S01]  /*1a220*/  IMAD R110, R95, R105, RZ ;  /* 0x000000695f6e7224 */ /* 0x000fe200078e02ff */
[----:B------:R-:W-:Y:S01]  /*1a230*/  ISETP.GE.U32.AND P1, PT, R109, R118, PT ;  /* 0x000000766d00720c */ /* 0x000fe20003f26070 */
[----:B------:R-:W-:Y:S01]  /*1a240*/  IMAD R119, R4, R115, R119 ;  /* 0x0000007304777224 */ /* 0x000fe200078e0277 */
[----:B------:R-:W-:Y:S01]  /*1a250*/  SHF.R.U32.HI R112, RZ, 0x10, R104 ;  /* 0x00000010ff707819 */ /* 0x000fe20000011668 */
        /* <DEDUP_REMOVED lines=11> */
[----:B------:R-:W-:Y:S01]  /*1a310*/  VIADD R120, R119, 0x1 ;  /* 0x0000000177787836 */ /* 0x000fe20000000000 */
[----:B------:R-:W-:Y:S01]  /*1a320*/  ISETP.GE.U32.AND P0, PT, R111, R98, PT ;  /* 0x000000626f00720c */ /* 0x000fe20003f06070 */
[----:B------:R-:W-:Y:S01]  /*1a330*/  IMAD.IADD R104, R121, 0x1, R112 ;  /* 0x0000000179687824 */ /* 0x000fe200078e0270 */
[----:B------:R-:W-:Y:S01]  /*1a340*/  ISETP.GE.U32.AND P1, PT, R110, R111, PT ;  /* 0x0000006f6e00720c */ /* 0x000fe20003f26070 */
[C---:B------:R-:W-:Y:S02]  /*1a350*/  IMAD R111, R3.reuse, R113, RZ ;  /* 0x00000071036f7224 */ /* 0x040fe400078e02ff */
[----:B------:R-:W-:Y:S01]  /*1a360*/  @P2 IMAD.MOV R120, RZ, RZ, R119 ;  /* 0x000000ffff782224 */ /* 0x000fe200078e0277 */
[----:B------:R-:W-:Y:S01]  /*1a370*/  ISETP.GE.U32.AND P2, PT, R104, R121, PT ;  /* 0x000000796800720c */ /* 0x000fe20003f46070 */
[----:B------:R-:W-:Y:S01]  /*1a380*/  IMAD R98, R84, R105, RZ ;  /* 0x0000006954627224 */ /* 0x000fe200078e02ff */
[----:B------:R-:W-:Y:S01]  /*1a390*/  SHF.R.U32.HI R116, RZ, 0x10, R111 ;  /* 0x00000010ff747819 */ /* 0x000fe2000001166f */
[----:B------:R-:W-:Y:S01]  /*1a3a0*/  IMAD R114, R3, R115, RZ ;  /* 0x0000007303727224 */ /* 0x000fe200078e02ff */
[----:B------:R-:W-:Y:S01]  /*1a3b0*/  LOP3.LUT R111, R111, 0xffff, RZ, 0xc0, !PT ;  /* 0x0000ffff6f6f7812 */ /* 0x000fe200078ec0ff */
[----:B------:R-:W-:-:S02]  /*1a3c0*/  IMAD R112, R85, R103, R98 ;  /* 0x0000006755707224 */ /* 0x000fc400078e0262 */
[C---:B------:R-:W-:Y:S02]  /*1a3d0*/  IMAD R114, R2.reuse, R113, R114 ;  /* 0x0000007102727224 */ /* 0x040fe400078e0272 */
[----:B------:R-:W-:Y:S02]  /*1a3e0*/  IMAD R121, R2, R115, R116 ;  /* 0x0000007302797224 */ /* 0x000fe400078e0274 */
[----:B------:R-:W-:Y:S01]  /*1a3f0*/  IMAD.IADD R119, R110, 0x1, R111 ;  /* 0x000000016e777824 */ /* 0x000fe200078e026f */
[----:B------:R-:W-:Y:S01]  /*1a400*/  IADD3 R111, PT, PT, R120, 0x1, RZ ;  /* 0x00000001786f7810 */ /* 0x000fe20007ffe0ff */
[----:B------:R-:W-:Y:S01]  /*1a410*/  IMAD R103, R84, R103, RZ ;  /* 0x0000006754677224 */ /* 0x000fe200078e02ff */
[C---:B------:R-:W-:Y:S01]  /*1a420*/  LEA.HI R121, R114.reuse, R121, RZ, 0x10 ;  /* 0x0000007972797211 */ /* 0x040fe200078f80ff */
[----:B------:R-:W-:Y:S02]  /*1a430*/  IMAD R116, R114, 0x10000, R119 ;  /* 0x0001000072747824 */ /* 0x000fe400078e0277 */
[----:B------:R-:W-:Y:S01]  /*1a440*/  @P2 IMAD.MOV R111, RZ, RZ, R120 ;  /* 0x000000ffff6f2224 */ /* 0x000fe200078e0278 */
        /* <DEDUP_REMOVED lines=15> */
[----:B------:R-:W-:Y:S01]  /*1a540*/  VIADD R118, R121, 0x1 ;  /* 0x0000000179767836 */ /* 0x000fe20000000000 */
[----:B------:R-:W-:Y:S01]  /*1a550*/  SHF.R.U32.HI R114, RZ, 0x10, R114 ;  /* 0x00000010ff727819 */ /* 0x000fe20000011672 */
        /* <DEDUP_REMOVED lines=27> */
.L_x_137:
        /* <DEDUP_REMOVED lines=38> */
.L_x_142:
[----:B------:R-:W-:Y:S05]  /*1a970*/  BSYNC.RELIABLE B3 ;  /* 0x0000000000037941 */ /* 0x000fea0003800100 */
.L_x_141:
        /* <DEDUP_REMOVED lines=41> */
.L_x_140:
[----:B------:R-:W-:Y:S05]  /*1ac10*/  BSYNC.RECONVERGENT B2 ;  /* 0x0000000000027941 */ /* 0x000fea0003800200 */
.L_x_139:
[----:B------:R0:W-:Y:S01]  /*1ac20*/  STL [R34], R108 ;  /* 0x0000006c22007387 */ /* 0x0001e20000100800 */
[----:B------:R-:W-:Y:S01]  /*1ac30*/  BSSY.RECONVERGENT B2, `(.L_x_143) ;  /* 0x00000ae000027945 */ /* 0x000fe20003800200 */
[----:B------:R-:W-:Y:S01]  /*1ac40*/  CS2R R84, SRZ ;  /* 0x0000000000547805 */ /* 0x000fe2000001ff00 */
[----:B------:R-:W-:Y:S01]  /*1ac50*/  IMAD.MOV.U32 R90, RZ, RZ, R34 ;  /* 0x000000ffff5a7224 */ /* 0x000fe200078e0022 */
[----:B------:R0:W-:Y:S01]  /*1ac60*/  STL [R34+0x4], R107 ;  /* 0x0000046b22007387 */ /* 0x0001e20000100800 */
[----:B------:R-:W-:Y:S02]  /*1ac70*/  CS2R R86, SRZ ;  /* 0x0000000000567805 */ /* 0x000fe4000001ff00 */
[----:B------:R-:W-:Y:S01]  /*1ac80*/  CS2R R88, SRZ ;  /* 0x0000000000587805 */ /* 0x000fe2000001ff00 */
[----:B------:R-:W-:Y:S01]  /*1ac90*/  IMAD.MOV.U32 R91, RZ, RZ, RZ ;  /* 0x000000ffff5b7224 */ /* 0x000fe200078e00ff */
[----:B------:R0:W-:Y:S01]  /*1aca0*/  STL [R34+0x8], R102 ;  /* 0x0000086622007387 */ /* 0x0001e20000100800 */
[----:B------:R-:W-:-:S02]  /*1acb0*/  IMAD.MOV.U32 R94, RZ, RZ, RZ ;  /* 0x000000ffff5e7224 */ /* 0x000fc400078e00ff */
[----:B------:R-:W-:Y:S01]  /*1acc0*/  IMAD.MOV.U32 R92, RZ, RZ, RZ ;  /* 0x000000ffff5c7224 */ /* 0x000fe200078e00ff */
[----:B------:R0:W-:Y:S04]  /*1acd0*/  STL [R34+0xc], R109 ;  /* 0x00000c6d22007387 */ /* 0x0001e80000100800 */
[----:B------:R0:W-:Y:S04]  /*1ace0*/  STL [R34+0x10], R104 ;  /* 0x0000106822007387 */ /* 0x0001e80000100800 */
[----:B------:R0:W-:Y:S04]  /*1acf0*/  STL [R34+0x14], R111 ;  /* 0x0000146f22007387 */ /* 0x0001e80000100800 */
[----:B------:R0:W-:Y:S04]  /*1ad00*/  STL [R34+0x18], R98 ;  /* 0x0000186222007387 */ /* 0x0001e80000100800 */
[----:B------:R0:W-:Y:S02]  /*1ad10*/  STL [R34+0x1c], R99 ;  /* 0x00001c6322007387 */ /* 0x0001e40000100800 */
.L_x_144:
[----:B------:R2:W3:Y:S01]  /*1ad20*/  LDL R93, [R90] ;  /* 0x000000005a5d7983 */ /* 0x0004e20000100800 */
[----:B------:R-:W-:Y:S02]  /*1ad30*/  VIADD R92, R92, 0x1 ;  /* 0x000000015c5c7836 */ /* 0x000fe40000000000 */
[----:B--2---:R-:W-:Y:S01]  /*1ad40*/  VIADD R90, R90, 0x4 ;  /* 0x000000045a5a7836 */ /* 0x004fe20000000000 */
[C---:B---3--:R-:W-:Y:S02]  /*1ad50*/  LOP3.LUT R95, R93.reuse, 0xffff, RZ, 0xc0, !PT ;  /* 0x0000ffff5d5f7812 */ /* 0x048fe400078ec0ff */
[----:B------:R-:W-:-:S04]  /*1ad60*/  LOP3.LUT R93, R93, 0xffff0000, RZ, 0xc0, !PT ;  /* 0xffff00005d5d7812 */ /* 0x000fc800078ec0ff */
[----:B------:R-:W-:-:S04]  /*1ad70*/  IADD3 R96, PT, PT, R93, R95, R94 ;  /* 0x0000005f5d607210 */ /* 0x000fc80007ffe05e */
[C---:B------:R-:W-:Y:S01]  /*1ad80*/  ISETP.GE.U32.AND P0, PT, R96.reuse, R94, PT ;  /* 0x0000005e6000720c */ /* 0x040fe20003f06070 */
[----:B------:R-:W-:-:S05]  /*1ad90*/  IMAD R95, R96, R81, RZ ;  /* 0x00000051605f7224 */ /* 0x000fca00078e02ff */
[----:B------:R-:W-:Y:S02]  /*1ada0*/  LOP3.LUT R93, R95, 0xffff, RZ, 0xc0, !PT ;  /* 0x0000ffff5f5d7812 */ /* 0x000fe400078ec0ff */
[----:B------:R-:W-:-:S03]  /*1adb0*/  SHF.R.U32.HI R95, RZ, 0x10, R95 ;  /* 0x00000010ff5f7819 */ /* 0x000fc6000001165f */
[C---:B------:R-:W-:Y:S02]  /*1adc0*/  IMAD R97, R80.reuse, R93, RZ ;  /* 0x0000005d50617224 */ /* 0x040fe400078e02ff */
[----:B------:R-:W-:Y:S02]  /*1add0*/  IMAD R94, R80, R95, RZ ;  /* 0x0000005f505e7224 */ /* 0x000fe400078e02ff */
[-C--:B------:R-:W-:Y:S01]  /*1ade0*/  IMAD R101, R50, R93.reuse, RZ ;  /* 0x0000005d32657224 */ /* 0x080fe200078e02ff */
[----:B0-----:R-:W-:Y:S01]  /*1adf0*/  LOP3.LUT R99, R97, 0xffff, RZ, 0xc0, !PT ;  /* 0x0000ffff61637812 */ /* 0x001fe200078ec0ff */
[----:B------:R-:W-:Y:S01]  /*1ae00*/  IMAD R98, R51, R93, R94 ;  /* 0x0000005d33627224 */ /* 0x000fe200078e025e */
[----:B------:R-:W-:Y:S02]  /*1ae10*/  SHF.R.U32.HI R100, RZ, 0x10, R97 ;  /* 0x00000010ff647819 */ /* 0x000fe40000011661 */
[----:B------:R-:W-:Y:S01]  /*1ae20*/  IADD3 R94, PT, PT, R91, 0x1, RZ ;  /* 0x000000015b5e7810 */ /* 0x000fe20007ffe0ff */
[----:B------:R-:W-:Y:S01]  /*1ae30*/  IMAD.IADD R99, R96, 0x1, R99 ;  /* 0x0000000160637824 */ /* 0x000fe200078e0263 */
[----:B------:R-:W-:Y:S01]  /*1ae40*/  LOP3.LUT R103, R101, 0xffff, RZ, 0xc0, !PT ;  /* 0x0000ffff65677812 */ /* 0x000fe200078ec0ff */
[----:B------:R-:W-:-:S02]  /*1ae50*/  IMAD R97, R51, R95, R100 ;  /* 0x0000005f33617224 */ /* 0x000fc400078e0264 */
[C---:B------:R-:W-:Y:S02]  /*1ae60*/  IMAD R99, R98.reuse, 0x10000, R99 ;  /* 0x0001000062637824 */ /* 0x040fe400078e0263 */
[----:B------:R-:W-:Y:S01]  /*1ae70*/  @P0 IMAD.MOV R94, RZ, RZ, R91 ;  /* 0x000000ffff5e0224 */ /* 0x000fe200078e025b */
[----:B------:R-:W-:Y:S02]  /*1ae80*/  LEA.HI R97, R98, R97, RZ, 0x10 ;  /* 0x0000006162617211 */ /* 0x000fe400078f80ff */
[----:B------:R-:W-:Y:S01]  /*1ae90*/  ISETP.GE.U32.AND P1, PT, R99, R96, PT ;  /* 0x000000606300720c */ /* 0x000fe20003f26070 */
[----:B------:R-:W-:Y:S01]  /*1aea0*/  IMAD R96, R50, R95, RZ ;  /* 0x0000005f32607224 */ /* 0x000fe200078e02ff */
[----:B------:R-:W-:Y:S02]  /*1aeb0*/  SHF.R.U32.HI R98, RZ, 0x10, R101 ;  /* 0x00000010ff627819 */ /* 0x000fe40000011665 */
[----:B------:R-:W-:Y:S01]  /*1aec0*/  ISETP.GE.U32.AND P0, PT, R94, R91, PT ;  /* 0x0000005b5e00720c */ /* 0x000fe20003f06070 */
[----:B------:R-:W-:Y:S01]  /*1aed0*/  IMAD R99, R49, R93, R96 ;  /* 0x0000005d31637224 */ /* 0x000fe200078e0260 */
[----:B------:R-:W-:Y:S01]  /*1aee0*/  IADD3 R91, PT, PT, R88, 0x1, RZ ;  /* 0x00000001585b7810 */ /* 0x000fe20007ffe0ff */
[----:B------:R-:W-:-:S02]  /*1aef0*/  IMAD.IADD R96, R103, 0x1, R94 ;  /* 0x0000000167607824 */ /* 0x000fc400078e025e */
[-C--:B------:R-:W-:Y:S02]  /*1af00*/  IMAD R98, R49, R95.reuse, R98 ;  /* 0x0000005f31627224 */ /* 0x080fe400078e0262 */
[----:B------:R-:W-:Y:S02]  /*1af10*/  IMAD R101, R99, 0x10000, R96 ;  /* 0x0001000063657824 */ /* 0x000fe400078e0260 */
[----:B------:R-:W-:Y:S01]  /*1af20*/  VIADD R96, R97, 0x1 ;  /* 0x0000000161607836 */ /* 0x000fe20000000000 */
[----:B------:R-:W-:Y:S01]  /*1af30*/  LEA.HI R98, R99, R98, RZ, 0x10 ;  /* 0x0000006263627211 */ /* 0x000fe200078f80ff */
[----:B------:R-:W-:Y:S01]  /*1af40*/  @P1 IMAD.MOV R96, RZ, RZ, R97 ;  /* 0x000000ffff601224 */ /* 0x000fe200078e0261 */
[C---:B------:R-:W-:Y:S01]  /*1af50*/  ISETP.GE.U32.AND P2, PT, R101.reuse, R94, PT ;  /* 0x0000005e6500720c */ /* 0x040fe20003f46070 */
[----:B------:R-:W-:Y:S02]  /*1af60*/  IMAD R97, R48, R95, RZ ;  /* 0x0000005f30617224 */ /* 0x000fe400078e02ff */
[----:B------:R-:W-:-:S02]  /*1af70*/  IMAD.IADD R94, R101, 0x1, R96 ;  /* 0x00000001655e7824 */ /* 0x000fc400078e0260 */
[----:B------:R-:W-:Y:S02]  /*1af80*/  IMAD R96, R48, R93, RZ ;  /* 0x0000005d30607224 */ /* 0x000fe400078e02ff */
        /* <DEDUP_REMOVED lines=8> */
[----:B------:R-:W-:-:S02]  /*1b010*/  IMAD.IADD R100, R100, 0x1, R91 ;  /* 0x0000000164647824 */ /* 0x000fc400078e025b */
[----:B------:R-:W-:Y:S02]  /*1b020*/  VIADD R96, R99, 0x1 ;  /* 0x0000000163607836 */ /* 0x000fe40000000000 */
[----:B------:R-:W-:Y:S02]  /*1b030*/  IMAD R100, R97, 0x10000, R100 ;  /* 0x0001000061647824 */ /* 0x000fe400078e0264 */
[----:B------:R-:W-:Y:S01]  /*1b040*/  @P1 IADD3 R96, PT, PT, R99, RZ, RZ ;  /* 0x000000ff63601210 */ /* 0x000fe20007ffe0ff */
[----:B------:R-:W-:Y:S02]  /*1b050*/  IMAD R98, R10, R95, R98 ;  /* 0x0000005f0a627224 */ /* 0x000fe400078e0262 */
[C---:B------:R-:W-:Y:S01]  /*1b060*/  ISETP.GE.U32.AND P1, PT, R100.reuse, R91, PT ;  /* 0x0000005b6400720c */ /* 0x040fe20003f26070 */
[----:B------:R-:W-:Y:S02]  /*1b070*/  VIADD R88, R89, 0x1 ;  /* 0x0000000159587836 */ /* 0x000fe40000000000 */
[----:B------:R-:W-:Y:S01]  /*1b080*/  IMAD.IADD R91, R100, 0x1, R96 ;  /* 0x00000001645b7824 */ /* 0x000fe200078e0260 */
[----:B------:R-:W-:Y:S01]  /*1b090*/  LEA.HI R98, R97, R98, RZ, 0x10 ;  /* 0x0000006261627211 */ /* 0x000fe200078f80ff */
[----:B------:R-:W-:-:S02]  /*1b0a0*/  IMAD R96, R9, R93, RZ ;  /* 0x0000005d09607224 */ /* 0x000fc400078e02ff */
[----:B------:R-:W-:Y:S01]  /*1b0b0*/  IMAD R97, R9, R95, RZ ;  /* 0x0000005f09617224 */ /* 0x000fe200078e02ff */
[----:B------:R-:W-:Y:S01]  /*1b0c0*/  ISETP.GE.U32.AND P2, PT, R91, R100, PT ;  /* 0x000000645b00720c */ /* 0x000fe20003f46070 */
[----:B------:R-:W-:Y:S01]  /*1b0d0*/  @P0 IMAD.MOV R88, RZ, RZ, R89 ;  /* 0x000000ffff580224 */ /* 0x000fe200078e0259 */
[----:B------:R-:W-:Y:S01]  /*1b0e0*/  LOP3.LUT R99, R96, 0xffff, RZ, 0xc0, !PT ;  /* 0x0000ffff60637812 */ /* 0x000fe200078ec0ff */
[----:B------:R-:W-:Y:S02]  /*1b0f0*/  VIADD R101, R98, 0x1 ;  /* 0x0000000162657836 */ /* 0x000fe40000000000 */
[----:B------:R-:W-:Y:S01]  /*1b100*/  IMAD R97, R8, R93, R97 ;  /* 0x0000005d08617224 */ /* 0x000fe200078e0261 */
[----:B------:R-:W-:Y:S01]  /*1b110*/  ISETP.GE.U32.AND P0, PT, R88, R89, PT ;  /* 0x000000595800720c */ /* 0x000fe20003f06070 */
[----:B------:R-:W-:Y:S02]  /*1b120*/  IMAD.IADD R100, R99, 0x1, R88 ;  /* 0x0000000163647824 */ /* 0x000fe400078e0258 */
[----:B------:R-:W-:Y:S01]  /*1b130*/  @P1 IMAD.MOV R101, RZ, RZ, R98 ;  /* 0x000000ffff651224 */ /* 0x000fe200078e0262 */
[----:B------:R-:W-:Y:S01]  /*1b140*/  SHF.R.U32.HI R98, RZ, 0x10, R96 ;  /* 0x00000010ff627819 */ /* 0x000fe20000011660 */
[----:B------:R-:W-:Y:S01]  /*1b150*/  VIADD R89, R86, 0x1 ;  /* 0x0000000156597836 */ /* 0x000fe20000000000 */
[----:B------:R-:W-:Y:S01]  /*1b160*/  LEA R99, R97, R100, 0x10 ;  /* 0x0000006461637211 */ /* 0x000fe200078e80ff */
[----:B------:R-:W-:-:S02]  /*1b170*/  VIADD R96, R101, 0x1 ;  /* 0x0000000165607836 */ /* 0x000fc40000000000 */
[----:B------:R-:W-:Y:S01]  /*1b180*/  @P2 IMAD.MOV R96, RZ, RZ, R101 ;  /* 0x000000ffff602224 */ /* 0x000fe200078e0265 */
[C---:B------:R-:W-:Y:S01]  /*1b190*/  ISETP.GE.U32.AND P1, PT, R99.reuse, R88, PT ;  /* 0x000000586300720c */ /* 0x040fe20003f26070 */
[----:B------:R-:W-:Y:S02]  /*1b1a0*/  IMAD R98, R8, R95, R98 ;  /* 0x0000005f08627224 */ /* 0x000fe400078e0262 */
[----:B------:R-:W-:Y:S02]  /*1b1b0*/  IMAD.IADD R88, R99, 0x1, R96 ;  /* 0x0000000163587824 */ /* 0x000fe400078e0260 */
[----:B------:R-:W-:Y:S01]  /*1b1c0*/  IMAD R96, R7, R93, RZ ;  /* 0x0000005d07607224 */ /* 0x000fe200078e02ff */
[----:B------:R-:W-:Y:S01]  /*1b1d0*/  LEA.HI R98, R97, R98, RZ, 0x10 ;  /* 0x0000006261627211 */ /* 0x000fe200078f80ff */
[----:B------:R-:W-:Y:S01]  /*1b1e0*/  IMAD R97, R7, R95, RZ ;  /* 0x0000005f07617224 */ /* 0x000fe200078e02ff */
[----:B------:R-:W-:Y:S01]  /*1b1f0*/  ISETP.GE.U32.AND P2, PT, R88, R99, PT ;  /* 0x000000635800720c */ /* 0x000fe20003f46070 */
[----:B------:R-:W-:Y:S01]  /*1b200*/  @P0 IMAD.MOV R89, RZ, RZ, R86 ;  /* 0x000000ffff590224 */ /* 0x000fe200078e0256 */
[----:B------:R-:W-:Y:S01]  /*1b210*/  LOP3.LUT R100, R96, 0xffff, RZ, 0xc0, !PT ;  /* 0x0000ffff60647812 */ /* 0x000fe200078ec0ff */
[----:B------:R-:W-:-:S02]  /*1b220*/  VIADD R99, R98, 0x1 ;  /* 0x0000000162637836 */ /* 0x000fc40000000000 */
[----:B------:R-:W-:Y:S01]  /*1b230*/  @P1 IADD3 R99, PT, PT, R98, RZ, RZ ;  /* 0x000000ff62631210 */ /* 0x000fe20007ffe0ff */
[----:B------:R-:W-:Y:S01]  /*1b240*/  IMAD R97, R6, R93, R97 ;  /* 0x0000005d06617224 */ /* 0x000fe200078e0261 */
[----:B------:R-:W-:Y:S01]  /*1b250*/  SHF.R.U32.HI R98, RZ, 0x10, R96 ;  /* 0x00000010ff627819 */ /* 0x000fe20000011660 */
[----:B------:R-:W-:Y:S01]  /*1b260*/  IMAD.IADD R100, R100, 0x1, R89 ;  /* 0x0000000164647824 */ /* 0x000fe200078e0259 */
[----:B------:R-:W-:Y:S01]  /*1b270*/  ISETP.GE.U32.AND P0, PT, R89, R86, PT ;  /* 0x000000565900720c */ /* 0x000fe20003f06070 */
[----:B------:R-:W-:Y:S02]  /*1b280*/  VIADD R96, R99, 0x1 ;  /* 0x0000000163607836 */ /* 0x000fe40000000000 */
[----:B------:R-:W-:Y:S02]  /*1b290*/  IMAD R100, R97, 0x10000, R100 ;  /* 0x0001000061647824 */ /* 0x000fe400078e0264 */
[----:B------:R-:W-:Y:S02]  /*1b2a0*/  @P2 IMAD.MOV R96, RZ, RZ, R99 ;  /* 0x000000ffff602224 */ /* 0x000fe400078e0263 */
[----:B------:R-:W-:Y:S01]  /*1b2b0*/  IMAD R98, R6, R95, R98 ;  /* 0x0000005f06627224 */ /* 0x000fe200078e0262 */
[C---:B------:R-:W-:Y:S01]  /*1b2c0*/  ISETP.GE.U32.AND P1, PT, R100.reuse, R89, PT ;  /* 0x000000596400720c */ /* 0x040fe20003f26070 */
[----:B------:R-:W-:-:S02]  /*1b2d0*/  IMAD.IADD R89, R100, 0x1, R96 ;  /* 0x0000000164597824 */ /* 0x000fc400078e0260 */
[----:B------:R-:W-:Y:S01]  /*1b2e0*/  IMAD R96, R5, R93, RZ ;  /* 0x0000005d05607224 */ /* 0x000fe200078e02ff */
[----:B------:R-:W-:Y:S01]  /*1b2f0*/  LEA.HI R98, R97, R98, RZ, 0x10 ;  /* 0x0000006261627211 */ /* 0x000fe200078f80ff */
[----:B------:R-:W-:Y:S01]  /*1b300*/  VIADD R86, R87, 0x1 ;  /* 0x0000000157567836 */ /* 0x000fe20000000000 */
[----:B------:R-:W-:Y:S01]  /*1b310*/  ISETP.GE.U32.AND P2, PT, R89, R100, PT ;  /* 0x000000645900720c */ /* 0x000fe20003f46070 */
[----:B------:R-:W-:Y:S01]  /*1b320*/  IMAD R97, R5, R95, RZ ;  /* 0x0000005f05617224 */ /* 0x000fe200078e02ff */
[----:B------:R-:W-:Y:S01]  /*1b330*/  LOP3.LUT R99, R96, 0xffff, RZ, 0xc0, !PT ;  /* 0x0000ffff60637812 */ /* 0x000fe200078ec0ff */
[----:B------:R-:W-:Y:S01]  /*1b340*/  VIADD R101, R98, 0x1 ;  /* 0x0000000162657836 */ /* 0x000fe20000000000 */
[----:B------:R-:W-:Y:S01]  /*1b350*/  @P0 IADD3 R86, PT, PT, R87, RZ, RZ ;  /* 0x000000ff57560210 */ /* 0x000fe20007ffe0ff */
[----:B------:R-:W-:Y:S02]  /*1b360*/  IMAD R97, R4, R93, R97 ;  /* 0x0000005d04617224 */ /* 0x000fe400078e0261 */
[----:B------:R-:W-:Y:S01]  /*1b370*/  @P1 IMAD.MOV R101, RZ, RZ, R98 ;  /* 0x000000ffff651224 */ /* 0x000fe200078e0262 */
[----:B------:R-:W-:Y:S01]  /*1b380*/  SHF.R.U32.HI R98, RZ, 0x10, R96 ;  /* 0x00000010ff627819 */ /* 0x000fe20000011660 */
[----:B------:R-:W-:Y:S01]  /*1b390*/  IMAD.IADD R100, R99, 0x1, R86 ;  /* 0x0000000163647824 */ /* 0x000fe200078e0256 */
[----:B------:R-:W-:Y:S01]  /*1b3a0*/  ISETP.GE.U32.AND P0, PT, R86, R87, PT ;  /* 0x000000575600720c */ /* 0x000fe20003f06070 */
[----:B------:R-:W-:-:S02]  /*1b3b0*/  VIADD R96, R101, 0x1 ;  /* 0x0000000165607836 */ /* 0x000fc40000000000 */
[----:B------:R-:W-:Y:S02]  /*1b3c0*/  IMAD R99, R97, 0x10000, R100 ;  /* 0x0001000061637824 */ /* 0x000fe400078e0264 */
[----:B------:R-:W-:Y:S02]  /*1b3d0*/  @P2 IMAD.MOV R96, RZ, RZ, R101 ;  /* 0x000000ffff602224 */ /* 0x000fe400078e0265 */
[----:B------:R-:W-:Y:S01]  /*1b3e0*/  IMAD R98, R4, R95, R98 ;  /* 0x0000005f04627224 */ /* 0x000fe200078e0262 */
[C---:B------:R-:W-:Y:S01]  /*1b3f0*/  ISETP.GE.U32.AND P1, PT, R99.reuse, R86, PT ;  /* 0x000000566300720c */ /* 0x040fe20003f26070 */
[----:B------:R-:W-:Y:S01]  /*1b400*/  VIADD R87, R84, 0x1 ;  /* 0x0000000154577836 */ /* 0x000fe20000000000 */
[----:B------:R-:W-:Y:S01]  /*1b410*/  IADD3 R86, PT, PT, R99, R96, RZ ;  /* 0x0000006063567210 */ /* 0x000fe20007ffe0ff */
[----:B------:R-:W-:Y:S01]  /*1b420*/  IMAD R96, R3, R93, RZ ;  /* 0x0000005d03607224 */ /* 0x000fe200078e02ff */
[----:B------:R-:W-:Y:S01]  /*1b430*/  LEA.HI R98, R97, R98, RZ, 0x10 ;  /* 0x0000006261627211 */ /* 0x000fe200078f80ff */
[----:B------:R-:W-:Y:S01]  /*1b440*/  IMAD R97, R3, R95, RZ ;  /* 0x0000005f03617224 */ /* 0x000fe200078e02ff */
[----:B------:R-:W-:Y:S01]  /*1b450*/  ISETP.GE.U32.AND P2, PT, R86, R99, PT ;  /* 0x000000635600720c */ /* 0x000fe20003f46070 */
[----:B------:R-:W-:Y:S01]  /*1b460*/  @P0 IMAD.MOV R87, RZ, RZ, R84 ;  /* 0x000000ffff570224 */ /* 0x000fe200078e0254 */
[----:B------:R-:W-:Y:S01]  /*1b470*/  LOP3.LUT R100, R96, 0xffff, RZ, 0xc0, !PT ;  /* 0x0000ffff60647812 */ /* 0x000fe200078ec0ff */
[----:B------:R-:W-:-:S02]  /*1b480*/  VIADD R99, R98, 0x1 ;  /* 0x0000000162637836 */ /* 0x000fc40000000000 */
[-C--:B------:R-:W-:Y:S01]  /*1b490*/  IMAD R97, R2, R93.reuse, R97 ;  /* 0x0000005d02617224 */ /* 0x080fe200078e0261 */
[----:B------:R-:W-:Y:S01]  /*1b4a0*/  ISETP.GE.U32.AND P0, PT, R87, R84, PT ;  /* 0x000000545700720c */ /* 0x000fe20003f06070 */
[----:B------:R-:W-:Y:S02]  /*1b4b0*/  IMAD.IADD R100, R100, 0x1, R87 ;  /* 0x0000000164647824 */ /* 0x000fe400078e0257 */
[----:B------:R-:W-:Y:S01]  /*1b4c0*/  @P1 IMAD.MOV R99, RZ, RZ, R98 ;  /* 0x000000ffff631224 */ /* 0x000fe200078e0262 */
[----:B------:R-:W-:Y:S01]  /*1b4d0*/  SHF.R.U32.HI R98, RZ, 0x10, R96 ;  /* 0x00000010ff627819 */ /* 0x000fe20000011660 */
[----:B------:R-:W-:Y:S01]  /*1b4e0*/  IMAD R84, R83, R93, RZ ;  /* 0x0000005d53547224 */ /* 0x000fe200078e02ff */
[----:B------:R-:W-:Y:S01]  /*1b4f0*/  LEA R100, R97, R100, 0x10 ;  /* 0x0000006461647211 */ /* 0x000fe200078e80ff */
[----:B------:R-:W-:Y:S02]  /*1b500*/  VIADD R96, R99, 0x1 ;  /* 0x0000000163607836 */ /* 0x000fe40000000000 */
[----:B------:R-:W-:Y:S01]  /*1b510*/  @P2 IMAD.MOV R96, RZ, RZ, R99 ;  /* 0x000000ffff602224 */ /* 0x000fe200078e0263 */
[----:B------:R-:W-:Y:S01]  /*1b520*/  ISETP.GE.U32.AND P1, PT, R100, R87, PT ;  /* 0x000000576400720c */ /* 0x000fe20003f26070 */
[----:B------:R-:W-:Y:S01]  /*1b530*/  IMAD R98, R2, R95, R98 ;  /* 0x0000005f02627224 */ /* 0x000fe200078e0262 */
[----:B------:R-:W-:Y:S01]  /*1b540*/  LOP3.LUT R99, R84, 0xffff, RZ, 0xc0, !PT ;  /* 0x0000ffff54637812 */ /* 0x000fe200078ec0ff */
[----:B------:R-:W-:-:S02]  /*1b550*/  IMAD.IADD R87, R100, 0x1, R96 ;  /* 0x0000000164577824 */ /* 0x000fc400078e0260 */
[----:B------:R-:W-:Y:S01]  /*1b560*/  VIADD R96, R85, 0x1 ;  /* 0x0000000155607836 */ /* 0x000fe20000000000 */
[----:B------:R-:W-:Y:S01]  /*1b570*/  LEA.HI R98, R97, R98, RZ, 0x10 ;  /* 0x0000006261627211 */ /* 0x000fe200078f80ff */
[----:B------:R-:W-:Y:S01]  /*1b580*/  IMAD R97, R83, R95, RZ ;  /* 0x0000005f53617224 */ /* 0x000fe200078e02ff */
[----:B------:R-:W-:Y:S01]  /*1b590*/  ISETP.GE.U32.AND P2, PT, R87, R100, PT ;  /* 0x000000645700720c */ /* 0x000fe20003f46070 */
[----:B------:R-:W-:Y:S02]  /*1b5a0*/  @P0 IMAD.MOV R96, RZ, RZ, R85 ;  /* 0x000000ffff600224 */ /* 0x000fe400078e0255 */
[----:B------:R-:W-:Y:S02]  /*1b5b0*/  VIADD R101, R98, 0x1 ;  /* 0x0000000162657836 */ /* 0x000fe40000000000 */
[----:B------:R-:W-:Y:S01]  /*1b5c0*/  IMAD R97, R82, R93, R97 ;  /* 0x0000005d52617224 */ /* 0x000fe200078e0261 */
[----:B------:R-:W-:Y:S01]  /*1b5d0*/  @P1 IADD3 R101, PT, PT, R98, RZ, RZ ;  /* 0x000000ff62651210 */ /* 0x000fe20007ffe0ff */
[----:B------:R-:W-:Y:S01]  /*1b5e0*/  IMAD.IADD R100, R99, 0x1, R96 ;  /* 0x0000000163647824 */ /* 0x000fe200078e0260 */
[----:B------:R-:W-:-:S03]  /*1b5f0*/  SHF.R.U32.HI R93, RZ, 0x10, R84 ;  /* 0x00000010ff5d7819 */ /* 0x000fc60000011654 */
[----:B------:R-:W-:Y:S02]  /*1b600*/  IMAD R99, R97, 0x10000, R100 ;  /* 0x0001000061637824 */ /* 0x000fe400078e0264 */
[----:B------:R-:W-:Y:S02]  /*1b610*/  VIADD R84, R101, 0x1 ;  /* 0x0000000165547836 */ /* 0x000fe40000000000 */
[----:B------:R-:W-:Y:S01]  /*1b620*/  @P2 IMAD.MOV R84, RZ, RZ, R101 ;  /* 0x000000ffff542224 */ /* 0x000fe200078e0265 */
[C---:B------:R-:W-:Y:S01]  /*1b630*/  ISETP.GE.U32.AND P0, PT, R99.reuse, R96, PT ;  /* 0x000000606300720c */ /* 0x040fe20003f06070 */
[----:B------:R-:W-:Y:S02]  /*1b640*/  IMAD R98, R82, R95, R93 ;  /* 0x0000005f52627224 */ /* 0x000fe400078e025d */
[----:B------:R-:W-:-:S03]  /*1b650*/  IMAD.IADD R84, R99, 0x1, R84 ;  /* 0x0000000163547824 */ /* 0x000fc600078e0254 */
[----:B------:R-:W-:Y:S02]  /*1b660*/  LEA.HI R98, R97, R98, RZ, 0x10 ;  /* 0x0000006261627211 */ /* 0x000fe400078f80ff */
[----:B------:R-:W-:-:S03]  /*1b670*/  ISETP.GE.U32.AND P1, PT, R84, R99, PT ;  /* 0x000000635400720c */ /* 0x000fc60003f26070 */
[----:B------:R-:W-:Y:S02]  /*1b680*/  VIADD R93, R98, 0x1 ;  /* 0x00000001625d7836 */ /* 0x000fe40000000000 */
[----:B------:R-:W-:Y:S01]  /*1b690*/  @P0 IMAD.MOV R93, RZ, RZ, R98 ;  /* 0x000000ffff5d0224 */ /* 0x000fe200078e0262 */
[----:B------:R-:W-:-:S04]  /*1b6a0*/  ISETP.GE.U32.AND P0, PT, R96, R85, PT ;  /* 0x000000556000720c */ /* 0x000fc80003f06070 */
[----:B------:R-:W-:-:S03]  /*1b6b0*/  IADD3 R95, PT, PT, R93, 0x1, RZ ;  /* 0x000000015d5f7810 */ /* 0x000fc60007ffe0ff */
[----:B------:R-:W-:Y:S01]  /*1b6c0*/  @P1 IMAD.MOV R95, RZ, RZ, R93 ;  /* 0x000000ffff5f1224 */ /* 0x000fe200078e025d */
[----:B------:R-:W-:-:S03]  /*1b6d0*/  ISETP.NE.AND P1, PT, R92, 0x8, PT ;  /* 0x000000085c00780c */ /* 0x000fc60003f25270 */
[----:B------:R-:W-:Y:S02]  /*1b6e0*/  VIADD R85, R95, 0x1 ;  /* 0x000000015f557836 */ /* 0x000fe40000000000 */
[----:B------:R-:W-:-:S08]  /*1b6f0*/  @P0 IMAD.MOV R85, RZ, RZ, R95 ;  /* 0x000000ffff550224 */ /* 0x000fd000078e025f */
[----:B------:R-:W-:Y:S05]  /*1b700*/  @P1 BRA `(.L_x_144) ;  /* 0xfffffff400841947 */ /* 0x000fea000383ffff */
[----:B------:R-:W-:Y:S05]  /*1b710*/  BSYNC.RECONVERGENT B2 ;  /* 0x0000000000027941 */ /* 0x000fea0003800200 */
.L_x_143:
        /* <DEDUP_REMOVED lines=38> */
.L_x_148:
[----:B------:R-:W-:Y:S05]  /*1b980*/  BSYNC.RELIABLE B3 ;  /* 0x0000000000037941 */ /* 0x000fea0003800100 */
.L_x_147:
        /* <DEDUP_REMOVED lines=41> */
.L_x_146:
[----:B------:R-:W-:Y:S05]  /*1bc20*/  BSYNC.RECONVERGENT B2 ;  /* 0x0000000000027941 */ /* 0x000fea0003800200 */
.L_x_145:
[----:B------:R-:W-:Y:S01]  /*1bc30*/  LOP3.LUT R2, R88, R91, R94, 0xfe, !PT ;  /* 0x0000005b58027212 */ /* 0x000fe200078efe5e */
[----:B------:R-:W-:Y:S01]  /*1bc40*/  BSSY.RECONVERGENT B2, `(.L_x_149) ;  /* 0x00003a7000027945 */ /* 0x000fe20003800200 */
[----:B------:R-:W-:Y:S01]  /*1bc50*/  HFMA2 R8, -RZ, RZ, 0, 0 ;  /* 0x00000000ff087431 */ /* 0x000fe200000001ff */
[----:B------:R-:W-:Y:S01]  /*1bc60*/  PLOP3.LUT P0, PT, PT, PT, PT, 0x80, 0x8 ;  /* 0x000000000008781c */ /* 0x000fe20003f0f070 */
[----:B------:R-:W-:Y:S01]  /*1bc70*/  IMAD.MOV.U32 R10, RZ, RZ, RZ ;  /* 0x000000ffff0a7224 */ /* 0x000fe200078e00ff */
[----:B------:R-:W-:Y:S02]  /*1bc80*/  LOP3.LUT R2, R86, R89, R2, 0xfe, !PT ;  /* 0x0000005956027212 */ /* 0x000fe400078efe02 */
[----:B------:R-:W-:Y:S02]  /*1bc90*/  CS2R R6, SRZ ;  /* 0x0000000000067805 */ /* 0x000fe4000001ff00 */
[----:B------:R-:W-:Y:S02]  /*1bca0*/  PRMT R9, RZ, 0x7610, R9 ;  /* 0x00007610ff097816 */ /* 0x000fe40000000009 */
[----:B------:R-:W-:-:S02]  /*1bcb0*/  CS2R R4, SRZ ;  /* 0x0000000000047805 */ /* 0x000fc4000001ff00 */
[----:B------:R-:W-:-:S04]  /*1bcc0*/  LOP3.LUT R2, R84, R87, R2, 0xfe, !PT ;  /* 0x0000005754027212 */ /* 0x000fc800078efe02 */
[----:B------:R-:W-:Y:S02]  /*1bcd0*/  LOP3.LUT P1, RZ, R85, R2, RZ, 0xfc, !PT ;  /* 0x0000000255ff7212 */ /* 0x000fe4000782fcff */
[----:B------:R-:W-:-:S11]  /*1bce0*/  CS2R R2, SRZ ;  /* 0x0000000000027805 */ /* 0x000fd6000001ff00 */
[----:B------:R-:W-:Y:S05]  /*1bcf0*/  @!P1 BRA `(.L_x_150) ;  /* 0x00000038006c9947 */ /* 0x000fea0003800000 */
        /* <DEDUP_REMOVED lines=46> */
.L_x_154:
[----:B------:R-:W-:Y:S05]  /*1bfe0*/  BSYNC.RELIABLE B4 ;  /* 0x0000000000047941 */ /* 0x000fea0003800100 */
.L_x_153:
        /* <DEDUP_REMOVED lines=40> */
[----:B------:R-:W-:-:S04]  /*1c270*/  @!P5 IADD3 R85, PT, PT, R2, RZ, RZ ;  /* 0x000000ff0255d210 */ /* 0x000fc80007ffe0ff */
        /* <DEDUP_REMOVED lines=34> */
.L_x_156:
[----:B------:R-:W-:Y:S05]  /*1c4a0*/  BSYNC.RELIABLE B4 ;  /* 0x0000000000047941 */ /* 0x000fea0003800100 */
.L_x_155:
[----:B------:R-:W-:Y:S01]  /*1c4b0*/  ISETP.GE.U32.AND P6, PT, R100, R47, PT ;  /* 0x0000002f6400720c */ /* 0x000fe20003fc6070 */
[----:B------:R-:W-:Y:S01]  /*1c4c0*/  IMAD.IADD R3, R91, 0x1, -R12 ;  /* 0x000000015b037824 */ /* 0x000fe200078e0a0c */
[----:B------:R-:W-:Y:S01]  /*1c4d0*/  IADD3 R9, PT, PT, R86, -R15, RZ ;  /* 0x8000000f56097210 */ /* 0x000fe20007ffe0ff */
[----:B------:R-:W-:Y:S01]  /*1c4e0*/  IMAD.IADD R5, R88, 0x1, -R13 ;  /* 0x0000000158057824 */ /* 0x000fe200078e0a0d */
[----:B------:R-:W-:Y:S01]  /*1c4f0*/  SEL R2, RZ, 0x1, P6 ;  /* 0x00000001ff027807 */ /* 0x000fe20003000000 */
[----:B------:R-:W-:Y:S01]  /*1c500*/  IMAD.IADD R7, R89, 0x1, -R14 ;  /* 0x0000000159077824 */ /* 0x000fe200078e0a0e */
[----:B------:R-:W-:Y:S01]  /*1c510*/  IADD3 R46, PT, PT, R85, -R46, RZ ;  /* 0x8000002e552e7210 */ /* 0x000fe20007ffe0ff */
[----:B------:R-:W-:Y:S01]  /*1c520*/  IMAD.IADD R100, R100, 0x1, -R47 ;  /* 0x0000000164647824 */ /* 0x000fe200078e0a2f */
[----:B------:R-:W-:Y:S02]  /*1c530*/  ISETP.GE.U32.AND P0, PT, R3, R2, PT ;  /* 0x000000020300720c */ /* 0x000fe40003f06070 */
[----:B------:R-:W-:-:S02]  /*1c540*/  IADD3 R85, PT, PT, R46, -0x1, RZ ;  /* 0xffffffff2e557810 */ /* 0x000fc40007ffe0ff */
[----:B------:R-:W-:Y:S01]  /*1c550*/  ISETP.LT.U32.OR P0, PT, R91, R12, !P0 ;  /* 0x0000000c5b00720c */ /* 0x000fe20004701470 */
[----:B------:R-:W-:Y:S02]  /*1c560*/  VIADD R91, R3, 0xffffffff ;  /* 0xffffffff035b7836 */ /* 0x000fe40000000000 */
[----:B------:R-:W-:Y:S01]  /*1c570*/  @P6 IMAD.MOV R91, RZ, RZ, R3 ;  /* 0x000000ffff5b6224 */ /* 0x000fe200078e0203 */
        /* <DEDUP_REMOVED lines=26> */
[----:B------:R-:W-:-:S10]  /*1c720*/  @!P4 IMAD.MOV R84, RZ, RZ, R15 ;  /* 0x000000ffff54c224 */ /* 0x000fd400078e020f */
[----:B------:R-:W-:-:S07]  /*1c730*/  @!P5 IMAD.MOV R85, RZ, RZ, R46 ;  /* 0x000000ffff55d224 */ /* 0x000fce00078e022e */
.L_x_152:
[----:B------:R-:W-:Y:S05]  /*1c740*/  BSYNC.RECONVERGENT B3 ;  /* 0x0000000000037941 */ /* 0x000fea0003800200 */
.L_x_151:
[----:B------:R-:W-:Y:S01]  /*1c750*/  LOP3.LUT R2, R88, R91, R100, 0xfe, !PT ;  /* 0x0000005b58027212 */ /* 0x000fe200078efe64 */
[----:B------:R-:W-:Y:S01]  /*1c760*/  IMAD.MOV.U32 R10, RZ, RZ, RZ ;  /* 0x000000ffff0a7224 */ /* 0x000fe200078e00ff */
[----:B------:R-:W-:Y:S02]  /*1c770*/  PLOP3.LUT P0, PT, PT, PT, PT, 0x80, 0x8 ;  /* 0x000000000008781c */ /* 0x000fe40003f0f070 */
[----:B------:R-:W-:Y:S02]  /*1c780*/  CS2R R6, SRZ ;  /* 0x0000000000067805 */ /* 0x000fe4000001ff00 */
[----:B------:R-:W-:Y:S02]  /*1c790*/  LOP3.LUT R2, R86, R89, R2, 0xfe, !PT ;  /* 0x0000005956027212 */ /* 0x000fe400078efe02 */
[----:B------:R-:W-:Y:S02]  /*1c7a0*/  CS2R R4, SRZ ;  /* 0x0000000000047805 */ /* 0x000fe4000001ff00 */
[----:B------:R-:W-:-:S02]  /*1c7b0*/  PRMT R9, RZ, 0x7610, R9 ;  /* 0x00007610ff097816 */ /* 0x000fc40000000009 */
[----:B------:R-:W-:-:S04]  /*1c7c0*/  LOP3.LUT R2, R84, R87, R2, 0xfe, !PT ;  /* 0x0000005754027212 */ /* 0x000fc800078efe02 */
[----:B------:R-:W-:Y:S02]  /*1c7d0*/  LOP3.LUT P1, RZ, R85, R2, RZ, 0xfc, !PT ;  /* 0x0000000255ff7212 */ /* 0x000fe4000782fcff */
[----:B------:R-:W-:-:S11]  /*1c7e0*/  CS2R R2, SRZ ;  /* 0x0000000000027805 */ /* 0x000fd6000001ff00 */
[----:B------:R-:W-:Y:S05]  /*1c7f0*/  @!P1 BRA `(.L_x_150) ;  /* 0x0000002c00ac9947 */ /* 0x000fea0003800000 */
[----:B------:R-:W0:Y:S01]  /*1c800*/  LDCU.64 UR4, c[0x0][0x398] ;  /* 0x00007300ff0477ac */ /* 0x000e220008000a00 */
[----:B------:R-:W-:Y:S02]  /*1c810*/  HFMA2 R90, -RZ, RZ, 0, 0 ;  /* 0x00000000ff5a7431 */ /* 0x000fe400000001ff */
[----:B------:R-:W-:Y:S01]  /*1c820*/  IMAD.MOV.U32 R15, RZ, RZ, 0x1 ;  /* 0x00000001ff0f7424 */ /* 0x000fe200078e00ff */
[----:B------:R-:W-:Y:S01]  /*1c830*/  CS2R R82, SRZ ;  /* 0x0000000000527805 */ /* 0x000fe2000001ff00 */
[----:B------:R-:W2:Y:S01]  /*1c840*/  LDCU.64 UR8, c[0x0][0x390] ;  /* 0x00007200ff0877ac */ /* 0x000ea20008000a00 */
[----:B------:R-:W-:Y:S01]  /*1c850*/  IMAD.MOV.U32 R13, RZ, RZ, RZ ;  /* 0x000000ffff0d7224 */ /* 0x000fe200078e00ff */
[----:B------:R-:W-:Y:S02]  /*1c860*/  CS2R R80, SRZ ;  /* 0x0000000000507805 */ /* 0x000fe4000001ff00 */
[----:B------:R-:W-:Y:S01]  /*1c870*/  CS2R R50, SRZ ;  /* 0x0000000000327805 */ /* 0x000fe2000001ff00 */
[----:B------:R-:W3:Y:S01]  /*1c880*/  LDCU.64 UR10, c[0x0][0x388] ;  /* 0x00007100ff0a77ac */ /* 0x000ee20008000a00 */
[----:B------:R-:W-:Y:S01]  /*1c890*/  CS2R R46, SRZ ;  /* 0x00000000002e7805 */ /* 0x000fe2000001ff00 */
[----:B------:R-:W-:Y:S01]  /*1c8a0*/  IMAD.MOV.U32 R14, RZ, RZ, RZ ;  /* 0x000000ffff0e7224 */ /* 0x000fe200078e00ff */
[----:B------:R-:W-:-:S02]  /*1c8b0*/  CS2R R48, SRZ ;  /* 0x0000000000307805 */ /* 0x000fc4000001ff00 */
[----:B------:R-:W-:Y:S01]  /*1c8c0*/  CS2R R16, SRZ ;  /* 0x0000000000107805 */ /* 0x000fe2000001ff00 */
[----:B------:R-:W-:Y:S02]  /*1c8d0*/  IMAD.MOV.U32 R99, RZ, RZ, RZ ;  /* 0x000000ffff637224 */ /* 0x000fe400078e00ff */
[----:B0-----:R-:W-:Y:S01]  /*1c8e0*/  IMAD.U32 R93, RZ, RZ, UR5 ;  /* 0x00000005ff5d7e24 */ /* 0x001fe2000f8e00ff */
[----:B------:R-:W-:Y:S01]  /*1c8f0*/  MOV R92, UR4 ;  /* 0x00000004005c7c02 */ /* 0x000fe20008000f00 */
[----:B------:R-:W0:Y:S01]  /*1c900*/  LDCU UR4, c[0x0][0x3a0] ;  /* 0x00007400ff0477ac */ /* 0x000e220008000800 */
[----:B--2---:R-:W-:Y:S01]  /*1c910*/  IMAD.U32 R95, RZ, RZ, UR9 ;  /* 0x00000009ff5f7e24 */ /* 0x004fe2000f8e00ff */
[----:B------:R-:W2:Y:S01]  /*1c920*/  LDCU UR5, c[0x0][0x384] ;  /* 0x00007080ff0577ac */ /* 0x000ea20008000800 */
[----:B------:R-:W-:Y:S02]  /*1c930*/  IMAD.U32 R94, RZ, RZ, UR8 ;  /* 0x00000008ff5e7e24 */ /* 0x000fe4000f8e00ff */
[----:B---3--:R-:W-:-:S02]  /*1c940*/  IMAD.U32 R97, RZ, RZ, UR11 ;  /* 0x0000000bff617e24 */ /* 0x008fc4000f8e00ff */
[----:B------:R-:W-:Y:S02]  /*1c950*/  IMAD.U32 R96, RZ, RZ, UR10 ;  /* 0x0000000aff607e24 */ /* 0x000fe4000f8e00ff */
[----:B0-----:R-:W-:Y:S02]  /*1c960*/  IMAD.U32 R98, RZ, RZ, UR4 ;  /* 0x00000004ff627e24 */ /* 0x001fe4000f8e00ff */
[----:B--2---:R-:W-:-:S07]  /*1c970*/  IMAD.U32 R12, RZ, RZ, UR5 ;  /* 0x00000005ff0c7e24 */ /* 0x004fce000f8e00ff */
.L_x_178:
[----:B------:R-:W-:Y:S01]  /*1c980*/  LOP3.LUT R2, R87, R85, R84, 0xfe, !PT ;  /* 0x0000005557027212 */ /* 0x000fe200078efe54 */
[----:B------:R-:W-:Y:S01]  /*1c990*/  IMAD.MOV.U32 R9, RZ, RZ, 0x1 ;  /* 0x00000001ff097424 */ /* 0x000fe200078e00ff */
[----:B------:R-:W-:Y:S01]  /*1c9a0*/  ISETP.EQ.AND P2, PT, R100, 0x1, PT ;  /* 0x000000016400780c */ /* 0x000fe20003f42270 */
[----:B------:R-:W-:Y:S01]  /*1c9b0*/  IMAD.MOV.U32 R8, RZ, RZ, R15 ;  /* 0x000000ffff087224 */ /* 0x000fe200078e000f */
[----:B------:R-:W-:Y:S01]  /*1c9c0*/  LOP3.LUT R2, R89, R2, R86, 0xfe, !PT ;  /* 0x0000000259027212 */ /* 0x000fe200078efe56 */
[----:B------:R-:W-:Y:S01]  /*1c9d0*/  IMAD.MOV.U32 R6, RZ, RZ, R46 ;  /* 0x000000ffff067224 */ /* 0x000fe200078e002e */
[----:B------:R-:W-:Y:S01]  /*1c9e0*/  PLOP3.LUT P0, PT, PT, PT, PT, 0x8, 0x80 ;  /* 0x000000000080781c */ /* 0x000fe20003f0e170 */
[----:B------:R-:W-:Y:S01]  /*1c9f0*/  IMAD.MOV.U32 R7, RZ, RZ, R47 ;  /* 0x000000ffff077224 */ /* 0x000fe200078e002f */
[----:B------:R-:W-:Y:S01]  /*1ca00*/  LOP3.LUT P1, RZ, R91, R2, R88, 0xfe, !PT ;  /* 0x000000025bff7212 */ /* 0x000fe2000782fe58 */
[----:B------:R-:W-:Y:S01]  /*1ca10*/  IMAD.MOV.U32 R4, RZ, RZ, R50 ;  /* 0x000000ffff047224 */ /* 0x000fe200078e0032 */
[----:B------:R-:W-:Y:S01]  /*1ca20*/  MOV R10, R13 ;  /* 0x0000000d000a7202 */ /* 0x000fe20000000f00 */
[----:B------:R-:W-:-:S02]  /*1ca30*/  IMAD.MOV.U32 R5, RZ, RZ, R81 ;  /* 0x000000ffff057224 */ /* 0x000fc400078e0051 */
[----:B------:R-:W-:Y:S02]  /*1ca40*/  IMAD.MOV.U32 R2, RZ, RZ, R90 ;  /* 0x000000ffff027224 */ /* 0x000fe400078e005a */
[----:B------:R-:W-:-:S06]  /*1ca50*/  IMAD.MOV.U32 R3, RZ, RZ, R83 ;  /* 0x000000ffff037224 */ /* 0x000fcc00078e0053 */
[----:B------:R-:W-:Y:S05]  /*1ca60*/  @!P1 BRA P2, `(.L_x_150) ;  /* 0x0000002c00109947 */ /* 0x000fea0001000000 */
[----:B------:R-:W-:Y:S01]  /*1ca70*/  LOP3.LUT R2, R92, R98, R93, 0xfe, !PT ;  /* 0x000000625c027212 */ /* 0x000fe200078efe5d */
[----:B------:R-:W-:Y:S01]  /*1ca80*/  IMAD.MOV.U32 R10, RZ, RZ, R14 ;  /* 0x000000ffff0a7224 */ /* 0x000fe200078e000e */
[----:B------:R-:W-:Y:S01]  /*1ca90*/  ISETP.EQ.AND P2, PT, R12, 0x1, PT ;  /* 0x000000010c00780c */ /* 0x000fe20003f42270 */
[----:B------:R-:W-:Y:S01]  /*1caa0*/  IMAD.MOV.U32 R6, RZ, RZ, R17 ;  /* 0x000000ffff067224 */ /* 0x000fe200078e0011 */
[----:B------:R-:W-:Y:S01]  /*1cab0*/  LOP3.LUT R2, R94, R2, R95, 0xfe, !PT ;  /* 0x000000025e027212 */ /* 0x000fe200078efe5f */
[----:B------:R-:W-:Y:S01]  /*1cac0*/  IMAD.MOV.U32 R7, RZ, RZ, R48 ;  /* 0x000000ffff077224 */ /* 0x000fe200078e0030 */
[----:B------:R-:W-:Y:S01]  /*1cad0*/  MOV R8, R16 ;  /* 0x0000001000087202 */ /* 0x000fe20000000f00 */
[----:B------:R-:W-:Y:S01]  /*1cae0*/  IMAD.MOV.U32 R4, RZ, RZ, R49 ;  /* 0x000000ffff047224 */ /* 0x000fe200078e0031 */
[----:B------:R-:W-:Y:S01]  /*1caf0*/  LOP3.LUT P1, RZ, R96, R2, R97, 0xfe, !PT ;  /* 0x0000000260ff7212 */ /* 0x000fe2000782fe61 */
[----:B------:R-:W-:Y:S01]  /*1cb00*/  IMAD.MOV.U32 R5, RZ, RZ, R80 ;  /* 0x000000ffff057224 */ /* 0x000fe200078e0050 */
[----:B------:R-:W-:Y:S01]  /*1cb10*/  MOV R3, R82 ;  /* 0x0000005200037202 */ /* 0x000fe20000000f00 */
[----:B------:R-:W-:-:S10]  /*1cb20*/  IMAD.MOV.U32 R2, RZ, RZ, R51 ;  /* 0x000000ffff027224 */ /* 0x000fd400078e0033 */
[----:B------:R-:W-:Y:S05]  /*1cb30*/  @!P1 BRA P2, `(.L_x_150) ;  /* 0x0000002800dc9947 */ /* 0x000fea0001000000 */
[----:B------:R-:W-:Y:S01]  /*1cb40*/  LOP3.LUT R2, R88, R91, R100, 0xfe, !PT ;  /* 0x0000005b58027212 */ /* 0x000fe200078efe64 */
[----:B------:R-:W-:Y:S01]  /*1cb50*/  IMAD.MOV.U32 R8, RZ, RZ, RZ ;  /* 0x000000ffff087224 */ /* 0x000fe200078e00ff */
        /* <DEDUP_REMOVED lines=10> */
[----:B------:R-:W-:Y:S02]  /*1cc00*/  LOP3.LUT R9, R97, R96, R12, 0xfe, !PT ;  /* 0x0000006061097212 */ /* 0x000fe400078efe0c */
[----:B------:R-:W-:Y:S02]  /*1cc10*/  PLOP3.LUT P0, PT, PT, PT, PT, 0x80, 0x8 ;  /* 0x000000000008781c */ /* 0x000fe40003f0f070 */
[----:B------:R-:W-:-:S04]  /*1cc20*/  LOP3.LUT R9, R95, R94, R9, 0xfe, !PT ;  /* 0x0000005e5f097212 */ /* 0x000fc800078efe09 */
[----:B------:R-:W-:-:S04]  /*1cc30*/  LOP3.LUT R9, R93, R92, R9, 0xfe, !PT ;  /* 0x0000005c5d097212 */ /* 0x000fc800078efe09 */
[----:B------:R-:W-:Y:S02]  /*1cc40*/  LOP3.LUT P1, RZ, R98, R9, RZ, 0xfc, !PT ;  /* 0x0000000962ff7212 */ /* 0x000fe4000782fcff */
[----:B------:R-:W-:-:S11]  /*1cc50*/  PRMT R9, RZ, 0x7610, R9 ;  /* 0x00007610ff097816 */ /* 0x000fd60000000009 */
[----:B------:R-:W-:Y:S05]  /*1cc60*/  @!P1 BRA `(.L_x_150) ;  /* 0x0000002800909947 */ /* 0x000fea0003800000 */
[----:B------:R-:W-:Y:S01]  /*1cc70*/  LOP3.LUT R2, R100, 0x1, RZ, 0xc0, !PT ;  /* 0x0000000164027812 */ /* 0x000fe200078ec0ff */
[----:B------:R-:W-:Y:S03]  /*1cc80*/  BSSY.RECONVERGENT B3, `(.L_x_157) ;  /* 0x000006d000037945 */ /* 0x000fe60003800200 */
[----:B------:R-:W-:-:S13]  /*1cc90*/  ISETP.NE.U32.AND P0, PT, R2, 0x1, PT ;  /* 0x000000010200780c */ /* 0x000fda0003f05070 */
[----:B------:R-:W-:Y:S05]  /*1cca0*/  @!P0 BRA `(.L_x_158) ;  /* 0x0000000400a88947 */ /* 0x000fea0003800000 */
.L_x_161:
[----:B------:R-:W-:Y:S01]  /*1ccb0*/  LOP3.LUT R2, R15, 0x1, RZ, 0xc0, !PT ;  /* 0x000000010f027812 */ /* 0x000fe200078ec0ff */
[----:B------:R-:W-:Y:S01]  /*1ccc0*/  BSSY.RECONVERGENT B4, `(.L_x_159) ;  /* 0x000005f000047945 */ /* 0x000fe20003800200 */
[----:B------:R-:W-:Y:S01]  /*1ccd0*/  SHF.L.W.U32.HI R100, R100, 0x1f, R91 ;  /* 0x0000001f64647819 */ /* 0x000fe20000010e5b */
[----:B------:R-:W-:Y:S01]  /*1cce0*/  IMAD.MOV.U32 R7, RZ, RZ, R15 ;  /* 0x000000ffff077224 */ /* 0x000fe200078e000f */
[----:B------:R-:W-:Y:S01]  /*1ccf0*/  ISETP.NE.U32.AND P1, PT, R2, 0x1, PT ;  /* 0x000000010200780c */ /* 0x000fe20003f25070 */
[----:B------:R-:W-:Y:S01]  /*1cd00*/  IMAD.MOV.U32 R10, RZ, RZ, R90 ;  /* 0x000000ffff0a7224 */ /* 0x000fe200078e005a */
[----:B------:R-:W-:Y:S01]  /*1cd10*/  LOP3.LUT R3, R100, 0x1, RZ, 0xc0, !PT ;  /* 0x0000000164037812 */ /* 0x000fe200078ec0ff */
[----:B------:R-:W-:Y:S01]  /*1cd20*/  IMAD.MOV.U32 R9, RZ, RZ, R83 ;  /* 0x000000ffff097224 */ /* 0x000fe200078e0053 */
[----:B------:R-:W-:Y:S02]  /*1cd30*/  SHF.L.W.U32.HI R104, R91, 0x1f, R88 ;  /* 0x0000001f5b687819 */ /* 0x000fe40000010e58 */
[----:B------:R-:W-:-:S02]  /*1cd40*/  ISETP.NE.U32.AND P0, PT, R3, 0x1, PT ;  /* 0x000000010300780c */ /* 0x000fc40003f05070 */
[----:B------:R-:W-:Y:S02]  /*1cd50*/  SHF.L.W.U32.HI R103, R88, 0x1f, R89 ;  /* 0x0000001f58677819 */ /* 0x000fe40000010e59 */
[----:B------:R-:W-:Y:S02]  /*1cd60*/  SHF.L.W.U32.HI R102, R89, 0x1f, R86 ;  /* 0x0000001f59667819 */ /* 0x000fe40000010e56 */
[----:B------:R-:W-:Y:S02]  /*1cd70*/  SHF.L.W.U32.HI R101, R86, 0x1f, R87 ;  /* 0x0000001f56657819 */ /* 0x000fe40000010e57 */
[----:B------:R-:W-:Y:S02]  /*1cd80*/  @P1 SHF.L.W.U32.HI R2, R90, 0x1f, R83 ;  /* 0x0000001f5a021819 */ /* 0x000fe40000010e53 */
[----:B------:R-:W-:Y:S02]  /*1cd90*/  @P1 SHF.L.W.U32.HI R3, R81, 0x1f, R90 ;  /* 0x0000001f51031819 */ /* 0x000fe40000010e5a */
[----:B------:R-:W-:Y:S01]  /*1cda0*/  @P1 SHF.L.W.U32.HI R4, R50, 0x1f, R81 ;  /* 0x0000001f32041819 */ /* 0x000fe20000010e51 */
[----:B------:R-:W-:Y:S01]  /*1cdb0*/  @P1 IMAD.MOV.U32 R90, RZ, RZ, R2 ;  /* 0x000000ffff5a1224 */ /* 0x000fe200078e0002 */
[----:B------:R-:W-:-:S02]  /*1cdc0*/  @P1 SHF.L.W.U32.HI R5, R47, 0x1f, R50 ;  /* 0x0000001f2f051819 */ /* 0x000fc40000010e32 */
[----:B------:R-:W-:Y:S02]  /*1cdd0*/  @P1 SHF.L.W.U32.HI R6, R46, 0x1f, R47 ;  /* 0x0000001f2e061819 */ /* 0x000fe40000010e2f */
[----:B------:R-:W-:Y:S01]  /*1cde0*/  SHF.L.W.U32.HI R91, R87, 0x1f, R84 ;  /* 0x0000001f575b7819 */ /* 0x000fe20000010e54 */
[----:B------:R-:W-:Y:S01]  /*1cdf0*/  IMAD.MOV.U32 R87, RZ, RZ, R46 ;  /* 0x000000ffff577224 */ /* 0x000fe200078e002e */
[----:B------:R-:W-:Y:S01]  /*1ce00*/  SHF.L.W.U32.HI R89, R84, 0x1f, R85 ;  /* 0x0000001f54597819 */ /* 0x000fe20000010e55 */
[----:B------:R-:W-:Y:S01]  /*1ce10*/  IMAD.MOV.U32 R84, RZ, RZ, R81 ;  /* 0x000000ffff547224 */ /* 0x000fe200078e0051 */
[----:B------:R-:W-:Y:S01]  /*1ce20*/  SHF.R.U32.HI R88, RZ, 0x1, R85 ;  /* 0x00000001ff587819 */ /* 0x000fe20000011655 */
[----:B------:R-:W-:Y:S01]  /*1ce30*/  IMAD.MOV.U32 R85, RZ, RZ, R50 ;  /* 0x000000ffff557224 */ /* 0x000fe200078e0032 */
[----:B------:R-:W-:Y:S01]  /*1ce40*/  MOV R86, R47 ;  /* 0x0000002f00567202 */ /* 0x000fe20000000f00 */
[----:B------:R-:W-:Y:S01]  /*1ce50*/  @P1 IMAD.MOV.U32 R81, RZ, RZ, R3 ;  /* 0x000000ffff511224 */ /* 0x000fe200078e0003 */
[----:B------:R-:W-:Y:S01]  /*1ce60*/  @P1 SHF.L.W.U32.HI R15, R15, 0x1f, R46 ;  /* 0x0000001f0f0f1819 */ /* 0x000fe20000010e2e */
[----:B------:R-:W-:Y:S01]  /*1ce70*/  @P1 IMAD.MOV.U32 R50, RZ, RZ, R4 ;  /* 0x000000ffff321224 */ /* 0x000fe200078e0004 */
[----:B------:R-:W-:Y:S01]  /*1ce80*/  @P1 SHF.L.W.U32.HI R83, R83, 0x1f, R13 ;  /* 0x0000001f53531819 */ /* 0x000fe20000010e0d */
[----:B------:R-:W-:Y:S01]  /*1ce90*/  @P1 IMAD.MOV.U32 R47, RZ, RZ, R5 ;  /* 0x000000ffff2f1224 */ /* 0x000fe200078e0005 */
[----:B------:R-:W-:Y:S01]  /*1cea0*/  @P1 MOV R46, R6 ;  /* 0x00000006002e1202 */ /* 0x000fe20000000f00 */
[----:B------:R-:W-:Y:S06]  /*1ceb0*/  @P1 BRA `(.L_x_160) ;  /* 0x0000000000fc1947 */ /* 0x000fec0003800000 */
[----:B------:R-:W0:Y:S01]  /*1cec0*/  LDCU UR4, c[0x0][0x384] ;  /* 0x00007080ff0477ac */ /* 0x000e220008000800 */
[----:B------:R-:W2:Y:S01]  /*1ced0*/  LDCU.64 UR8, c[0x0][0x388] ;  /* 0x00007100ff0877ac */ /* 0x000ea20008000a00 */
[----:B------:R-:W3:Y:S01]  /*1cee0*/  LDCU.128 UR12, c[0x0][0x390] ;  /* 0x00007200ff0c77ac */ /* 0x000ee20008000c00 */
[----:B0-----:R-:W-:Y:S02]  /*1cef0*/  VIADD R15, R7, UR4 ;  /* 0x00000004070f7c36 */ /* 0x001fe40008000000 */
[----:B--2---:R-:W-:-:S03]  /*1cf00*/  VIADD R2, R87, UR8 ;  /* 0x0000000857027c36 */ /* 0x004fc60008000000 */
[----:B------:R-:W-:Y:S01]  /*1cf10*/  ISETP.GE.U32.AND P1, PT, R15, UR4, PT ;  /* 0x000000040f007c0c */ /* 0x000fe2000bf26070 */
[----:B------:R-:W0:Y:S01]  /*1cf20*/  LDCU UR4, c[0x0][0x3a0] ;  /* 0x00007400ff0477ac */ /* 0x000e220008000800 */
[----:B------:R-:W-:Y:S01]  /*1cf30*/  IADD3 R3, PT, PT, R86, UR9, RZ ;  /* 0x0000000956037c10 */ /* 0x000fe2000fffe0ff */
[C---:B------:R-:W-:Y:S01]  /*1cf40*/  VIADD R46, R2.reuse, 0x1 ;  /* 0x00000001022e7836 */ /* 0x040fe20000000000 */
[----:B------:R-:W-:-:S04]  /*1cf50*/  ISETP.GE.U32.AND P2, PT, R2, UR8, PT ;  /* 0x0000000802007c0c */ /* 0x000fc8000bf46070 */
[----:B------:R-:W-:-:S05]  /*1cf60*/  SEL R4, RZ, 0x1, P2 ;  /* 0x00000001ff047807 */ /* 0x000fca0001000000 */
[----:B------:R-:W-:-:S05]  /*1cf70*/  @P1 IMAD.MOV R46, RZ, RZ, R2 ;  /* 0x000000ffff2e1224 */ /* 0x000fca00078e0202 */
[----:B------:R-:W-:Y:S01]  /*1cf80*/  ISETP.GE.U32.AND P1, PT, R46, R2, PT ;  /* 0x000000022e00720c */ /* 0x000fe20003f26070 */
[----:B------:R-:W-:Y:S01]  /*1cf90*/  IMAD.MOV.U32 R2, RZ, RZ, 0x2 ;  /* 0x00000002ff027424 */ /* 0x000fe200078e00ff */
[----:B------:R-:W-:Y:S01]  /*1cfa0*/  SHF.L.W.U32.HI R15, R15, 0x1f, R46 ;  /* 0x0000001f0f0f7819 */ /* 0x000fe20000010e2e */
[----:B------:R-:W-:-:S10]  /*1cfb0*/  @P2 IMAD.MOV R2, RZ, RZ, 0x1 ;  /* 0x00000001ff022424 */ /* 0x000fd400078e02ff */
[----:B------:R-:W-:Y:S01]  /*1cfc0*/  @P1 IMAD.MOV R2, RZ, RZ, R4 ;  /* 0x000000ffff021224 */ /* 0x000fe200078e0204 */
[----:B------:R-:W-:Y:S01]  /*1cfd0*/  ISETP.GE.U32.AND P1, PT, R3, UR9, PT ;  /* 0x0000000903007c0c */ /* 0x000fe2000bf26070 */
[----:B---3--:R-:W-:Y:S02]  /*1cfe0*/  VIADD R4, R85, UR12 ;  /* 0x0000000c55047c36 */ /* 0x008fe40008000000 */
[----:B------:R-:W-:Y:S01]  /*1cff0*/  IMAD.IADD R2, R3, 0x1, R2 ;  /* 0x0000000103027824 */ /* 0x000fe200078e0202 */
[----:B------:R-:W-:-:S04]  /*1d000*/  SEL R5, RZ, 0x1, P1 ;  /* 0x00000001ff057807 */ /* 0x000fc80000800000 */
[----:B------:R-:W-:Y:S01]  /*1d010*/  ISETP.GE.U32.AND P2, PT, R2, R3, PT ;  /* 0x000000030200720c */ /* 0x000fe20003f46070 */
[----:B------:R-:W-:Y:S01]  /*1d020*/  IMAD.MOV.U32 R3, RZ, RZ, 0x2 ;  /* 0x00000002ff037424 */ /* 0x000fe200078e00ff */
[----:B------:R-:W-:-:S03]  /*1d030*/  SHF.L.W.U32.HI R46, R46, 0x1f, R2 ;  /* 0x0000001f2e2e7819 */ /* 0x000fc60000010e02 */
[----:B------:R-:W-:Y:S01]  /*1d040*/  @P1 IMAD.MOV R3, RZ, RZ, 0x1 ;  /* 0x00000001ff031424 */ /* 0x000fe200078e02ff */
[----:B------:R-:W-:-:S04]  /*1d050*/  ISETP.GE.U32.AND P1, PT, R4, UR12, PT ;  /* 0x0000000c04007c0c */ /* 0x000fc8000bf26070 */
[----:B------:R-:W-:-:S03]  /*1d060*/  SEL R6, RZ, 0x1, P1 ;  /* 0x00000001ff067807 */ /* 0x000fc60000800000 */
[----:B------:R-:W-:Y:S02]  /*1d070*/  @P2 IMAD.MOV R3, RZ, RZ, R5 ;  /* 0x000000ffff032224 */ /* 0x000fe400078e0205 */
[----:B------:R-:W-:-:S03]  /*1d080*/  VIADD R5, R84, UR13 ;  /* 0x0000000d54057c36 */ /* 0x000fc60008000000 */
[----:B------:R-:W-:-:S04]  /*1d090*/  IADD3 R3, PT, PT, R4, R3, RZ ;  /* 0x0000000304037210 */ /* 0x000fc80007ffe0ff */
[----:B------:R-:W-:Y:S01]  /*1d0a0*/  ISETP.GE.U32.AND P2, PT, R3, R4, PT ;  /* 0x000000040300720c */ /* 0x000fe20003f46070 */
[----:B------:R-:W-:Y:S01]  /*1d0b0*/  IMAD.MOV.U32 R4, RZ, RZ, 0x2 ;  /* 0x00000002ff047424 */ /* 0x000fe200078e00ff */
[----:B------:R-:W-:Y:S01]  /*1d0c0*/  SHF.L.W.U32.HI R47, R2, 0x1f, R3 ;  /* 0x0000001f022f7819 */ /* 0x000fe20000010e03 */
[----:B------:R-:W-:Y:S01]  /*1d0d0*/  @P1 IMAD.MOV R4, RZ, RZ, 0x1 ;  /* 0x00000001ff041424 */ /* 0x000fe200078e02ff */
[----:B------:R-:W-:-:S04]  /*1d0e0*/  ISETP.GE.U32.AND P1, PT, R5, UR13, PT ;  /* 0x0000000d05007c0c */ /* 0x000fc8000bf26070 */
[----:B------:R-:W-:-:S05]  /*1d0f0*/  SEL R7, RZ, 0x1, P1 ;  /* 0x00000001ff077807 */ /* 0x000fca0000800000 */
[----:B------:R-:W-:Y:S02]  /*1d100*/  @P2 IMAD.MOV R4, RZ, RZ, R6 ;  /* 0x000000ffff042224 */ /* 0x000fe400078e0206 */
[----:B------:R-:W-:Y:S02]  /*1d110*/  VIADD R6, R10, UR14 ;  /* 0x0000000e0a067c36 */ /* 0x000fe40008000000 */
[----:B------:R-:W-:-:S05]  /*1d120*/  IMAD.IADD R4, R5, 0x1, R4 ;  /* 0x0000000105047824 */ /* 0x000fca00078e0204 */
[----:B------:R-:W-:Y:S01]  /*1d130*/  ISETP.GE.U32.AND P2, PT, R4, R5, PT ;  /* 0x000000050400720c */ /* 0x000fe20003f46070 */
[----:B------:R-:W-:Y:S01]  /*1d140*/  IMAD.MOV.U32 R5, RZ, RZ, 0x2 ;  /* 0x00000002ff057424 */ /* 0x000fe200078e00ff */
[----:B------:R-:W-:Y:S02]  /*1d150*/  @P1 IADD3 R5, PT, PT, RZ, 0x1, RZ ;  /* 0x00000001ff051810 */ /* 0x000fe40007ffe0ff */
[----:B------:R-:W-:Y:S02]  /*1d160*/  ISETP.GE.U32.AND P1, PT, R6, UR14, PT ;  /* 0x0000000e06007c0c */ /* 0x000fe4000bf26070 */
[----:B------:R-:W-:Y:S02]  /*1d170*/  SHF.L.W.U32.HI R50, R3, 0x1f, R4 ;  /* 0x0000001f03327819 */ /* 0x000fe40000010e04 */
[----:B------:R-:W-:-:S05]  /*1d180*/  SEL R10, RZ, 0x1, P1 ;  /* 0x00000001ff0a7807 */ /* 0x000fca0000800000 */
[----:B------:R-:W-:Y:S02]  /*1d190*/  @P2 IMAD.MOV R5, RZ, RZ, R7 ;  /* 0x000000ffff052224 */ /* 0x000fe400078e0207 */
[----:B------:R-:W-:Y:S02]  /*1d1a0*/  VIADD R7, R9, UR15 ;  /* 0x0000000f09077c36 */ /* 0x000fe40008000000 */
[----:B------:R-:W-:-:S05]  /*1d1b0*/  IMAD.IADD R5, R6, 0x1, R5 ;  /* 0x0000000106057824 */ /* 0x000fca00078e0205 */
[----:B------:R-:W-:Y:S01]  /*1d1c0*/  ISETP.GE.U32.AND P2, PT, R5, R6, PT ;  /* 0x000000060500720c */ /* 0x000fe20003f46070 */
[----:B------:R-:W-:Y:S01]  /*1d1d0*/  IMAD.MOV.U32 R6, RZ, RZ, 0x2 ;  /* 0x00000002ff067424 */ /* 0x000fe200078e00ff */
[----:B------:R-:W-:Y:S01]  /*1d1e0*/  SHF.L.W.U32.HI R81, R4, 0x1f, R5 ;  /* 0x0000001f04517819 */ /* 0x000fe20000010e05 */
[----:B------:R-:W-:Y:S01]  /*1d1f0*/  @P1 IMAD.MOV R6, RZ, RZ, 0x1 ;  /* 0x00000001ff061424 */ /* 0x000fe200078e02ff */
[----:B------:R-:W-:-:S09]  /*1d200*/  ISETP.GE.U32.AND P1, PT, R7, UR15, PT ;  /* 0x0000000f07007c0c */ /* 0x000fd2000bf26070 */
[----:B------:R-:W-:Y:S01]  /*1d210*/  @P2 IADD3 R6, PT, PT, R10, RZ, RZ ;  /* 0x000000ff0a062210 */ /* 0x000fe20007ffe0ff */
[----:B------:R-:W-:-:S03]  /*1d220*/  IMAD.MOV.U32 R10, RZ, RZ, 0x2 ;  /* 0x00000002ff0a7424 */ /* 0x000fc600078e00ff */
[----:B------:R-:W-:Y:S02]  /*1d230*/  @P1 IMAD.MOV R10, RZ, RZ, 0x1 ;  /* 0x00000001ff0a1424 */ /* 0x000fe400078e02ff */
[----:B------:R-:W-:-:S05]  /*1d240*/  IMAD.IADD R6, R7, 0x1, R6 ;  /* 0x0000000107067824 */ /* 0x000fca00078e0206 */
[----:B------:R-:W-:Y:S02]  /*1d250*/  ISETP.GE.U32.AND P2, PT, R6, R7, PT ;  /* 0x000000070600720c */ /* 0x000fe40003f46070 */
[----:B------:R-:W-:Y:S02]  /*1d260*/  SEL R7, RZ, 0x1, P1 ;  /* 0x00000001ff077807 */ /* 0x000fe40000800000 */
[----:B------:R-:W-:-:S09]  /*1d270*/  SHF.L.W.U32.HI R90, R5, 0x1f, R6 ;  /* 0x0000001f055a7819 */ /* 0x000fd20000010e06 */
[----:B------:R-:W-:-:S05]  /*1d280*/  @P2 IMAD.MOV R10, RZ, RZ, R7 ;  /* 0x000000ffff0a2224 */ /* 0x000fca00078e0207 */
[----:B0-----:R-:W-:-:S04]  /*1d290*/  IADD3 R13, PT, PT, R10, UR4, R13 ;  /* 0x000000040a0d7c10 */ /* 0x001fc8000fffe00d */
[----:B------:R-:W-:-:S07]  /*1d2a0*/  SHF.L.W.U32.HI R83, R6, 0x1f, R13 ;  /* 0x0000001f06537819 */ /* 0x000fce0000010e0d */
.L_x_160:
[----:B------:R-:W-:Y:S05]  /*1d2b0*/  BSYNC.RECONVERGENT B4 ;  /* 0x0000000000047941 */ /* 0x000fea0003800200 */
.L_x_159:
[----:B------:R-:W-:Y:S01]  /*1d2c0*/  IMAD.MOV.U32 R85, RZ, RZ, R88 ;  /* 0x000000ffff557224 */ /* 0x000fe200078e0058 */
[----:B------:R-:W-:Y:S01]  /*1d2d0*/  MOV R87, R91 ;  /* 0x0000005b00577202 */ /* 0x000fe20000000f00 */
[----:B------:R-:W-:Y:S01]  /*1d2e0*/  IMAD.MOV.U32 R84, RZ, RZ, R89 ;  /* 0x000000ffff547224 */ /* 0x000fe200078e0059 */
[----:B------:R-:W-:Y:S01]  /*1d2f0*/  SHF.R.U32.HI R13, RZ, 0x1, R13 ;  /* 0x00000001ff0d7819 */ /* 0x000fe2000001160d */
[----:B------:R-:W-:Y:S02]  /*1d300*/  IMAD.MOV.U32 R86, RZ, RZ, R101 ;  /* 0x000000ffff567224 */ /* 0x000fe400078e0065 */
[----:B------:R-:W-:Y:S02]  /*1d310*/  IMAD.MOV.U32 R89, RZ, RZ, R102 ;  /* 0x000000ffff597224 */ /* 0x000fe400078e0066 */
[----:B------:R-:W-:Y:S02]  /*1d320*/  IMAD.MOV.U32 R88, RZ, RZ, R103 ;  /* 0x000000ffff587224 */ /* 0x000fe400078e0067 */
[----:B------:R-:W-:Y:S01]  /*1d330*/  IMAD.MOV.U32 R91, RZ, RZ, R104 ;  /* 0x000000ffff5b7224 */ /* 0x000fe200078e0068 */
[----:B------:R-:W-:Y:S06]  /*1d340*/  @P0 BRA `(.L_x_161) ;  /* 0xfffffff800580947 */ /* 0x000fec000383ffff */
.L_x_158:
[----:B------:R-:W-:Y:S05]  /*1d350*/  BSYNC.RECONVERGENT B3 ;  /* 0x0000000000037941 */ /* 0x000fea0003800200 */
.L_x_157:
[----:B------:R-:W-:Y:S01]  /*1d360*/  LOP3.LUT R2, R12, 0x1, RZ, 0xc0, !PT ;  /* 0x000000010c027812 */ /* 0x000fe200078ec0ff */
[----:B------:R-:W-:Y:S03]  /*1d370*/  BSSY.RECONVERGENT B3, `(.L_x_162) ;  /* 0x000006c000037945 */ /* 0x000fe60003800200 */
[----:B------:R-:W-:-:S13]  /*1d380*/  ISETP.NE.U32.AND P0, PT, R2, 0x1, PT ;  /* 0x000000010200780c */ /* 0x000fda0003f05070 */
[----:B------:R-:W-:Y:S05]  /*1d390*/  @!P0 BRA `(.L_x_163) ;  /* 0x0000000400a48947 */ /* 0x000fea0003800000 */
.L_x_166:
[----:B------:R-:W-:Y:S01]  /*1d3a0*/  LOP3.LUT R2, R16, 0x1, RZ, 0xc0, !PT ;  /* 0x0000000110027812 */ /* 0x000fe200078ec0ff */
[----:B------:R-:W-:Y:S01]  /*1d3b0*/  BSSY.RECONVERGENT B4, `(.L_x_164) ;  /* 0x000005f000047945 */ /* 0x000fe20003800200 */
[----:B------:R-:W-:Y:S01]  /*1d3c0*/  SHF.L.W.U32.HI R12, R12, 0x1f, R96 ;  /* 0x0000001f0c0c7819 */ /* 0x000fe20000010e60 */
[----:B------:R-:W-:Y:S01]  /*1d3d0*/  IMAD.MOV.U32 R9, RZ, RZ, R51 ;  /* 0x000000ffff097224 */ /* 0x000fe200078e0033 */
[----:B------:R-:W-:Y:S01]  /*1d3e0*/  ISETP.NE.U32.AND P1, PT, R2, 0x1, PT ;  /* 0x000000010200780c */ /* 0x000fe20003f25070 */
[----:B------:R-:W-:Y:S01]  /*1d3f0*/  IMAD.MOV.U32 R7, RZ, RZ, R82 ;  /* 0x000000ffff077224 */ /* 0x000fe200078e0052 */
[----:B------:R-:W-:Y:S02]  /*1d400*/  LOP3.LUT R3, R12, 0x1, RZ, 0xc0, !PT ;  /* 0x000000010c037812 */ /* 0x000fe400078ec0ff */
[----:B------:R-:W-:Y:S02]  /*1d410*/  SHF.L.W.U32.HI R104, R96, 0x1f, R97 ;  /* 0x0000001f60687819 */ /* 0x000fe40000010e61 */
[----:B------:R-:W-:-:S02]  /*1d420*/  ISETP.NE.U32.AND P0, PT, R3, 0x1, PT ;  /* 0x000000010300780c */ /* 0x000fc40003f05070 */
[----:B------:R-:W-:Y:S02]  /*1d430*/  SHF.L.W.U32.HI R103, R97, 0x1f, R94 ;  /* 0x0000001f61677819 */ /* 0x000fe40000010e5e */
[----:B------:R-:W-:Y:S01]  /*1d440*/  SHF.L.W.U32.HI R102, R94, 0x1f, R95 ;  /* 0x0000001f5e667819 */ /* 0x000fe20000010e5f */
[----:B------:R-:W-:Y:S01]  /*1d450*/  IMAD.MOV.U32 R94, RZ, RZ, R17 ;  /* 0x000000ffff5e7224 */ /* 0x000fe200078e0011 */
[----:B------:R-:W-:Y:S01]  /*1d460*/  SHF.L.W.U32.HI R101, R95, 0x1f, R92 ;  /* 0x0000001f5f657819 */ /* 0x000fe20000010e5c */
[----:B------:R-:W-:Y:S01]  /*1d470*/  IMAD.MOV.U32 R95, RZ, RZ, R16 ;  /* 0x000000ffff5f7224 */ /* 0x000fe200078e0010 */
        /* <DEDUP_REMOVED lines=10> */
[----:B------:R-:W-:Y:S01]  /*1d520*/  MOV R10, R80 ;  /* 0x00000050000a7202 */ /* 0x000fe20000000f00 */
[----:B------:R-:W-:Y:S01]  /*1d530*/  @P1 IMAD.MOV.U32 R80, RZ, RZ, R3 ;  /* 0x000000ffff501224 */ /* 0x000fe200078e0003 */
[----:B------:R-:W-:Y:S01]  /*1d540*/  @P1 SHF.L.W.U32.HI R16, R16, 0x1f, R17 ;  /* 0x0000001f10101819 */ /* 0x000fe20000010e11 */
[----:B------:R-:W-:Y:S01]  /*1d550*/  @P1 IMAD.MOV.U32 R48, RZ, RZ, R5 ;  /* 0x000000ffff301224 */ /* 0x000fe200078e0005 */
[----:B------:R-:W-:Y:S01]  /*1d560*/  SHF.R.U32.HI R98, RZ, 0x1, R98 ;  /* 0x00000001ff627819 */ /* 0x000fe20000011662 */
[----:B------:R-:W-:Y:S01]  /*1d570*/  @P1 IMAD.MOV.U32 R17, RZ, RZ, R6 ;  /* 0x000000ffff111224 */ /* 0x000fe200078e0006 */
[----:B------:R-:W-:-:S02]  /*1d580*/  @P1 SHF.L.W.U32.HI R82, R82, 0x1f, R14 ;  /* 0x0000001f52521819 */ /* 0x000fc40000010e0e */
        /* <DEDUP_REMOVED lines=8> */
[----:B------:R-:W-:Y:S01]  /*1d610*/  VIADD R3, R93, UR9 ;  /* 0x000000095d037c36 */ /* 0x000fe20008000000 */
[----:B------:R-:W0:Y:S01]  /*1d620*/  LDCU UR4, c[0x0][0x3a0] ;  /* 0x00007400ff0477ac */ /* 0x000e220008000800 */
[C---:B------:R-:W-:Y:S01]  /*1d630*/  VIADD R17, R2.reuse, 0x1 ;  /* 0x0000000102117836 */ /* 0x040fe20000000000 */
[----:B------:R-:W-:Y:S01]  /*1d640*/  ISETP.GE.U32.AND P2, PT, R2, UR8, PT ;  /* 0x0000000802007c0c */ /* 0x000fe2000bf46070 */
[----:B---3--:R-:W-:-:S03]  /*1d650*/  VIADD R7, R7, UR15 ;  /* 0x0000000f07077c36 */ /* 0x008fc60008000000 */
[----:B------:R-:W-:-:S05]  /*1d660*/  SEL R4, RZ, 0x1, P2 ;  /* 0x00000001ff047807 */ /* 0x000fca0001000000 */
[----:B------:R-:W-:-:S05]  /*1d670*/  @P1 IMAD.MOV R17, RZ, RZ, R2 ;  /* 0x000000ffff111224 */ /* 0x000fca00078e0202 */
[----:B------:R-:W-:Y:S01]  /*1d680*/  ISETP.GE.U32.AND P1, PT, R17, R2, PT ;  /* 0x000000021100720c */ /* 0x000fe20003f26070 */
[----:B------:R-:W-:Y:S01]  /*1d690*/  HFMA2 R2, -RZ, RZ, 0, 1.1920928955078125e-07 ;  /* 0x00000002ff027431 */ /* 0x000fe200000001ff */
[----:B------:R-:W-:Y:S01]  /*1d6a0*/  SHF.L.W.U32.HI R16, R16, 0x1f, R17 ;  /* 0x0000001f10107819 */ /* 0x000fe20000010e11 */
[----:B------:R-:W-:-:S10]  /*1d6b0*/  @P2 IMAD.MOV R2, RZ, RZ, 0x1 ;  /* 0x00000001ff022424 */ /* 0x000fd400078e02ff */
[----:B------:R-:W-:Y:S01]  /*1d6c0*/  @P1 IMAD.MOV R2, RZ, RZ, R4 ;  /* 0x000000ffff021224 */ /* 0x000fe200078e0204 */
[C---:B------:R-:W-:Y:S02]  /*1d6d0*/  ISETP.GE.U32.AND P1, PT, R3.reuse, UR9, PT ;  /* 0x0000000903007c0c */ /* 0x040fe4000bf26070 */
[----:B------:R-:W-:Y:S01]  /*1d6e0*/  IADD3 R4, PT, PT, R92, UR12, RZ ;  /* 0x0000000c5c047c10 */ /* 0x000fe2000fffe0ff */
        /* <DEDUP_REMOVED lines=9> */
[----:B------:R-:W-:Y:S02]  /*1d780*/  VIADD R5, R10, UR13 ;  /* 0x0000000d0a057c36 */ /* 0x000fe40008000000 */
[----:B------:R-:W-:-:S05]  /*1d790*/  IMAD.IADD R3, R4, 0x1, R3 ;  /* 0x0000000104037824 */ /* 0x000fca00078e0203 */
[----:B------:R-:W-:Y:S01]  /*1d7a0*/  ISETP.GE.U32.AND P2, PT, R3, R4, PT ;  /* 0x000000040300720c */ /* 0x000fe20003f46070 */
[----:B------:R-:W-:Y:S01]  /*1d7b0*/  IMAD.MOV.U32 R4, RZ, RZ, 0x2 ;  /* 0x00000002ff047424 */ /* 0x000fe200078e00ff */
[----:B------:R-:W-:Y:S01]  /*1d7c0*/  SHF.L.W.U32.HI R48, R2, 0x1f, R3 ;  /* 0x0000001f02307819 */ /* 0x000fe20000010e03 */
[----:B------:R-:W-:Y:S01]  /*1d7d0*/  @P1 IMAD.MOV R4, RZ, RZ, 0x1 ;  /* 0x00000001ff041424 */ /* 0x000fe200078e02ff */
[----:B------:R-:W-:-:S04]  /*1d7e0*/  ISETP.GE.U32.AND P1, PT, R5, UR13, PT ;  /* 0x0000000d05007c0c */ /* 0x000fc8000bf26070 */
[----:B------:R-:W-:-:S05]  /*1d7f0*/  SEL R10, RZ, 0x1, P1 ;  /* 0x00000001ff0a7807 */ /* 0x000fca0000800000 */
        /* <DEDUP_REMOVED lines=9> */
[----:B------:R-:W-:-:S04]  /*1d890*/  @P2 IMAD.MOV R5, RZ, RZ, R10 ;  /* 0x000000ffff052224 */ /* 0x000fc800078e020a */
[----:B------:R-:W-:-:S05]  /*1d8a0*/  IMAD.IADD R5, R6, 0x1, R5 ;  /* 0x0000000106057824 */ /* 0x000fca00078e0205 */
[----:B------:R-:W-:Y:S01]  /*1d8b0*/  ISETP.GE.U32.AND P2, PT, R5, R6, PT ;  /* 0x000000060500720c */ /* 0x000fe20003f46070 */
[----:B------:R-:W-:Y:S01]  /*1d8c0*/  IMAD.MOV.U32 R6, RZ, RZ, 0x2 ;  /* 0x00000002ff067424 */ /* 0x000fe200078e00ff */
[----:B------:R-:W-:Y:S02]  /*1d8d0*/  @P1 IADD3 R6, PT, PT, RZ, 0x1, RZ ;  /* 0x00000001ff061810 */ /* 0x000fe40007ffe0ff */
[----:B------:R-:W-:Y:S02]  /*1d8e0*/  ISETP.GE.U32.AND P1, PT, R7, UR15, PT ;  /* 0x0000000f07007c0c */ /* 0x000fe4000bf26070 */
[----:B------:R-:W-:-:S07]  /*1d8f0*/  SHF.L.W.U32.HI R80, R4, 0x1f, R5 ;  /* 0x0000001f04507819 */ /* 0x000fce0000010e05 */
[----:B------:R-:W-:Y:S01]  /*1d900*/  @P2 IMAD.MOV R6, RZ, RZ, R9 ;  /* 0x000000ffff062224 */ /* 0x000fe200078e0209 */
[----:B------:R-:W-:-:S03]  /*1d910*/  SEL R9, RZ, 0x1, P1 ;  /* 0x00000001ff097807 */ /* 0x000fc60000800000 */
[----:B------:R-:W-:-:S05]  /*1d920*/  IMAD.IADD R6, R7, 0x1, R6 ;  /* 0x0000000107067824 */ /* 0x000fca00078e0206 */
[----:B------:R-:W-:Y:S01]  /*1d930*/  ISETP.GE.U32.AND P2, PT, R6, R7, PT ;  /* 0x000000070600720c */ /* 0x000fe20003f46070 */
[----:B------:R-:W-:Y:S01]  /*1d940*/  IMAD.MOV.U32 R7, RZ, RZ, 0x2 ;  /* 0x00000002ff077424 */ /* 0x000fe200078e00ff */
[----:B------:R-:W-:Y:S01]  /*1d950*/  SHF.L.W.U32.HI R51, R5, 0x1f, R6 ;  /* 0x0000001f05337819 */ /* 0x000fe20000010e06 */
[----:B------:R-:W-:-:S10]  /*1d960*/  @P1 IMAD.MOV R7, RZ, RZ, 0x1 ;  /* 0x00000001ff071424 */ /* 0x000fd400078e02ff */
[----:B------:R-:W-:-:S05]  /*1d970*/  @P2 IMAD.MOV R7, RZ, RZ, R9 ;  /* 0x000000ffff072224 */ /* 0x000fca00078e0209 */
[----:B0-----:R-:W-:-:S04]  /*1d980*/  IADD3 R14, PT, PT, R7, UR4, R14 ;  /* 0x00000004070e7c10 */ /* 0x001fc8000fffe00e */
[----:B------:R-:W-:-:S07]  /*1d990*/  SHF.L.W.U32.HI R82, R6, 0x1f, R14 ;  /* 0x0000001f06527819 */ /* 0x000fce0000010e0e */
.L_x_165:
[----:B------:R-:W-:Y:S05]  /*1d9a0*/  BSYNC.RECONVERGENT B4 ;  /* 0x0000000000047941 */ /* 0x000fea0003800200 */
.L_x_164:
        /* <DEDUP_REMOVED lines=8> */
.L_x_163:
[----:B------:R-:W-:Y:S05]  /*1da30*/  BSYNC.RECONVERGENT B3 ;  /* 0x0000000000037941 */ /* 0x000fea0003800200 */
.L_x_162:
        /* <DEDUP_REMOVED lines=35> */
.L_x_170:
[----:B------:R-:W-:Y:S01]  /*1dc70*/  ISETP.GE.U32.AND P6, PT, R100, R12, PT ;  /* 0x0000000c6400720c */ /* 0x000fe20003fc6070 */
[----:B------:R-:W-:Y:S01]  /*1dc80*/  IMAD.IADD R3, R91, 0x1, -R96 ;  /* 0x000000015b037824 */ /* 0x000fe200078e0a60 */
[----:B------:R-:W-:Y:S01]  /*1dc90*/  IADD3 R5, PT, PT, R88, -R97, RZ ;  /* 0x8000006158057210 */ /* 0x000fe20007ffe0ff */
[----:B------:R-:W-:Y:S01]  /*1dca0*/  IMAD.IADD R7, R89, 0x1, -R94 ;  /* 0x0000000159077824 */ /* 0x000fe200078e0a5e */
[----:B------:R-:W-:Y:S01]  /*1dcb0*/  SEL R2, RZ, 0x1, P6 ;  /* 0x00000001ff027807 */ /* 0x000fe20003000000 */
[----:B------:R-:W-:Y:S01]  /*1dcc0*/  IMAD.IADD R9, R86, 0x1, -R95 ;  /* 0x0000000156097824 */ /* 0x000fe200078e0a5f */
[----:B------:R-:W-:Y:S01]  /*1dcd0*/  BSSY.RELIABLE B5, `(.L_x_171) ;  /* 0x000006f000057945 */ /* 0x000fe20003800100 */
        /* <DEDUP_REMOVED lines=12> */
[----:B------:R-:W-:Y:S02]  /*1dda0*/  SEL R2, RZ, 0x1, !P1 ;  /* 0x00000001ff027807 */ /* 0x000fe40004800000 */
[----:B------:R-:W-:Y:S02]  /*1ddb0*/  ISETP.GE.U32.AND P0, PT, R13, R14, PT ;  /* 0x0000000e0d00720c */ /* 0x000fe40003f06070 */
        /* <DEDUP_REMOVED lines=22> */
[----:B------:R-:W-:Y:S06]  /*1df20*/  @!P0 BRA `(.L_x_172) ;  /* 0x0000000400248947 */ /* 0x000fec0003800000 */
        /* <DEDUP_REMOVED lines=31> */
.L_x_173:
[----:B------:R-:W-:Y:S01]  /*1e120*/  ISETP.GE.U32.AND P6, PT, R15, R16, PT ;  /* 0x000000100f00720c */ /* 0x000fe20003fc6070 */
[----:B------:R-:W-:Y:S01]  /*1e130*/  IMAD.IADD R5, R47, 0x1, -R48 ;  /* 0x000000012f057824 */ /* 0x000fe200078e0a30 */
[-C--:B------:R-:W-:Y:S01]  /*1e140*/  IADD3 R3, PT, PT, R46, -R17.reuse, RZ ;  /* 0x800000112e037210 */ /* 0x080fe20007ffe0ff */
        /* <DEDUP_REMOVED lines=37> */
[----:B------:R-:W-:Y:S01]  /*1e3a0*/  @!P5 IADD3 R13, PT, PT, R2, RZ, RZ ;  /* 0x000000ff020dd210 */ /* 0x000fe20007ffe0ff */
[----:B------:R-:W-:Y:S06]  /*1e3b0*/  BRA `(.L_x_174) ;  /* 0x0000001000947947 */ /* 0x000fec0003800000 */
.L_x_172:
[----:B------:R-:W-:Y:S05]  /*1e3c0*/  BSYNC.RELIABLE B5 ;  /* 0x0000000000057941 */ /* 0x000fea0003800100 */
.L_x_171:
[----:B------:R-:W0:Y:S01]  /*1e3d0*/  LDCU UR4, c[0x0][0x384] ;  /* 0x00007080ff0477ac */ /* 0x000e220008000800 */
[C---:B------:R-:W-:Y:S01]  /*1e3e0*/  ISETP.GE.U32.AND P0, PT, R16.reuse, R15, PT ;  /* 0x0000000f1000720c */ /* 0x040fe20003f06070 */
[----:B------:R-:W-:Y:S01]  /*1e3f0*/  IMAD.IADD R3, R17, 0x1, -R46 ;  /* 0x0000000111037824 */ /* 0x000fe200078e0a2e */
[----:B------:R-:W2:Y:S02]  /*1e400*/  LDCU.64 UR8, c[0x0][0x388] ;  /* 0x00007100ff0877ac */ /* 0x000ea40008000a00 */
[----:B------:R-:W-:Y:S01]  /*1e410*/  SEL R2, RZ, 0x1, P0 ;  /* 0x00000001ff027807 */ /* 0x000fe20000000000 */
[----:B------:R-:W-:Y:S02]  /*1e420*/  IMAD.IADD R15, R16, 0x1, -R15 ;  /* 0x00000001100f7824 */ /* 0x000fe400078e0a0f */
[----:B------:R-:W-:Y:S01]  /*1e430*/  IMAD.IADD R5, R48, 0x1, -R47 ;  /* 0x0000000130057824 */ /* 0x000fe200078e0a2f */
[C---:B------:R-:W-:Y:S01]  /*1e440*/  ISETP.GE.U32.AND P1, PT, R3.reuse, R2, PT ;  /* 0x000000020300720c */ /* 0x040fe20003f26070 */
[----:B------:R-:W-:Y:S01]  /*1e450*/  VIADD R4, R3, 0xffffffff ;  /* 0xffffffff03047836 */ /* 0x000fe20000000000 */
[----:B------:R-:W3:Y:S01]  /*1e460*/  LDCU.128 UR12, c[0x0][0x390] ;  /* 0x00007200ff0c77ac */ /* 0x000ee20008000c00 */
[----:B------:R-:W-:Y:S01]  /*1e470*/  VIADD R6, R5, 0xffffffff ;  /* 0xffffffff05067836 */ /* 0x000fe20000000000 */
[----:B------:R-:W-:Y:S01]  /*1e480*/  ISETP.LT.U32.OR P1, PT, R17, R46, !P1 ;  /* 0x0000002e1100720c */ /* 0x000fe20004f21470 */
[----:B------:R-:W-:Y:S01]  /*1e490*/  @P0 IMAD.MOV R4, RZ, RZ, R3 ;  /* 0x000000ffff040224 */ /* 0x000fe200078e0203 */
[----:B------:R-:W-:Y:S01]  /*1e4a0*/  IADD3 R3, PT, PT, -R50, R49, RZ ;  /* 0x0000003132037210 */ /* 0x000fe20007ffe1ff */
[----:B------:R-:W-:Y:S01]  /*1e4b0*/  IMAD.IADD R13, R13, 0x1, -R14 ;  /* 0x000000010d0d7824 */ /* 0x000fe200078e0a0e */
[----:B------:R-:W-:Y:S01]  /*1e4c0*/  SEL R2, RZ, 0x1, !P1 ;  /* 0x00000001ff027807 */ /* 0x000fe20004800000 */
[----:B------:R-:W4:Y:S01]  /*1e4d0*/  LDCU UR5, c[0x0][0x3a0] ;  /* 0x00007400ff0577ac */ /* 0x000f220008000800 */
[----:B0-----:R-:W-:-:S02]  /*1e4e0*/  ISETP.GT.U32.AND P6, PT, R15, UR4, PT ;  /* 0x000000040f007c0c */ /* 0x001fc4000bfc4070 */
[----:B------:R-:W-:Y:S02]  /*1e4f0*/  ISETP.GE.U32.AND P0, PT, R5, R2, PT ;  /* 0x000000020500720c */ /* 0x000fe40003f06070 */
[----:B------:R-:W-:Y:S02]  /*1e500*/  SEL R2, RZ, 0x1, !P6 ;  /* 0x00000001ff027807 */ /* 0x000fe40007000000 */
[----:B--2---:R-:W-:Y:S01]  /*1e510*/  IADD3 R7, PT, PT, -R4, UR8, RZ ;  /* 0x0000000804077c10 */ /* 0x004fe2000fffe1ff */
[----:B------:R-:W-:Y:S01]  /*1e520*/  @!P1 IMAD.MOV R6, RZ, RZ, R5 ;  /* 0x000000ffff069224 */ /* 0x000fe200078e0205 */
[----:B------:R-:W-:Y:S01]  /*1e530*/  ISETP.LT.U32.OR P0, PT, R48, R47, !P0 ;  /* 0x0000002f3000720c */ /* 0x000fe20004701470 */
[----:B------:R-:W-:Y:S01]  /*1e540*/  IMAD.IADD R5, R80, 0x1, -R81 ;  /* 0x0000000150057824 */ /* 0x000fe200078e0a51 */
[C---:B------:R-:W-:Y:S01]  /*1e550*/  ISETP.GE.U32.AND P3, PT, R7.reuse, R2, PT ;  /* 0x000000020700720c */ /* 0x040fe20003f66070 */
[----:B------:R-:W-:Y:S01]  /*1e560*/  VIADD R46, R7, 0xffffffff ;  /* 0xffffffff072e7836 */ /* 0x000fe20000000000 */
[----:B------:R-:W-:Y:S01]  /*1e570*/  SEL R2, RZ, 0x1, !P0 ;  /* 0x00000001ff027807 */ /* 0x000fe20004000000 */
[----:B------:R-:W-:Y:S01]  /*1e580*/  @!P6 IMAD.MOV R46, RZ, RZ, R7 ;  /* 0x000000ffff2ee224 */ /* 0x000fe200078e0207 */
[----:B------:R-:W-:Y:S01]  /*1e590*/  ISETP.GT.U32.OR P3, PT, R4, UR8, !P3 ;  /* 0x0000000804007c0c */ /* 0x000fe2000df64470 */
[C---:B------:R-:W-:Y:S01]  /*1e5a0*/  VIADD R4, R3.reuse, 0xffffffff ;  /* 0xffffffff03047836 */ /* 0x040fe20000000000 */
[----:B------:R-:W-:-:S02]  /*1e5b0*/  ISETP.GE.U32.AND P1, PT, R3, R2, PT ;  /* 0x000000020300720c */ /* 0x000fc40003f26070 */
[C---:B------:R-:W-:Y:S02]  /*1e5c0*/  IADD3 R9, PT, PT, -R6.reuse, UR9, RZ ;  /* 0x0000000906097c10 */ /* 0x040fe4000fffe1ff */
[----:B------:R-:W-:Y:S01]  /*1e5d0*/  SEL R2, RZ, 0x1, !P3 ;  /* 0x00000001ff027807 */ /* 0x000fe20005800000 */
        /* <DEDUP_REMOVED lines=10> */
[----:B---3--:R-:W-:Y:S02]  /*1e680*/  IADD3 R101, PT, PT, -R4, UR12, RZ ;  /* 0x0000000c04657c10 */ /* 0x008fe4000fffe1ff */
[----:B------:R-:W-:Y:S02]  /*1e690*/  SEL R2, RZ, 0x1, !P2 ;  /* 0x00000001ff027807 */ /* 0x000fe40005000000 */
[----:B------:R-:W-:Y:S01]  /*1e6a0*/  ISETP.LT.U32.OR P0, PT, R80, R81, !P0 ;  /* 0x000000515000720c */ /* 0x000fe20004701470 */
[C---:B------:R-:W-:Y:S01]  /*1e6b0*/  VIADD R50, R101.reuse, 0xffffffff ;  /* 0xffffffff65327836 */ /* 0x040fe20000000000 */
[----:B------:R-:W-:Y:S02]  /*1e6c0*/  ISETP.GE.U32.AND P4, PT, R101, R2, PT ;  /* 0x000000026500720c */ /* 0x000fe40003f86070 */
[----:B------:R-:W-:Y:S02]  /*1e6d0*/  SEL R2, RZ, 0x1, !P0 ;  /* 0x00000001ff027807 */ /* 0x000fe40004000000 */
[----:B------:R-:W-:Y:S01]  /*1e6e0*/  @!P1 IADD3 R6, PT, PT, R5, RZ, RZ ;  /* 0x000000ff05069210 */ /* 0x000fe20007ffe0ff */
[----:B------:R-:W-:Y:S01]  /*1e6f0*/  IMAD.IADD R5, R82, 0x1, -R83 ;  /* 0x0000000152057824 */ /* 0x000fe200078e0a53 */
[----:B------:R-:W-:Y:S01]  /*1e700*/  ISETP.GT.U32.OR P1, PT, R4, UR12, !P4 ;  /* 0x0000000c04007c0c */ /* 0x000fe2000e724470 */
[C---:B------:R-:W-:Y:S01]  /*1e710*/  VIADD R4, R3.reuse, 0xffffffff ;  /* 0xffffffff03047836 */ /* 0x040fe20000000000 */
[----:B------:R-:W-:-:S02]  /*1e720*/  ISETP.GE.U32.AND P5, PT, R3, R2, PT ;  /* 0x000000020300720c */ /* 0x000fc40003fa6070 */
[C---:B------:R-:W-:Y:S01]  /*1e730*/  IADD3 R103, PT, PT, -R6.reuse, UR13, RZ ;  /* 0x0000000d06677c10 */ /* 0x040fe2000fffe1ff */
[----:B------:R-:W-:Y:S01]  /*1e740*/  @!P0 IMAD.MOV R4, RZ, RZ, R3 ;  /* 0x000000ffff048224 */ /* 0x000fe200078e0203 */
[----:B------:R-:W-:Y:S02]  /*1e750*/  SEL R2, RZ, 0x1, !P1 ;  /* 0x00000001ff027807 */ /* 0x000fe40004800000 */
[----:B------:R-:W-:Y:S01]  /*1e760*/  ISETP.LT.U32.OR P5, PT, R51, R90, !P5 ;  /* 0x0000005a3300720c */ /* 0x000fe20006fa1470 */
[C---:B------:R-:W-:Y:S01]  /*1e770*/  VIADD R81, R103.reuse, 0xffffffff ;  /* 0xffffffff67517836 */ /* 0x040fe20000000000 */
[----:B------:R-:W-:Y:S02]  /*1e780*/  ISETP.GE.U32.AND P4, PT, R103, R2, PT ;  /* 0x000000026700720c */ /* 0x000fe40003f86070 */
[----:B------:R-:W-:Y:S01]  /*1e790*/  SEL R2, RZ, 0x1, !P5 ;  /* 0x00000001ff027807 */ /* 0x000fe20006800000 */
[----:B------:R-:W-:Y:S01]  /*1e7a0*/  @!P1 IMAD.MOV R81, RZ, RZ, R103 ;  /* 0x000000ffff519224 */ /* 0x000fe200078e0267 */
[----:B------:R-:W-:Y:S01]  /*1e7b0*/  ISETP.GT.U32.OR P0, PT, R6, UR13, !P4 ;  /* 0x0000000d06007c0c */ /* 0x000fe2000e704470 */
[C---:B------:R-:W-:Y:S01]  /*1e7c0*/  VIADD R6, R5.reuse, 0xffffffff ;  /* 0xffffffff05067836 */ /* 0x040fe20000000000 */
[----:B------:R-:W-:-:S02]  /*1e7d0*/  ISETP.GE.U32.AND P4, PT, R5, R2, PT ;  /* 0x000000020500720c */ /* 0x000fc40003f86070 */
[----:B------:R-:W-:Y:S02]  /*1e7e0*/  IADD3 R3, PT, PT, -R4, UR14, RZ ;  /* 0x0000000e04037c10 */ /* 0x000fe4000fffe1ff */
[----:B------:R-:W-:Y:S01]  /*1e7f0*/  SEL R2, RZ, 0x1, !P0 ;  /* 0x00000001ff027807 */ /* 0x000fe20004000000 */
[----:B------:R-:W-:Y:S01]  /*1e800*/  @!P5 IMAD.MOV R6, RZ, RZ, R5 ;  /* 0x000000ffff06d224 */ /* 0x000fe200078e0205 */
[----:B------:R-:W-:Y:S01]  /*1e810*/  ISETP.LT.U32.OR P4, PT, R82, R83, !P4 ;  /* 0x000000535200720c */ /* 0x000fe20006781470 */
[C---:B------:R-:W-:Y:S01]  /*1e820*/  VIADD R90, R3.reuse, 0xffffffff ;  /* 0xffffffff035a7836 */ /* 0x040fe20000000000 */
[----:B------:R-:W-:Y:S02]  /*1e830*/  ISETP.GE.U32.AND P5, PT, R3, R2, PT ;  /* 0x000000020300720c */ /* 0x000fe40003fa6070 */
[----:B------:R-:W-:Y:S02]  /*1e840*/  IADD3 R5, PT, PT, -R6, UR15, RZ ;  /* 0x0000000f06057c10 */ /* 0x000fe4000fffe1ff */
[----:B------:R-:W-:-:S02]  /*1e850*/  ISETP.GT.U32.OR P5, PT, R4, UR14, !P5 ;  /* 0x0000000e04007c0c */ /* 0x000fc4000efa4470 */
[----:B------:R-:W-:Y:S01]  /*1e860*/  IADD3 R2, PT, PT, R13, 0x1, RZ ;  /* 0x000000010d027810 */ /* 0x000fe20007ffe0ff */
[----:B------:R-:W-:Y:S01]  /*1e870*/  VIADD R83, R5, 0xffffffff ;  /* 0xffffffff05537836 */ /* 0x000fe20000000000 */
[----:B------:R-:W-:Y:S02]  /*1e880*/  SEL R4, RZ, 0x1, !P5 ;  /* 0x00000001ff047807 */ /* 0x000fe40006800000 */
[----:B------:R-:W-:Y:S01]  /*1e890*/  @!P2 IADD3 R50, PT, PT, R101, RZ, RZ ;  /* 0x000000ff6532a210 */ /* 0x000fe20007ffe0ff */
[----:B------:R-:W-:Y:S01]  /*1e8a0*/  @!P4 IMAD.MOV R2, RZ, RZ, R13 ;  /* 0x000000ffff02c224 */ /* 0x000fe200078e020d */
[----:B------:R-:W-:Y:S02]  /*1e8b0*/  ISETP.GE.U32.AND P4, PT, R5, R4, PT ;  /* 0x000000040500720c */ /* 0x000fe40003f86070 */
[----:B------:R-:W-:Y:S01]  /*1e8c0*/  @!P0 IADD3 R90, PT, PT, R3, RZ, RZ ;  /* 0x000000ff035a8210 */ /* 0x000fe20007ffe0ff */
[----:B----4-:R-:W-:Y:S01]  /*1e8d0*/  VIADD R2, R2, UR5 ;  /* 0x0000000502027c36 */ /* 0x010fe20008000000 */
[----:B------:R-:W-:Y:S01]  /*1e8e0*/  ISETP.GT.U32.OR P4, PT, R6, UR15, !P4 ;  /* 0x0000000f06007c0c */ /* 0x000fe2000e784470 */
[----:B------:R-:W-:Y:S01]  /*1e8f0*/  @!P5 IMAD.MOV R83, RZ, RZ, R5 ;  /* 0x000000ffff53d224 */ /* 0x000fe200078e0205 */
[----:B------:R-:W-:Y:S01]  /*1e900*/  IADD3 R15, PT, PT, -R15, UR4, RZ ;  /* 0x000000040f0f7c10 */ /* 0x000fe2000fffe1ff */
[----:B------:R-:W-:-:S10]  /*1e910*/  VIADD R13, R2, 0xffffffff ;  /* 0xffffffff020d7836 */ /* 0x000fd40000000000 */
[----:B------:R-:W-:Y:S01]  /*1e920*/  @!P4 IMAD.MOV R13, RZ, RZ, R2 ;  /* 0x000000ffff0dc224 */ /* 0x000fe200078e0202 */
[----:B------:R-:W-:Y:S06]  /*1e930*/  BRA `(.L_x_174) ;  /* 0x0000000c00347947 */ /* 0x000fec0003800000 */
.L_x_169:
[----:B------:R-:W-:Y:S05]  /*1e940*/  BSYNC.RELIABLE B4 ;  /* 0x0000000000047941 */ /* 0x000fea0003800100 */
.L_x_168:
[----:B------:R-:W-:Y:S01]  /*1e950*/  ISETP.GE.U32.AND P6, PT, R12, R100, PT ;  /* 0x000000640c00720c */ /* 0x000fe20003fc6070 */
[----:B------:R-:W-:Y:S01]  /*1e960*/  IMAD.IADD R3, R96, 0x1, -R91 ;  /* 0x0000000160037824 */ /* 0x000fe200078e0a5b */
[----:B------:R-:W-:Y:S01]  /*1e970*/  IADD3 R101, PT, PT, -R87, R92, RZ ;  /* 0x0000005c57657210 */ /* 0x000fe20007ffe1ff */
        /* <DEDUP_REMOVED lines=72> */
.L_x_177:
        /* <DEDUP_REMOVED lines=42> */
.L_x_176:
[----:B------:R-:W-:Y:S05]  /*1f0a0*/  BSYNC.RELIABLE B4 ;  /* 0x0000000000047941 */ /* 0x000fea0003800100 */
.L_x_175:
[----:B------:R-:W0:Y:S01]  /*1f0b0*/  LDCU UR4, c[0x0][0x384] ;  /* 0x00007080ff0477ac */ /* 0x000e220008000800 */
[----:B------:R-:W-:Y:S01]  /*1f0c0*/  ISETP.GE.U32.AND P2, PT, R15, R16, PT ;  /* 0x000000100f00720c */ /* 0x000fe20003f46070 */
[----:B------:R-:W-:Y:S01]  /*1f0d0*/  IMAD.IADD R3, R46, 0x1, -R17 ;  /* 0x000000012e037824 */ /* 0x000fe200078e0a11 */
[----:B------:R-:W-:Y:S01]  /*1f0e0*/  IADD3 R9, PT, PT, R81, -R80, RZ ;  /* 0x8000005051097210 */ /* 0x000fe20007ffe0ff */
[----:B------:R-:W2:Y:S01]  /*1f0f0*/  LDCU.64 UR8, c[0x0][0x388] ;  /* 0x00007100ff0877ac */ /* 0x000ea20008000a00 */
[----:B------:R-:W-:Y:S01]  /*1f100*/  SEL R2, RZ, 0x1, P2 ;  /* 0x00000001ff027807 */ /* 0x000fe20001000000 */
[----:B------:R-:W-:Y:S01]  /*1f110*/  IMAD.IADD R16, R15, 0x1, -R16 ;  /* 0x000000010f107824 */ /* 0x000fe200078e0a10 */
[----:B------:R-:W-:Y:S01]  /*1f120*/  IADD3 R4, PT, PT, R3, -0x1, RZ ;  /* 0xffffffff03047810 */ /* 0x000fe20007ffe0ff */
[----:B------:R-:W-:Y:S01]  /*1f130*/  IMAD.IADD R5, R47, 0x1, -R48 ;  /* 0x000000012f057824 */ /* 0x000fe200078e0a30 */
[----:B------:R-:W-:Y:S01]  /*1f140*/  ISETP.GE.U32.AND P0, PT, R3, R2, PT ;  /* 0x000000020300720c */ /* 0x000fe20003f06070 */
[----:B------:R-:W-:Y:S01]  /*1f150*/  IMAD.IADD R7, R50, 0x1, -R49 ;  /* 0x0000000132077824 */ /* 0x000fe200078e0a31 */
[----:B------:R-:W3:Y:S01]  /*1f160*/  LDCU.128 UR12, c[0x0][0x390] ;  /* 0x00007200ff0c77ac */ /* 0x000ee20008000c00 */
[----:B------:R-:W-:Y:S01]  /*1f170*/  VIADD R6, R5, 0xffffffff ;  /* 0xffffffff05067836 */ /* 0x000fe20000000000 */
[----:B------:R-:W-:Y:S01]  /*1f180*/  ISETP.LT.U32.OR P1, PT, R46, R17, !P0 ;  /* 0x000000112e00720c */ /* 0x000fe20004721470 */
[----:B------:R-:W-:Y:S01]  /*1f190*/  @P2 IMAD.MOV R4, RZ, RZ, R3 ;  /* 0x000000ffff042224 */ /* 0x000fe200078e0203 */
[----:B------:R-:W4:Y:S01]  /*1f1a0*/  LDCU UR5, c[0x0][0x3a0] ;  /* 0x00007400ff0577ac */ /* 0x000f220008000800 */
[----:B------:R-:W-:Y:S01]  /*1f1b0*/  IMAD.IADD R17, R90, 0x1, -R51 ;  /* 0x000000015a117824 */ /* 0x000fe200078e0a33 */
[----:B------:R-:W-:Y:S01]  /*1f1c0*/  SEL R2, RZ, 0x1, !P1 ;  /* 0x00000001ff027807 */ /* 0x000fe20004800000 */
[----:B------:R-:W-:Y:S01]  /*1f1d0*/  IMAD.IADD R14, R14, 0x1, -R13 ;  /* 0x000000010e0e7824 */ /* 0x000fe200078e0a0d */
[----:B0-----:R-:W-:-:S02]  /*1f1e0*/  ISETP.GT.U32.AND P6, PT, R16, UR4, PT ;  /* 0x0000000410007c0c */ /* 0x001fc4000bfc4070 */
[----:B------:R-:W-:Y:S02]  /*1f1f0*/  ISETP.GE.U32.AND P0, PT, R5, R2, PT ;  /* 0x000000020500720c */ /* 0x000fe40003f06070 */
[----:B------:R-:W-:Y:S02]  /*1f200*/  SEL R2, RZ, 0x1, !P6 ;  /* 0x00000001ff027807 */ /* 0x000fe40007000000 */
[----:B--2---:R-:W-:Y:S01]  /*1f210*/  IADD3 R3, PT, PT, -R4, UR8, RZ ;  /* 0x0000000804037c10 */ /* 0x004fe2000fffe1ff */
[----:B------:R-:W-:Y:S01]  /*1f220*/  @!P1 IMAD.MOV R6, RZ, RZ, R5 ;  /* 0x000000ffff069224 */ /* 0x000fe200078e0205 */
[----:B------:R-:W-:Y:S02]  /*1f230*/  ISETP.LT.U32.OR P0, PT, R47, R48, !P0 ;  /* 0x000000302f00720c */ /* 0x000fe40004701470 */
[----:B------:R-:W-:Y:S02]  /*1f240*/  ISETP.GE.U32.AND P3, PT, R3, R2, PT ;  /* 0x000000020300720c */ /* 0x000fe40003f66070 */
[----:B------:R-:W-:-:S02]  /*1f250*/  SEL R2, RZ, 0x1, !P0 ;  /* 0x00000001ff027807 */ /* 0x000fc40004000000 */
[----:B------:R-:W-:Y:S01]  /*1f260*/  ISETP.GT.U32.OR P3, PT, R4, UR8, !P3 ;  /* 0x0000000804007c0c */ /* 0x000fe2000df64470 */
[C---:B------:R-:W-:Y:S01]  /*1f270*/  VIADD R4, R7.reuse, 0xffffffff ;  /* 0xffffffff07047836 */ /* 0x040fe20000000000 */
[----:B------:R-:W-:Y:S02]  /*1f280*/  ISETP.GE.U32.AND P1, PT, R7, R2, PT ;  /* 0x000000020700720c */ /* 0x000fe40003f26070 */
[----:B------:R-:W-:Y:S02]  /*1f290*/  IADD3 R5, PT, PT, -R6, UR9, RZ ;  /* 0x0000000906057c10 */ /* 0x000fe4000fffe1ff */
[----:B------:R-:W-:Y:S01]  /*1f2a0*/  SEL R2, RZ, 0x1, !P3 ;  /* 0x00000001ff027807 */ /* 0x000fe20005800000 */
[----:B------:R-:W-:Y:S01]  /*1f2b0*/  @!P0 IMAD.MOV R4, RZ, RZ, R7 ;  /* 0x000000ffff048224 */ /* 0x000fe200078e0207 */
[----:B------:R-:W-:Y:S01]  /*1f2c0*/  ISETP.LT.U32.OR P1, PT, R50, R49, !P1 ;  /* 0x000000313200720c */ /* 0x000fe20004f21470 */
[----:B------:R-:W-:Y:S01]  /*1f2d0*/  IMAD.IADD R49, R83, 0x1, -R82 ;  /* 0x0000000153317824 */ /* 0x000fe200078e0a52 */
[----:B------:R-:W-:-:S02]  /*1f2e0*/  ISETP.GE.U32.AND P2, PT, R5, R2, PT ;  /* 0x000000020500720c */ /* 0x000fc40003f46070 */
[----:B------:R-:W-:Y:S02]  /*1f2f0*/  SEL R2, RZ, 0x1, !P1 ;  /* 0x00000001ff027807 */ /* 0x000fe40004800000 */
[----:B------:R-:W-:Y:S01]  /*1f300*/  ISETP.GT.U32.OR P2, PT, R6, UR9, !P2 ;  /* 0x0000000906007c0c */ /* 0x000fe2000d744470 */
[C---:B------:R-:W-:Y:S01]  /*1f310*/  VIADD R6, R9.reuse, 0xffffffff ;  /* 0xffffffff09067836 */ /* 0x040fe20000000000 */
[----:B------:R-:W-:Y:S02]  /*1f320*/  ISETP.GE.U32.AND P0, PT, R9, R2, PT ;  /* 0x000000020900720c */ /* 0x000fe40003f06070 */
[----:B---3--:R-:W-:Y:S02]  /*1f330*/  IADD3 R7, PT, PT, -R4, UR12, RZ ;  /* 0x0000000c04077c10 */ /* 0x008fe4000fffe1ff */
[----:B------:R-:W-:Y:S01]  /*1f340*/  SEL R2, RZ, 0x1, !P2 ;  /* 0x00000001ff027807 */ /* 0x000fe20005000000 */
[----:B------:R-:W-:Y:S01]  /*1f350*/  @!P1 IMAD.MOV R6, RZ, RZ, R9 ;  /* 0x000000ffff069224 */ /* 0x000fe200078e0209 */
[----:B------:R-:W-:-:S02]  /*1f360*/  ISETP.LT.U32.OR P0, PT, R81, R80, !P0 ;  /* 0x000000505100720c */ /* 0x000fc40004701470 */
[----:B------:R-:W-:Y:S02]  /*1f370*/  ISETP.GE.U32.AND P4, PT, R7, R2, PT ;  /* 0x000000020700720c */ /* 0x000fe40003f86070 */
[----:B------:R-:W-:Y:S02]  /*1f380*/  SEL R2, RZ, 0x1, !P0 ;  /* 0x00000001ff027807 */ /* 0x000fe40004000000 */
[----:B------:R-:W-:Y:S01]  /*1f390*/  ISETP.GT.U32.OR P1, PT, R4, UR12, !P4 ;  /* 0x0000000c04007c0c */ /* 0x000fe2000e724470 */
[C---:B------:R-:W-:Y:S01]  /*1f3a0*/  VIADD R4, R17.reuse, 0xffffffff ;  /* 0xffffffff11047836 */ /* 0x040fe20000000000 */
[----:B------:R-:W-:Y:S02]  /*1f3b0*/  ISETP.GE.U32.AND P5, PT, R17, R2, PT ;  /* 0x000000021100720c */ /* 0x000fe40003fa6070 */
[----:B------:R-:W-:Y:S02]  /*1f3c0*/  IADD3 R9, PT, PT, -R6, UR13, RZ ;  /* 0x0000000d06097c10 */ /* 0x000fe4000fffe1ff */
[----:B------:R-:W-:-:S02]  /*1f3d0*/  SEL R2, RZ, 0x1, !P1 ;  /* 0x00000001ff027807 */ /* 0x000fc40004800000 */
[----:B------:R-:W-:Y:S01]  /*1f3e0*/  ISETP.LT.U32.OR P5, PT, R90, R51, !P5 ;  /* 0x000000335a00720c */ /* 0x000fe20006fa1470 */
[C---:B------:R-:W-:Y:S01]  /*1f3f0*/  VIADD R80, R9.reuse, 0xffffffff ;  /* 0xffffffff09507836 */ /* 0x040fe20000000000 */
[----:B------:R-:W-:Y:S02]  /*1f400*/  ISETP.GE.U32.AND P4, PT, R9, R2, PT ;  /* 0x000000020900720c */ /* 0x000fe40003f86070 */
[----:B------:R-:W-:Y:S01]  /*1f410*/  SEL R2, RZ, 0x1, !P5 ;  /* 0x00000001ff027807 */ /* 0x000fe20006800000 */
[----:B------:R-:W-:Y:S01]  /*1f420*/  @!P1 IMAD.MOV R80, RZ, RZ, R9 ;  /* 0x000000ffff509224 */ /* 0x000fe200078e0209 */
[----:B------:R-:W-:Y:S01]  /*1f430*/  @!P0 IADD3 R4, PT, PT, R17, RZ, RZ ;  /* 0x000000ff11048210 */ /* 0x000fe20007ffe0ff */
[----:B------:R-:W-:Y:S01]  /*1f440*/  VIADD R17, R3, 0xffffffff ;  /* 0xffffffff03117836 */ /* 0x000fe20000000000 */
[----:B------:R-:W-:Y:S01]  /*1f450*/  ISETP.GT.U32.OR P0, PT, R6, UR13, !P4 ;  /* 0x0000000d06007c0c */ /* 0x000fe2000e704470 */
[C---:B------:R-:W-:Y:S01]  /*1f460*/  VIADD R6, R49.reuse, 0xffffffff ;  /* 0xffffffff31067836 */ /* 0x040fe20000000000 */
[----:B------:R-:W-:Y:S01]  /*1f470*/  ISETP.GE.U32.AND P4, PT, R49, R2, PT ;  /* 0x000000023100720c */ /* 0x000fe20003f86070 */
[----:B------:R-:W-:Y:S01]  /*1f480*/  @!P6 IMAD.MOV R17, RZ, RZ, R3 ;  /* 0x000000ffff11e224 */ /* 0x000fe200078e0203 */
[----:B------:R-:W-:Y:S01]  /*1f490*/  IADD3 R101, PT, PT, -R4, UR14, RZ ;  /* 0x0000000e04657c10 */ /* 0x000fe2000fffe1ff */
[----:B------:R-:W-:Y:S01]  /*1f4a0*/  @!P5 IMAD.MOV R6, RZ, RZ, R49 ;  /* 0x000000ffff06d224 */ /* 0x000fe200078e0231 */
[----:B------:R-:W-:Y:S01]  /*1f4b0*/  SEL R2, RZ, 0x1, !P0 ;  /* 0x00000001ff027807 */ /* 0x000fe20004000000 */
[----:B------:R-:W-:Y:S01]  /*1f4c0*/  VIADD R49, R7, 0xffffffff ;  /* 0xffffffff07317836 */ /* 0x000fe20000000000 */
[----:B------:R-:W-:Y:S01]  /*1f4d0*/  ISETP.LT.U32.OR P4, PT, R83, R82, !P4 ;  /* 0x000000525300720c */ /* 0x000fe20006781470 */
[----:B------:R-:W-:Y:S01]  /*1f4e0*/  @!P2 IMAD.MOV R49, RZ, RZ, R7 ;  /* 0x000000ffff31a224 */ /* 0x000fe200078e0207 */
[----:B------:R-:W-:Y:S01]  /*1f4f0*/  ISETP.GE.U32.AND P5, PT, R101, R2, PT ;  /* 0x000000026500720c */ /* 0x000fe20003fa6070 */
[----:B------:R-:W-:Y:S01]  /*1f500*/  VIADD R2, R14, 0x1 ;  /* 0x000000010e027836 */ /* 0x000fe20000000000 */
[----:B------:R-:W-:-:S02]  /*1f510*/  IADD3 R103, PT, PT, -R6, UR15, RZ ;  /* 0x0000000f06677c10 */ /* 0x000fc4000fffe1ff */
[----:B------:R-:W-:Y:S02]  /*1f520*/  ISETP.GT.U32.OR P5, PT, R4, UR14, !P5 ;  /* 0x0000000e04007c0c */ /* 0x000fe4000efa4470 */
[----:B------:R-:W-:Y:S01]  /*1f530*/  IADD3 R48, PT, PT, R5, -0x1, RZ ;  /* 0xffffffff05307810 */ /* 0x000fe20007ffe0ff */
[----:B------:R-:W-:Y:S01]  /*1f540*/  VIADD R82, R103, 0xffffffff ;  /* 0xffffffff67527836 */ /* 0x000fe20000000000 */
[----:B------:R-:W-:Y:S01]  /*1f550*/  SEL R4, RZ, 0x1, !P5 ;  /* 0x00000001ff047807 */ /* 0x000fe20006800000 */
[----:B------:R-:W-:Y:S01]  /*1f560*/  @!P3 IMAD.MOV R48, RZ, RZ, R5 ;  /* 0x000000ffff30b224 */ /* 0x000fe200078e0205 */
[----:B------:R-:W-:Y:S01]  /*1f570*/  IADD3 R51, PT, PT, R101, -0x1, RZ ;  /* 0xffffffff65337810 */ /* 0x000fe20007ffe0ff */
[----:B------:R-:W-:Y:S01]  /*1f580*/  @!P4 IMAD.MOV R2, RZ, RZ, R14 ;  /* 0x000000ffff02c224 */ /* 0x000fe200078e020e */
[----:B------:R-:W-:Y:S01]  /*1f590*/  ISETP.GE.U32.AND P4, PT, R103, R4, PT ;  /* 0x000000046700720c */ /* 0x000fe20003f86070 */
[----:B------:R-:W-:Y:S01]  /*1f5a0*/  @!P0 IMAD.MOV R51, RZ, RZ, R101 ;  /* 0x000000ffff338224 */ /* 0x000fe200078e0265 */
[----:B------:R-:W-:Y:S01]  /*1f5b0*/  IADD3 R16, PT, PT, -R16, UR4, RZ ;  /* 0x0000000410107c10 */ /* 0x000fe2000fffe1ff */
[----:B----4-:R-:W-:Y:S01]  /*1f5c0*/  VIADD R2, R2, UR5 ;  /* 0x0000000502027c36 */ /* 0x010fe20008000000 */
[----:B------:R-:W-:Y:S01]  /*1f5d0*/  ISETP.GT.U32.OR P4, PT, R6, UR15, !P4 ;  /* 0x0000000f06007c0c */ /* 0x000fe2000e784470 */
[----:B------:R-:W-:-:S02]  /*1f5e0*/  @!P5 IMAD.MOV R82, RZ, RZ, R103 ;  /* 0x000000ffff52d224 */ /* 0x000fc400078e0267 */
[----:B------:R-:W-:-:S10]  /*1f5f0*/  VIADD R14, R2, 0xffffffff ;  /* 0xffffffff020e7836 */ /* 0x000fd40000000000 */
[----:B------:R-:W-:-:S07]  /*1f600*/  @!P4 IMAD.MOV R14, RZ, RZ, R2 ;  /* 0x000000ffff0ec224 */ /* 0x000fce00078e0202 */
.L_x_174:
[----:B------:R-:W-:Y:S05]  /*1f610*/  BSYNC.RECONVERGENT B3 ;  /* 0x0000000000037941 */ /* 0x000fea0003800200 */
.L_x_167:
[----:B------:R-:W-:-:S04]  /*1f620*/  IADD3 R99, PT, PT, R99, 0x1, RZ ;  /* 0x0000000163637810 */ /* 0x000fc80007ffe0ff */
[----:B------:R-:W-:-:S13]  /*1f630*/  ISETP.NE.AND P0, PT, R99, 0x4e20, PT ;  /* 0x00004e206300780c */ /* 0x000fda0003f05270 */
[----:B------:R-:W-:Y:S05]  /*1f640*/  @P0 BRA `(.L_x_178) ;  /* 0xffffffd000cc0947 */ /* 0x000fea000383ffff */
[----:B------:R-:W-:Y:S01]  /*1f650*/  PLOP3.LUT P0, PT, PT, PT, PT, 0x80, 0x8 ;  /* 0x000000000008781c */ /* 0x000fe20003f0f070 */
[----:B------:R-:W-:Y:S01]  /*1f660*/  IMAD.MOV.U32 R10, RZ, RZ, RZ ;  /* 0x000000ffff0a7224 */ /* 0x000fe200078e00ff */
[----:B------:R-:W-:Y:S02]  /*1f670*/  PRMT R9, RZ, 0x7610, R9 ;  /* 0x00007610ff097816 */ /* 0x000fe40000000009 */
[----:B------:R-:W-:Y:S02]  /*1f680*/  CS2R R6, SRZ ;  /* 0x0000000000067805 */ /* 0x000fe4000001ff00 */
[----:B------:R-:W-:Y:S02]  /*1f690*/  CS2R R4, SRZ ;  /* 0x0000000000047805 */ /* 0x000fe4000001ff00 */
[----:B------:R-:W-:-:S07]  /*1f6a0*/  CS2R R2, SRZ ;  /* 0x0000000000027805 */ /* 0x000fce000001ff00 */
.L_x_150:
[----:B------:R-:W-:Y:S05]  /*1f6b0*/  BSYNC.RECONVERGENT B2 ;  /* 0x0000000000027941 */ /* 0x000fea0003800200 */
.L_x_149:
[----:B------:R2:W-:Y:S04]  /*1f6c0*/  STL.64 [R1+0x188], R6 ;  /* 0x0001880601007387 */ /* 0x0005e80000100a00 */
[----:B------:R2:W-:Y:S04]  /*1f6d0*/  STL.64 [R1+0x190], R4 ;  /* 0x0001900401007387 */ /* 0x0005e80000100a00 */
[----:B------:R2:W-:Y:S04]  /*1f6e0*/  STL.64 [R1+0x198], R2 ;  /* 0x0001980201007387 */ /* 0x0005e80000100a00 */
[----:B------:R2:W-:Y:S04]  /*1f6f0*/  STL [R1+0x184], R8 ;  /* 0x0001840801007387 */ /* 0x0005e80000100800 */
[----:B------:R2:W-:Y:S04]  /*1f700*/  STL [R1+0x1a0], R10 ;  /* 0x0001a00a01007387 */ /* 0x0005e80000100800 */
[----:B------:R2:W-:Y:S01]  /*1f710*/  STL.U8 [R1+0x180], R9 ;  /* 0x0001800901007387 */ /* 0x0005e20000100000 */
[----:B------:R-:W-:Y:S05]  /*1f720*/  @P0 BRA `(.L_x_52) ;  /* 0x000001c000400947 */ /* 0x000fea0003800000 */
[----:B--2---:R-:W0:Y:S01]  /*1f730*/  LDC R9, c[0x0][0x3a4] ;  /* 0x0000e900ff097b82 */ /* 0x004e220000000800 */
[----:B------:R-:W-:Y:S01]  /*1f740*/  BSSY.RECONVERGENT B2, `(.L_x_179) ;  /* 0x0000135000027945 */ /* 0x000fe20003800200 */
[----:B------:R-:W-:Y:S01]  /*1f750*/  IMAD.MOV.U32 R2, RZ, RZ, RZ ;  /* 0x000000ffff027224 */ /* 0x000fe200078e00ff */
[----:B------:R-:W-:Y:S01]  /*1f760*/  CS2R R4, SRZ ;  /* 0x0000000000047805 */ /* 0x000fe2000001ff00 */
[----:B------:R-:W-:Y:S01]  /*1f770*/  IMAD.MOV.U32 R7, RZ, RZ, R33 ;  /* 0x000000ffff077224 */ /* 0x000fe200078e0021 */
[----:B------:R-:W-:Y:S01]  /*1f780*/  CS2R R94, SRZ ;  /* 0x00000000005e7805 */ /* 0x000fe2000001ff00 */
[----:B------:R-:W-:Y:S01]  /*1f790*/  IMAD.MOV.U32 R6, RZ, RZ, RZ ;  /* 0x000000ffff067224 */ /* 0x000fe200078e00ff */
[----:B------:R-:W-:Y:S01]  /*1f7a0*/  CS2R R98, SRZ ;  /* 0x0000000000627805 */ /* 0x000fe2000001ff00 */
[----:B------:R-:W2:Y:S01]  /*1f7b0*/  LDC R92, c[0x0][0x3a8] ;  /* 0x0000ea00ff5c7b82 */ /* 0x000ea20000000800 */
[----:B------:R-:W-:Y:S01]  /*1f7c0*/  IMAD.MOV.U32 R101, RZ, RZ, RZ ;  /* 0x000000ffff657224 */ /* 0x000fe200078e00ff */
[----:B0-----:R-:W-:-:S02]  /*1f7d0*/  LOP3.LUT R8, R9, 0xffff, RZ, 0xc0, !PT ;  /* 0x0000ffff09087812 */ /* 0x001fc400078ec0ff */
[----:B------:R-:W-:Y:S02]  /*1f7e0*/  SHF.R.U32.HI R9, RZ, 0x10, R9 ;  /* 0x00000010ff097819 */ /* 0x000fe40000011609 */
[----:B--2---:R-:W-:Y:S02]  /*1f7f0*/  LOP3.LUT R10, R92, 0xffff, RZ, 0xc0, !PT ;  /* 0x0000ffff5c0a7812 */ /* 0x004fe400078ec0ff */
[----:B------:R-:W-:-:S07]  /*1f800*/  SHF.R.U32.HI R92, RZ, 0x10, R92 ;  /* 0x00000010ff5c7819 */ /* 0x000fce000001165c */
.L_x_180:
[----:B------:R0:W2:Y:S01]  /*1f810*/  LDL R93, [R7] ;  /* 0x00000000075d7983 */ /* 0x0000a20000100800 */
[----:B------:R-:W3:Y:S01]  /*1f820*/  LDCU UR4, c[0x0][0x3ac] ;  /* 0x00007580ff0477ac */ /* 0x000ee20008000800 */
[----:B------:R-:W4:Y:S01]  /*1f830*/  LDC R89, c[0x0][0x3e4] ;  /* 0x0000f900ff597b82 */ /* 0x000f220000000800 */
[----:B------:R-:W-:Y:S01]  /*1f840*/  VIADD R98, R98, 0x1 ;  /* 0x0000000162627836 */ /* 0x000fe20000000000 */
[----:B------:R-:W5:Y:S01]  /*1f850*/  LDCU.128 UR8, c[0x0][0x3b0] ;  /* 0x00007600ff0877ac */ /* 0x000f620008000c00 */
[----:B0-----:R-:W-:-:S05]  /*1f860*/  VIADD R7, R7, 0x4 ;  /* 0x0000000407077836 */ /* 0x001fca0000000000 */
[----:B------:R-:W0:Y:S08]  /*1f870*/  LDC R80, c[0x0][0x384] ;  /* 0x0000e100ff507b82 */ /* 0x000e300000000800 */
[----:B------:R-:W1:Y:S01]  /*1f880*/  LDC.64 R48, c[0x0][0x388] ;  /* 0x0000e200ff307b82 */ /* 0x000e620000000a00 */
[----:B---3--:R-:W-:Y:S02]  /*1f890*/  ULOP3.LUT UR5, UR4, 0xffff, URZ, 0xc0, !UPT ;  /* 0x0000ffff04057892 */ /* 0x008fe4000f8ec0ff */
[----:B------:R-:W-:-:S02]  /*1f8a0*/  USHF.R.U32.HI UR4, URZ, 0x10, UR4 ;  /* 0x00000010ff047899 */ /* 0x000fc40008011604 */
[----:B-----5:R-:W-:Y:S02]  /*1f8b0*/  ULOP3.LUT UR12, UR8, 0xffff, URZ, 0xc0, !UPT ;  /* 0x0000ffff080c7892 */ /* 0x020fe4000f8ec0ff */
[----:B------:R-:W-:Y:S02]  /*1f8c0*/  USHF.R.U32.HI UR8, URZ, 0x10, UR8 ;  /* 0x00000010ff087899 */ /* 0x000fe40008011608 */
[----:B------:R-:W-:Y:S02]  /*1f8d0*/  ULOP3.LUT UR13, UR9, 0xffff, URZ, 0xc0, !UPT ;  /* 0x0000ffff090d7892 */ /* 0x000fe4000f8ec0ff */
[----:B------:R-:W-:Y:S02]  /*1f8e0*/  USHF.R.U32.HI UR9, URZ, 0x10, UR9 ;  /* 0x00000010ff097899 */ /* 0x000fe40008011609 */
[----:B------:R-:W-:Y:S02]  /*1f8f0*/  ULOP3.LUT UR14, UR10, 0xffff, URZ, 0xc0, !UPT ;  /* 0x0000ffff0a0e7892 */ /* 0x000fe4000f8ec0ff */
[----:B------:R-:W-:Y:S01]  /*1f900*/  USHF.R.U32.HI UR10, URZ, 0x10, UR10 ;  /* 0x00000010ff0a7899 */ /* 0x000fe2000801160a */
[----:B0-----:R-:W-:Y:S01]  /*1f910*/  LOP3.LUT R88, R80, 0xffff, RZ, 0xc0, !PT ;  /* 0x0000ffff50587812 */ /* 0x001fe200078ec0ff */
[----:B------:R-:W-:Y:S01]  /*1f920*/  ULOP3.LUT UR15, UR11, 0xffff, URZ, 0xc0, !UPT ;  /* 0x0000ffff0b0f7892 */ /* 0x000fe2000f8ec0ff */
[----:B------:R-:W-:Y:S01]  /*1f930*/  SHF.R.U32.HI R86, RZ, 0x10, R80 ;  /* 0x00000010ff567819 */ /* 0x000fe20000011650 */
[----:B------:R-:W-:Y:S01]  /*1f940*/  USHF.R.U32.HI UR11, URZ, 0x10, UR11 ;  /* 0x00000010ff0b7899 */ /* 0x000fe2000801160b */
[----:B-1----:R-:W-:-:S02]  /*1f950*/  LOP3.LUT R87, R48, 0xffff, RZ, 0xc0, !PT ;  /* 0x0000ffff30577812 */ /* 0x002fc400078ec0ff */
[----:B------:R-:W-:Y:S02]  /*1f960*/  SHF.R.U32.HI R85, RZ, 0x10, R48 ;  /* 0x00000010ff557819 */ /* 0x000fe40000011630 */
[----:B------:R-:W-:Y:S02]  /*1f970*/  SHF.R.U32.HI R83, RZ, 0x10, R49 ;  /* 0x00000010ff537819 */ /* 0x000fe40000011631 */
[----:B--2---:R-:W-:Y:S02]  /*1f980*/  LOP3.LUT R91, R93, 0xffff, RZ, 0xc0, !PT ;  /* 0x0000ffff5d5b7812 */ /* 0x004fe400078ec0ff */
[----:B------:R-:W-:-:S03]  /*1f990*/  SHF.R.U32.HI R93, RZ, 0x10, R93 ;  /* 0x00000010ff5d7819 */ /* 0x000fc6000001165d */
[C---:B------:R-:W-:Y:S02]  /*1f9a0*/  IMAD R3, R8.reuse, R91, RZ ;  /* 0x0000005b08037224 */ /* 0x040fe400078e02ff */
[----:B------:R-:W-:Y:S02]  /*1f9b0*/  IMAD R12, R8, R93, RZ ;  /* 0x0000005d080c7224 */ /* 0x000fe400078e02ff */
[----:B------:R-:W-:Y:S01]  /*1f9c0*/  IMAD R15, R91, UR12, RZ ;  /* 0x0000000c5b0f7c24 */ /* 0x000fe2000f8e02ff */
[----:B------:R-:W-:Y:S01]  /*1f9d0*/  LOP3.LUT R14, R3, 0xffff, RZ, 0xc0, !PT ;  /* 0x0000ffff030e7812 */ /* 0x000fe200078ec0ff */
[----:B------:R-:W-:Y:S02]  /*1f9e0*/  IMAD R12, R9, R91, R12 ;  /* 0x0000005b090c7224 */ /* 0x000fe400078e020c */
[----:B------:R-:W-:Y:S01]  /*1f9f0*/  IMAD R50, R93, UR12, RZ ;  /* 0x0000000c5d327c24 */ /* 0x000fe2000f8e02ff */
[----:B------:R-:W-:Y:S01]  /*1fa00*/  LOP3.LUT R82, R15, 0xffff, RZ, 0xc0, !PT ;  /* 0x0000ffff0f527812 */ /* 0x000fe200078ec0ff */
[----:B------:R-:W-:Y:S01]  /*1fa10*/  IMAD.IADD R13, R14, 0x1, R99 ;  /* 0x000000010e0d7824 */ /* 0x000fe200078e0263 */
[----:B------:R-:W-:Y:S01]  /*1fa20*/  SHF.R.U32.HI R14, RZ, 0x10, R3 ;  /* 0x00000010ff0e7819 */ /* 0x000fe20000011603 */
[----:B------:R-:W-:Y:S01]  /*1fa30*/  IMAD R50, R91, UR8, R50 ;  /* 0x000000085b327c24 */ /* 0x000fe2000f8e0232 */
[----:B------:R-:W-:-:S02]  /*1fa40*/  SHF.R.U32.HI R84, RZ, 0x10, R15 ;  /* 0x00000010ff547819 */ /* 0x000fc4000001160f */
[----:B------:R-:W-:Y:S01]  /*1fa50*/  LEA R16, R12, R13, 0x10 ;  /* 0x0000000d0c107211 */ /* 0x000fe200078e80ff */
[----:B------:R-:W-:Y:S01]  /*1fa60*/  IMAD R3, R9, R93, R14 ;  /* 0x0000005d09037224 */ /* 0x000fe200078e020e */
[----:B------:R-:W-:Y:S01]  /*1fa70*/  IADD3 R17, PT, PT, R82, R95, RZ ;  /* 0x0000005f52117210 */ /* 0x000fe20007ffe0ff */
[----:B------:R-:W-:Y:S01]  /*1fa80*/  IMAD R13, R10, R91, RZ ;  /* 0x0000005b0a0d7224 */ /* 0x000fe200078e02ff */
[C---:B------:R-:W-:Y:S01]  /*1fa90*/  ISETP.GE.U32.AND P0, PT, R16.reuse, R99, PT ;  /* 0x000000631000720c */ /* 0x040fe20003f06070 */
[----:B----4-:R-:W-:Y:S01]  /*1faa0*/  IMAD R97, R16, R89, RZ ;  /* 0x0000005910617224 */ /* 0x010fe200078e02ff */
[----:B------:R-:W-:Y:S01]  /*1fab0*/  LEA.HI R3, R12, R3, RZ, 0x10 ;  /* 0x000000030c037211 */ /* 0x000fe200078f80ff */
[----:B------:R-:W-:Y:S01]  /*1fac0*/  IMAD R47, R93, UR8, R84 ;  /* 0x000000085d2f7c24 */ /* 0x000fe2000f8e0254 */
[----:B------:R-:W-:Y:S02]  /*1fad0*/  LOP3.LUT R14, R13, 0xffff, RZ, 0xc0, !PT ;  /* 0x0000ffff0d0e7812 */ /* 0x000fe400078ec0ff */
[----:B------:R-:W-:Y:S01]  /*1fae0*/  SHF.R.U32.HI R13, RZ, 0x10, R13 ;  /* 0x00000010ff0d7819 */ /* 0x000fe2000001160d */
[----:B------:R-:W-:Y:S01]  /*1faf0*/  VIADD R12, R3, 0x1 ;  /* 0x00000001030c7836 */ /* 0x000fe20000000000 */
[----:B------:R-:W-:Y:S01]  /*1fb00*/  SHF.R.U32.HI R96, RZ, 0x10, R97 ;  /* 0x00000010ff607819 */ /* 0x000fe20000011661 */
[----:B------:R-:W-:Y:S01]  /*1fb10*/  IMAD.IADD R14, R14, 0x1, R101 ;  /* 0x000000010e0e7824 */ /* 0x000fe200078e0265 */
[----:B------:R-:W-:Y:S01]  /*1fb20*/  LOP3.LUT R97, R97, 0xffff, RZ, 0xc0, !PT ;  /* 0x0000ffff61617812 */ /* 0x000fe200078ec0ff */
[----:B------:R-:W-:-:S02]  /*1fb30*/  IMAD R46, R92, R93, R13 ;  /* 0x0000005d5c2e7224 */ /* 0x000fc400078e020d */
[----:B------:R-:W-:Y:S02]  /*1fb40*/  @P0 IMAD.MOV R12, RZ, RZ, R3 ;  /* 0x000000ffff0c0224 */ /* 0x000fe400078e0203 */
[----:B------:R-:W-:Y:S02]  /*1fb50*/  IMAD R3, R10, R93, RZ ;  /* 0x0000005d0a037224 */ /* 0x000fe400078e02ff */
[C---:B------:R-:W-:Y:S02]  /*1fb60*/  IMAD R81, R87.reuse, R97, RZ ;  /* 0x0000006157517224 */ /* 0x040fe400078e02ff */
[----:B------:R-:W-:Y:S02]  /*1fb70*/  IMAD R3, R92, R91, R3 ;  /* 0x0000005b5c037224 */ /* 0x000fe400078e0203 */
[----:B------:R-:W-:Y:S01]  /*1fb80*/  IMAD R82, R87, R96, RZ ;  /* 0x0000006057527224 */ /* 0x000fe200078e02ff */
[----:B------:R-:W-:Y:S01]  /*1fb90*/  LOP3.LUT R84, R81, 0xffff, RZ, 0xc0, !PT ;  /* 0x0000ffff51547812 */ /* 0x000fe200078ec0ff */
[C---:B------:R-:W-:Y:S01]  /*1fba0*/  IMAD R14, R3.reuse, 0x10000, R14 ;  /* 0x00010000030e7824 */ /* 0x040fe200078e020e */
[----:B------:R-:W-:Y:S01]  /*1fbb0*/  LEA.HI R46, R3, R46, RZ, 0x10 ;  /* 0x0000002e032e7211 */ /* 0x000fe200078f80ff */
[----:B------:R-:W-:Y:S01]  /*1fbc0*/  IMAD R82, R85, R97, R82 ;  /* 0x0000006155527224 */ /* 0x000fe200078e0252 */
[----:B------:R-:W-:Y:S01]  /*1fbd0*/  SHF.R.U32.HI R81, RZ, 0x10, R81 ;  /* 0x00000010ff517819 */ /* 0x000fe20000011651 */
[C---:B------:R-:W-:Y:S01]  /*1fbe0*/  IMAD.IADD R3, R14.reuse, 0x1, R12 ;  /* 0x000000010e037824 */ /* 0x040fe200078e020c */
[----:B------:R-:W-:Y:S01]  /*1fbf0*/  ISETP.GE.U32.AND P0, PT, R14, R101, PT ;  /* 0x000000650e00720c */ /* 0x000fe20003f06070 */
[----:B------:R-:W-:-:S02]  /*1fc00*/  IMAD R12, R91, UR5, RZ ;  /* 0x000000055b0c7c24 */ /* 0x000fc4000f8e02ff */
[----:B------:R-:W-:Y:S01]  /*1fc10*/  VIADD R51, R46, 0x1 ;  /* 0x000000012e337836 */ /* 0x000fe20000000000 */
[----:B------:R-:W-:Y:S01]  /*1fc20*/  ISETP.GE.U32.AND P1, PT, R3, R14, PT ;  /* 0x0000000e0300720c */ /* 0x000fe20003f26070 */
[----:B------:R-:W-:Y:S01]  /*1fc30*/  IMAD R14, R93, UR5, RZ ;  /* 0x000000055d0e7c24 */ /* 0x000fe2000f8e02ff */
[----:B------:R-:W-:Y:S01]  /*1fc40*/  LOP3.LUT R13, R12, 0xffff, RZ, 0xc0, !PT ;  /* 0x0000ffff0c0d7812 */ /* 0x000fe200078ec0ff */
[----:B------:R-:W-:Y:S01]  /*1fc50*/  IMAD R81, R85, R96, R81 ;  /* 0x0000006055517224 */ /* 0x000fe200078e0251 */
[----:B------:R-:W-:Y:S01]  /*1fc60*/  SHF.R.U32.HI R12, RZ, 0x10, R12 ;  /* 0x00000010ff0c7819 */ /* 0x000fe2000001160c */
[----:B------:R-:W-:Y:S02]  /*1fc70*/  IMAD R14, R91, UR4, R14 ;  /* 0x000000045b0e7c24 */ /* 0x000fe4000f8e020e */
[----:B------:R-:W-:Y:S02]  /*1fc80*/  IMAD.IADD R13, R13, 0x1, R94 ;  /* 0x000000010d0d7824 */ /* 0x000fe400078e025e */
[----:B------:R-:W-:Y:S01]  /*1fc90*/  IMAD R15, R93, UR4, R12 ;  /* 0x000000045d0f7c24 */ /* 0x000fe2000f8e020c */
[----:B------:R-:W0:Y:S01]  /*1fca0*/  LDCU UR4, c[0x0][0x3c0] ;  /* 0x00007800ff0477ac */ /* 0x000e220008000800 */
[----:B------:R-:W-:-:S02]  /*1fcb0*/  IMAD R13, R14, 0x10000, R13 ;  /* 0x000100000e0d7824 */ /* 0x000fc400078e020d */
[----:B------:R-:W-:Y:S01]  /*1fcc0*/  @P0 IMAD.MOV R51, RZ, RZ, R46 ;  /* 0x000000ffff330224 */ /* 0x000fe200078e022e */
[----:B------:R-:W-:Y:S01]  /*1fcd0*/  LEA.HI R15, R14, R15, RZ, 0x10 ;  /* 0x0000000f0e0f7211 */ /* 0x000fe200078f80ff */
[C---:B------:R-:W-:Y:S01]  /*1fce0*/  IMAD R14, R50.reuse, 0x10000, R17 ;  /* 0x00010000320e7824 */ /* 0x040fe200078e0211 */
[----:B------:R-:W-:Y:S01]  /*1fcf0*/  LEA.HI R50, R50, R47, RZ, 0x10 ;  /* 0x0000002f32327211 */ /* 0x000fe200078f80ff */
[C---:B------:R-:W-:Y:S01]  /*1fd00*/  IMAD R17, R88.reuse, R97, RZ ;  /* 0x0000006158117224 */ /* 0x040fe200078e02ff */
[----:B------:R-:W-:Y:S01]  /*1fd10*/  ISETP.GE.U32.AND P0, PT, R13, R94, PT ;  /* 0x0000005e0d00720c */ /* 0x000fe20003f06070 */
[----:B------:R-:W-:Y:S02]  /*1fd20*/  VIADD R12, R51, 0x1 ;  /* 0x00000001330c7836 */ /* 0x000fe40000000000 */
[----:B------:R-:W-:Y:S01]  /*1fd30*/  @P1 IMAD.MOV R12, RZ, RZ, R51 ;  /* 0x000000ffff0c1224 */ /* 0x000fe200078e0233 */
[----:B------:R-:W-:Y:S01]  /*1fd40*/  LOP3.LUT R47, R17, 0xffff, RZ, 0xc0, !PT ;  /* 0x0000ffff112f7812 */ /* 0x000fe200078ec0ff */
[----:B------:R-:W-:Y:S01]  /*1fd50*/  IMAD R46, R88, R96, RZ ;  /* 0x00000060582e7224 */ /* 0x000fe200078e02ff */
[----:B------:R-:W-:Y:S01]  /*1fd60*/  SHF.R.U32.HI R17, RZ, 0x10, R17 ;  /* 0x00000010ff117819 */ /* 0x000fe20000011611 */
[----:B------:R-:W-:Y:S01]  /*1fd70*/  IMAD.IADD R12, R13, 0x1, R12 ;  /* 0x000000010d0c7824 */ /* 0x000fe200078e020c */
[----:B------:R-:W-:Y:S01]  /*1fd80*/  IADD3 R47, PT, PT, R16, R47, RZ ;  /* 0x0000002f102f7210 */ /* 0x000fe20007ffe0ff */
[----:B------:R-:W-:Y:S01]  /*1fd90*/  IMAD R46, R86, R97, R46 ;  /* 0x00000061562e7224 */ /* 0x000fe200078e022e */
[----:B0-----:R-:W-:Y:S01]  /*1fda0*/  ULOP3.LUT UR5, UR4, 0xffff, URZ, 0xc0, !UPT ;  /* 0x0000ffff04057892 */ /* 0x001fe2000f8ec0ff */
[----:B------:R-:W-:Y:S01]  /*1fdb0*/  IMAD.IADD R51, R3, 0x1, R84 ;  /* 0x0000000103337824 */ /* 0x000fe200078e0254 */
[----:B------:R-:W-:Y:S01]  /*1fdc0*/  ISETP.GE.U32.AND P1, PT, R12, R13, PT ;  /* 0x0000000d0c00720c */ /* 0x000fe20003f26070 */
[----:B------:R-:W-:Y:S01]  /*1fdd0*/  IMAD R47, R46, 0x10000, R47 ;  /* 0x000100002e2f7824 */ /* 0x000fe200078e022f */
[----:B------:R-:W-:Y:S01]  /*1fde0*/  LOP3.LUT R84, R49, 0xffff, RZ, 0xc0, !PT ;  /* 0x0000ffff31547812 */ /* 0x000fe200078ec0ff */
[C---:B------:R-:W-:Y:S01]  /*1fdf0*/  IMAD R90, R82.reuse, 0x10000, R51 ;  /* 0x00010000525a7824 */ /* 0x040fe200078e0233 */
[----:B------:R-:W-:Y:S01]  /*1fe00*/  LEA.HI R82, R82, R81, RZ, 0x10 ;  /* 0x0000005152527211 */ /* 0x000fe200078f80ff */
[----:B------:R-:W-:Y:S01]  /*1fe10*/  IMAD R13, R91, UR13, RZ ;  /* 0x0000000d5b0d7c24 */ /* 0x000fe2000f8e02ff */
[----:B------:R-:W-:Y:S01]  /*1fe20*/  ISETP.GE.U32.AND P2, PT, R47, R16, PT ;  /* 0x000000102f00720c */ /* 0x000fe20003f46070 */
[----:B------:R-:W-:Y:S01]  /*1fe30*/  IMAD R17, R86, R96, R17 ;  /* 0x0000006056117224 */ /* 0x000fe200078e0211 */
[----:B------:R-:W-:Y:S01]  /*1fe40*/  ISETP.GE.U32.AND P3, PT, R90, R3, PT ;  /* 0x000000035a00720c */ /* 0x000fe20003f66070 */
[----:B------:R-:W-:Y:S01]  /*1fe50*/  IMAD R16, R93, UR13, RZ ;  /* 0x0000000d5d107c24 */ /* 0x000fe2000f8e02ff */
[----:B------:R-:W-:Y:S01]  /*1fe60*/  LOP3.LUT R3, R13, 0xffff, RZ, 0xc0, !PT ;  /* 0x0000ffff0d037812 */ /* 0x000fe200078ec0ff */
[----:B------:R-:W-:Y:S01]  /*1fe70*/  VIADD R47, R15, 0x1 ;  /* 0x000000010f2f7836 */ /* 0x000fe20000000000 */
[----:B------:R-:W-:Y:S01]  /*1fe80*/  LEA.HI R51, R46, R17, RZ, 0x10 ;  /* 0x000000112e337211 */ /* 0x000fe200078f80ff */
[----:B------:R-:W-:Y:S01]  /*1fe90*/  IMAD R16, R91, UR9, R16 ;  /* 0x000000095b107c24 */ /* 0x000fe2000f8e0210 */
[----:B------:R-:W-:Y:S01]  /*1fea0*/  @P0 IADD3 R47, PT, PT, R15, RZ, RZ ;  /* 0x000000ff0f2f0210 */ /* 0x000fe20007ffe0ff */
[----:B------:R-:W-:Y:S01]  /*1feb0*/  IMAD.IADD R3, R3, 0x1, R6 ;  /* 0x0000000103037824 */ /* 0x000fe200078e0206 */
[----:B------:R-:W-:Y:S01]  /*1fec0*/  SHF.R.U32.HI R46, RZ, 0x10, R13 ;  /* 0x00000010ff2e7819 */ /* 0x000fe2000001160d */
[----:B------:R-:W-:Y:S01]  /*1fed0*/  VIADD R99, R51, 0x1 ;  /* 0x0000000133637836 */ /* 0x000fe20000000000 */
[----:B------:R-:W-:Y:S01]  /*1fee0*/  USHF.R.U32.HI UR4, URZ, 0x10, UR4 ;  /* 0x00000010ff047899 */ /* 0x000fe20008011604 */
[----:B------:R-:W-:-:S02]  /*1fef0*/  IMAD R13, R16, 0x10000, R3 ;  /* 0x00010000100d7824 */ /* 0x000fc400078e0203 */
[----:B------:R-:W-:Y:S02]  /*1ff00*/  VIADD R3, R47, 0x1 ;  /* 0x000000012f037836 */ /* 0x000fe40000000000 */
[----:B------:R-:W-:Y:S02]  /*1ff10*/  IMAD R17, R93, UR9, R46 ;  /* 0x000000095d117c24 */ /* 0x000fe4000f8e022e */
[----:B------:R-:W-:Y:S01]  /*1ff20*/  @P2 IMAD.MOV R99, RZ, RZ, R51 ;  /* 0x000000ffff632224 */ /* 0x000fe200078e0233 */
[----:B------:R-:W-:Y:S01]  /*1ff30*/  ISETP.GE.U32.AND P2, PT, R14, R95, PT ;  /* 0x0000005f0e00720c */ /* 0x000fe20003f46070 */
[----:B------:R-:W-:Y:S01]  /*1ff40*/  @P1 IMAD.MOV R3, RZ, RZ, R47 ;  /* 0x000000ffff031224 */ /* 0x000fe200078e022f */
[----:B------:R-:W-:Y:S01]  /*1ff50*/  LEA.HI R81, R16, R17, RZ, 0x10 ;  /* 0x0000001110517211 */ /* 0x000fe200078f80ff */
[----:B------:R-:W0:Y:S01]  /*1ff60*/  LDC.64 R46, c[0x0][0x390] ;  /* 0x0000e400ff2e7b82 */ /* 0x000e220000000a00 */
[----:B------:R-:W-:Y:S02]  /*1ff70*/  IMAD.IADD R99, R90, 0x1, R99 ;  /* 0x000000015a637824 */ /* 0x000fe400078e0263 */
[----:B------:R-:W-:-:S02]  /*1ff80*/  IMAD R51, R84, R97, RZ ;  /* 0x0000006154337224 */ /* 0x000fc400078e02ff */
[----:B------:R-:W-:Y:S01]  /*1ff90*/  IMAD R94, R84, R96, RZ ;  /* 0x00000060545e7224 */ /* 0x000fe200078e02ff */
[----:B------:R-:W-:Y:S01]  /*1ffa0*/  ISETP.GE.U32.AND P0, PT, R99, R90, PT ;  /* 0x0000005a6300720c */ /* 0x000fe20003f06070 */
[----:B------:R-:W-:Y:S01]  /*1ffb0*/  IMAD R15, R91, UR14, RZ ;  /* 0x0000000e5b0f7c24 */ /* 0x000fe2000f8e02ff */
[----:B------:R-:W-:Y:S01]  /*1ffc0*/  LOP3.LUT R95, R51, 0xffff, RZ, 0xc0, !PT ;  /* 0x0000ffff335f7812 */ /* 0x000fe200078ec0ff */
[C---:B------:R-:W-:Y:S01]  /*1ffd0*/  VIADD R103, R82.reuse, 0x1 ;  /* 0x0000000152677836 */ /* 0x040fe20000000000 */
[----:B------:R-:W-:Y:S01]  /*1ffe0*/  @P3 IADD3 R103, PT, PT, R82, RZ, RZ ;  /* 0x000000ff52673210 */ /* 0x000fe20007ffe0ff */
[----:B------:R-:W-:Y:S01]  /*1fff0*/  IMAD R94, R83, R97, R94 ;  /* 0x00000061535e7224 */ /* 0x000fe200078e025e */
[----:B------:R-:W-:Y:S01]  /*20000*/  LOP3.LUT R82, R15, 0xffff, RZ, 0xc0, !PT ;  /* 0x0000ffff0f527812 */ /* 0x000fe200078ec0ff */
[----:B------:R-:W-:Y:S01]  /*20010*/  IMAD.IADD R95, R12, 0x1, R95 ;  /* 0x000000010c5f7824 */ /* 0x000fe200078e025f */
[----:B------:R-:W-:Y:S01]  /*20020*/  IADD3 R101, PT, PT, R103, 0x1, RZ ;  /* 0x0000000167657810 */ /* 0x000fe20007ffe0ff */
[----:B------:R-:W-:Y:S01]  /*20030*/  IMAD R16, R93, UR14, RZ ;  /* 0x0000000e5d107c24 */ /* 0x000fe2000f8e02ff */
[----:B------:R-:W-:Y:S01]  /*20040*/  SHF.R.U32.HI R90, RZ, 0x10, R15 ;  /* 0x00000010ff5a7819 */ /* 0x000fe2000001160f */
[----:B------:R-:W-:Y:S01]  /*20050*/  IMAD R102, R94, 0x10000, R95 ;  /* 0x000100005e667824 */ /* 0x000fe200078e025f */
[----:B------:R-:W-:Y:S01]  /*20060*/  SHF.R.U32.HI R51, RZ, 0x10, R51 ;  /* 0x00000010ff337819 */ /* 0x000fe20000011633 */
[----:B------:R-:W-:-:S02]  /*20070*/  IMAD.IADD R3, R14, 0x1, R3 ;  /* 0x000000010e037824 */ /* 0x000fc400078e0203 */
[----:B------:R-:W-:Y:S01]  /*20080*/  @P0 IMAD.MOV R101, RZ, RZ, R103 ;  /* 0x000000ffff650224 */ /* 0x000fe200078e0267 */
[----:B------:R-:W-:Y:S01]  /*20090*/  ISETP.GE.U32.AND P3, PT, R102, R12, PT ;  /* 0x0000000c6600720c */ /* 0x000fe20003f66070 */
[----:B------:R-:W-:Y:S01]  /*200a0*/  IMAD R16, R91, UR10, R16 ;  /* 0x0000000a5b107c24 */ /* 0x000fe2000f8e0210 */
[----:B------:R-:W-:Y:S01]  /*200b0*/  ISETP.GE.U32.AND P1, PT, R3, R14, PT ;  /* 0x0000000e0300720c */ /* 0x000fe20003f26070 */
[----:B------:R-:W-:Y:S01]  /*200c0*/  IMAD.IADD R15, R82, 0x1, R5 ;  /* 0x00000001520f7824 */ /* 0x000fe200078e0205 */
[----:B0-----:R-:W-:Y:S01]  /*200d0*/  LOP3.LUT R82, R46, 0xffff, RZ, 0xc0, !PT ;  /* 0x0000ffff2e527812 */ /* 0x001fe200078ec0ff */
[----:B------:R-:W-:Y:S01]  /*200e0*/  IMAD.IADD R101, R102, 0x1, R101 ;  /* 0x0000000166657824 */ /* 0x000fe200078e0265 */
[----:B------:R-:W-:Y:S01]  /*200f0*/  ISETP.GE.U32.AND P0, PT, R13, R6, PT ;  /* 0x000000060d00720c */ /* 0x000fe20003f06070 */
[----:B------:R-:W-:Y:S02]  /*20100*/  IMAD R17, R93, UR10, R90 ;  /* 0x0000000a5d117c24 */ /* 0x000fe4000f8e025a */
[----:B------:R-:W-:-:S02]  /*20110*/  IMAD R51, R83, R96, R51 ;  /* 0x0000006053337224 */ /* 0x000fc400078e0233 */
[C---:B------:R-:W-:Y:S01]  /*20120*/  IMAD R90, R16.reuse, 0x10000, R15 ;  /* 0x00010000105a7824 */ /* 0x040fe200078e020f */
[----:B------:R-:W-:Y:S01]  /*20130*/  LEA.HI R100, R16, R17, RZ, 0x10 ;  /* 0x0000001110647211 */ /* 0x000fe200078f80ff */
[----:B------:R-:W-:Y:S01]  /*20140*/  VIADD R15, R50, 0x1 ;  /* 0x00000001320f7836 */ /* 0x000fe20000000000 */
[----:B------:R-:W-:Y:S01]  /*20150*/  LEA.HI R51, R94, R51, RZ, 0x10 ;  /* 0x000000335e337211 */ /* 0x000fe200078f80ff */
[----:B------:R-:W-:Y:S01]  /*20160*/  @P2 IMAD.MOV R15, RZ, RZ, R50 ;  /* 0x000000ffff0f2224 */ /* 0x000fe200078e0232 */
[----:B------:R-:W-:Y:S01]  /*20170*/  ISETP.GE.U32.AND P2, PT, R101, R102, PT ;  /* 0x000000666500720c */ /* 0x000fe20003f46070 */
[CC--:B------:R-:W-:Y:S01]  /*20180*/  IMAD R12, R82.reuse, R97.reuse, RZ ;  /* 0x00000061520c7224 */ /* 0x0c0fe200078e02ff */
[----:B------:R-:W-:Y:S01]  /*20190*/  SHF.R.U32.HI R17, RZ, 0x10, R46 ;  /* 0x00000010ff117819 */ /* 0x000fe2000001162e */
[----:B------:R-:W-:Y:S02]  /*201a0*/  IMAD R14, R82, R96, RZ ;  /* 0x00000060520e7224 */ /* 0x000fe400078e02ff */
[----:B------:R-:W-:Y:S01]  /*201b0*/  VIADD R50, R51, 0x1 ;  /* 0x0000000133327836 */ /* 0x000fe20000000000 */
[----:B------:R-:W-:Y:S01]  /*201c0*/  LOP3.LUT R16, R12, 0xffff, RZ, 0xc0, !PT ;  /* 0x0000ffff0c107812 */ /* 0x000fe200078ec0ff */
[----:B------:R-:W-:Y:S01]  /*201d0*/  VIADD R6, R15, 0x1 ;  /* 0x000000010f067836 */ /* 0x000fe20000000000 */
[----:B------:R-:W-:Y:S01]  /*201e0*/  @P3 IADD3 R50, PT, PT, R51, RZ, RZ ;  /* 0x000000ff33323210 */ /* 0x000fe20007ffe0ff */
[----:B------:R-:W-:Y:S01]  /*201f0*/  @P1 IMAD.MOV R6, RZ, RZ, R15 ;  /* 0x000000ffff061224 */ /* 0x000fe200078e020f */
[----:B------:R-:W-:Y:S01]  /*20200*/  SHF.R.U32.HI R12, RZ, 0x10, R12 ;  /* 0x00000010ff0c7819 */ /* 0x000fe2000001160c */
[----:B------:R-:W-:Y:S01]  /*20210*/  IMAD R14, R17, R97, R14 ;  /* 0x00000061110e7224 */ /* 0x000fe200078e020e */
[----:B------:R-:W-:Y:S01]  /*20220*/  ISETP.GE.U32.AND P1, PT, R90, R5, PT ;  /* 0x000000055a00720c */ /* 0x000fe20003f26070 */
[----:B------:R-:W-:Y:S01]  /*20230*/  IMAD.IADD R15, R3, 0x1, R16 ;  /* 0x00000001030f7824 */ /* 0x000fe200078e0210 */
[----:B------:R-:W-:Y:S01]  /*20240*/  LOP3.LUT R16, R47, 0xffff, RZ, 0xc0, !PT ;  /* 0x0000ffff2f107812 */ /* 0x000fe200078ec0ff */
[----:B------:R-:W-:-:S02]  /*20250*/  VIADD R94, R50, 0x1 ;  /* 0x00000001325e7836 */ /* 0x000fc40000000000 */
[----:B------:R-:W-:Y:S02]  /*20260*/  @P2 IMAD.MOV R94, RZ, RZ, R50 ;  /* 0x000000ffff5e2224 */ /* 0x000fe400078e0232 */
[----:B------:R-:W-:Y:S01]  /*20270*/  IMAD R15, R14, 0x10000, R15 ;  /* 0x000100000e0f7824 */ /* 0x000fe200078e020f */
[----:B------:R-:W0:Y:S01]  /*20280*/  LDC.64 R50, c[0x0][0x398] ;  /* 0x0000e600ff327b82 */ /* 0x000e220000000a00 */
[----:B------:R-:W-:Y:S02]  /*20290*/  IMAD R5, R17, R96, R12 ;  /* 0x0000006011057224 */ /* 0x000fe400078e020c */
[----:B------:R-:W-:Y:S01]  /*202a0*/  IMAD R12, R16, R97, RZ ;  /* 0x00000061100c7224 */ /* 0x000fe200078e02ff */
[----:B------:R-:W-:Y:S01]  /*202b0*/  IADD3 R94, PT, PT, R15, R94, RZ ;  /* 0x0000005e0f5e7210 */ /* 0x000fe20007ffe0ff */
[----:B------:R-:W-:Y:S01]  /*202c0*/  IMAD.IADD R6, R13, 0x1, R6 ;  /* 0x000000010d067824 */ /* 0x000fe200078e0206 */
[----:B------:R-:W-:Y:S01]  /*202d0*/  ISETP.GE.U32.AND P3, PT, R15, R3, PT ;  /* 0x000000030f00720c */ /* 0x000fe20003f66070 */
[----:B------:R-:W-:Y:S01]  /*202e0*/  VIADD R103, R81, 0x1 ;  /* 0x0000000151677836 */ /* 0x000fe20000000000 */
[----:B------:R-:W-:Y:S01]  /*202f0*/  ISETP.GE.U32.AND P4, PT, R94, R15, PT ;  /* 0x0000000f5e00720c */ /* 0x000fe20003f86070 */
[----:B------:R-:W-:Y:S01]  /*20300*/  @P0 IMAD.MOV R103, RZ, RZ, R81 ;  /* 0x000000ffff670224 */ /* 0x000fe200078e0251 */
[----:B------:R-:W-:Y:S01]  /*20310*/  LEA.HI R5, R14, R5, RZ, 0x10 ;  /* 0x000000050e057211 */ /* 0x000fe200078f80ff */
[----:B------:R-:W-:Y:S01]  /*20320*/  IMAD R14, R16, R96, RZ ;  /* 0x00000060100e7224 */ /* 0x000fe200078e02ff */
[----:B------:R-:W-:-:S02]  /*20330*/  SHF.R.U32.HI R15, RZ, 0x10, R47 ;  /* 0x00000010ff0f7819 */ /* 0x000fc4000001162f */
[----:B------:R-:W-:Y:S01]  /*20340*/  LOP3.LUT R3, R12, 0xffff, RZ, 0xc0, !PT ;  /* 0x0000ffff0c037812 */ /* 0x000fe200078ec0ff */
[----:B------:R-:W-:Y:S01]  /*20350*/  VIADD R104, R5, 0x1 ;  /* 0x0000000105687836 */ /* 0x000fe20000000000 */
[C---:B------:R-:W-:Y:S01]  /*20360*/  ISETP.GE.U32.AND P2, PT, R6.reuse, R13, PT ;  /* 0x0000000d0600720c */ /* 0x040fe20003f46070 */
[----:B------:R-:W-:Y:S01]  /*20370*/  IMAD R14, R15, R97, R14 ;  /* 0x000000610f0e7224 */ /* 0x000fe200078e020e */
[----:B------:R-:W-:Y:S01]  /*20380*/  SHF.R.U32.HI R12, RZ, 0x10, R12 ;  /* 0x00000010ff0c7819 */ /* 0x000fe2000001160c */
[----:B------:R-:W-:Y:S02]  /*20390*/  IMAD.IADD R13, R6, 0x1, R3 ;  /* 0x00000001060d7824 */ /* 0x000fe400078e0203 */
[----:B------:R-:W-:Y:S02]  /*203a0*/  @P3 IMAD.MOV R104, RZ, RZ, R5 ;  /* 0x000000ffff683224 */ /* 0x000fe400078e0205 */
[----:B------:R-:W-:Y:S01]  /*203b0*/  IMAD R5, R91, UR15, RZ ;  /* 0x0000000f5b057c24 */ /* 0x000fe2000f8e02ff */
[----:B------:R-:W-:Y:S01]  /*203c0*/  LEA R102, R14, R13, 0x10 ;  /* 0x0000000d0e667211 */ /* 0x000fe200078e80ff */
[----:B------:R-:W-:-:S02]  /*203d0*/  IMAD R81, R15, R96, R12 ;  /* 0x000000600f517224 */ /* 0x000fc400078e020c */
[----:B------:R-:W-:Y:S01]  /*203e0*/  VIADD R95, R104, 0x1 ;  /* 0x00000001685f7836 */ /* 0x000fe20000000000 */
[----:B------:R-:W-:Y:S01]  /*203f0*/  ISETP.GE.U32.AND P0, PT, R102, R6, PT ;  /* 0x000000066600720c */ /* 0x000fe20003f06070 */
[----:B------:R-:W-:Y:S01]  /*20400*/  IMAD R6, R93, UR15, RZ ;  /* 0x0000000f5d067c24 */ /* 0x000fe2000f8e02ff */
[----:B------:R-:W-:Y:S01]  /*20410*/  SHF.R.U32.HI R12, RZ, 0x10, R5 ;  /* 0x00000010ff0c7819 */ /* 0x000fe20000011605 */
[----:B------:R-:W-:Y:S01]  /*20420*/  @P4 IMAD.MOV R95, RZ, RZ, R104 ;  /* 0x000000ffff5f4224 */ /* 0x000fe200078e0268 */
[----:B------:R-:W-:Y:S01]  /*20430*/  LOP3.LUT R13, R5, 0xffff, RZ, 0xc0, !PT ;  /* 0x0000ffff050d7812 */ /* 0x000fe200078ec0ff */
[----:B------:R-:W-:Y:S01]  /*20440*/  VIADD R3, R103, 0x1 ;  /* 0x0000000167037836 */ /* 0x000fe20000000000 */
[----:B------:R-:W-:Y:S01]  /*20450*/  LEA.HI R81, R14, R81, RZ, 0x10 ;  /* 0x000000510e517211 */ /* 0x000fe200078f80ff */
[----:B------:R-:W-:Y:S01]  /*20460*/  IMAD R6, R91, UR11, R6 ;  /* 0x0000000b5b067c24 */ /* 0x000fe2000f8e0206 */
[----:B0-----:R-:W-:Y:S01]  /*20470*/  LOP3.LUT R14, R50, 0xffff, RZ, 0xc0, !PT ;  /* 0x0000ffff320e7812 */ /* 0x001fe200078ec0ff */
[----:B------:R-:W-:Y:S01]  /*20480*/  IMAD R5, R93, UR11, R12 ;  /* 0x0000000b5d057c24 */ /* 0x000fe2000f8e020c */
[----:B------:R-:W-:Y:S01]  /*20490*/  IADD3 R105, PT, PT, R81, 0x1, RZ ;  /* 0x0000000151697810 */ /* 0x000fe20007ffe0ff */
[----:B------:R-:W-:-:S02]  /*204a0*/  @P2 IMAD.MOV R3, RZ, RZ, R103 ;  /* 0x000000ffff032224 */ /* 0x000fc400078e0267 */
[----:B------:R-:W-:Y:S01]  /*204b0*/  IMAD.IADD R95, R102, 0x1, R95 ;  /* 0x00000001665f7824 */ /* 0x000fe200078e025f */
[----:B------:R-:W-:Y:S01]  /*204c0*/  LEA.HI R103, R6, R5, RZ, 0x10 ;  /* 0x0000000506677211 */ /* 0x000fe200078f80ff */
[----:B------:R-:W-:Y:S02]  /*204d0*/  IMAD.IADD R3, R90, 0x1, R3 ;  /* 0x000000015a037824 */ /* 0x000fe400078e0203 */
[----:B------:R-:W-:Y:S01]  /*204e0*/  IMAD.IADD R13, R13, 0x1, R4 ;  /* 0x000000010d0d7824 */ /* 0x000fe200078e0204 */
[----:B------:R-:W-:Y:S01]  /*204f0*/  ISETP.GE.U32.AND P2, PT, R95, R102, PT ;  /* 0x000000665f00720c */ /* 0x000fe20003f46070 */
[-C--:B------:R-:W-:Y:S02]  /*20500*/  IMAD R5, R14, R97.reuse, RZ ;  /* 0x000000610e057224 */ /* 0x080fe400078e02ff */
[----:B------:R-:W-:Y:S01]  /*20510*/  @P0 IMAD.MOV R105, RZ, RZ, R81 ;  /* 0x000000ffff690224 */ /* 0x000fe200078e0251 */
[----:B------:R-:W-:Y:S01]  /*20520*/  ISETP.GE.U32.AND P0, PT, R3, R90, PT ;  /* 0x0000005a0300720c */ /* 0x000fe20003f06070 */
[----:B------:R-:W-:Y:S01]  /*20530*/  IMAD R102, R6, 0x10000, R13 ;  /* 0x0001000006667824 */ /* 0x000fe200078e020d */
[----:B------:R-:W-:Y:S01]  /*20540*/  SHF.R.U32.HI R13, RZ, 0x10, R50 ;  /* 0x00000010ff0d7819 */ /* 0x000fe20000011632 */
[----:B------:R-:W-:Y:S01]  /*20550*/  VIADD R104, R100, 0x1 ;  /* 0x0000000164687836 */ /* 0x000fe20000000000 */
[----:B------:R-:W-:Y:S01]  /*20560*/  LOP3.LUT R90, R5, 0xffff, RZ, 0xc0, !PT ;  /* 0x0000ffff055a7812 */ /* 0x000fe200078ec0ff */
[----:B------:R-:W-:Y:S01]  /*20570*/  @P1 IMAD.MOV R104, RZ, RZ, R100 ;  /* 0x000000ffff681224 */ /* 0x000fe200078e0264 */
[----:B------:R-:W-:Y:S01]  /*20580*/  SHF.R.U32.HI R100, RZ, 0x10, R5 ;  /* 0x00000010ff647819 */ /* 0x000fe20000011605 */
[----:B------:R-:W-:Y:S01]  /*20590*/  IMAD R12, R14, R96, RZ ;  /* 0x000000600e0c7224 */ /* 0x000fe200078e02ff */
[----:B------:R-:W-:Y:S01]  /*205a0*/  IADD3 R90, PT, PT, R3, R90, RZ ;  /* 0x0000005a035a7210 */ /* 0x000fe20007ffe0ff */
[----:B------:R-:W-:Y:S01]  /*205b0*/  VIADD R6, R105, 0x1 ;  /* 0x0000000169067836 */ /* 0x000fe20000000000 */
[----:B------:R-:W-:Y:S01]  /*205c0*/  ISETP.GE.U32.AND P1, PT, R102, R4, PT ;  /* 0x000000046600720c */ /* 0x000fe20003f26070 */
[----:B------:R-:W-:Y:S01]  /*205d0*/  IMAD R81, R13, R97, R12 ;  /* 0x000000610d517224 */ /* 0x000fe200078e020c */
[----:B------:R-:W-:Y:S01]  /*205e0*/  LOP3.LUT R12, R51, 0xffff, RZ, 0xc0, !PT ;  /* 0x0000ffff330c7812 */ /* 0x000fe200078ec0ff */
[----:B------:R-:W-:-:S02]  /*205f0*/  IMAD R100, R13, R96, R100 ;  /* 0x000000600d647224 */ /* 0x000fc400078e0264 */
[----:B------:R-:W-:Y:S02]  /*20600*/  @P2 IMAD.MOV R6, RZ, RZ, R105 ;  /* 0x000000ffff062224 */ /* 0x000fe400078e0269 */
[C---:B------:R-:W-:Y:S01]  /*20610*/  IMAD R105, R81.reuse, 0x10000, R90 ;  /* 0x0001000051697824 */ /* 0x040fe200078e025a */
[----:B------:R-:W-:Y:S01]  /*20620*/  LEA.HI R100, R81, R100, RZ, 0x10 ;  /* 0x0000006451647211 */ /* 0x000fe200078f80ff */
[----:B------:R-:W-:Y:S01]  /*20630*/  IMAD R90, R12, R97, RZ ;  /* 0x000000610c5a7224 */ /* 0x000fe200078e02ff */
[----:B------:R-:W0:Y:S01]  /*20640*/  LDC R81, c[0x0][0x3a0] ;  /* 0x0000e800ff517b82 */ /* 0x000e220000000800 */
[----:B------:R-:W-:Y:S01]  /*20650*/  VIADD R5, R104, 0x1 ;  /* 0x0000000168057836 */ /* 0x000fe20000000000 */
[----:B------:R-:W-:Y:S01]  /*20660*/  IADD3 R108, PT, PT, R100, 0x1, RZ ;  /* 0x00000001646c7810 */ /* 0x000fe20007ffe0ff */
[----:B------:R-:W-:Y:S01]  /*20670*/  @P0 IMAD.MOV R5, RZ, RZ, R104 ;  /* 0x000000ffff050224 */ /* 0x000fe200078e0268 */
[C---:B------:R-:W-:Y:S01]  /*20680*/  ISETP.GE.U32.AND P0, PT, R105.reuse, R3, PT ;  /* 0x000000036900720c */ /* 0x040fe20003f06070 */
[----:B------:R-:W-:Y:S01]  /*20690*/  IMAD.IADD R6, R105, 0x1, R6 ;  /* 0x0000000169067824 */ /* 0x000fe200078e0206 */
[----:B------:R-:W-:Y:S01]  /*206a0*/  SHF.R.U32.HI R3, RZ, 0x10, R51 ;  /* 0x00000010ff037819 */ /* 0x000fe20000011633 */
[----:B------:R-:W-:Y:S01]  /*206b0*/  IMAD R4, R12, R96, RZ ;  /* 0x000000600c047224 */ /* 0x000fe200078e02ff */
[----:B------:R-:W-:Y:S01]  /*206c0*/  LOP3.LUT R106, R90, 0xffff, RZ, 0xc0, !PT ;  /* 0x0000ffff5a6a7812 */ /* 0x000fe200078ec0ff */
[----:B------:R-:W-:Y:S01]  /*206d0*/  IMAD.IADD R5, R102, 0x1, R5 ;  /* 0x0000000166057824 */ /* 0x000fe200078e0205 */
[----:B------:R-:W-:Y:S01]  /*206e0*/  ISETP.GE.U32.AND P2, PT, R6, R105, PT ;  /* 0x000000690600720c */ /* 0x000fe20003f46070 */
[----:B------:R-:W-:Y:S01]  /*206f0*/  IMAD R104, R3, R97, R4 ;  /* 0x0000006103687224 */ /* 0x000fe200078e0204 */
[----:B------:R-:W-:Y:S01]  /*20700*/  SHF.R.U32.HI R90, RZ, 0x10, R90 ;  /* 0x00000010ff5a7819 */ /* 0x000fe2000001165a */
[----:B------:R-:W-:-:S02]  /*20710*/  IMAD.IADD R105, R5, 0x1, R106 ;  /* 0x0000000105697824 */ /* 0x000fc400078e026a */
[----:B------:R-:W-:Y:S02]  /*20720*/  VIADD R107, R103, 0x1 ;  /* 0x00000001676b7836 */ /* 0x000fe40000000000 */
[----:B------:R-:W-:Y:S02]  /*20730*/  IMAD R106, R104, 0x10000, R105 ;  /* 0x00010000686a7824 */ /* 0x000fe400078e0269 */
[----:B------:R-:W-:Y:S01]  /*20740*/  @P0 IMAD.MOV R108, RZ, RZ, R100 ;  /* 0x000000ffff6c0224 */ /* 0x000fe200078e0264 */
[----:B------:R-:W-:Y:S01]  /*20750*/  ISETP.GE.U32.AND P0, PT, R5, R102, PT ;  /* 0x000000660500720c */ /* 0x000fe20003f06070 */
[----:B------:R-:W-:Y:S01]  /*20760*/  @P1 IMAD.MOV R107, RZ, RZ, R103 ;  /* 0x000000ffff6b1224 */ /* 0x000fe200078e0267 */
[----:B------:R-:W-:Y:S01]  /*20770*/  ISETP.GE.U32.AND P1, PT, R106, R5, PT ;  /* 0x000000056a00720c */ /* 0x000fe20003f26070 */
[----:B------:R-:W-:Y:S02]  /*20780*/  IMAD R100, R91, UR5, RZ ;  /* 0x000000055b647c24 */ /* 0x000fe4000f8e02ff */
[----:B------:R-:W-:-:S02]  /*20790*/  VIADD R5, R108, 0x1 ;  /* 0x000000016c057836 */ /* 0x000fc40000000000 */
[----:B------:R-:W-:Y:S01]  /*207a0*/  IMAD R4, R93, UR5, RZ ;  /* 0x000000055d047c24 */ /* 0x000fe2000f8e02ff */
[----:B------:R-:W-:Y:S01]  /*207b0*/  LOP3.LUT R103, R100, 0xffff, RZ, 0xc0, !PT ;  /* 0x0000ffff64677812 */ /* 0x000fe200078ec0ff */
[----:B------:R-:W-:Y:S01]  /*207c0*/  @P2 IMAD.MOV R5, RZ, RZ, R108 ;  /* 0x000000ffff052224 */ /* 0x000fe200078e026c */
[----:B------:R-:W-:Y:S01]  /*207d0*/  SHF.R.U32.HI R100, RZ, 0x10, R100 ;  /* 0x00000010ff647819 */ /* 0x000fe20000011664 */
[----:B------:R-:W-:Y:S01]  /*207e0*/  IMAD R102, R91, UR4, R4 ;  /* 0x000000045b667c24 */ /* 0x000fe2000f8e0204 */
[----:B0-----:R-:W-:Y:S01]  /*207f0*/  LOP3.LUT R91, R81, 0xffff, RZ, 0xc0, !PT ;  /* 0x0000ffff515b7812 */ /* 0x001fe200078ec0ff */
[----:B------:R-:W-:Y:S01]  /*20800*/  IMAD.IADD R5, R106, 0x1, R5 ;  /* 0x000000016a057824 */ /* 0x000fe200078e0205 */
[----:B------:R-:W-:Y:S01]  /*20810*/  IADD3 R4, PT, PT, R107, 0x1, RZ ;  /* 0x000000016b047810 */ /* 0x000fe20007ffe0ff */
[----:B------:R-:W-:Y:S01]  /*20820*/  IMAD R105, R3, R96, R90 ;  /* 0x0000006003697224 */ /* 0x000fe200078e025a */
[----:B------:R-:W-:Y:S01]  /*20830*/  SHF.R.U32.HI R90, RZ, 0x10, R81 ;  /* 0x00000010ff5a7819 */ /* 0x000fe20000011651 */
[----:B------:R-:W-:Y:S01]  /*20840*/  IMAD.IADD R103, R103, 0x1, R2 ;  /* 0x0000000167677824 */ /* 0x000fe200078e0202 */
[----:B------:R-:W-:Y:S01]  /*20850*/  ISETP.GE.U32.AND P2, PT, R5, R106, PT ;  /* 0x0000006a0500720c */ /* 0x000fe20003f46070 */
[----:B------:R-:W-:Y:S01]  /*20860*/  IMAD R106, R91, R97, RZ ;  /* 0x000000615b6a7224 */ /* 0x000fe200078e02ff */
[----:B------:R-:W-:Y:S01]  /*20870*/  LEA.HI R105, R104, R105, RZ, 0x10 ;  /* 0x0000006968697211 */ /* 0x000fe200078f80ff */
[----:B------:R-:W-:-:S02]  /*20880*/  @P0 IMAD.MOV R4, RZ, RZ, R107 ;  /* 0x000000ffff040224 */ /* 0x000fc400078e026b */
[----:B------:R-:W-:Y:S01]  /*20890*/  IMAD R103, R102, 0x10000, R103 ;  /* 0x0001000066677824 */ /* 0x000fe200078e0267 */
[----:B------:R-:W-:Y:S01]  /*208a0*/  LOP3.LUT R109, R106, 0xffff, RZ, 0xc0, !PT ;  /* 0x0000ffff6a6d7812 */ /* 0x000fe200078ec0ff */
[----:B------:R-:W-:Y:S02]  /*208b0*/  IMAD R107, R91, R96, RZ ;  /* 0x000000605b6b7224 */ /* 0x000fe400078e02ff */
[C---:B------:R-:W-:Y:S01]  /*208c0*/  IMAD.IADD R104, R103.reuse, 0x1, R4 ;  /* 0x0000000167687824 */ /* 0x040fe200078e0204 */
[----:B------:R-:W-:Y:S01]  /*208d0*/  ISETP.GE.U32.AND P0, PT, R103, R2, PT ;  /* 0x000000026700720c */ /* 0x000fe20003f06070 */
[C---:B------:R-:W-:Y:S01]  /*208e0*/  VIADD R110, R105.reuse, 0x1 ;  /* 0x00000001696e7836 */ /* 0x040fe20000000000 */
[----:B------:R-:W-:Y:S01]  /*208f0*/  @P1 IADD3 R110, PT, PT, R105, RZ, RZ ;  /* 0x000000ff696e1210 */ /* 0x000fe20007ffe0ff */
[----:B------:R-:W-:Y:S01]  /*20900*/  IMAD R107, R90, R97, R107 ;  /* 0x000000615a6b7224 */ /* 0x000fe200078e026b */
[----:B------:R-:W-:Y:S01]  /*20910*/  SHF.R.U32.HI R97, RZ, 0x10, R106 ;  /* 0x00000010ff617819 */ /* 0x000fe2000001166a */
[C---:B------:R-:W-:Y:S01]  /*20920*/  IMAD.IADD R108, R104.reuse, 0x1, R109 ;  /* 0x00000001686c7824 */ /* 0x040fe200078e026d */
[----:B------:R-:W-:Y:S01]  /*20930*/  ISETP.GE.U32.AND P1, PT, R104, R103, PT ;  /* 0x000000676800720c */ /* 0x000fe20003f26070 */
[----:B------:R-:W-:-:S02]  /*20940*/  VIADD R4, R110, 0x1 ;  /* 0x000000016e047836 */ /* 0x000fc40000000000 */
[----:B------:R-:W-:Y:S02]  /*20950*/  IMAD R105, R107, 0x10000, R108 ;  /* 0x000100006b697824 */ /* 0x000fe400078e026c */
[----:B------:R-:W-:Y:S02]  /*20960*/  IMAD R93, R93, UR4, R100 ;  /* 0x000000045d5d7c24 */ /* 0x000fe4000f8e0264 */
        /* <DEDUP_REMOVED lines=9> */
[----:B------:R-:W-:Y:S02]  /*20a00*/  ISETP.NE.AND P0, PT, R98, 0x8, PT ;  /* 0x000000086200780c */ /* 0x000fe40003f05270 */
[----:B------:R-:W-:Y:S01]  /*20a10*/  IADD3 R100, PT, PT, R96, 0x1, RZ ;  /* 0x0000000160647810 */ /* 0x000fe20007ffe0ff */
[----:B------:R-:W-:Y:S02]  /*20a20*/  @P2 IMAD.MOV R100, RZ, RZ, R96 ;  /* 0x000000ffff642224 */ /* 0x000fe400078e0260 */
[----:B------:R-:W-:Y:S02]  /*20a30*/  VIADD R2, R97, 0x1 ;  /* 0x0000000161027836 */ /* 0x000fe40000000000 */
[----:B------:R-:W-:-:S02]  /*20a40*/  VIADD R93, R100, 0x1 ;  /* 0x00000001645d7836 */ /* 0x000fc40000000000 */
[----:B------:R-:W-:Y:S02]  /*20a50*/  @P1 IMAD.MOV R2, RZ, RZ, R97 ;  /* 0x000000ffff021224 */ /* 0x000fe400078e0261 */
[----:B------:R-:W-:-:S05]  /*20a60*/  @P3 IADD3 R93, PT, PT, R100, RZ, RZ ;  /* 0x000000ff645d3210 */ /* 0x000fca0007ffe0ff */
[----:B------:R-:W-:Y:S01]  /*20a70*/  IMAD.IADD R2, R2, 0x1, R93 ;  /* 0x0000000102027824 */ /* 0x000fe200078e025d */
[----:B------:R-:W-:Y:S06]  /*20a80*/  @P0 BRA `(.L_x_180) ;  /* 0xffffffec00600947 */ /* 0x000fec000383ffff */
[----:B------:R-:W-:Y:S05]  /*20a90*/  BSYNC.RECONVERGENT B2 ;  /* 0x0000000000027941 */ /* 0x000fea0003800200 */
.L_x_179:
        /* <DEDUP_REMOVED lines=38> */
.L_x_184:
[----:B------:R-:W-:Y:S05]  /*20d00*/  BSYNC.RELIABLE B3 ;  /* 0x0000000000037941 */ /* 0x000fea0003800100 */
.L_x_183:
        /* <DEDUP_REMOVED lines=12> */
[----:B------:R-:W-:Y:S01]  /*20dd0*/  SEL R7, RZ, 0x1, !P0 ;  /* 0x00000001ff077807 */ /* 0x000fe20004000000 */
[----:B------:R-:W-:-:S03]  /*20de0*/  IMAD.IADD R8, R2, 0x1, -R81 ;  /* 0x0000000102087824 */ /* 0x000fc600078e0a51 */
[----:B------:R-:W-:Y:S01]  /*20df0*/  ISETP.GE.U32.AND P1, PT, R10, R7, PT ;  /* 0x000000070a00720c */ /* 0x000fe20003f26070 */
[----:B------:R-:W-:-:S03]  /*20e00*/  VIADD R2, R8, 0xffffffff ;  /* 0xffffffff08027836 */ /* 0x000fc60000000000 */
        /* <DEDUP_REMOVED lines=9> */
[----:B------:R-:W-:Y:S02]  /*20ea0*/  ISETP.GE.U32.AND P3, PT, R96, R7, PT ;  /* 0x000000076000720c */ /* 0x000fe40003f66070 */
[----:B------:R-:W-:Y:S02]  /*20eb0*/  IADD3 R7, PT, PT, R5, -R50, RZ ;  /* 0x8000003205077210 */ /* 0x000fe40007ffe0ff */
[----:B------:R-:W-:-:S04]  /*20ec0*/  ISETP.LT.U32.OR P3, PT, R6, R47, !P3 ;  /* 0x0000002f0600720c */ /* 0x000fc80005f61470 */
        /* <DEDUP_REMOVED lines=13> */
.L_x_182:
[----:B------:R-:W-:Y:S05]  /*20fa0*/  BSYNC.RECONVERGENT B2 ;  /* 0x0000000000027941 */ /* 0x000fea0003800200 */
.L_x_181:
[----:B------:R-:W-:Y:S01]  /*20fb0*/  LOP3.LUT R104, R2, 0xffff, RZ, 0xc0, !PT ;  /* 0x0000ffff02687812 */ /* 0x000fe200078ec0ff */
[----:B------:R-:W-:Y:S01]  /*20fc0*/  BSSY.RECONVERGENT B2, `(.L_x_185) ;  /* 0x000011a000027945 */ /* 0x000fe20003800200 */
[----:B------:R-:W-:Y:S01]  /*20fd0*/  SHF.R.U32.HI R106, RZ, 0x10, R2 ;  /* 0x00000010ff6a7819 */ /* 0x000fe20000011602 */
[----:B------:R-:W-:Y:S01]  /*20fe0*/  HFMA2 R2, -RZ, RZ, 0, 0 ;  /* 0x00000000ff027431 */ /* 0x000fe200000001ff */
[----:B------:R-:W-:Y:S01]  /*20ff0*/  LOP3.LUT R10, R99, 0xffff, RZ, 0xc0, !PT ;  /* 0x0000ffff630a7812 */ /* 0x000fe200078ec0ff */
[----:B------:R-:W-:Y:S01]  /*21000*/  IMAD.MOV.U32 R107, RZ, RZ, R32 ;  /* 0x000000ffff6b7224 */ /* 0x000fe200078e0020 */
[----:B------:R-:W-:Y:S01]  /*21010*/  SHF.R.U32.HI R92, RZ, 0x10, R99 ;  /* 0x00000010ff5c7819 */ /* 0x000fe20000011663 */
[----:B------:R-:W-:Y:S01]  /*21020*/  IMAD.MOV.U32 R113, RZ, RZ, RZ ;  /* 0x000000ffff717224 */ /* 0x000fe200078e00ff */
[----:B------:R-:W-:Y:S01]  /*21030*/  LOP3.LUT R93, R101, 0xffff, RZ, 0xc0, !PT ;  /* 0x0000ffff655d7812 */ /* 0x000fe200078ec0ff */
[----:B------:R-:W-:Y:S01]  /*21040*/  IMAD.MOV.U32 R126, RZ, RZ, RZ ;  /* 0x000000ffff7e7224 */ /* 0x000fe200078e00ff */
[----:B------:R-:W-:-:S02]  /*21050*/  LOP3.LUT R96, R94, 0xffff, RZ, 0xc0, !PT ;  /* 0x0000ffff5e607812 */ /* 0x000fc400078ec0ff */
[----:B------:R-:W-:Y:S02]  /*21060*/  CS2R R8, SRZ ;  /* 0x0000000000087805 */ /* 0x000fe4000001ff00 */
[----:B------:R-:W-:Y:S02]  /*21070*/  LOP3.LUT R97, R95, 0xffff, RZ, 0xc0, !PT ;  /* 0x0000ffff5f617812 */ /* 0x000fe400078ec0ff */
[----:B------:R-:W-:Y:S02]  /*21080*/  LOP3.LUT R98, R6, 0xffff, RZ, 0xc0, !PT ;  /* 0x0000ffff06627812 */ /* 0x000fe400078ec0ff */
[----:B------:R-:W-:Y:S02]  /*21090*/  SHF.R.U32.HI R99, RZ, 0x10, R6 ;  /* 0x00000010ff637819 */ /* 0x000fe40000011606 */
[----:B------:R-:W-:Y:S02]  /*210a0*/  CS2R R6, SRZ ;  /* 0x0000000000067805 */ /* 0x000fe4000001ff00 */
[----:B------:R-:W-:-:S02]  /*210b0*/  LOP3.LUT R100, R5, 0xffff, RZ, 0xc0, !PT ;  /* 0x0000ffff05647812 */ /* 0x000fc400078ec0ff */
[----:B------:R-:W-:Y:S02]  /*210c0*/  SHF.R.U32.HI R102, RZ, 0x10, R5 ;  /* 0x00000010ff667819 */ /* 0x000fe40000011605 */
[----:B------:R-:W-:Y:S02]  /*210d0*/  LOP3.LUT R103, R4, 0xffff, RZ, 0xc0, !PT ;  /* 0x0000ffff04677812 */ /* 0x000fe400078ec0ff */
[----:B------:R-:W-:Y:S02]  /*210e0*/  SHF.R.U32.HI R105, RZ, 0x10, R4 ;  /* 0x00000010ff697819 */ /* 0x000fe40000011604 */
[----:B------:R-:W-:Y:S02]  /*210f0*/  CS2R R4, SRZ ;  /* 0x0000000000047805 */ /* 0x000fe4000001ff00 */
[----:B------:R-:W-:Y:S02]  /*21100*/  SHF.R.U32.HI R101, RZ, 0x10, R101 ;  /* 0x00000010ff657819 */ /* 0x000fe40000011665 */
[----:B------:R-:W-:-:S02]  /*21110*/  SHF.R.U32.HI R94, RZ, 0x10, R94 ;  /* 0x00000010ff5e7819 */ /* 0x000fc4000001165e */
[----:B------:R-:W-:-:S07]  /*21120*/  SHF.R.U32.HI R95, RZ, 0x10, R95 ;  /* 0x00000010ff5f7819 */ /* 0x000fce000001165f */
.L_x_186:
        /* <DEDUP_REMOVED lines=11> */
[----:B------:R-:W-:Y:S02]  /*211e0*/  IMAD R116, R96, R109, RZ ;  /* 0x0000006d60747224 */ /* 0x000fe400078e02ff */
[----:B------:R-:W-:-:S02]  /*211f0*/  IMAD.IADD R115, R112, 0x1, R113 ;  /* 0x0000000170737824 */ /* 0x000fc400078e0271 */
[----:B------:R-:W-:Y:S01]  /*21200*/  IMAD R117, R92, R111, R108 ;  /* 0x0000006f5c757224 */ /* 0x000fe200078e026c */
[----:B------:R-:W-:Y:S01]  /*21210*/  LOP3.LUT R118, R116, 0xffff, RZ, 0xc0, !PT ;  /* 0x0000ffff74767812 */ /* 0x000fe200078ec0ff */
[----:B------:R-:W-:Y:S01]  /*21220*/  IMAD R108, R110, 0x10000, R115 ;  /* 0x000100006e6c7824 */ /* 0x000fe200078e0273 */
[----:B------:R-:W-:Y:S01]  /*21230*/  LOP3.LUT R115, R114, 0xffff, RZ, 0xc0, !PT ;  /* 0x0000ffff72737812 */ /* 0x000fe200078ec0ff */
[----:B------:R-:W-:Y:S01]  /*21240*/  IMAD R120, R97, R109, RZ ;  /* 0x0000006d61787224 */ /* 0x000fe200078e02ff */
[----:B------:R-:W-:Y:S01]  /*21250*/  LEA.HI R112, R110, R117, RZ, 0x10 ;  /* 0x000000756e707211 */ /* 0x000fe200078f80ff */
[-C--:B------:R-:W-:Y:S01]  /*21260*/  IMAD R117, R96, R111.reuse, RZ ;  /* 0x0000006f60757224 */ /* 0x080fe200078e02ff */
[----:B------:R-:W-:Y:S01]  /*21270*/  SHF.R.U32.HI R114, RZ, 0x10, R114 ;  /* 0x00000010ff727819 */ /* 0x000fe20000011672 */
[----:B------:R-:W-:Y:S01]  /*21280*/  IMAD R110, R93, R111, RZ ;  /* 0x0000006f5d6e7224 */ /* 0x000fe200078e02ff */
[----:B------:R-:W-:Y:S01]  /*21290*/  SHF.R.U32.HI R116, RZ, 0x10, R116 ;  /* 0x00000010ff747819 */ /* 0x000fe20000011674 */
[----:B------:R-:W-:Y:S01]  /*212a0*/  IMAD R119, R94, R109, R117 ;  /* 0x0000006d5e777224 */ /* 0x000fe200078e0275 */
[----:B------:R-:W-:Y:S01]  /*212b0*/  LOP3.LUT R121, R120, 0xffff, RZ, 0xc0, !PT ;  /* 0x0000ffff78797812 */ /* 0x000fe200078ec0ff */
[----:B------:R-:W-:Y:S01]  /*212c0*/  IMAD R122, R97, R111, RZ ;  /* 0x0000006f617a7224 */ /* 0x000fe200078e02ff */
[----:B------:R-:W-:Y:S01]  /*212d0*/  SHF.R.U32.HI R124, RZ, 0x10, R120 ;  /* 0x00000010ff7c7819 */ /* 0x000fe20000011678 */
[C---:B------:R-:W-:Y:S01]  /*212e0*/  IMAD R110, R101.reuse, R109, R110 ;  /* 0x0000006d656e7224 */ /* 0x040fe200078e026e */
[----:B------:R-:W-:Y:S01]  /*212f0*/  ISETP.GE.U32.AND P0, PT, R108, R113, PT ;  /* 0x000000716c00720c */ /* 0x000fe20003f06070 */
[----:B------:R-:W-:-:S02]  /*21300*/  IMAD R117, R101, R111, R114 ;  /* 0x0000006f65757224 */ /* 0x000fc400078e0272 */
[----:B------:R-:W-:Y:S02]  /*21310*/  IMAD.IADD R115, R115, 0x1, R8 ;  /* 0x0000000173737824 */ /* 0x000fe400078e0208 */
[----:B------:R-:W-:Y:S02]  /*21320*/  IMAD.IADD R114, R118, 0x1, R9 ;  /* 0x0000000176727824 */ /* 0x000fe400078e0209 */
[----:B------:R-:W-:Y:S02]  /*21330*/  IMAD R116, R94, R111, R116 ;  /* 0x0000006f5e747224 */ /* 0x000fe400078e0274 */
[----:B------:R-:W-:Y:S01]  /*21340*/  IMAD R120, R95, R109, R122 ;  /* 0x0000006d5f787224 */ /* 0x000fe200078e027a */
[C---:B------:R-:W-:Y:S01]  /*21350*/  LEA.HI R122, R110.reuse, R117, RZ, 0x10 ;  /* 0x000000756e7a7211 */ /* 0x040fe200078f80ff */
[----:B------:R-:W-:Y:S01]  /*21360*/  IMAD.IADD R123, R121, 0x1, R6 ;  /* 0x00000001797b7824 */ /* 0x000fe200078e0206 */
[C---:B------:R-:W-:Y:S01]  /*21370*/  LEA R114, R119.reuse, R114, 0x10 ;  /* 0x0000007277727211 */ /* 0x040fe200078e80ff */
[----:B------:R-:W-:Y:S01]  /*21380*/  IMAD R121, R110, 0x10000, R115 ;  /* 0x000100006e797824 */ /* 0x000fe200078e0273 */
[----:B------:R-:W-:Y:S01]  /*21390*/  LEA.HI R119, R119, R116, RZ, 0x10 ;  /* 0x0000007477777211 */ /* 0x000fe200078f80ff */
[----:B------:R-:W-:Y:S01]  /*213a0*/  IMAD R110, R98, R109, RZ ;  /* 0x0000006d626e7224 */ /* 0x000fe200078e02ff */
[----:B------:R-:W-:Y:S01]  /*213b0*/  ISETP.GE.U32.AND P5, PT, R114, R9, PT ;  /* 0x000000097200720c */ /* 0x000fe20003fa6070 */
[-C--:B------:R-:W-:Y:S01]  /*213c0*/  IMAD R125, R95, R111.reuse, R124 ;  /* 0x0000006f5f7d7224 */ /* 0x080fe200078e027c */
[----:B------:R-:W-:Y:S01]  /*213d0*/  ISETP.GE.U32.AND P6, PT, R121, R8, PT ;  /* 0x000000087900720c */ /* 0x000fe20003fc6070 */
[----:B------:R-:W-:Y:S01]  /*213e0*/  IMAD R116, R98, R111, RZ ;  /* 0x0000006f62747224 */ /* 0x000fe200078e02ff */
[----:B------:R-:W-:Y:S01]  /*213f0*/  LOP3.LUT R118, R110, 0xffff, RZ, 0xc0, !PT ;  /* 0x0000ffff6e767812 */ /* 0x000fe200078ec0ff */
[----:B------:R-:W-:Y:S01]  /*21400*/  IMAD R113, R100, R109, RZ ;  /* 0x0000006d64717224 */ /* 0x000fe200078e02ff */
[----:B------:R-:W-:Y:S01]  /*21410*/  SHF.R.U32.HI R124, RZ, 0x10, R110 ;  /* 0x00000010ff7c7819 */ /* 0x000fe2000001166e */
[C---:B------:R-:W-:Y:S01]  /*21420*/  IMAD R115, R120.reuse, 0x10000, R123 ;  /* 0x0001000078737824 */ /* 0x040fe200078e027b */
[----:B------:R-:W-:Y:S01]  /*21430*/  LEA.HI R120, R120, R125, RZ, 0x10 ;  /* 0x0000007d78787211 */ /* 0x000fe200078f80ff */
[----:B------:R-:W-:Y:S01]  /*21440*/  IMAD R110, R99, R109, R116 ;  /* 0x0000006d636e7224 */ /* 0x000fe200078e0274 */
[----:B------:R-:W-:Y:S01]  /*21450*/  SHF.R.U32.HI R116, RZ, 0x10, R113 ;  /* 0x00000010ff747819 */ /* 0x000fe20000011671 */
[-C--:B------:R-:W-:Y:S01]  /*21460*/  IMAD R123, R100, R111.reuse, RZ ;  /* 0x0000006f647b7224 */ /* 0x080fe200078e02ff */
[----:B------:R-:W-:Y:S01]  /*21470*/  LOP3.LUT R125, R113, 0xffff, RZ, 0xc0, !PT ;  /* 0x0000ffff717d7812 */ /* 0x000fe200078ec0ff */
[----:B------:R-:W-:Y:S01]  /*21480*/  IMAD.IADD R113, R118, 0x1, R7 ;  /* 0x0000000176717824 */ /* 0x000fe200078e0207 */
[----:B------:R-:W-:Y:S01]  /*21490*/  ISETP.GE.U32.AND P2, PT, R115, R6, PT ;  /* 0x000000067300720c */ /* 0x000fe20003f46070 */
[----:B------:R-:W-:-:S02]  /*214a0*/  IMAD R127, R102, R111, R116 ;  /* 0x0000006f667f7224 */ /* 0x000fc400078e0274 */
[----:B------:R-:W-:Y:S02]  /*214b0*/  IMAD R117, R99, R111, R124 ;  /* 0x0000006f63757224 */ /* 0x000fe400078e027c */
[----:B------:R-:W-:Y:S02]  /*214c0*/  IMAD R116, R110, 0x10000, R113 ;  /* 0x000100006e747824 */ /* 0x000fe400078e0271 */
[----:B------:R-:W-:Y:S02]  /*214d0*/  IMAD R113, R108, R89, RZ ;  /* 0x000000596c717224 */ /* 0x000fe400078e02ff */
[----:B------:R-:W-:Y:S01]  /*214e0*/  IMAD R118, R102, R109, R123 ;  /* 0x0000006d66767224 */ /* 0x000fe200078e027b */
[----:B------:R-:W-:Y:S01]  /*214f0*/  LEA.HI R123, R110, R117, RZ, 0x10 ;  /* 0x000000756e7b7211 */ /* 0x000fe200078f80ff */
[C---:B------:R-:W-:Y:S01]  /*21500*/  VIADD R8, R112.reuse, 0x1 ;  /* 0x0000000170087836 */ /* 0x040fe20000000000 */
[----:B------:R-:W-:Y:S01]  /*21510*/  LOP3.LUT R110, R113, 0xffff, RZ, 0xc0, !PT ;  /* 0x0000ffff716e7812 */ /* 0x000fe200078ec0ff */
[----:B------:R-:W-:Y:S01]  /*21520*/  IMAD.IADD R125, R125, 0x1, R4 ;  /* 0x000000017d7d7824 */ /* 0x000fe200078e0204 */
[----:B------:R-:W-:-:S02]  /*21530*/  @P0 IADD3 R8, PT, PT, R112, RZ, RZ ;  /* 0x000000ff70080210 */ /* 0x000fc40007ffe0ff */
[----:B------:R-:W-:Y:S01]  /*21540*/  SHF.R.U32.HI R112, RZ, 0x10, R113 ;  /* 0x00000010ff707819 */ /* 0x000fe20000011671 */
[----:B------:R-:W-:Y:S01]  /*21550*/  IMAD R6, R88, R110, RZ ;  /* 0x0000006e58067224 */ /* 0x000fe200078e02ff */
[----:B------:R-:W-:Y:S01]  /*21560*/  ISETP.GE.U32.AND P1, PT, R116, R7, PT ;  /* 0x000000077400720c */ /* 0x000fe20003f26070 */
[C---:B------:R-:W-:Y:S01]  /*21570*/  IMAD R117, R118.reuse, 0x10000, R125 ;  /* 0x0001000076757824 */ /* 0x040fe200078e027d */
[----:B------:R-:W-:Y:S01]  /*21580*/  LEA.HI R118, R118, R127, RZ, 0x10 ;  /* 0x0000007f76767211 */ /* 0x000fe200078f80ff */
[----:B------:R-:W-:Y:S01]  /*21590*/  IMAD R7, R88, R112, RZ ;  /* 0x0000007058077224 */ /* 0x000fe200078e02ff */
[----:B------:R-:W-:Y:S01]  /*215a0*/  LOP3.LUT R9, R6, 0xffff, RZ, 0xc0, !PT ;  /* 0x0000ffff06097812 */ /* 0x000fe200078ec0ff */
[----:B------:R-:W-:Y:S01]  /*215b0*/  IMAD.IADD R8, R121, 0x1, R8 ;  /* 0x0000000179087824 */ /* 0x000fe200078e0208 */
[----:B------:R-:W-:Y:S01]  /*215c0*/  ISETP.GE.U32.AND P0, PT, R117, R4, PT ;  /* 0x000000047500720c */ /* 0x000fe20003f06070 */
[----:B------:R-:W-:Y:S02]  /*215d0*/  IMAD R113, R87, R112, RZ ;  /* 0x0000007057717224 */ /* 0x000fe400078e02ff */
[-C--:B------:R-:W-:Y:S01]  /*215e0*/  IMAD R7, R86, R110.reuse, R7 ;  /* 0x0000006e56077224 */ /* 0x080fe200078e0207 */
[----:B------:R-:W-:Y:S01]  /*215f0*/  ISETP.GE.U32.AND P4, PT, R8, R121, PT ;  /* 0x000000790800720c */ /* 0x000fe20003f86070 */
[----:B------:R-:W-:Y:S01]  /*21600*/  IMAD.IADD R4, R108, 0x1, R9 ;  /* 0x000000016c047824 */ /* 0x000fe200078e0209 */
[----:B------:R-:W-:Y:S01]  /*21610*/  SHF.R.U32.HI R9, RZ, 0x10, R6 ;  /* 0x00000010ff097819 */ /* 0x000fe20000011606 */
[----:B------:R-:W-:-:S02]  /*21620*/  IMAD R6, R85, R110, R113 ;  /* 0x0000006e55067224 */ /* 0x000fc400078e0271 */
[----:B------:R-:W-:Y:S02]  /*21630*/  IMAD R113, R7, 0x10000, R4 ;  /* 0x0001000007717824 */ /* 0x000fe400078e0204 */
[----:B------:R-:W-:Y:S02]  /*21640*/  IMAD R124, R87, R110, RZ ;  /* 0x0000006e577c7224 */ /* 0x000fe400078e02ff */
[----:B------:R-:W-:Y:S01]  /*21650*/  VIADD R125, R122, 0x1 ;  /* 0x000000017a7d7836 */ /* 0x000fe20000000000 */
[----:B------:R-:W-:Y:S01]  /*21660*/  ISETP.GE.U32.AND P3, PT, R113, R108, PT ;  /* 0x0000006c7100720c */ /* 0x000fe20003f66070 */
[----:B------:R-:W-:Y:S01]  /*21670*/  IMAD R4, R86, R112, R9 ;  /* 0x0000007056047224 */ /* 0x000fe200078e0209 */
[----:B------:R-:W-:Y:S01]  /*21680*/  @P6 IADD3 R125, PT, PT, R122, RZ, RZ ;  /* 0x000000ff7a7d6210 */ /* 0x000fe20007ffe0ff */
[----:B------:R-:W-:Y:S01]  /*21690*/  VIADD R122, R120, 0x1 ;  /* 0x00000001787a7836 */ /* 0x000fe20000000000 */
[----:B------:R-:W-:Y:S01]  /*216a0*/  LOP3.LUT R121, R124, 0xffff, RZ, 0xc0, !PT ;  /* 0x0000ffff7c797812 */ /* 0x000fe200078ec0ff */
[----:B------:R-:W-:Y:S01]  /*216b0*/  @P2 IMAD.MOV R122, RZ, RZ, R120 ;  /* 0x000000ffff7a2224 */ /* 0x000fe200078e0278 */
[----:B------:R-:W-:Y:S01]  /*216c0*/  LEA.HI R4, R7, R4, RZ, 0x10 ;  /* 0x0000000407047211 */ /* 0x000fe200078f80ff */
[----:B------:R-:W-:Y:S01]  /*216d0*/  VIADD R7, R125, 0x1 ;  /* 0x000000017d077836 */ /* 0x000fe20000000000 */
[----:B------:R-:W-:Y:S01]  /*216e0*/  SHF.R.U32.HI R124, RZ, 0x10, R124 ;  /* 0x00000010ff7c7819 */ /* 0x000fe2000001167c */
[----:B------:R-:W-:-:S02]  /*216f0*/  IMAD.IADD R121, R8, 0x1, R121 ;  /* 0x0000000108797824 */ /* 0x000fc400078e0279 */
[----:B------:R-:W-:Y:S02]  /*21700*/  @P4 IMAD.MOV R7, RZ, RZ, R125 ;  /* 0x000000ffff074224 */ /* 0x000fe400078e027d */
[----:B------:R-:W-:Y:S02]  /*21710*/  IMAD R108, R6, 0x10000, R121 ;  /* 0x00010000066c7824 */ /* 0x000fe400078e0279 */
[----:B------:R-:W-:Y:S02]  /*21720*/  IMAD.IADD R7, R114, 0x1, R7 ;  /* 0x0000000172077824 */ /* 0x000fe400078e0207 */
[C---:B------:R-:W-:Y:S01]  /*21730*/  VIADD R113, R4.reuse, 0x1 ;  /* 0x0000000104717836 */ /* 0x040fe20000000000 */
[----:B------:R-:W-:Y:S01]  /*21740*/  @P3 IADD3 R113, PT, PT, R4, RZ, RZ ;  /* 0x000000ff04713210 */ /* 0x000fe20007ffe0ff */
[----:B------:R-:W-:Y:S01]  /*21750*/  IMAD R9, R85, R112, R124 ;  /* 0x0000007055097224 */ /* 0x000fe200078e027c */
[C---:B------:R-:W-:Y:S01]  /*21760*/  ISETP.GE.U32.AND P6, PT, R108.reuse, R8, PT ;  /* 0x000000086c00720c */ /* 0x040fe20003fc6070 */
[----:B------:R-:W-:Y:S01]  /*21770*/  VIADD R121, R119, 0x1 ;  /* 0x0000000177797836 */ /* 0x000fe20000000000 */
[----:B------:R-:W-:Y:S01]  /*21780*/  ISETP.GE.U32.AND P2, PT, R7, R114, PT ;  /* 0x000000720700720c */ /* 0x000fe20003f46070 */
[----:B------:R-:W-:Y:S01]  /*21790*/  IMAD.IADD R113, R108, 0x1, R113 ;  /* 0x000000016c717824 */ /* 0x000fe200078e0271 */
[----:B------:R-:W-:Y:S01]  /*217a0*/  LEA.HI R9, R6, R9, RZ, 0x10 ;  /* 0x0000000906097211 */ /* 0x000fe200078f80ff */
[----:B------:R-:W-:-:S02]  /*217b0*/  IMAD R6, R84, R110, RZ ;  /* 0x0000006e54067224 */ /* 0x000fc400078e02ff */
[----:B------:R-:W-:Y:S01]  /*217c0*/  @P5 IMAD.MOV R121, RZ, RZ, R119 ;  /* 0x000000ffff795224 */ /* 0x000fe200078e0277 */
[----:B------:R-:W-:Y:S01]  /*217d0*/  ISETP.GE.U32.AND P3, PT, R113, R108, PT ;  /* 0x0000006c7100720c */ /* 0x000fe20003f66070 */
[----:B------:R-:W-:Y:S01]  /*217e0*/  IMAD R8, R84, R112, RZ ;  /* 0x0000007054087224 */ /* 0x000fe200078e02ff */
[----:B------:R-:W-:Y:S01]  /*217f0*/  LOP3.LUT R108, R6, 0xffff, RZ, 0xc0, !PT ;  /* 0x0000ffff066c7812 */ /* 0x000fe200078ec0ff */
[----:B------:R-:W-:Y:S01]  /*21800*/  VIADD R124, R9, 0x1 ;  /* 0x00000001097c7836 */ /* 0x000fe20000000000 */
[----:B------:R-:W-:Y:S01]  /*21810*/  IADD3 R4, PT, PT, R121, 0x1, RZ ;  /* 0x0000000179047810 */ /* 0x000fe20007ffe0ff */
[----:B------:R-:W-:Y:S01]  /*21820*/  @P6 IMAD.MOV R124, RZ, RZ, R9 ;  /* 0x000000ffff7c6224 */ /* 0x000fe200078e0209 */
[----:B------:R-:W-:Y:S01]  /*21830*/  SHF.R.U32.HI R9, RZ, 0x10, R6 ;  /* 0x00000010ff097819 */ /* 0x000fe20000011606 */
[----:B------:R-:W-:Y:S02]  /*21840*/  @P2 IMAD.MOV R4, RZ, RZ, R121 ;  /* 0x000000ffff042224 */ /* 0x000fe400078e0279 */
[----:B------:R-:W-:-:S02]  /*21850*/  IMAD R6, R83, R110, R8 ;  /* 0x0000006e53067224 */ /* 0x000fc400078e0208 */
[----:B------:R-:W-:Y:S01]  /*21860*/  IMAD.IADD R119, R7, 0x1, R108 ;  /* 0x0000000107777824 */ /* 0x000fe200078e026c */
[----:B------:R-:W-:Y:S01]  /*21870*/  IADD3 R4, PT, PT, R115, R4, RZ ;  /* 0x0000000473047210 */ /* 0x000fe20007ffe0ff */
[----:B------:R-:W-:Y:S02]  /*21880*/  VIADD R8, R124, 0x1 ;  /* 0x000000017c087836 */ /* 0x000fe40000000000 */
[----:B------:R-:W-:Y:S02]  /*21890*/  IMAD R119, R6, 0x10000, R119 ;  /* 0x0001000006777824 */ /* 0x000fe400078e0277 */
[----:B------:R-:W-:Y:S02]  /*218a0*/  VIADD R120, R123, 0x1 ;  /* 0x000000017b787836 */ /* 0x000fe40000000000 */
[----:B------:R-:W-:Y:S01]  /*218b0*/  @P3 IMAD.MOV R8, RZ, RZ, R124 ;  /* 0x000000ffff083224 */ /* 0x000fe200078e027c */
[----:B------:R-:W-:Y:S01]  /*218c0*/  ISETP.GE.U32.AND P2, PT, R119, R7, PT ;  /* 0x000000077700720c */ /* 0x000fe20003f46070 */
[----:B------:R-:W-:Y:S01]  /*218d0*/  @P1 IMAD.MOV R120, RZ, RZ, R123 ;  /* 0x000000ffff781224 */ /* 0x000fe200078e027b */
[----:B------:R-:W-:Y:S01]  /*218e0*/  ISETP.GE.U32.AND P1, PT, R4, R115, PT ;  /* 0x000000730400720c */ /* 0x000fe20003f26070 */
[----:B------:R-:W-:-:S02]  /*218f0*/  IMAD R9, R83, R112, R9 ;  /* 0x0000007053097224 */ /* 0x000fc400078e0209 */
[----:B------:R-:W-:Y:S02]  /*21900*/  IMAD R108, R82, R110, RZ ;  /* 0x0000006e526c7224 */ /* 0x000fe400078e02ff */
[----:B------:R-:W-:Y:S01]  /*21910*/  IMAD.IADD R8, R119, 0x1, R8 ;  /* 0x0000000177087824 */ /* 0x000fe200078e0208 */
[----:B------:R-:W-:Y:S01]  /*21920*/  LEA.HI R9, R6, R9, RZ, 0x10 ;  /* 0x0000000906097211 */ /* 0x000fe200078f80ff */
[----:B------:R-:W-:Y:S01]  /*21930*/  IMAD R6, R82, R112, RZ ;  /* 0x0000007052067224 */ /* 0x000fe200078e02ff */
[----:B------:R-:W-:Y:S01]  /*21940*/  LOP3.LUT R7, R108, 0xffff, RZ, 0xc0, !PT ;  /* 0x0000ffff6c077812 */ /* 0x000fe200078ec0ff */
[----:B------:R-:W-:Y:S01]  /*21950*/  VIADD R123, R118, 0x1 ;  /* 0x00000001767b7836 */ /* 0x000fe20000000000 */
[----:B------:R-:W-:Y:S01]  /*21960*/  ISETP.GE.U32.AND P3, PT, R8, R119, PT ;  /* 0x000000770800720c */ /* 0x000fe20003f66070 */
[----:B------:R-:W-:Y:S01]  /*21970*/  IMAD R6, R17, R110, R6 ;  /* 0x0000006e11067224 */ /* 0x000fe200078e0206 */
[----:B------:R-:W-:Y:S01]  /*21980*/  @P0 IADD3 R123, PT, PT, R118, RZ, RZ ;  /* 0x000000ff767b0210 */ /* 0x000fe20007ffe0ff */
[----:B------:R-:W-:Y:S01]  /*21990*/  IMAD.IADD R115, R4, 0x1, R7 ;  /* 0x0000000104737824 */ /* 0x000fe200078e0207 */
[----:B------:R-:W-:Y:S01]  /*219a0*/  SHF.R.U32.HI R108, RZ, 0x10, R108 ;  /* 0x00000010ff6c7819 */ /* 0x000fe2000001166c */
[----:B------:R-:W-:-:S02]  /*219b0*/  VIADD R7, R122, 0x1 ;  /* 0x000000017a077836 */ /* 0x000fc40000000000 */
[----:B------:R-:W-:Y:S02]  /*219c0*/  @P1 IMAD.MOV R7, RZ, RZ, R122 ;  /* 0x000000ffff071224 */ /* 0x000fe400078e027a */
[----:B------:R-:W-:Y:S02]  /*219d0*/  VIADD R119, R9, 0x1 ;  /* 0x0000000109777836 */ /* 0x000fe40000000000 */
[----:B------:R-:W-:Y:S02]  /*219e0*/  @P2 IMAD.MOV R119, RZ, RZ, R9 ;  /* 0x000000ffff772224 */ /* 0x000fe400078e0209 */
[----:B------:R-:W-:Y:S02]  /*219f0*/  IMAD R114, R6, 0x10000, R115 ;  /* 0x0001000006727824 */ /* 0x000fe400078e0273 */
[----:B------:R-:W-:Y:S02]  /*21a00*/  IMAD.IADD R7, R116, 0x1, R7 ;  /* 0x0000000174077824 */ /* 0x000fe400078e0207 */
[----:B------:R-:W-:Y:S01]  /*21a10*/  IMAD R118, R16, R110, RZ ;  /* 0x0000006e10767224 */ /* 0x000fe200078e02ff */
[----:B------:R-:W-:Y:S01]  /*21a20*/  ISETP.GE.U32.AND P1, PT, R114, R4, PT ;  /* 0x000000047200720c */ /* 0x000fe20003f26070 */
[----:B------:R-:W-:Y:S01]  /*21a30*/  VIADD R9, R119, 0x1 ;  /* 0x0000000177097836 */ /* 0x000fe20000000000 */
[----:B------:R-:W-:Y:S01]  /*21a40*/  ISETP.GE.U32.AND P0, PT, R7, R116, PT ;  /* 0x000000740700720c */ /* 0x000fe20003f06070 */
[----:B------:R-:W-:Y:S01]  /*21a50*/  @P3 IMAD.MOV R9, RZ, RZ, R119 ;  /* 0x000000ffff093224 */ /* 0x000fe200078e0277 */
[----:B------:R-:W-:Y:S01]  /*21a60*/  LOP3.LUT R116, R118, 0xffff, RZ, 0xc0, !PT ;  /* 0x0000ffff76747812 */ /* 0x000fe200078ec0ff */
[----:B------:R-:W-:Y:S01]  /*21a70*/  IMAD R115, R17, R112, R108 ;  /* 0x0000007011737224 */ /* 0x000fe200078e026c */
[----:B------:R-:W-:Y:S01]  /*21a80*/  SHF.R.U32.HI R118, RZ, 0x10, R118 ;  /* 0x00000010ff767819 */ /* 0x000fe20000011676 */
[----:B------:R-:W-:Y:S01]  /*21a90*/  IMAD.IADD R9, R114, 0x1, R9 ;  /* 0x0000000172097824 */ /* 0x000fe200078e0209 */
[----:B------:R-:W-:Y:S01]  /*21aa0*/  IADD3 R119, PT, PT, R7, R116, RZ ;  /* 0x0000007407777210 */ /* 0x000fe20007ffe0ff */
[----:B------:R-:W-:Y:S01]  /*21ab0*/  IMAD R4, R16, R112, RZ ;  /* 0x0000007010047224 */ /* 0x000fe200078e02ff */
[----:B------:R-:W-:-:S02]  /*21ac0*/  LEA.HI R115, R6, R115, RZ, 0x10 ;  /* 0x0000007306737211 */ /* 0x000fc400078f80ff */
[----:B------:R-:W-:Y:S01]  /*21ad0*/  ISETP.GE.U32.AND P2, PT, R9, R114, PT ;  /* 0x000000720900720c */ /* 0x000fe20003f46070 */
[-C--:B------:R-:W-:Y:S02]  /*21ae0*/  IMAD R108, R15, R110.reuse, R4 ;  /* 0x0000006e0f6c7224 */ /* 0x080fe400078e0204 */
[----:B------:R-:W-:Y:S02]  /*21af0*/  VIADD R116, R115, 0x1 ;  /* 0x0000000173747836 */ /* 0x000fe40000000000 */
[----:B------:R-:W-:Y:S02]  /*21b00*/  IMAD R119, R108, 0x10000, R119 ;  /* 0x000100006c777824 */ /* 0x000fe400078e0277 */
[----:B------:R-:W-:Y:S02]  /*21b10*/  @P1 IMAD.MOV R116, RZ, RZ, R115 ;  /* 0x000000ffff741224 */ /* 0x000fe400078e0273 */
[----:B------:R-:W-:Y:S01]  /*21b20*/  IMAD R115, R14, R110, RZ ;  /* 0x0000006e0e737224 */ /* 0x000fe200078e02ff */
[----:B------:R-:W-:Y:S01]  /*21b30*/  ISETP.GE.U32.AND P1, PT, R119, R7, PT ;  /* 0x000000077700720c */ /* 0x000fe20003f26070 */
[----:B------:R-:W-:Y:S01]  /*21b40*/  VIADD R4, R120, 0x1 ;  /* 0x0000000178047836 */ /* 0x000fe20000000000 */
[----:B------:R-:W-:Y:S01]  /*21b50*/  IADD3 R6, PT, PT, R116, 0x1, RZ ;  /* 0x0000000174067810 */ /* 0x000fe20007ffe0ff */
[----:B------:R-:W-:Y:S01]  /*21b60*/  @P0 IMAD.MOV R4, RZ, RZ, R120 ;  /* 0x000000ffff040224 */ /* 0x000fe200078e0278 */
[----:B------:R-:W-:Y:S01]  /*21b70*/  LOP3.LUT R121, R115, 0xffff, RZ, 0xc0, !PT ;  /* 0x0000ffff73797812 */ /* 0x000fe200078ec0ff */
[-C--:B------:R-:W-:Y:S01]  /*21b80*/  IMAD R7, R15, R112.reuse, R118 ;  /* 0x000000700f077224 */ /* 0x080fe200078e0276 */
[----:B------:R-:W-:Y:S01]  /*21b90*/  SHF.R.U32.HI R115, RZ, 0x10, R115 ;  /* 0x00000010ff737819 */ /* 0x000fe20000011673 */
[----:B------:R-:W-:-:S02]  /*21ba0*/  IMAD R114, R14, R112, RZ ;  /* 0x000000700e727224 */ /* 0x000fc400078e02ff */
[----:B------:R-:W-:Y:S01]  /*21bb0*/  IMAD.IADD R4, R117, 0x1, R4 ;  /* 0x0000000175047824 */ /* 0x000fe200078e0204 */
[----:B------:R-:W-:Y:S01]  /*21bc0*/  LEA.HI R108, R108, R7, RZ, 0x10 ;  /* 0x000000076c6c7211 */ /* 0x000fe200078f80ff */
[----:B------:R-:W-:Y:S02]  /*21bd0*/  @P2 IMAD.MOV R6, RZ, RZ, R116 ;  /* 0x000000ffff062224 */ /* 0x000fe400078e0274 */
        /* <DEDUP_REMOVED lines=19> */
[----:B------:R-:W-:Y:S01]  /*21d10*/  @P0 IMAD.MOV R4, RZ, RZ, R123 ;  /* 0x000000ffff040224 */ /* 0x000fe200078e027b */
[----:B------:R-:W-:Y:S01]  /*21d20*/  IADD3 R120, PT, PT, R118, 0x1, RZ ;  /* 0x0000000176787810 */ /* 0x000fe20007ffe0ff */
[C---:B------:R-:W-:Y:S01]  /*21d30*/  IMAD R108, R7.reuse, 0x10000, R108 ;  /* 0x00010000076c7824 */ /* 0x040fe200078e026c */
[----:B------:R-:W-:Y:S01]  /*21d40*/  LEA.HI R114, R7, R114, RZ, 0x10 ;  /* 0x0000007207727211 */ /* 0x000fe200078f80ff */
[----:B------:R-:W-:Y:S02]  /*21d50*/  VIADD R116, R117, 0x1 ;  /* 0x0000000175747836 */ /* 0x000fe40000000000 */
[----:B------:R-:W-:Y:S01]  /*21d60*/  @P1 IMAD.MOV R116, RZ, RZ, R117 ;  /* 0x000000ffff741224 */ /* 0x000fe200078e0275 */
[C---:B------:R-:W-:Y:S01]  /*21d70*/  ISETP.GE.U32.AND P0, PT, R108.reuse, R5, PT ;  /* 0x000000056c00720c */ /* 0x040fe20003f06070 */
[----:B------:R-:W-:Y:S02]  /*21d80*/  IMAD.IADD R115, R108, 0x1, R4 ;  /* 0x000000016c737824 */ /* 0x000fe400078e0204 */
[----:B------:R-:W-:-:S02]  /*21d90*/  IMAD.IADD R7, R121, 0x1, R116 ;  /* 0x0000000179077824 */ /* 0x000fc400078e0274 */
[----:B------:R-:W-:Y:S01]  /*21da0*/  IMAD R5, R12, R110, RZ ;  /* 0x0000006e0c057224 */ /* 0x000fe200078e02ff */
[----:B------:R-:W-:Y:S01]  /*21db0*/  ISETP.GE.U32.AND P1, PT, R115, R108, PT ;  /* 0x0000006c7300720c */ /* 0x000fe20003f26070 */
[----:B------:R-:W-:Y:S02]  /*21dc0*/  IMAD R4, R104, R111, RZ ;  /* 0x0000006f68047224 */ /* 0x000fe400078e02ff */
[----:B------:R-:W-:Y:S01]  /*21dd0*/  @P2 IMAD.MOV R120, RZ, RZ, R118 ;  /* 0x000000ffff782224 */ /* 0x000fe200078e0276 */
[----:B------:R-:W-:Y:S01]  /*21de0*/  ISETP.GE.U32.AND P2, PT, R7, R121, PT ;  /* 0x000000790700720c */ /* 0x000fe20003f46070 */
[-C--:B------:R-:W-:Y:S01]  /*21df0*/  IMAD R108, R106, R109.reuse, R4 ;  /* 0x0000006d6a6c7224 */ /* 0x080fe200078e0204 */
[----:B------:R-:W-:Y:S01]  /*21e00*/  LOP3.LUT R4, R5, 0xffff, RZ, 0xc0, !PT ;  /* 0x0000ffff05047812 */ /* 0x000fe200078ec0ff */
[----:B------:R-:W-:Y:S01]  /*21e10*/  IMAD R116, R12, R112, RZ ;  /* 0x000000700c747224 */ /* 0x000fe200078e02ff */
[----:B------:R-:W-:Y:S01]  /*21e20*/  SHF.R.U32.HI R117, RZ, 0x10, R5 ;  /* 0x00000010ff757819 */ /* 0x000fe20000011605 */
[----:B------:R-:W-:-:S02]  /*21e30*/  IMAD R109, R104, R109, RZ ;  /* 0x0000006d686d7224 */ /* 0x000fc400078e02ff */
[----:B------:R-:W-:Y:S02]  /*21e40*/  IMAD R116, R3, R110, R116 ;  /* 0x0000006e03747224 */ /* 0x000fe400078e0274 */
[----:B------:R-:W-:Y:S02]  /*21e50*/  IMAD.IADD R5, R115, 0x1, R4 ;  /* 0x0000000173057824 */ /* 0x000fe400078e0204 */
[----:B------:R-:W-:Y:S02]  /*21e60*/  IMAD R117, R3, R112, R117 ;  /* 0x0000007003757224 */ /* 0x000fe400078e0275 */
[----:B------:R-:W-:Y:S01]  /*21e70*/  VIADD R4, R120, 0x1 ;  /* 0x0000000178047836 */ /* 0x000fe20000000000 */
[C---:B------:R-:W-:Y:S01]  /*21e80*/  LEA R119, R116.reuse, R5, 0x10 ;  /* 0x0000000574777211 */ /* 0x040fe200078e80ff */
[----:B------:R-:W-:Y:S01]  /*21e90*/  @P2 IMAD.MOV R4, RZ, RZ, R120 ;  /* 0x000000ffff042224 */ /* 0x000fe200078e0278 */
[----:B------:R-:W-:Y:S01]  /*21ea0*/  LEA.HI R116, R116, R117, RZ, 0x10 ;  /* 0x0000007574747211 */ /* 0x000fe200078f80ff */
[----:B------:R-:W-:Y:S01]  /*21eb0*/  VIADD R118, R114, 0x1 ;  /* 0x0000000172767836 */ /* 0x000fe20000000000 */
[----:B------:R-:W-:Y:S01]  /*21ec0*/  LOP3.LUT R117, R109, 0xffff, RZ, 0xc0, !PT ;  /* 0x0000ffff6d757812 */ /* 0x000fe200078ec0ff */
[----:B------:R-:W-:Y:S01]  /*21ed0*/  @P0 IMAD.MOV R118, RZ, RZ, R114 ;  /* 0x000000ffff760224 */ /* 0x000fe200078e0272 */
[C---:B------:R-:W-:Y:S01]  /*21ee0*/  ISETP.GE.U32.AND P0, PT, R119.reuse, R115, PT ;  /* 0x000000737700720c */ /* 0x040fe20003f06070 */
[----:B------:R-:W-:Y:S01]  /*21ef0*/  IMAD.IADD R4, R119, 0x1, R4 ;  /* 0x0000000177047824 */ /* 0x000fe200078e0204 */
[----:B------:R-:W-:Y:S01]  /*21f00*/  SHF.R.U32.HI R109, RZ, 0x10, R109 ;  /* 0x00000010ff6d7819 */ /* 0x000fe2000001166d */
[----:B------:R-:W-:-:S02]  /*21f10*/  IMAD.IADD R117, R117, 0x1, R2 ;  /* 0x0000000175757824 */ /* 0x000fc400078e0202 */
[----:B------:R-:W-:Y:S02]  /*21f20*/  IMAD R115, R91, R110, RZ ;  /* 0x0000006e5b737224 */ /* 0x000fe400078e02ff */
[----:B------:R-:W-:Y:S02]  /*21f30*/  VIADD R5, R118, 0x1 ;  /* 0x0000000176057836 */ /* 0x000fe40000000000 */
[----:B------:R-:W-:Y:S01]  /*21f40*/  @P1 IMAD.MOV R5, RZ, RZ, R118 ;  /* 0x000000ffff051224 */ /* 0x000fe200078e0276 */
[----:B------:R-:W-:Y:S01]  /*21f50*/  ISETP.GE.U32.AND P1, PT, R4, R119, PT ;  /* 0x000000770400720c */ /* 0x000fe20003f26070 */
[----:B------:R-:W-:Y:S01]  /*21f60*/  IMAD R117, R108, 0x10000, R117 ;  /* 0x000100006c757824 */ /* 0x000fe200078e0275 */
[----:B------:R-:W-:Y:S01]  /*21f70*/  LOP3.LUT R121, R115, 0xffff, RZ, 0xc0, !PT ;  /* 0x0000ffff73797812 */ /* 0x000fe200078ec0ff */
[----:B------:R-:W-:Y:S01]  /*21f80*/  IMAD R119, R91, R112, RZ ;  /* 0x000000705b777224 */ /* 0x000fe200078e02ff */
[----:B------:R-:W-:Y:S01]  /*21f90*/  IADD3 R118, PT, PT, R116, 0x1, RZ ;  /* 0x0000000174767810 */ /* 0x000fe20007ffe0ff */
[----:B------:R-:W-:Y:S01]  /*21fa0*/  IMAD.IADD R114, R117, 0x1, R5 ;  /* 0x0000000175727824 */ /* 0x000fe200078e0205 */
[----:B------:R-:W-:Y:S01]  /*21fb0*/  SHF.R.U32.HI R115, RZ, 0x10, R115 ;  /* 0x00000010ff737819 */ /* 0x000fe20000011673 */
[----:B------:R-:W-:-:S02]  /*21fc0*/  IMAD R119, R90, R110, R119 ;  /* 0x0000006e5a777224 */ /* 0x000fc400078e0277 */
[----:B------:R-:W-:Y:S02]  /*21fd0*/  IMAD.IADD R110, R114, 0x1, R121 ;  /* 0x00000001726e7824 */ /* 0x000fe400078e0279 */
[----:B------:R-:W-:Y:S01]  /*21fe0*/  @P0 IMAD.MOV R118, RZ, RZ, R116 ;  /* 0x000000ffff760224 */ /* 0x000fe200078e0274 */
[----:B------:R-:W-:Y:S01]  /*21ff0*/  ISETP.GE.U32.AND P0, PT, R117, R2, PT ;  /* 0x000000027500720c */ /* 0x000fe20003f06070 */
[----:B------:R-:W-:Y:S02]  /*22000*/  IMAD R110, R119, 0x10000, R110 ;  /* 0x00010000776e7824 */ /* 0x000fe400078e026e */
[----:B------:R-:W-:Y:S02]  /*22010*/  IMAD R109, R106, R111, R109 ;  /* 0x0000006f6a6d7224 */ /* 0x000fe400078e026d */
[----:B------:R-:W-:Y:S01]  /*22020*/  VIADD R5, R118, 0x1 ;  /* 0x0000000176057836 */ /* 0x000fe20000000000 */
[----:B------:R-:W-:Y:S01]  /*22030*/  ISETP.GE.U32.AND P2, PT, R110, R114, PT ;  /* 0x000000726e00720c */ /* 0x000fe20003f46070 */
[----:B------:R-:W-:Y:S01]  /*22040*/  @P1 IMAD.MOV R5, RZ, RZ, R118 ;  /* 0x000000ffff051224 */ /* 0x000fe200078e0276 */
[----:B------:R-:W-:Y:S01]  /*22050*/  LEA.HI R109, R108, R109, RZ, 0x10 ;  /* 0x0000006d6c6d7211 */ /* 0x000fe200078f80ff */
[----:B------:R-:W-:Y:S01]  /*22060*/  IMAD R112, R90, R112, R115 ;  /* 0x000000705a707224 */ /* 0x000fe200078e0273 */
[----:B------:R-:W-:-:S02]  /*22070*/  ISETP.GE.U32.AND P1, PT, R114, R117, PT ;  /* 0x000000757200720c */ /* 0x000fc40003f26070 */
[----:B------:R-:W-:Y:S01]  /*22080*/  IADD3 R5, PT, PT, R110, R5, RZ ;  /* 0x000000056e057210 */ /* 0x000fe20007ffe0ff */
[----:B------:R-:W-:Y:S01]  /*22090*/  VIADD R108, R109, 0x1 ;  /* 0x000000016d6c7836 */ /* 0x000fe20000000000 */
[----:B------:R-:W-:Y:S01]  /*220a0*/  LEA.HI R112, R119, R112, RZ, 0x10 ;  /* 0x0000007077707211 */ /* 0x000fe200078f80ff */
[----:B------:R-:W-:Y:S01]  /*220b0*/  @P0 IMAD.MOV R108, RZ, RZ, R109 ;  /* 0x000000ffff6c0224 */ /* 0x000fe200078e026d */
[----:B------:R-:W-:Y:S02]  /*220c0*/  ISETP.GE.U32.AND P3, PT, R5, R110, PT ;  /* 0x0000006e0500720c */ /* 0x000fe40003f66070 */
[----:B------:R-:W-:Y:S01]  /*220d0*/  ISETP.NE.AND P0, PT, R126, 0x8, PT ;  /* 0x000000087e00780c */ /* 0x000fe20003f05270 */
[----:B------:R-:W-:Y:S02]  /*220e0*/  VIADD R110, R112, 0x1 ;  /* 0x00000001706e7836 */ /* 0x000fe40000000000 */
[----:B------:R-:W-:Y:S02]  /*220f0*/  @P2 IMAD.MOV R110, RZ, RZ, R112 ;  /* 0x000000ffff6e2224 */ /* 0x000fe400078e0270 */
[----:B------:R-:W-:-:S02]  /*22100*/  VIADD R2, R108, 0x1 ;  /* 0x000000016c027836 */ /* 0x000fc40000000000 */
[----:B------:R-:W-:Y:S01]  /*22110*/  @P1 IMAD.MOV R2, RZ, RZ, R108 ;  /* 0x000000ffff021224 */ /* 0x000fe200078e026c */
[----:B------:R-:W-:-:S03]  /*22120*/  IADD3 R109, PT, PT, R110, 0x1, RZ ;  /* 0x000000016e6d7810 */ /* 0x000fc60007ffe0ff */
[----:B------:R-:W-:-:S04]  /*22130*/  @P3 IMAD.MOV R109, RZ, RZ, R110 ;  /* 0x000000ffff6d3224 */ /* 0x000fc800078e026e */
[----:B------:R-:W-:Y:S01]  /*22140*/  IMAD.IADD R2, R2, 0x1, R109 ;  /* 0x0000000102027824 */ /* 0x000fe200078e026d */
[----:B------:R-:W-:Y:S06]  /*22150*/  @P0 BRA `(.L_x_186) ;  /* 0xffffffec00f40947 */ /* 0x000fec000383ffff */
[----:B------:R-:W-:Y:S05]  /*22160*/  BSYNC.RECONVERGENT B2 ;  /* 0x0000000000027941 */ /* 0x000fea0003800200 */
.L_x_185:
        /* <DEDUP_REMOVED lines=46> */
.L_x_190:
[----:B------:R-:W-:Y:S05]  /*22450*/  BSYNC.RELIABLE B3 ;  /* 0x0000000000037941 */ /* 0x000fea0003800100 */
.L_x_189:
        /* <DEDUP_REMOVED lines=39> */
[----:B------:R-:W-:Y:S02]  /*226d0*/  @!P5 IMAD.MOV R2, RZ, RZ, R10 ;  /* 0x000000ffff02d224 */ /* 0x000fe400078e020a */
[----:B------:R-:W-:-:S07]  /*226e0*/  IMAD.IADD R10, R113, 0x1, -R80 ;  /* 0x00000001710a7824 */ /* 0x000fce00078e0a50 */
.L_x_188:
[----:B------:R-:W-:Y:S05]  /*226f0*/  BSYNC.RECONVERGENT B2 ;  /* 0x0000000000027941 */ /* 0x000fea0003800200 */
.L_x_187:
[----:B------:R-:W2:Y:S01]  /*22700*/  LDL R101, [R28+0x1c] ;  /* 0x00001c001c657983 */ /* 0x000ea20000100800 */
[----:B------:R-:W-:Y:S04]  /*22710*/  BSSY.RECONVERGENT B2, `(.L_x_191) ;  /* 0x00000b9000027945 */ /* 0x000fe80003800200 */
[----:B------:R-:W-:Y:S01]  /*22720*/  BSSY.RELIABLE B3, `(.L_x_192) ;  /* 0x000005e000037945 */ /* 0x000fe20003800100 */
[----:B--2---:R-:W-:-:S13]  /*22730*/  ISETP.GE.U32.AND P0, PT, R18, R101, PT ;  /* 0x000000651200720c */ /* 0x004fda0003f06070 */
[----:B------:R-:W-:Y:S05]  /*22740*/  @!P0 BRA `(.L_x_193) ;  /* 0x00000004006c8947 */ /* 0x000fea0003800000 */
[----:B------:R-:W-:-:S13]  /*22750*/  ISETP.GT.U32.AND P0, PT, R18, R101, PT ;  /* 0x000000651200720c */ /* 0x000fda0003f04070 */
[----:B------:R-:W-:Y:S05]  /*22760*/  @P0 BREAK.RELIABLE B3 ;  /* 0x0000000000030942 */ /* 0x000fea0003800100 */
[----:B------:R-:W-:Y:S05]  /*22770*/  @!P0 BRA `(.L_x_194) ;  /* 0x00000000000c8947 */ /* 0x000fea0003800000 */
[----:B------:R0:W5:Y:S04]  /*22780*/  LDL R96, [R28+0x14] ;  /* 0x000014001c607983 */ /* 0x0001680000100800 */
[----:B------:R0:W5:Y:S01]  /*22790*/  LDL R99, [R28+0x18] ;  /* 0x000018001c637983 */ /* 0x0001620000100800 */
[----:B------:R-:W-:Y:S05]  /*227a0*/  BRA `(.L_x_195) ;  /* 0x0000000000987947 */ /* 0x000fea0003800000 */
.L_x_194:
[----:B------:R-:W2:Y:S02]  /*227b0*/  LDL R99, [R28+0x18] ;  /* 0x000018001c637983 */ /* 0x000ea40000100800 */
[----:B--2---:R-:W-:-:S13]  /*227c0*/  ISETP.GE.U32.AND P0, PT, R20, R99, PT ;  /* 0x000000631400720c */ /* 0x004fda0003f06070 */
[----:B------:R-:W-:Y:S05]  /*227d0*/  @!P0 BRA `(.L_x_193) ;  /* 0x0000000400488947 */ /* 0x000fea0003800000 */
[----:B------:R1:W5:Y:S01]  /*227e0*/  LDL R96, [R28+0x14] ;  /* 0x000014001c607983 */ /* 0x0003620000100800 */
[----:B------:R-:W-:-:S13]  /*227f0*/  ISETP.GT.U32.AND P0, PT, R20, R99, PT ;  /* 0x000000631400720c */ /* 0x000fda0003f04070 */
[----:B------:R-:W-:Y:S05]  /*22800*/  @P0 BREAK.RELIABLE B3 ;  /* 0x0000000000030942 */ /* 0x000fea0003800100 */
[----:B-1----:R-:W-:Y:S05]  /*22810*/  @P0 BRA `(.L_x_195) ;  /* 0x00000000007c0947 */ /* 0x002fea0003800000 */
[----:B-----5:R-:W-:-:S13]  /*22820*/  ISETP.GE.U32.AND P0, PT, R19, R96, PT ;  /* 0x000000601300720c */ /* 0x020fda0003f06070 */
[----:B------:R-:W-:Y:S05]  /*22830*/  @!P0 BRA `(.L_x_193) ;  /* 0x0000000400308947 */ /* 0x000fea0003800000 */
[----:B------:R-:W-:-:S13]  /*22840*/  ISETP.GT.U32.AND P0, PT, R19, R96, PT ;  /* 0x000000601300720c */ /* 0x000fda0003f04070 */
[----:B------:R-:W-:Y:S05]  /*22850*/  @P0 BREAK.RELIABLE B3 ;  /* 0x0000000000030942 */ /* 0x000fea0003800100 */
[----:B------:R-:W-:Y:S05]  /*22860*/  @P0 BRA `(.L_x_195) ;  /* 0x0000000000680947 */ /* 0x000fea0003800000 */
[----:B------:R-:W2:Y:S02]  /*22870*/  LDL R93, [R28+0x10] ;  /* 0x000010001c5d7983 */ /* 0x000ea40000100800 */
[----:B--2---:R-:W-:-:S13]  /*22880*/  ISETP.GE.U32.AND P0, PT, R52, R93, PT ;  /* 0x0000005d3400720c */ /* 0x004fda0003f06070 */
        /* <DEDUP_REMOVED lines=19> */
[----:B------:R-:W2:Y:S01]  /*229c0*/  LDL R93, [R28] ;  /* 0x000000001c5d7983 */ /* 0x000ea20000100800 */
[----:B------:R-:W-:Y:S02]  /*229d0*/  ISETP.LE.U32.AND P1, PT, R53, R92, PT ;  /* 0x0000005c3500720c */ /* 0x000fe40003f23070 */
[----:B--2---:R-:W-:-:S13]  /*229e0*/  ISETP.GE.U32.AND P0, PT, R56, R93, PT ;  /* 0x0000005d3800720c */ /* 0x004fda0003f06070 */
[----:B------:R-:W-:Y:S05]  /*229f0*/  @!P0 BRA P1, `(.L_x_193) ;  /* 0x0000000000c08947 */ /* 0x000fea0000800000 */
[----:B------:R-:W-:Y:S05]  /*22a00*/  BREAK.RELIABLE B3 ;  /* 0x0000000000037942 */ /* 0x000fea0003800100 */
.L_x_195:
[----:B------:R-:W2:Y:S04]  /*22a10*/  LDL R97, [R28] ;  /* 0x000000001c617983 */ /* 0x000ea80000100800 */
[----:B------:R-:W3:Y:S04]  /*22a20*/  LDL R94, [R28+0x4] ;  /* 0x000004001c5e7983 */ /* 0x000ee80000100800 */
[----:B------:R-:W4:Y:S04]  /*22a30*/  LDL R95, [R28+0x8] ;  /* 0x000008001c5f7983 */ /* 0x000f280000100800 */
[----:B------:R-:W4:Y:S04]  /*22a40*/  LDL R92, [R28+0xc] ;  /* 0x00000c001c5c7983 */ /* 0x000f280000100800 */
[----:B------:R-:W4:Y:S01]  /*22a50*/  LDL R93, [R28+0x10] ;  /* 0x000010001c5d7983 */ /* 0x000f220000100800 */
[----:B-----5:R-:W-:-:S02]  /*22a60*/  IMAD.IADD R111, R19, 0x1, -R96 ;  /* 0x00000001136f7824 */ /* 0x020fc400078e0a60 */
[----:B------:R-:W-:-:S03]  /*22a70*/  IMAD.IADD R113, R20, 0x1, -R99 ;  /* 0x0000000114717824 */ /* 0x000fc600078e0a63 */
[----:B------:R-:W-:Y:S01]  /*22a80*/  IADD3 R116, PT, PT, R111, -0x1, RZ ;  /* 0xffffffff6f747810 */ /* 0x000fe20007ffe0ff */
[----:B------:R-:W-:Y:S01]  /*22a90*/  VIADD R120, R113, 0xffffffff ;  /* 0xffffffff71787836 */ /* 0x000fe20000000000 */
[----:B--2---:R-:W-:Y:S02]  /*22aa0*/  ISETP.GE.U32.AND P6, PT, R56, R97, PT ;  /* 0x000000613800720c */ /* 0x004fe40003fc6070 */
[----:B---3--:R-:W-:Y:S02]  /*22ab0*/  IADD3 R103, PT, PT, R53, -R94, RZ ;  /* 0x8000005e35677210 */ /* 0x008fe40007ffe0ff */
[----:B------:R-:W-:Y:S01]  /*22ac0*/  SEL R98, RZ, 0x1, P6 ;  /* 0x00000001ff627807 */ /* 0x000fe20003000000 */
[----:B----4-:R-:W-:-:S03]  /*22ad0*/  IMAD.IADD R105, R54, 0x1, -R95 ;  /* 0x0000000136697824 */ /* 0x010fc600078e0a5f */
[C---:B------:R-:W-:Y:S01]  /*22ae0*/  ISETP.GE.U32.AND P0, PT, R103.reuse, R98, PT ;  /* 0x000000626700720c */ /* 0x040fe20003f06070 */
[----:B------:R-:W-:Y:S02]  /*22af0*/  VIADD R100, R103, 0xffffffff ;  /* 0xffffffff67647836 */ /* 0x000fe40000000000 */
[----:B------:R-:W-:Y:S01]  /*22b00*/  IMAD.IADD R107, R45, 0x1, -R92 ;  /* 0x000000012d6b7824 */ /* 0x000fe200078e0a5c */
[----:B------:R-:W-:Y:S01]  /*22b10*/  ISETP.LT.U32.OR P0, PT, R53, R94, !P0 ;  /* 0x0000005e3500720c */ /* 0x000fe20004701470 */
[----:B------:R-:W-:Y:S01]  /*22b20*/  @P6 IMAD.MOV R100, RZ, RZ, R103 ;  /* 0x000000ffff646224 */ /* 0x000fe200078e0267 */
[----:B------:R-:W-:Y:S01]  /*22b30*/  IADD3 R106, PT, PT, R105, -0x1, RZ ;  /* 0xffffffff696a7810 */ /* 0x000fe20007ffe0ff */
[----:B------:R-:W-:Y:S01]  /*22b40*/  IMAD.IADD R109, R52, 0x1, -R93 ;  /* 0x00000001346d7824 */ /* 0x000fe200078e0a5d */
[----:B------:R-:W-:Y:S01]  /*22b50*/  SEL R98, RZ, 0x1, !P0 ;  /* 0x00000001ff627807 */ /* 0x000fe20004000000 */
[----:B------:R-:W-:Y:S02]  /*22b60*/  VIADD R112, R107, 0xffffffff ;  /* 0xffffffff6b707836 */ /* 0x000fe40000000000 */
[----:B------:R-:W-:Y:S01]  /*22b70*/  VIADD R114, R109, 0xffffffff ;  /* 0xffffffff6d727836 */ /* 0x000fe20000000000 */
[----:B------:R-:W-:-:S04]  /*22b80*/  ISETP.GE.U32.AND P1, PT, R105, R98, PT ;  /* 0x000000626900720c */ /* 0x000fc80003f26070 */
[----:B------:R-:W-:Y:S01]  /*22b90*/  ISETP.LT.U32.OR P1, PT, R54, R95, !P1 ;  /* 0x0000005f3600720c */ /* 0x000fe20004f21470 */
[----:B------:R-:W-:-:S03]  /*22ba0*/  @!P0 IMAD.MOV R106, RZ, RZ, R105 ;  /* 0x000000ffff6a8224 */ /* 0x000fc600078e0269 */
[----:B------:R-:W-:-:S04]  /*22bb0*/  SEL R98, RZ, 0x1, !P1 ;  /* 0x00000001ff627807 */ /* 0x000fc80004800000 */
        /* <DEDUP_REMOVED lines=12> */
[----:B------:R-:W-:Y:S01]  /*22c80*/  ISETP.GE.U32.AND P5, PT, R113, R98, PT ;  /* 0x000000627100720c */ /* 0x000fe20003fa6070 */
[----:B------:R-:W-:-:S03]  /*22c90*/  IMAD.IADD R98, R18, 0x1, -R101 ;  /* 0x0000000112627824 */ /* 0x000fc600078e0a65 */
[----:B------:R-:W-:Y:S01]  /*22ca0*/  ISETP.LT.U32.OR P5, PT, R20, R99, !P5 ;  /* 0x000000631400720c */ /* 0x000fe20006fa1470 */
[----:B------:R-:W-:Y:S02]  /*22cb0*/  VIADD R122, R98, 0xffffffff ;  /* 0xffffffff627a7836 */ /* 0x000fe40000000000 */
[----:B------:R-:W-:-:S10]  /*22cc0*/  @!P4 IMAD.MOV R120, RZ, RZ, R113 ;  /* 0x000000ffff78c224 */ /* 0x000fd400078e0271 */
[----:B------:R-:W-:Y:S01]  /*22cd0*/  @!P5 IMAD.MOV R122, RZ, RZ, R98 ;  /* 0x000000ffff7ad224 */ /* 0x000fe200078e0262 */
[----:B------:R-:W-:Y:S01]  /*22ce0*/  IADD3 R98, PT, PT, -R97, R56, RZ ;  /* 0x0000003861627210 */ /* 0x000fe20007ffe1ff */
[----:B------:R-:W-:Y:S06]  /*22cf0*/  BRA `(.L_x_196) ;  /* 0x0000000400687947 */ /* 0x000fec0003800000 */
.L_x_193:
[----:B------:R-:W-:Y:S05]  /*22d00*/  BSYNC.RELIABLE B3 ;  /* 0x0000000000037941 */ /* 0x000fea0003800100 */
.L_x_192:
[----:B------:R-:W2:Y:S04]  /*22d10*/  LDL R97, [R28] ;  /* 0x000000001c617983 */ /* 0x000ea80000100800 */
[----:B------:R-:W3:Y:S04]  /*22d20*/  LDL R94, [R28+0x4] ;  /* 0x000004001c5e7983 */ /* 0x000ee80000100800 */
[----:B------:R-:W4:Y:S04]  /*22d30*/  LDL R95, [R28+0x8] ;  /* 0x000008001c5f7983 */ /* 0x000f280000100800 */
[----:B------:R-:W5:Y:S04]  /*22d40*/  LDL R92, [R28+0xc] ;  /* 0x00000c001c5c7983 */ /* 0x000f680000100800 */
[----:B------:R-:W5:Y:S04]  /*22d50*/  LDL R93, [R28+0x10] ;  /* 0x000010001c5d7983 */ /* 0x000f680000100800 */
[----:B------:R-:W5:Y:S04]  /*22d60*/  LDL R96, [R28+0x14] ;  /* 0x000014001c607983 */ /* 0x000f680000100800 */
[----:B------:R-:W5:Y:S01]  /*22d70*/  LDL R99, [R28+0x18] ;  /* 0x000018001c637983 */ /* 0x000f620000100800 */
[----:B------:R-:W-:-:S02]  /*22d80*/  IADD3 R104, PT, PT, -R101, R18, RZ ;  /* 0x0000001265687210 */ /* 0x000fc40007ffe1ff */
[C---:B--2---:R-:W-:Y:S01]  /*22d90*/  ISETP.GE.U32.AND P1, PT, R97.reuse, R56, PT ;  /* 0x000000386100720c */ /* 0x044fe20003f26070 */
[----:B------:R-:W-:Y:S02]  /*22da0*/  IMAD.IADD R103, R97, 0x1, -R56 ;  /* 0x0000000161677824 */ /* 0x000fe400078e0a38 */
[----:B---3--:R-:W-:Y:S01]  /*22db0*/  IMAD.IADD R105, R94, 0x1, -R53 ;  /* 0x000000015e697824 */ /* 0x008fe200078e0a35 */
[----:B------:R-:W-:Y:S02]  /*22dc0*/  SEL R98, RZ, 0x1, P1 ;  /* 0x00000001ff627807 */ /* 0x000fe40000800000 */
[----:B------:R-:W-:Y:S01]  /*22dd0*/  ISETP.GT.U32.AND P6, PT, R103, R80, PT ;  /* 0x000000506700720c */ /* 0x000fe20003fc4070 */
[C---:B------:R-:W-:Y:S01]  /*22de0*/  VIADD R107, R105.reuse, 0xffffffff ;  /* 0xffffffff696b7836 */ /* 0x040fe20000000000 */
[----:B------:R-:W-:Y:S02]  /*22df0*/  ISETP.GE.U32.AND P0, PT, R105, R98, PT ;  /* 0x000000626900720c */ /* 0x000fe40003f06070 */
[----:B------:R-:W-:-:S02]  /*22e00*/  SEL R100, RZ, 0x1, !P6 ;  /* 0x00000001ff647807 */ /* 0x000fc40007000000 */
[----:B------:R-:W-:Y:S01]  /*22e10*/  ISETP.LT.U32.OR P0, PT, R94, R53, !P0 ;  /* 0x000000355e00720c */ /* 0x000fe20004701470 */
[----:B------:R-:W-:Y:S02]  /*22e20*/  @P1 IMAD.MOV R107, RZ, RZ, R105 ;  /* 0x000000ffff6b1224 */ /* 0x000fe400078e0269 */
[----:B----4-:R-:W-:Y:S01]  /*22e30*/  IMAD.IADD R105, R95, 0x1, -R54 ;  /* 0x000000015f697824 */ /* 0x010fe200078e0a36 */
[----:B------:R-:W-:Y:S01]  /*22e40*/  SEL R98, RZ, 0x1, !P0 ;  /* 0x00000001ff627807 */ /* 0x000fe20004000000 */
[----:B------:R-:W-:-:S03]  /*22e50*/  IMAD.IADD R109, R48, 0x1, -R107 ;  /* 0x00000001306d7824 */ /* 0x000fc600078e0a6b */
[----:B------:R-:W-:Y:S02]  /*22e60*/  ISETP.GE.U32.AND P1, PT, R105, R98, PT ;  /* 0x000000626900720c */ /* 0x000fe40003f26070 */
[----:B------:R-:W-:Y:S02]  /*22e70*/  ISETP.GE.U32.AND P2, PT, R109, R100, PT ;  /* 0x000000646d00720c */ /* 0x000fe40003f46070 */
[----:B------:R-:W-:Y:S02]  /*22e80*/  ISETP.LT.U32.OR P1, PT, R95, R54, !P1 ;  /* 0x000000365f00720c */ /* 0x000fe40004f21470 */
[----:B------:R-:W-:Y:S01]  /*22e90*/  IADD3 R98, PT, PT, R105, -0x1, RZ ;  /* 0xffffffff69627810 */ /* 0x000fe20007ffe0ff */
[----:B------:R-:W-:Y:S01]  /*22ea0*/  @!P0 IMAD.MOV R98, RZ, RZ, R105 ;  /* 0x000000ffff628224 */ /* 0x000fe200078e0269 */
[----:B------:R-:W-:Y:S01]  /*22eb0*/  ISETP.GT.U32.OR P0, PT, R107, R48, !P2 ;  /* 0x000000306b00720c */ /* 0x000fe20005704470 */
[C---:B-----5:R-:W-:Y:S01]  /*22ec0*/  IMAD.IADD R105, R92.reuse, 0x1, -R45 ;  /* 0x000000015c697824 */ /* 0x060fe200078e0a2d */
[----:B------:R-:W-:Y:S01]  /*22ed0*/  SEL R100, RZ, 0x1, !P1 ;  /* 0x00000001ff647807 */ /* 0x000fe20004800000 */
[----:B------:R-:W-:Y:S01]  /*22ee0*/  IMAD.IADD R111, R49, 0x1, -R98 ;  /* 0x00000001316f7824 */ /* 0x000fe200078e0a62 */
[----:B------:R-:W-:Y:S01]  /*22ef0*/  SEL R102, RZ, 0x1, !P0 ;  /* 0x00000001ff667807 */ /* 0x000fe20004000000 */
[C---:B------:R-:W-:Y:S01]  /*22f00*/  VIADD R107, R105.reuse, 0xffffffff ;  /* 0xffffffff696b7836 */ /* 0x040fe20000000000 */
[----:B------:R-:W-:Y:S01]  /*22f10*/  ISETP.GE.U32.AND P4, PT, R105, R100, PT ;  /* 0x000000646900720c */ /* 0x000fe20003f86070 */
[C---:B------:R-:W-:Y:S01]  /*22f20*/  VIADD R106, R111.reuse, 0xffffffff ;  /* 0xffffffff6f6a7836 */ /* 0x040fe20000000000 */
[----:B------:R-:W-:Y:S01]  /*22f30*/  ISETP.GE.U32.AND P2, PT, R111, R102, PT ;  /* 0x000000666f00720c */ /* 0x000fe20003f46070 */
[----:B------:R-:W-:Y:S01]  /*22f40*/  @!P1 IMAD.MOV R107, RZ, RZ, R105 ;  /* 0x000000ffff6b9224 */ /* 0x000fe200078e0269 */
[----:B------:R-:W-:Y:S01]  /*22f50*/  ISETP.LT.U32.OR P4, PT, R92, R45, !P4 ;  /* 0x0000002d5c00720c */ /* 0x000fe20006781470 */
[----:B------:R-:W-:Y:S01]  /*22f60*/  IMAD.IADD R105, R93, 0x1, -R52 ;  /* 0x000000015d697824 */ /* 0x000fe200078e0a34 */
[----:B------:R-:W-:Y:S01]  /*22f70*/  ISETP.GT.U32.OR P2, PT, R98, R49, !P2 ;  /* 0x000000316200720c */ /* 0x000fe20005744470 */
[----:B------:R-:W-:Y:S01]  /*22f80*/  @!P0 IMAD.MOV R106, RZ, RZ, R111 ;  /* 0x000000ffff6a8224 */ /* 0x000fe200078e026f */
[----:B------:R-:W-:-:S02]  /*22f90*/  SEL R98, RZ, 0x1, !P4 ;  /* 0x00000001ff627807 */ /* 0x000fc40006000000 */
[----:B------:R-:W-:Y:S02]  /*22fa0*/  IADD3 R113, PT, PT, R46, -R107, RZ ;  /* 0x8000006b2e717210 */ /* 0x000fe40007ffe0ff */
[C---:B------:R-:W-:Y:S01]  /*22fb0*/  ISETP.GE.U32.AND P3, PT, R105.reuse, R98, PT ;  /* 0x000000626900720c */ /* 0x040fe20003f66070 */
[----:B------:R-:W-:Y:S01]  /*22fc0*/  VIADD R98, R105, 0xffffffff ;  /* 0xffffffff69627836 */ /* 0x000fe20000000000 */
[----:B------:R-:W-:Y:S01]  /*22fd0*/  SEL R100, RZ, 0x1, !P2 ;  /* 0x00000001ff647807 */ /* 0x000fe20005000000 */
[----:B------:R-:W-:Y:S01]  /*22fe0*/  VIADD R112, R113, 0xffffffff ;  /* 0xffffffff71707836 */ /* 0x000fe20000000000 */
[----:B------:R-:W-:Y:S01]  /*22ff0*/  ISETP.LT.U32.OR P3, PT, R93, R52, !P3 ;  /* 0x000000345d00720c */ /* 0x000fe20005f61470 */
[----:B------:R-:W-:Y:S01]  /*23000*/  @!P4 IMAD.MOV R98, RZ, RZ, R105 ;  /* 0x000000ffff62c224 */ /* 0x000fe200078e0269 */
[----:B------:R-:W-:Y:S01]  /*23010*/  ISETP.GE.U32.AND P1, PT, R113, R100, PT ;  /* 0x000000647100720c */ /* 0x000fe20003f26070 */
[C---:B------:R-:W-:Y:S01]  /*23020*/  IMAD.IADD R105, R96.reuse, 0x1, -R19 ;  /* 0x0000000160697824 */ /* 0x040fe200078e0a13 */
[----:B------:R-:W-:Y:S01]  /*23030*/  SEL R100, RZ, 0x1, !P3 ;  /* 0x00000001ff647807 */ /* 0x000fe20005800000 */
[----:B------:R-:W-:Y:S01]  /*23040*/  IMAD.IADD R115, R47, 0x1, -R98 ;  /* 0x000000012f737824 */ /* 0x000fe200078e0a62 */
[----:B------:R-:W-:Y:S01]  /*23050*/  ISETP.GT.U32.OR P1, PT, R107, R46, !P1 ;  /* 0x0000002e6b00720c */ /* 0x000fe20004f24470 */
[C---:B------:R-:W-:Y:S01]  /*23060*/  VIADD R107, R105.reuse, 0xffffffff ;  /* 0xffffffff696b7836 */ /* 0x040fe20000000000 */
[----:B------:R-:W-:Y:S01]  /*23070*/  ISETP.GE.U32.AND P5, PT, R105, R100, PT ;  /* 0x000000646900720c */ /* 0x000fe20003fa6070 */
[C---:B------:R-:W-:Y:S01]  /*23080*/  VIADD R114, R115.reuse, 0xffffffff ;  /* 0xffffffff73727836 */ /* 0x040fe20000000000 */
[----:B------:R-:W-:Y:S01]  /*23090*/  SEL R102, RZ, 0x1, !P1 ;  /* 0x00000001ff667807 */ /* 0x000fe20004800000 */
[----:B------:R-:W-:Y:S01]  /*230a0*/  @!P2 IMAD.MOV R112, RZ, RZ, R113 ;  /* 0x000000ffff70a224 */ /* 0x000fe200078e0271 */
[----:B------:R-:W-:Y:S01]  /*230b0*/  ISETP.LT.U32.OR P5, PT, R96, R19, !P5 ;  /* 0x000000136000720c */ /* 0x000fe20006fa1470 */
[----:B------:R-:W-:Y:S01]  /*230c0*/  @!P3 IMAD.MOV R107, RZ, RZ, R105 ;  /* 0x000000ffff6bb224 */ /* 0x000fe200078e0269 */
[----:B------:R-:W-:-:S02]  /*230d0*/  ISETP.GE.U32.AND P4, PT, R115, R102, PT ;  /* 0x000000667300720c */ /* 0x000fc40003f86070 */
[----:B------:R-:W-:Y:S01]  /*230e0*/  IADD3 R105, PT, PT, R99, -R20, RZ ;  /* 0x8000001463697210 */ /* 0x000fe20007ffe0ff */
[----:B------:R-:W-:Y:S01]  /*230f0*/  IMAD.IADD R117, R50, 0x1, -R107 ;  /* 0x0000000132757824 */ /* 0x000fe200078e0a6b */
[----:B------:R-:W-:Y:S01]  /*23100*/  ISETP.GT.U32.OR P3, PT, R98, R47, !P4 ;  /* 0x0000002f6200720c */ /* 0x000fe20006764470 */
[----:B------:R-:W-:Y:S01]  /*23110*/  @!P1 IMAD.MOV R114, RZ, RZ, R115 ;  /* 0x000000ffff729224 */ /* 0x000fe200078e0273 */
[----:B------:R-:W-:Y:S01]  /*23120*/  SEL R98, RZ, 0x1, !P5 ;  /* 0x00000001ff627807 */ /* 0x000fe20006800000 */
[----:B------:R-:W-:Y:S01]  /*23130*/  VIADD R102, R105, 0xffffffff ;  /* 0xffffffff69667836 */ /* 0x000fe20000000000 */
[----:B------:R-:W-:Y:S01]  /*23140*/  SEL R100, RZ, 0x1, !P3 ;  /* 0x00000001ff647807 */ /* 0x000fe20005800000 */
[C---:B------:R-:W-:Y:S02]  /*23150*/  VIADD R116, R117.reuse, 0xffffffff ;  /* 0xffffffff75747836 */ /* 0x040fe40000000000 */
[----:B------:R-:W-:Y:S01]  /*23160*/  @!P5 IMAD.MOV R102, RZ, RZ, R105 ;  /* 0x000000ffff66d224 */ /* 0x000fe200078e0269 */
[----:B------:R-:W-:Y:S01]  /*23170*/  ISETP.GE.U32.AND P4, PT, R117, R100, PT ;  /* 0x000000647500720c */ /* 0x000fe20003f86070 */
[----:B------:R-:W-:Y:S01]  /*23180*/  VIADD R100, R109, 0xffffffff ;  /* 0xffffffff6d647836 */ /* 0x000fe20000000000 */
[----:B------:R-:W-:Y:S01]  /*23190*/  ISETP.GE.U32.AND P5, PT, R105, R98, PT ;  /* 0x000000626900720c */ /* 0x000fe20003fa6070 */
[----:B------:R-:W-:Y:S01]  /*231a0*/  IMAD.IADD R105, R51, 0x1, -R102 ;  /* 0x0000000133697824 */ /* 0x000fe200078e0a66 */
[----:B------:R-:W-:Y:S01]  /*231b0*/  ISETP.GT.U32.OR P4, PT, R107, R50, !P4 ;  /* 0x000000326b00720c */ /* 0x000fe20006784470 */
[----:B------:R-:W-:Y:S01]  /*231c0*/  @!P6 IMAD.MOV R100, RZ, RZ, R109 ;  /* 0x000000ffff64e224 */ /* 0x000fe200078e026d */
[----:B------:R-:W-:Y:S01]  /*231d0*/  ISETP.LT.U32.OR P5, PT, R99, R20, !P5 ;  /* 0x000000146300720c */ /* 0x000fe20006fa1470 */
[----:B------:R-:W-:Y:S01]  /*231e0*/  VIADD R120, R105, 0xffffffff ;  /* 0xffffffff69787836 */ /* 0x000fe20000000000 */
[----:B------:R-:W-:Y:S01]  /*231f0*/  SEL R98, RZ, 0x1, !P4 ;  /* 0x00000001ff627807 */ /* 0x000fe20006000000 */
[----:B------:R-:W-:-:S03]  /*23200*/  @!P3 IMAD.MOV R116, RZ, RZ, R117 ;  /* 0x000000ffff74b224 */ /* 0x000fc600078e0275 */
[----:B------:R-:W-:Y:S01]  /*23210*/  ISETP.GE.U32.AND P6, PT, R105, R98, PT ;  /* 0x000000626900720c */ /* 0x000fe20003fc6070 */
[----:B------:R-:W-:-:S03]  /*23220*/  VIADD R98, R104, 0x1 ;  /* 0x0000000168627836 */ /* 0x000fc60000000000 */
[----:B------:R-:W-:Y:S02]  /*23230*/  ISETP.GT.U32.OR P6, PT, R102, R51, !P6 ;  /* 0x000000336600720c */ /* 0x000fe400077c4470 */
[----:B------:R-:W-:Y:S01]  /*23240*/  @!P4 IADD3 R120, PT, PT, R105, RZ, RZ ;  /* 0x000000ff6978c210 */ /* 0x000fe20007ffe0ff */
[----:B------:R-:W-:-:S05]  /*23250*/  @!P5 IMAD.MOV R98, RZ, RZ, R104 ;  /* 0x000000ffff62d224 */ /* 0x000fca00078e0268 */
[----:B------:R-:W-:-:S05]  /*23260*/  IADD3 R98, PT, PT, R81, R98, RZ ;  /* 0x0000006251627210 */ /* 0x000fca0007ffe0ff */
[----:B------:R-:W-:Y:S02]  /*23270*/  VIADD R122, R98, 0xffffffff ;  /* 0xffffffff627a7836 */ /* 0x000fe40000000000 */
[----:B------:R-:W-:Y:S02]  /*23280*/  @!P6 IMAD.MOV R122, RZ, RZ, R98 ;  /* 0x000000ffff7ae224 */ /* 0x000fe400078e0262 */
[----:B------:R-:W-:-:S07]  /*23290*/  IMAD.IADD R98, R80, 0x1, -R103 ;  /* 0x0000000150627824 */ /* 0x000fce00078e0a67 */
.L_x_196:
[----:B------:R-:W-:Y:S05]  /*232a0*/  BSYNC.RECONVERGENT B2 ;  /* 0x0000000000027941 */ /* 0x000fea0003800200 */
.L_x_191:
[----:B------:R1:W-:Y:S01]  /*232b0*/  STL [R27+0x8], R106 ;  /* 0x0000086a1b007387 */ /* 0x0003e20000100800 */
[----:B------:R-:W-:Y:S01]  /*232c0*/  LOP3.LUT R108, R106, 0xffff, RZ, 0xc0, !PT ;  /* 0x0000ffff6a6c7812 */ /* 0x000fe200078ec0ff */
[----:B------:R-:W-:Y:S01]  /*232d0*/  BSSY.RECONVERGENT B2, `(.L_x_197) ;  /* 0x0000124000027945 */ /* 0x000fe20003800200 */
[----:B------:R-:W-:Y:S01]  /*232e0*/  SHF.R.U32.HI R109, RZ, 0x10, R106 ;  /* 0x00000010ff6d7819 */ /* 0x000fe2000001166a */
[----:B------:R2:W-:Y:S01]  /*232f0*/  STL [R27], R98 ;  /* 0x000000621b007387 */ /* 0x0005e20000100800 */
[----:B------:R-:W-:Y:S01]  /*23300*/  LOP3.LUT R102, R98, 0xffff, RZ, 0xc0, !PT ;  /* 0x0000ffff62667812 */ /* 0x000fe200078ec0ff */
[----:B------:R-:W-:Y:S01]  /*23310*/  IMAD.MOV.U32 R103, RZ, RZ, RZ ;  /* 0x000000ffff677224 */ /* 0x000fe200078e00ff */
[----:B------:R-:W-:Y:S01]  /*23320*/  SHF.R.U32.HI R104, RZ, 0x10, R98 ;  /* 0x00000010ff687819 */ /* 0x000fe20000011662 */
[----:B------:R3:W-:Y:S01]  /*23330*/  STL [R27+0x4], R100 ;  /* 0x000004641b007387 */ /* 0x0007e20000100800 */
[----:B------:R-:W-:Y:S01]  /*23340*/  LOP3.LUT R105, R100, 0xffff, RZ, 0xc0, !PT ;  /* 0x0000ffff64697812 */ /* 0x000fe200078ec0ff */
[----:B-1----:R-:W-:Y:S01]  /*23350*/  HFMA2 R106, -RZ, RZ, 0, 0 ;  /* 0x00000000ff6a7431 */ /* 0x002fe200000001ff */
[----:B------:R-:W-:Y:S01]  /*23360*/  SHF.R.U32.HI R107, RZ, 0x10, R100 ;  /* 0x00000010ff6b7819 */ /* 0x000fe20000011664 */
[----:B------:R1:W-:Y:S01]  /*23370*/  STL [R27+0xc], R112 ;  /* 0x00000c701b007387 */ /* 0x0003e20000100800 */
[----:B------:R-:W-:Y:S01]  /*23380*/  LOP3.LUT R110, R112, 0xffff, RZ, 0xc0, !PT ;  /* 0x0000ffff706e7812 */ /* 0x000fe200078ec0ff */
[----:B--2---:R-:W-:Y:S01]  /*23390*/  IMAD.MOV.U32 R98, RZ, RZ, RZ ;  /* 0x000000ffff627224 */ /* 0x004fe200078e00ff */
[----:B------:R-:W-:Y:S01]  /*233a0*/  LOP3.LUT R113, R114, 0xffff, RZ, 0xc0, !PT ;  /* 0x0000ffff72717812 */ /* 0x000fe200078ec0ff */
[----:B------:R2:W-:Y:S01]  /*233b0*/  STL [R27+0x10], R114 ;  /* 0x000010721b007387 */ /* 0x0005e20000100800 */
[----:B------:R-:W-:Y:S01]  /*233c0*/  LOP3.LUT R115, R116, 0xffff, RZ, 0xc0, !PT ;  /* 0x0000ffff74737812 */ /* 0x000fe200078ec0ff */
[----:B---3--:R-:W-:Y:S01]  /*233d0*/  IMAD.MOV.U32 R100, RZ, RZ, RZ ;  /* 0x000000ffff647224 */ /* 0x008fe200078e00ff */
[----:B------:R-:W-:Y:S01]  /*233e0*/  SHF.R.U32.HI R117, RZ, 0x10, R116 ;  /* 0x00000010ff757819 */ /* 0x000fe20000011674 */
[----:B------:R3:W-:Y:S01]  /*233f0*/  STL [R27+0x14], R116 ;  /* 0x000014741b007387 */ /* 0x0007e20000100800 */
[----:B------:R-:W-:Y:S01]  /*23400*/  LOP3.LUT R118, R120, 0xffff, RZ, 0xc0, !PT ;  /* 0x0000ffff78767812 */ /* 0x000fe200078ec0ff */
[----:B------:R-:W-:Y:S01]  /*23410*/  IMAD.MOV.U32 R111, RZ, RZ, RZ ;  /* 0x000000ffff6f7224 */ /* 0x000fe200078e00ff */
[----:B------:R-:W-:Y:S01]  /*23420*/  LOP3.LUT R119, R122, 0xffff, RZ, 0xc0, !PT ;  /* 0x0000ffff7a777812 */ /* 0x000fe200078ec0ff */
[----:B------:R4:W-:Y:S01]  /*23430*/  STL [R27+0x18], R120 ;  /* 0x000018781b007387 */ /* 0x0009e20000100800 */
[----:B------:R-:W-:Y:S01]  /*23440*/  SHF.R.U32.HI R121, RZ, 0x10, R122 ;  /* 0x00000010ff797819 */ /* 0x000fe2000001167a */
[----:B------:R-:W-:Y:S01]  /*23450*/  IMAD.MOV.U32 R125, RZ, RZ, RZ ;  /* 0x000000ffff7d7224 */ /* 0x000fe200078e00ff */
[----:B-1----:R-:W-:Y:S01]  /*23460*/  SHF.R.U32.HI R112, RZ, 0x10, R112 ;  /* 0x00000010ff707819 */ /* 0x002fe20000011670 */
[----:B------:R1:W-:Y:S01]  /*23470*/  STL [R27+0x1c], R122 ;  /* 0x00001c7a1b007387 */ /* 0x0003e20000100800 */
[----:B--2---:R-:W-:Y:S01]  /*23480*/  SHF.R.U32.HI R114, RZ, 0x10, R114 ;  /* 0x00000010ff727819 */ /* 0x004fe20000011672 */
[----:B---3--:R-:W-:-:S02]  /*23490*/  IMAD.MOV.U32 R116, RZ, RZ, RZ ;  /* 0x000000ffff747224 */ /* 0x008fc400078e00ff */
[----:B------:R-:W-:Y:S01]  /*234a0*/  IMAD.MOV.U32 R127, RZ, RZ, RZ ;  /* 0x000000ffff7f7224 */ /* 0x000fe200078e00ff */
[----:B----4-:R-:W-:Y:S01]  /*234b0*/  SHF.R.U32.HI R120, RZ, 0x10, R120 ;  /* 0x00000010ff787819 */ /* 0x010fe20000011678 */
[----:B------:R-:W-:Y:S02]  /*234c0*/  IMAD.MOV.U32 R140, RZ, RZ, RZ ;  /* 0x000000ffff8c7224 */ /* 0x000fe400078e00ff */
[----:B-1----:R-:W-:-:S07]  /*234d0*/  IMAD.MOV.U32 R122, RZ, RZ, R27 ;  /* 0x000000ffff7a7224 */ /* 0x002fce00078e001b */
.L_x_198:
[----:B------:R1:W2:Y:S01]  /*234e0*/  LDL R124, [R122] ;  /* 0x000000007a7c7983 */ /* 0x0002a20000100800 */
[----:B------:R-:W-:Y:S02]  /*234f0*/  VIADD R140, R140, 0x1 ;  /* 0x000000018c8c7836 */ /* 0x000fe40000000000 */
[----:B-1----:R-:W-:Y:S01]  /*23500*/  VIADD R122, R122, 0x4 ;  /* 0x000000047a7a7836 */ /* 0x002fe20000000000 */
[----:B--2---:R-:W-:Y:S02]  /*23510*/  LOP3.LUT R123, R124, 0xffff, RZ, 0xc0, !PT ;  /* 0x0000ffff7c7b7812 */ /* 0x004fe400078ec0ff */
[----:B------:R-:W-:-:S03]  /*23520*/  SHF.R.U32.HI R124, RZ, 0x10, R124 ;  /* 0x00000010ff7c7819 */ /* 0x000fc6000001167c */
[CC--:B------:R-:W-:Y:S02]  /*23530*/  IMAD R126, R102.reuse, R123.reuse, RZ ;  /* 0x0000007b667e7224 */ /* 0x0c0fe400078e02ff */
[-C--:B------:R-:W-:Y:S02]  /*23540*/  IMAD R128, R102, R124.reuse, RZ ;  /* 0x0000007c66807224 */ /* 0x080fe400078e02ff */
[-C--:B------:R-:W-:Y:S01]  /*23550*/  IMAD R133, R110, R123.reuse, RZ ;  /* 0x0000007b6e857224 */ /* 0x080fe200078e02ff */
[----:B------:R-:W-:Y:S01]  /*23560*/  LOP3.LUT R130, R126, 0xffff, RZ, 0xc0, !PT ;  /* 0x0000ffff7e827812 */ /* 0x000fe200078ec0ff */
[----:B------:R-:W-:Y:S01]  /*23570*/  IMAD R128, R104, R123, R128 ;  /* 0x0000007b68807224 */ /* 0x000fe200078e0280 */
[----:B------:R-:W-:Y:S01]  /*23580*/  SHF.R.U32.HI R129, RZ, 0x10, R126 ;  /* 0x00000010ff817819 */ /* 0x000fe2000001167e */
[-C--:B------:R-:W-:Y:S01]  /*23590*/  IMAD R132, R105, R124.reuse, RZ ;  /* 0x0000007c69847224 */ /* 0x080fe200078e02ff */
[----:B------:R-:W-:Y:S01]  /*235a0*/  SHF.R.U32.HI R139, RZ, 0x10, R133 ;  /* 0x00000010ff8b7819 */ /* 0x000fe20000011685 */
[----:B------:R-:W-:Y:S01]  /*235b0*/  IMAD.IADD R131, R130, 0x1, R127 ;  /* 0x0000000182837824 */ /* 0x000fe200078e027f */
[----:B------:R-:W-:Y:S01]  /*235c0*/  LOP3.LUT R138, R133, 0xffff, RZ, 0xc0, !PT ;  /* 0x0000ffff858a7812 */ /* 0x000fe200078ec0ff */
[----:B------:R-:W-:-:S02]  /*235d0*/  IMAD R129, R104, R124, R129 ;  /* 0x0000007c68817224 */ /* 0x000fc400078e0281 */
[----:B------:R-:W-:Y:S01]  /*235e0*/  IMAD R130, R105, R123, RZ ;  /* 0x0000007b69827224 */ /* 0x000fe200078e02ff */
[----:B------:R-:W-:Y:S01]  /*235f0*/  LEA R126, R128, R131, 0x10 ;  /* 0x00000083807e7211 */ /* 0x000fe200078e80ff */
[-C--:B------:R-:W-:Y:S01]  /*23600*/  IMAD R136, R108, R124.reuse, RZ ;  /* 0x0000007c6c887224 */ /* 0x080fe200078e02ff */
[----:B------:R-:W-:Y:S01]  /*23610*/  LEA.HI R128, R128, R129, RZ, 0x10 ;  /* 0x0000008180807211 */ /* 0x000fe200078f80ff */
[-C--:B------:R-:W-:Y:S01]  /*23620*/  IMAD R129, R108, R123.reuse, RZ ;  /* 0x0000007b6c817224 */ /* 0x080fe200078e02ff */
[----:B------:R-:W-:Y:S01]  /*23630*/  LOP3.LUT R134, R130, 0xffff, RZ, 0xc0, !PT ;  /* 0x0000ffff82867812 */ /* 0x000fe200078ec0ff */
[-C--:B------:R-:W-:Y:S01]  /*23640*/  IMAD R137, R110, R124.reuse, RZ ;  /* 0x0000007c6e897224 */ /* 0x080fe200078e02ff */
[----:B------:R-:W-:Y:S01]  /*23650*/  SHF.R.U32.HI R130, RZ, 0x10, R130 ;  /* 0x00000010ff827819 */ /* 0x000fe20000011682 */
[-C--:B------:R-:W-:Y:S01]  /*23660*/  IMAD R132, R107, R123.reuse, R132 ;  /* 0x0000007b6b847224 */ /* 0x080fe200078e0284 */
[----:B------:R-:W-:Y:S01]  /*23670*/  SHF.R.U32.HI R135, RZ, 0x10, R129 ;  /* 0x00000010ff877819 */ /* 0x000fe20000011681 */
[----:B------:R-:W-:Y:S01]  /*23680*/  IMAD R136, R109, R123, R136 ;  /* 0x0000007b6d887224 */ /* 0x000fe200078e0288 */
[----:B------:R-:W-:Y:S01]  /*23690*/  LOP3.LUT R131, R129, 0xffff, RZ, 0xc0, !PT ;  /* 0x0000ffff81837812 */ /* 0x000fe200078ec0ff */
[----:B------:R-:W-:Y:S01]  /*236a0*/  IMAD.IADD R129, R134, 0x1, R125 ;  /* 0x0000000186817824 */ /* 0x000fe200078e027d */
[----:B------:R-:W-:Y:S01]  /*236b0*/  ISETP.GE.U32.AND P0, PT, R126, R127, PT ;  /* 0x0000007f7e00720c */ /* 0x000fe20003f06070 */
[----:B------:R-:W-:-:S02]  /*236c0*/  IMAD R133, R107, R124, R130 ;  /* 0x0000007c6b857224 */ /* 0x000fc400078e0282 */
[-C--:B------:R-:W-:Y:S02]  /*236d0*/  IMAD R135, R109, R124.reuse, R135 ;  /* 0x0000007c6d877224 */ /* 0x080fe400078e0287 */
[----:B------:R-:W-:Y:S01]  /*236e0*/  IMAD R137, R112, R123, R137 ;  /* 0x0000007b70897224 */ /* 0x000fe200078e0289 */
[----:B------:R-:W-:Y:S01]  /*236f0*/  LEA.HI R133, R132, R133, RZ, 0x10 ;  /* 0x0000008584857211 */ /* 0x000fe200078f80ff */
[----:B------:R-:W-:Y:S01]  /*23700*/  IMAD R142, R112, R124, R139 ;  /* 0x0000007c708e7224 */ /* 0x000fe200078e028b */
[----:B------:R-:W-:Y:S01]  /*23710*/  LEA.HI R134, R136, R135, RZ, 0x10 ;  /* 0x0000008788867211 */ /* 0x000fe200078f80ff */
[----:B------:R-:W-:Y:S02]  /*23720*/  IMAD R130, R132, 0x10000, R129 ;  /* 0x0001000084827824 */ /* 0x000fe400078e0281 */
[----:B------:R-:W-:Y:S01]  /*23730*/  IMAD.IADD R131, R131, 0x1, R116 ;  /* 0x0000000183837824 */ /* 0x000fe200078e0274 */
[----:B------:R-:W-:Y:S01]  /*23740*/  LEA.HI R135, R137, R142, RZ, 0x10 ;  /* 0x0000008e89877211 */ /* 0x000fe200078f80ff */
[----:B------:R-:W-:Y:S01]  /*23750*/  IMAD.IADD R138, R138, 0x1, R111 ;  /* 0x000000018a8a7824 */ /* 0x000fe200078e026f */
[----:B------:R-:W-:Y:S01]  /*23760*/  ISETP.GE.U32.AND P6, PT, R130, R125, PT ;  /* 0x0000007d8200720c */ /* 0x000fe20003fc6070 */
[----:B------:R-:W-:-:S02]  /*23770*/  IMAD R129, R113, R123, RZ ;  /* 0x0000007b71817224 */ /* 0x000fc400078e02ff */
[----:B------:R-:W-:Y:S02]  /*23780*/  IMAD R131, R136, 0x10000, R131 ;  /* 0x0001000088837824 */ /* 0x000fe400078e0283 */
[----:B------:R-:W-:Y:S01]  /*23790*/  IMAD R132, R137, 0x10000, R138 ;  /* 0x0001000089847824 */ /* 0x000fe200078e028a */
[----:B------:R-:W-:Y:S01]  /*237a0*/  LOP3.LUT R137, R129, 0xffff, RZ, 0xc0, !PT ;  /* 0x0000ffff81897812 */ /* 0x000fe200078ec0ff */
[----:B------:R-:W-:Y:S01]  /*237b0*/  IMAD R136, R115, R123, RZ ;  /* 0x0000007b73887224 */ /* 0x000fe200078e02ff */
[----:B------:R-:W-:Y:S01]  /*237c0*/  SHF.R.U32.HI R129, RZ, 0x10, R129 ;  /* 0x00000010ff817819 */ /* 0x000fe20000011681 */
[-C--:B------:R-:W-:Y:S01]  /*237d0*/  IMAD R127, R113, R124.reuse, RZ ;  /* 0x0000007c717f7224 */ /* 0x080fe200078e02ff */
[----:B------:R-:W-:Y:S01]  /*237e0*/  ISETP.GE.U32.AND P2, PT, R132, R111, PT ;  /* 0x0000006f8400720c */ /* 0x000fe20003f46070 */
[-C--:B------:R-:W-:Y:S01]  /*237f0*/  IMAD R142, R115, R124.reuse, RZ ;  /* 0x0000007c738e7224 */ /* 0x080fe200078e02ff */
[----:B------:R-:W-:Y:S01]  /*23800*/  LOP3.LUT R144, R136, 0xffff, RZ, 0xc0, !PT ;  /* 0x0000ffff88907812 */ /* 0x000fe200078ec0ff */
[CC--:B------:R-:W-:Y:S01]  /*23810*/  IMAD R127, R114.reuse, R123.reuse, R127 ;  /* 0x0000007b727f7224 */ /* 0x0c0fe200078e027f */
[----:B------:R-:W-:Y:S01]  /*23820*/  SHF.R.U32.HI R139, RZ, 0x10, R136 ;  /* 0x00000010ff8b7819 */ /* 0x000fe20000011688 */
[----:B------:R-:W-:Y:S01]  /*23830*/  IMAD R138, R114, R124, R129 ;  /* 0x0000007c728a7224 */ /* 0x000fe200078e0281 */
[----:B------:R-:W-:Y:S01]  /*23840*/  IADD3 R136, PT, PT, R137, R106, RZ ;  /* 0x0000006a89887210 */ /* 0x000fe20007ffe0ff */
[----:B------:R-:W-:Y:S01]  /*23850*/  IMAD R142, R117, R123, R142 ;  /* 0x0000007b758e7224 */ /* 0x000fe200078e028e */
[----:B------:R-:W-:Y:S01]  /*23860*/  ISETP.GE.U32.AND P5, PT, R131, R116, PT ;  /* 0x000000748300720c */ /* 0x000fe20003fa6070 */
[----:B------:R-:W-:Y:S01]  /*23870*/  IMAD.IADD R129, R144, 0x1, R103 ;  /* 0x0000000190817824 */ /* 0x000fe200078e0267 */
[C---:B------:R-:W-:Y:S01]  /*23880*/  LEA.HI R138, R127.reuse, R138, RZ, 0x10 ;  /* 0x0000008a7f8a7211 */ /* 0x040fe200078f80ff */
[----:B------:R-:W-:-:S02]  /*23890*/  IMAD R137, R127, 0x10000, R136 ;  /* 0x000100007f897824 */ /* 0x000fc400078e0288 */
[----:B------:R-:W-:Y:S02]  /*238a0*/  IMAD R127, R126, R89, RZ ;  /* 0x000000597e7f7224 */ /* 0x000fe400078e02ff */
[----:B------:R-:W-:Y:S01]  /*238b0*/  IMAD R136, R142, 0x10000, R129 ;  /* 0x000100008e887824 */ /* 0x000fe200078e0281 */
[----:B------:R-:W-:Y:S01]  /*238c0*/  ISETP.GE.U32.AND P1, PT, R137, R106, PT ;  /* 0x0000006a8900720c */ /* 0x000fe20003f26070 */
[----:B------:R-:W-:Y:S01]  /*238d0*/  VIADD R125, R128, 0x1 ;  /* 0x00000001807d7836 */ /* 0x000fe20000000000 */
[----:B------:R-:W-:Y:S01]  /*238e0*/  LOP3.LUT R129, R127, 0xffff, RZ, 0xc0, !PT ;  /* 0x0000ffff7f817812 */ /* 0x000fe200078ec0ff */
[----:B------:R-:W-:Y:S01]  /*238f0*/  @P0 IMAD.MOV R125, RZ, RZ, R128 ;  /* 0x000000ffff7d0224 */ /* 0x000fe200078e0280 */
[----:B------:R-:W-:Y:S01]  /*23900*/  SHF.R.U32.HI R128, RZ, 0x10, R127 ;  /* 0x00000010ff807819 */ /* 0x000fe2000001167f */
[----:B------:R-:W-:Y:S01]  /*23910*/  IMAD R139, R117, R124, R139 ;  /* 0x0000007c758b7224 */ /* 0x000fe200078e028b */
[----:B------:R-:W-:Y:S01]  /*23920*/  ISETP.GE.U32.AND P0, PT, R136, R103, PT ;  /* 0x000000678800720c */ /* 0x000fe20003f06070 */
[----:B------:R-:W-:-:S02]  /*23930*/  IMAD R106, R88, R129, RZ ;  /* 0x00000081586a7224 */ /* 0x000fc400078e02ff */
[----:B------:R-:W-:Y:S01]  /*23940*/  IMAD R103, R88, R128, RZ ;  /* 0x0000008058677224 */ /* 0x000fe200078e02ff */
[----:B------:R-:W-:Y:S01]  /*23950*/  LEA.HI R139, R142, R139, RZ, 0x10 ;  /* 0x0000008b8e8b7211 */ /* 0x000fe200078f80ff */
[----:B------:R-:W-:Y:S01]  /*23960*/  IMAD.IADD R125, R130, 0x1, R125 ;  /* 0x00000001827d7824 */ /* 0x000fe200078e027d */
[----:B------:R-:W-:Y:S01]  /*23970*/  LOP3.LUT R111, R106, 0xffff, RZ, 0xc0, !PT ;  /* 0x0000ffff6a6f7812 */ /* 0x000fe200078ec0ff */
[-C--:B------:R-:W-:Y:S02]  /*23980*/  IMAD R141, R87, R129.reuse, RZ ;  /* 0x00000081578d7224 */ /* 0x080fe400078e02ff */
[----:B------:R-:W-:Y:S01]  /*23990*/  IMAD R103, R86, R129, R103 ;  /* 0x0000008156677224 */ /* 0x000fe200078e0267 */
[----:B------:R-:W-:Y:S02]  /*239a0*/  IADD3 R116, PT, PT, R126, R111, RZ ;  /* 0x0000006f7e747210 */ /* 0x000fe40007ffe0ff */
[----:B------:R-:W-:Y:S01]  /*239b0*/  ISETP.GE.U32.AND P4, PT, R125, R130, PT ;  /* 0x000000827d00720c */ /* 0x000fe20003f86070 */
[----:B------:R-:W-:Y:S01]  /*239c0*/  IMAD R130, R87, R128, RZ ;  /* 0x0000008057827224 */ /* 0x000fe200078e02ff */
[----:B------:R-:W-:Y:S01]  /*239d0*/  LOP3.LUT R142, R141, 0xffff, RZ, 0xc0, !PT ;  /* 0x0000ffff8d8e7812 */ /* 0x000fe200078ec0ff */
[----:B------:R-:W-:Y:S01]  /*239e0*/  IMAD R127, R103, 0x10000, R116 ;  /* 0x00010000677f7824 */ /* 0x000fe200078e0274 */
[----:B------:R-:W-:Y:S01]  /*239f0*/  SHF.R.U32.HI R111, RZ, 0x10, R106 ;  /* 0x00000010ff6f7819 */ /* 0x000fe2000001166a */
[----:B------:R-:W-:Y:S01]  /*23a00*/  IMAD R130, R85, R129, R130 ;  /* 0x0000008155827224 */ /* 0x000fe200078e0282 */
[----:B------:R-:W-:Y:S01]  /*23a10*/  SHF.R.U32.HI R141, RZ, 0x10, R141 ;  /* 0x00000010ff8d7819 */ /* 0x000fe2000001168d */
[----:B------:R-:W-:Y:S01]  /*23a20*/  IMAD.IADD R143, R125, 0x1, R142 ;  /* 0x000000017d8f7824 */ /* 0x000fe200078e028e */
[----:B------:R-:W-:Y:S01]  /*23a30*/  ISETP.GE.U32.AND P3, PT, R127, R126, PT ;  /* 0x0000007e7f00720c */ /* 0x000fe20003f66070 */
[----:B------:R-:W-:-:S02]  /*23a40*/  VIADD R142, R133, 0x1 ;  /* 0x00000001858e7836 */ /* 0x000fc40000000000 */
[----:B------:R-:W-:Y:S02]  /*23a50*/  IMAD R106, R86, R128, R111 ;  /* 0x00000080566a7224 */ /* 0x000fe400078e026f */
[----:B------:R-:W-:Y:S02]  /*23a60*/  @P6 IMAD.MOV R142, RZ, RZ, R133 ;  /* 0x000000ffff8e6224 */ /* 0x000fe400078e0285 */
[----:B------:R-:W-:Y:S01]  /*23a70*/  IMAD R116, R130, 0x10000, R143 ;  /* 0x0001000082747824 */ /* 0x000fe200078e028f */
[----:B------:R-:W-:Y:S01]  /*23a80*/  LEA.HI R103, R103, R106, RZ, 0x10 ;  /* 0x0000006a67677211 */ /* 0x000fe200078f80ff */
[----:B------:R-:W-:Y:S01]  /*23a90*/  VIADD R133, R135, 0x1 ;  /* 0x0000000187857836 */ /* 0x000fe20000000000 */
[----:B------:R-:W-:Y:S01]  /*23aa0*/  IADD3 R106, PT, PT, R142, 0x1, RZ ;  /* 0x000000018e6a7810 */ /* 0x000fe20007ffe0ff */
[----:B------:R-:W-:Y:S01]  /*23ab0*/  @P4 IMAD.MOV R106, RZ, RZ, R142 ;  /* 0x000000ffff6a4224 */ /* 0x000fe200078e028e */
[----:B------:R-:W-:Y:S01]  /*23ac0*/  ISETP.GE.U32.AND P6, PT, R116, R125, PT ;  /* 0x0000007d7400720c */ /* 0x000fe20003fc6070 */
[----:B------:R-:W-:Y:S01]  /*23ad0*/  VIADD R127, R103, 0x1 ;  /* 0x00000001677f7836 */ /* 0x000fe20000000000 */
[----:B------:R-:W-:Y:S01]  /*23ae0*/  @P2 IADD3 R133, PT, PT, R135, RZ, RZ ;  /* 0x000000ff87852210 */ /* 0x000fe20007ffe0ff */
[----:B------:R-:W-:Y:S01]  /*23af0*/  @P3 IMAD.MOV R127, RZ, RZ, R103 ;  /* 0x000000ffff7f3224 */ /* 0x000fe200078e0267 */
[----:B------:R-:W-:Y:S01]  /*23b00*/  IADD3 R135, PT, PT, R139, 0x1, RZ ;  /* 0x000000018b877810 */ /* 0x000fe20007ffe0ff */
[----:B------:R-:W-:-:S02]  /*23b10*/  IMAD.IADD R106, R131, 0x1, R106 ;  /* 0x00000001836a7824 */ /* 0x000fc400078e026a */
[----:B------:R-:W-:Y:S02]  /*23b20*/  IMAD.IADD R127, R116, 0x1, R127 ;  /* 0x00000001747f7824 */ /* 0x000fe400078e027f */
[----:B------:R-:W-:Y:S01]  /*23b30*/  IMAD R141, R85, R128, R141 ;  /* 0x00000080558d7224 */ /* 0x000fe200078e028d */
[----:B------:R-:W-:Y:S01]  /*23b40*/  ISETP.GE.U32.AND P2, PT, R106, R131, PT ;  /* 0x000000836a00720c */ /* 0x000fe20003f46070 */
[----:B------:R-:W-:Y:S01]  /*23b50*/  IMAD R111, R84, R129, RZ ;  /* 0x00000081546f7224 */ /* 0x000fe200078e02ff */
[----:B------:R-:W-:Y:S01]  /*23b60*/  ISETP.GE.U32.AND P3, PT, R127, R116, PT ;  /* 0x000000747f00720c */ /* 0x000fe20003f66070 */
[----:B------:R-:W-:Y:S01]  /*23b70*/  VIADD R126, R134, 0x1 ;  /* 0x00000001867e7836 */ /* 0x000fe20000000000 */
[----:B------:R-:W-:Y:S01]  /*23b80*/  LEA.HI R141, R130, R141, RZ, 0x10 ;  /* 0x0000008d828d7211 */ /* 0x000fe200078f80ff */
        /* <DEDUP_REMOVED lines=8> */
[----:B------:R-:W-:Y:S01]  /*23c10*/  IMAD.IADD R131, R106, 0x1, R125 ;  /* 0x000000016a837824 */ /* 0x000fe200078e027d */
[----:B------:R-:W-:Y:S01]  /*23c20*/  IADD3 R125, PT, PT, R130, 0x1, RZ ;  /* 0x00000001827d7810 */ /* 0x000fe20007ffe0ff */
[----:B------:R-:W-:Y:S02]  /*23c30*/  @P2 IMAD.MOV R103, RZ, RZ, R126 ;  /* 0x000000ffff672224 */ /* 0x000fe400078e027e */
[----:B------:R-:W-:-:S02]  /*23c40*/  IMAD R126, R116, 0x10000, R131 ;  /* 0x00010000747e7824 */ /* 0x000fc400078e0283 */
[----:B------:R-:W-:Y:S02]  /*23c50*/  @P3 IMAD.MOV R125, RZ, RZ, R130 ;  /* 0x000000ffff7d3224 */ /* 0x000fe400078e0282 */
[----:B------:R-:W-:Y:S01]  /*23c60*/  IMAD.IADD R103, R132, 0x1, R103 ;  /* 0x0000000184677824 */ /* 0x000fe200078e0267 */
[----:B------:R-:W-:Y:S01]  /*23c70*/  ISETP.GE.U32.AND P2, PT, R126, R106, PT ;  /* 0x0000006a7e00720c */ /* 0x000fe20003f46070 */
[----:B------:R-:W-:Y:S02]  /*23c80*/  VIADD R134, R138, 0x1 ;  /* 0x000000018a867836 */ /* 0x000fe40000000000 */
[----:B------:R-:W-:Y:S01]  /*23c90*/  @P1 IMAD.MOV R134, RZ, RZ, R138 ;  /* 0x000000ffff861224 */ /* 0x000fe200078e028a */
[----:B------:R-:W-:Y:S01]  /*23ca0*/  ISETP.GE.U32.AND P1, PT, R103, R132, PT ;  /* 0x000000846700720c */ /* 0x000fe20003f26070 */
[----:B------:R-:W-:Y:S02]  /*23cb0*/  IMAD.IADD R125, R126, 0x1, R125 ;  /* 0x000000017e7d7824 */ /* 0x000fe400078e027d */
[----:B------:R-:W-:-:S02]  /*23cc0*/  IMAD R111, R83, R128, R111 ;  /* 0x00000080536f7224 */ /* 0x000fc400078e026f */
[C---:B------:R-:W-:Y:S01]  /*23cd0*/  IMAD R130, R82.reuse, R129, RZ ;  /* 0x0000008152827224 */ /* 0x040fe200078e02ff */
[----:B------:R-:W-:Y:S01]  /*23ce0*/  ISETP.GE.U32.AND P3, PT, R125, R126, PT ;  /* 0x0000007e7d00720c */ /* 0x000fe20003f66070 */
[----:B------:R-:W-:Y:S01]  /*23cf0*/  IMAD R106, R82, R128, RZ ;  /* 0x00000080526a7224 */ /* 0x000fe200078e02ff */
[----:B------:R-:W-:Y:S01]  /*23d00*/  LEA.HI R111, R116, R111, RZ, 0x10 ;  /* 0x0000006f746f7211 */ /* 0x000fe200078f80ff */
[----:B------:R-:W-:Y:S01]  /*23d10*/  @P0 IMAD.MOV R135, RZ, RZ, R139 ;  /* 0x000000ffff870224 */ /* 0x000fe200078e028b */
[----:B------:R-:W-:Y:S01]  /*23d20*/  LOP3.LUT R116, R130, 0xffff, RZ, 0xc0, !PT ;  /* 0x0000ffff82747812 */ /* 0x000fe200078ec0ff */
[----:B------:R-:W-:Y:S01]  /*23d30*/  IMAD R126, R17, R129, R106 ;  /* 0x00000081117e7224 */ /* 0x000fe200078e026a */
[----:B------:R-:W-:Y:S01]  /*23d40*/  SHF.R.U32.HI R130, RZ, 0x10, R130 ;  /* 0x00000010ff827819 */ /* 0x000fe20000011682 */
[----:B------:R-:W-:Y:S02]  /*23d50*/  VIADD R132, R111, 0x1 ;  /* 0x000000016f847836 */ /* 0x000fe40000000000 */
[----:B------:R-:W-:-:S02]  /*23d60*/  IMAD.IADD R131, R103, 0x1, R116 ;  /* 0x0000000167837824 */ /* 0x000fc400078e0274 */
[C---:B------:R-:W-:Y:S01]  /*23d70*/  VIADD R106, R133.reuse, 0x1 ;  /* 0x00000001856a7836 */ /* 0x040fe20000000000 */
[----:B------:R-:W-:Y:S01]  /*23d80*/  @P1 IADD3 R106, PT, PT, R133, RZ, RZ ;  /* 0x000000ff856a1210 */ /* 0x000fe20007ffe0ff */
[----:B------:R-:W-:Y:S02]  /*23d90*/  @P2 IMAD.MOV R132, RZ, RZ, R111 ;  /* 0x000000ffff842224 */ /* 0x000fe400078e026f */
[----:B------:R-:W-:Y:S02]  /*23da0*/  IMAD R131, R126, 0x10000, R131 ;  /* 0x000100007e837824 */ /* 0x000fe400078e0283 */
[----:B------:R-:W-:Y:S02]  /*23db0*/  VIADD R116, R132, 0x1 ;  /* 0x0000000184747836 */ /* 0x000fe40000000000 */
[----:B------:R-:W-:Y:S01]  /*23dc0*/  IMAD R111, R16, R129, RZ ;  /* 0x00000081106f7224 */ /* 0x000fe200078e02ff */
[----:B------:R-:W-:Y:S01]  /*23dd0*/  ISETP.GE.U32.AND P1, PT, R131, R103, PT ;  /* 0x000000678300720c */ /* 0x000fe20003f26070 */
[----:B------:R-:W-:-:S02]  /*23de0*/  @P3 IMAD.MOV R116, RZ, RZ, R132 ;  /* 0x000000ffff743224 */ /* 0x000fc400078e0284 */
[----:B------:R-:W-:Y:S01]  /*23df0*/  IMAD.IADD R106, R137, 0x1, R106 ;  /* 0x00000001896a7824 */ /* 0x000fe200078e026a */
[----:B------:R-:W-:Y:S01]  /*23e00*/  LOP3.LUT R133, R111, 0xffff, RZ, 0xc0, !PT ;  /* 0x0000ffff6f857812 */ /* 0x000fe200078ec0ff */
[-C--:B------:R-:W-:Y:S01]  /*23e10*/  IMAD R103, R17, R128.reuse, R130 ;  /* 0x0000008011677224 */ /* 0x080fe200078e0282 */
[----:B------:R-:W-:Y:S01]  /*23e20*/  SHF.R.U32.HI R111, RZ, 0x10, R111 ;  /* 0x00000010ff6f7819 */ /* 0x000fe2000001166f */
[----:B------:R-:W-:Y:S01]  /*23e30*/  IMAD.IADD R116, R131, 0x1, R116 ;  /* 0x0000000183747824 */ /* 0x000fe200078e0274 */
[----:B------:R-:W-:Y:S01]  /*23e40*/  ISETP.GE.U32.AND P0, PT, R106, R137, PT ;  /* 0x000000896a00720c */ /* 0x000fe20003f06070 */
        /* <DEDUP_REMOVED lines=16> */
[----:B------:R-:W-:Y:S01]  /*23f50*/  IMAD R106, R14, R128, RZ ;  /* 0x000000800e6a7224 */ /* 0x000fe200078e02ff */
[----:B------:R-:W-:Y:S01]  /*23f60*/  LEA.HI R131, R130, R131, RZ, 0x10 ;  /* 0x0000008382837211 */ /* 0x000fe200078f80ff */
[----:B------:R-:W-:Y:S01]  /*23f70*/  IMAD.IADD R103, R136, 0x1, R103 ;  /* 0x0000000188677824 */ /* 0x000fe200078e0267 */
[----:B------:R-:W-:Y:S01]  /*23f80*/  SHF.R.U32.HI R126, RZ, 0x10, R126 ;  /* 0x00000010ff7e7819 */ /* 0x000fe2000001167e */
[----:B------:R-:W-:-:S02]  /*23f90*/  IMAD R134, R13, R129, R106 ;  /* 0x000000810d867224 */ /* 0x000fc400078e026a */
[C---:B------:R-:W-:Y:S01]  /*23fa0*/  IMAD.IADD R133, R103.reuse, 0x1, R138 ;  /* 0x0000000167857824 */ /* 0x040fe200078e028a */
[----:B------:R-:W-:Y:S01]  /*23fb0*/  ISETP.GE.U32.AND P0, PT, R103, R136, PT ;  /* 0x000000886700720c */ /* 0x000fe20003f06070 */
[----:B------:R-:W-:Y:S02]  /*23fc0*/  IMAD.IADD R111, R132, 0x1, R111 ;  /* 0x00000001846f7824 */ /* 0x000fe400078e026f */
[----:B------:R-:W-:Y:S02]  /*23fd0*/  VIADD R136, R131, 0x1 ;  /* 0x0000000183887836 */ /* 0x000fe40000000000 */
[----:B------:R-:W-:Y:S02]  /*23fe0*/  IMAD R137, R134, 0x10000, R133 ;  /* 0x0001000086897824 */ /* 0x000fe400078e0285 */
[C---:B------:R-:W-:Y:S02]  /*23ff0*/  IMAD R106, R118.reuse, R123, RZ ;  /* 0x0000007b766a7224 */ /* 0x040fe400078e02ff */
        /* <DEDUP_REMOVED lines=11> */
[C---:B------:R-:W-:Y:S01]  /*240b0*/  VIADD R103, R135.reuse, 0x1 ;  /* 0x0000000187677836 */ /* 0x040fe20000000000 */
[----:B------:R-:W-:Y:S01]  /*240c0*/  @P0 IADD3 R103, PT, PT, R135, RZ, RZ ;  /* 0x000000ff87670210 */ /* 0x000fe20007ffe0ff */
[----:B------:R-:W-:Y:S02]  /*240d0*/  IMAD R133, R120, R124, R133 ;  /* 0x0000007c78857224 */ /* 0x000fe400078e0285 */
[C---:B------:R-:W-:Y:S02]  /*240e0*/  IMAD R131, R106.reuse, 0x10000, R131 ;  /* 0x000100006a837824 */ /* 0x040fe400078e0283 */
[----:B------:R-:W-:Y:S01]  /*240f0*/  @P1 IMAD.MOV R130, RZ, RZ, R136 ;  /* 0x000000ffff821224 */ /* 0x000fe200078e0288 */
[----:B------:R-:W-:Y:S01]  /*24100*/  LEA.HI R133, R106, R133, RZ, 0x10 ;  /* 0x000000856a857211 */ /* 0x000fe200078f80ff */
[C---:B------:R-:W-:Y:S01]  /*24110*/  IMAD.IADD R126, R131.reuse, 0x1, R103 ;  /* 0x00000001837e7824 */ /* 0x040fe200078e0267 */
[----:B------:R-:W-:Y:S01]  /*24120*/  ISETP.GE.U32.AND P0, PT, R131, R100, PT ;  /* 0x000000648300720c */ /* 0x000fe20003f06070 */
[----:B------:R-:W-:-:S02]  /*24130*/  IMAD.IADD R106, R137, 0x1, R130 ;  /* 0x00000001896a7824 */ /* 0x000fc400078e0282 */
        /* <DEDUP_REMOVED lines=31> */
[----:B------:R-:W-:-:S02]  /*24330*/  IMAD R133, R91, R128, RZ ;  /* 0x000000805b857224 */ /* 0x000fc400078e02ff */
[----:B------:R-:W-:Y:S02]  /*24340*/  IMAD.IADD R126, R131, 0x1, R100 ;  /* 0x00000001837e7824 */ /* 0x000fe400078e0264 */
[C---:B------:R-:W-:Y:S01]  /*24350*/  VIADD R136, R135.reuse, 0x1 ;  /* 0x0000000187887836 */ /* 0x040fe20000000000 */
[----:B------:R-:W-:Y:S01]  /*24360*/  @P0 IADD3 R136, PT, PT, R135, RZ, RZ ;  /* 0x000000ff87880210 */ /* 0x000fe20007ffe0ff */
[----:B------:R-:W-:Y:S01]  /*24370*/  IMAD R133, R90, R129, R133 ;  /* 0x000000815a857224 */ /* 0x000fe200078e0285 */
[----:B------:R-:W-:Y:S01]  /*24380*/  ISETP.GE.U32.AND P0, PT, R131, R98, PT ;  /* 0x000000628300720c */ /* 0x000fe20003f06070 */
[----:B------:R-:W-:Y:S01]  /*24390*/  IMAD.IADD R134, R126, 0x1, R137 ;  /* 0x000000017e867824 */ /* 0x000fe200078e0289 */
[----:B------:R-:W-:Y:S01]  /*243a0*/  SHF.R.U32.HI R129, RZ, 0x10, R132 ;  /* 0x00000010ff817819 */ /* 0x000fe20000011684 */
[----:B------:R-:W-:Y:S02]  /*243b0*/  VIADD R100, R136, 0x1 ;  /* 0x0000000188647836 */ /* 0x000fe40000000000 */
[----:B------:R-:W-:-:S02]  /*243c0*/  IMAD R135, R133, 0x10000, R134 ;  /* 0x0001000085877824 */ /* 0x000fc400078e0286 */
[----:B------:R-:W-:Y:S02]  /*243d0*/  IMAD R123, R121, R124, R123 ;  /* 0x0000007c797b7224 */ /* 0x000fe400078e027b */
        /* <DEDUP_REMOVED lines=20> */
.L_x_197:
        /* <DEDUP_REMOVED lines=38> */
.L_x_202:
[----:B------:R-:W-:Y:S05]  /*24780*/  BSYNC.RELIABLE B3 ;  /* 0x0000000000037941 */ /* 0x000fea0003800100 */
.L_x_201:
        /* <DEDUP_REMOVED lines=41> */
.L_x_200:
[----:B------:R-:W-:Y:S05]  /*24a20*/  BSYNC.RECONVERGENT B2 ;  /* 0x0000000000027941 */ /* 0x000fea0003800200 */
.L_x_199:
[----:B------:R-:W-:Y:S01]  /*24a30*/  LOP3.LUT R112, R100, 0xffff, RZ, 0xc0, !PT ;  /* 0x0000ffff64707812 */ /* 0x000fe200078ec0ff */
[----:B------:R-:W-:Y:S01]  /*24a40*/  BSSY.RECONVERGENT B2, `(.L_x_203) ;  /* 0x000011a000027945 */ /* 0x000fe20003800200 */
[----:B------:R-:W-:Y:S02]  /*24a50*/  SHF.R.U32.HI R113, RZ, 0x10, R100 ;  /* 0x00000010ff717819 */ /* 0x000fe40000011664 */
[----:B------:R-:W-:Y:S02]  /*24a60*/  CS2R R118, SRZ ;  /* 0x0000000000767805 */ /* 0x000fe4000001ff00 */
[----:B------:R-:W-:Y:S01]  /*24a70*/  LOP3.LUT R102, R127, 0xffff, RZ, 0xc0, !PT ;  /* 0x0000ffff7f667812 */ /* 0x000fe200078ec0ff */
[----:B------:R-:W-:Y:S01]  /*24a80*/  IMAD.MOV.U32 R114, RZ, RZ, R27 ;  /* 0x000000ffff727224 */ /* 0x000fe200078e001b */
[----:B------:R-:W-:Y:S02]  /*24a90*/  SHF.R.U32.HI R104, RZ, 0x10, R127 ;  /* 0x00000010ff687819 */ /* 0x000fe4000001167f */
[----:B------:R-:W-:-:S02]  /*24aa0*/  CS2R R120, SRZ ;  /* 0x0000000000787805 */ /* 0x000fc4000001ff00 */
[----:B------:R-:W-:Y:S02]  /*24ab0*/  LOP3.LUT R105, R125, 0xffff, RZ, 0xc0, !PT ;  /* 0x0000ffff7d697812 */ /* 0x000fe400078ec0ff */
[----:B------:R-:W-:Y:S02]  /*24ac0*/  CS2R R122, SRZ ;  /* 0x00000000007a7805 */ /* 0x000fe4000001ff00 */
[----:B------:R-:W-:Y:S01]  /*24ad0*/  LOP3.LUT R107, R116, 0xffff, RZ, 0xc0, !PT ;  /* 0x0000ffff746b7812 */ /* 0x000fe200078ec0ff */
[----:B------:R-:W-:Y:S01]  /*24ae0*/  IMAD.MOV.U32 R124, RZ, RZ, RZ ;  /* 0x000000ffff7c7224 */ /* 0x000fe200078e00ff */
[----:B------:R-:W-:Y:S01]  /*24af0*/  LOP3.LUT R108, R111, 0xffff, RZ, 0xc0, !PT ;  /* 0x0000ffff6f6c7812 */ /* 0x000fe200078ec0ff */
[----:B------:R-:W-:Y:S01]  /*24b00*/  IMAD.MOV.U32 R127, RZ, RZ, RZ ;  /* 0x000000ffff7f7224 */ /* 0x000fe200078e00ff */
[----:B------:R-:W-:Y:S02]  /*24b10*/  LOP3.LUT R109, R106, 0xffff, RZ, 0xc0, !PT ;  /* 0x0000ffff6a6d7812 */ /* 0x000fe400078ec0ff */
[----:B------:R-:W-:-:S02]  /*24b20*/  LOP3.LUT R110, R103, 0xffff, RZ, 0xc0, !PT ;  /* 0x0000ffff676e7812 */ /* 0x000fc400078ec0ff */
[----:B------:R-:W-:Y:S02]  /*24b30*/  LOP3.LUT R100, R98, 0xffff, RZ, 0xc0, !PT ;  /* 0x0000ffff62647812 */ /* 0x000fe400078ec0ff */
[----:B------:R-:W-:Y:S02]  /*24b40*/  SHF.R.U32.HI R125, RZ, 0x10, R125 ;  /* 0x00000010ff7d7819 */ /* 0x000fe4000001167d */
[----:B------:R-:W-:Y:S02]  /*24b50*/  SHF.R.U32.HI R116, RZ, 0x10, R116 ;  /* 0x00000010ff747819 */ /* 0x000fe40000011674 */
[----:B------:R-:W-:Y:S02]  /*24b60*/  SHF.R.U32.HI R111, RZ, 0x10, R111 ;  /* 0x00000010ff6f7819 */ /* 0x000fe4000001166f */
[----:B------:R-:W-:Y:S02]  /*24b70*/  SHF.R.U32.HI R106, RZ, 0x10, R106 ;  /* 0x00000010ff6a7819 */ /* 0x000fe4000001166a */
[----:B------:R-:W-:-:S02]  /*24b80*/  SHF.R.U32.HI R103, RZ, 0x10, R103 ;  /* 0x00000010ff677819 */ /* 0x000fc40000011667 */
[----:B------:R-:W-:Y:S02]  /*24b90*/  SHF.R.U32.HI R98, RZ, 0x10, R98 ;  /* 0x00000010ff627819 */ /* 0x000fe40000011662 */
[----:B------:R-:W-:-:S07]  /*24ba0*/  MOV R140, RZ ;  /* 0x000000ff008c7202 */ /* 0x000fce0000000f00 */
.L_x_204:
[----:B------:R1:W2:Y:S01]  /*24bb0*/  LDL R117, [R114] ;  /* 0x0000000072757983 */ /* 0x0002a20000100800 */
[----:B------:R-:W-:Y:S02]  /*24bc0*/  VIADD R140, R140, 0x1 ;  /* 0x000000018c8c7836 */ /* 0x000fe40000000000 */
[----:B-1----:R-:W-:Y:S01]  /*24bd0*/  VIADD R114, R114, 0x4 ;  /* 0x0000000472727836 */ /* 0x002fe20000000000 */
        /* <DEDUP_REMOVED lines=13> */
[----:B------:R-:W-:Y:S02]  /*24cb0*/  IMAD R130, R105, R115, RZ ;  /* 0x0000007369827224 */ /* 0x000fe400078e02ff */
[C---:B------:R-:W-:Y:S01]  /*24cc0*/  IMAD R126, R128.reuse, 0x10000, R129 ;  /* 0x00010000807e7824 */ /* 0x040fe200078e0281 */
[----:B------:R-:W-:Y:S01]  /*24cd0*/  LEA.HI R128, R128, R131, RZ, 0x10 ;  /* 0x0000008380807211 */ /* 0x000fe200078f80ff */
[C---:B------:R-:W-:Y:S01]  /*24ce0*/  IMAD R129, R107.reuse, R115, RZ ;  /* 0x000000736b817224 */ /* 0x040fe200078e02ff */
[----:B------:R-:W-:Y:S01]  /*24cf0*/  LOP3.LUT R134, R130, 0xffff, RZ, 0xc0, !PT ;  /* 0x0000ffff82867812 */ /* 0x000fe200078ec0ff */
[----:B------:R-:W-:Y:S01]  /*24d00*/  IMAD R131, R107, R117, RZ ;  /* 0x000000756b837224 */ /* 0x000fe200078e02ff */
[----:B------:R-:W-:Y:S01]  /*24d10*/  SHF.R.U32.HI R130, RZ, 0x10, R130 ;  /* 0x00000010ff827819 */ /* 0x000fe20000011682 */
[-C--:B------:R-:W-:Y:S01]  /*24d20*/  IMAD R132, R125, R115.reuse, R132 ;  /* 0x000000737d847224 */ /* 0x080fe200078e0284 */
[----:B------:R-:W-:Y:S01]  /*24d30*/  LOP3.LUT R137, R129, 0xffff, RZ, 0xc0, !PT ;  /* 0x0000ffff81897812 */ /* 0x000fe200078ec0ff */
[----:B------:R-:W-:Y:S01]  /*24d40*/  IMAD R135, R116, R115, R131 ;  /* 0x0000007374877224 */ /* 0x000fe200078e0283 */
[----:B------:R-:W-:Y:S01]  /*24d50*/  SHF.R.U32.HI R136, RZ, 0x10, R129 ;  /* 0x00000010ff887819 */ /* 0x000fe20000011681 */
[----:B------:R-:W-:Y:S01]  /*24d60*/  IMAD.IADD R129, R134, 0x1, R127 ;  /* 0x0000000186817824 */ /* 0x000fe200078e027f */
[----:B------:R-:W-:Y:S01]  /*24d70*/  ISETP.GE.U32.AND P0, PT, R126, R119, PT ;  /* 0x000000777e00720c */ /* 0x000fe20003f06070 */
[----:B------:R-:W-:-:S02]  /*24d80*/  IMAD.IADD R134, R137, 0x1, R124 ;  /* 0x0000000189867824 */ /* 0x000fc400078e027c */
[-C--:B------:R-:W-:Y:S02]  /*24d90*/  IMAD R138, R108, R117.reuse, RZ ;  /* 0x000000756c8a7224 */ /* 0x080fe400078e02ff */
[-C--:B------:R-:W-:Y:S01]  /*24da0*/  IMAD R136, R116, R117.reuse, R136 ;  /* 0x0000007574887224 */ /* 0x080fe200078e0288 */
[----:B------:R-:W-:Y:S01]  /*24db0*/  LEA R131, R135, R134, 0x10 ;  /* 0x0000008687837211 */ /* 0x000fe200078e80ff */
[----:B------:R-:W-:Y:S02]  /*24dc0*/  IMAD R133, R125, R117, R130 ;  /* 0x000000757d857224 */ /* 0x000fe400078e0282 */
[C---:B------:R-:W-:Y:S01]  /*24dd0*/  IMAD R130, R132.reuse, 0x10000, R129 ;  /* 0x0001000084827824 */ /* 0x040fe200078e0281 */
[----:B------:R-:W-:Y:S01]  /*24de0*/  LEA.HI R134, R135, R136, RZ, 0x10 ;  /* 0x0000008887867211 */ /* 0x000fe200078f80ff */
[----:B------:R-:W-:Y:S01]  /*24df0*/  IMAD R138, R111, R115, R138 ;  /* 0x000000736f8a7224 */ /* 0x000fe200078e028a */
[----:B------:R-:W-:Y:S01]  /*24e00*/  LEA.HI R133, R132, R133, RZ, 0x10 ;  /* 0x0000008584857211 */ /* 0x000fe200078f80ff */
[----:B------:R-:W-:Y:S01]  /*24e10*/  IMAD.IADD R137, R142, 0x1, R121 ;  /* 0x000000018e897824 */ /* 0x000fe200078e0279 */
[----:B------:R-:W-:Y:S01]  /*24e20*/  ISETP.GE.U32.AND P6, PT, R130, R127, PT ;  /* 0x0000007f8200720c */ /* 0x000fe20003fc6070 */
[-C--:B------:R-:W-:Y:S01]  /*24e30*/  IMAD R129, R109, R115.reuse, RZ ;  /* 0x000000736d817224 */ /* 0x080fe200078e02ff */
[----:B------:R-:W-:Y:S01]  /*24e40*/  ISETP.GE.U32.AND P5, PT, R131, R124, PT ;  /* 0x0000007c8300720c */ /* 0x000fe20003fa6070 */
[----:B------:R-:W-:-:S02]  /*24e50*/  IMAD R136, R110, R115, RZ ;  /* 0x000000736e887224 */ /* 0x000fc400078e02ff */
[----:B------:R-:W-:Y:S01]  /*24e60*/  IMAD R132, R138, 0x10000, R137 ;  /* 0x000100008a847824 */ /* 0x000fe200078e0289 */
[----:B------:R-:W-:Y:S01]  /*24e70*/  LOP3.LUT R137, R129, 0xffff, RZ, 0xc0, !PT ;  /* 0x0000ffff81897812 */ /* 0x000fe200078ec0ff */
[-C--:B------:R-:W-:Y:S01]  /*24e80*/  IMAD R139, R111, R117.reuse, R144 ;  /* 0x000000756f8b7224 */ /* 0x080fe200078e0290 */
[----:B------:R-:W-:Y:S01]  /*24e90*/  SHF.R.U32.HI R129, RZ, 0x10, R129 ;  /* 0x00000010ff817819 */ /* 0x000fe20000011681 */
[-C--:B------:R-:W-:Y:S01]  /*24ea0*/  IMAD R119, R109, R117.reuse, RZ ;  /* 0x000000756d777224 */ /* 0x080fe200078e02ff */
[----:B------:R-:W-:Y:S01]  /*24eb0*/  LOP3.LUT R144, R136, 0xffff, RZ, 0xc0, !PT ;  /* 0x0000ffff88907812 */ /* 0x000fe200078ec0ff */
[----:B------:R-:W-:Y:S01]  /*24ec0*/  IMAD R142, R110, R117, RZ ;  /* 0x000000756e8e7224 */ /* 0x000fe200078e02ff */
[----:B------:R-:W-:Y:S01]  /*24ed0*/  LEA.HI R135, R138, R139, RZ, 0x10 ;  /* 0x0000008b8a877211 */ /* 0x000fe200078f80ff */
[----:B------:R-:W-:Y:S01]  /*24ee0*/  IMAD R119, R106, R115, R119 ;  /* 0x000000736a777224 */ /* 0x000fe200078e0277 */
[----:B------:R-:W-:Y:S01]  /*24ef0*/  SHF.R.U32.HI R146, RZ, 0x10, R136 ;  /* 0x00000010ff927819 */ /* 0x000fe20000011688 */
[----:B------:R-:W-:Y:S01]  /*24f00*/  IMAD.IADD R136, R137, 0x1, R122 ;  /* 0x0000000189887824 */ /* 0x000fe200078e027a */
[----:B------:R-:W-:Y:S01]  /*24f10*/  ISETP.GE.U32.AND P2, PT, R132, R121, PT ;  /* 0x000000798400720c */ /* 0x000fe20003f46070 */
[----:B------:R-:W-:-:S02]  /*24f20*/  IMAD R138, R106, R117, R129 ;  /* 0x000000756a8a7224 */ /* 0x000fc400078e0281 */
[----:B------:R-:W-:Y:S02]  /*24f30*/  IMAD R142, R103, R115, R142 ;  /* 0x00000073678e7224 */ /* 0x000fe400078e028e */
[----:B------:R-:W-:Y:S01]  /*24f40*/  IMAD.IADD R129, R144, 0x1, R123 ;  /* 0x0000000190817824 */ /* 0x000fe200078e027b */
[C---:B------:R-:W-:Y:S01]  /*24f50*/  LEA.HI R138, R119.reuse, R138, RZ, 0x10 ;  /* 0x0000008a778a7211 */ /* 0x040fe200078f80ff */
[----:B------:R-:W-:Y:S02]  /*24f60*/  IMAD R141, R126, R89, RZ ;  /* 0x000000597e8d7224 */ /* 0x000fe400078e02ff */
[----:B------:R-:W-:Y:S02]  /*24f70*/  IMAD R137, R119, 0x10000, R136 ;  /* 0x0001000077897824 */ /* 0x000fe400078e0288 */
[----:B------:R-:W-:Y:S01]  /*24f80*/  IMAD R136, R142, 0x10000, R129 ;  /* 0x000100008e887824 */ /* 0x000fe200078e0281 */
[----:B------:R-:W-:Y:S01]  /*24f90*/  LOP3.LUT R129, R141, 0xffff, RZ, 0xc0, !PT ;  /* 0x0000ffff8d817812 */ /* 0x000fe200078ec0ff */
[C---:B------:R-:W-:Y:S01]  /*24fa0*/  VIADD R119, R128.reuse, 0x1 ;  /* 0x0000000180777836 */ /* 0x040fe20000000000 */
[----:B------:R-:W-:Y:S01]  /*24fb0*/  @P0 IADD3 R119, PT, PT, R128, RZ, RZ ;  /* 0x000000ff80770210 */ /* 0x000fe20007ffe0ff */
[----:B------:R-:W-:Y:S01]  /*24fc0*/  IMAD R139, R103, R117, R146 ;  /* 0x00000075678b7224 */ /* 0x000fe200078e0292 */
[----:B------:R-:W-:Y:S01]  /*24fd0*/  SHF.R.U32.HI R128, RZ, 0x10, R141 ;  /* 0x00000010ff807819 */ /* 0x000fe2000001168d */
[----:B------:R-:W-:Y:S01]  /*24fe0*/  IMAD R121, R88, R129, RZ ;  /* 0x0000008158797224 */ /* 0x000fe200078e02ff */
[----:B------:R-:W-:Y:S01]  /*24ff0*/  ISETP.GE.U32.AND P0, PT, R136, R123, PT ;  /* 0x0000007b8800720c */ /* 0x000fe20003f06070 */
[----:B------:R-:W-:Y:S01]  /*25000*/  IMAD.IADD R119, R130, 0x1, R119 ;  /* 0x0000000182777824 */ /* 0x000fe200078e0277 */
[----:B------:R-:W-:Y:S01]  /*25010*/  ISETP.GE.U32.AND P1, PT, R137, R122, PT ;  /* 0x0000007a8900720c */ /* 0x000fe20003f26070 */
[----:B------:R-:W-:Y:S01]  /*25020*/  IMAD R122, R88, R128, RZ ;  /* 0x00000080587a7224 */ /* 0x000fe200078e02ff */
[----:B------:R-:W-:Y:S01]  /*25030*/  LOP3.LUT R123, R121, 0xffff, RZ, 0xc0, !PT ;  /* 0x0000ffff797b7812 */ /* 0x000fe200078ec0ff */
[----:B------:R-:W-:Y:S01]  /*25040*/  IMAD R124, R87, R129, RZ ;  /* 0x00000081577c7224 */ /* 0x000fe200078e02ff */
[----:B------:R-:W-:Y:S01]  /*25050*/  LEA.HI R139, R142, R139, RZ, 0x10 ;  /* 0x0000008b8e8b7211 */ /* 0x000fe200078f80ff */
[-C--:B------:R-:W-:Y:S01]  /*25060*/  IMAD R122, R86, R129.reuse, R122 ;  /* 0x00000081567a7224 */ /* 0x080fe200078e027a */
[----:B------:R-:W-:Y:S01]  /*25070*/  ISETP.GE.U32.AND P4, PT, R119, R130, PT ;  /* 0x000000827700720c */ /* 0x000fe20003f86070 */
[----:B------:R-:W-:Y:S01]  /*25080*/  IMAD.IADD R123, R126, 0x1, R123 ;  /* 0x000000017e7b7824 */ /* 0x000fe200078e027b */
[----:B------:R-:W-:Y:S01]  /*25090*/  LOP3.LUT R142, R124, 0xffff, RZ, 0xc0, !PT ;  /* 0x0000ffff7c8e7812 */ /* 0x000fe200078ec0ff */
[----:B------:R-:W-:Y:S01]  /*250a0*/  IMAD R130, R87, R128, RZ ;  /* 0x0000008057827224 */ /* 0x000fe200078e02ff */
[----:B------:R-:W-:Y:S01]  /*250b0*/  SHF.R.U32.HI R121, RZ, 0x10, R121 ;  /* 0x00000010ff797819 */ /* 0x000fe20000011679 */
[----:B------:R-:W-:Y:S01]  /*250c0*/  IMAD R123, R122, 0x10000, R123 ;  /* 0x000100007a7b7824 */ /* 0x000fe200078e027b */
[----:B------:R-:W-:Y:S01]  /*250d0*/  SHF.R.U32.HI R124, RZ, 0x10, R124 ;  /* 0x00000010ff7c7819 */ /* 0x000fe2000001167c */
[----:B------:R-:W-:-:S02]  /*250e0*/  IMAD R130, R85, R129, R130 ;  /* 0x0000008155827224 */ /* 0x000fc400078e0282 */
[----:B------:R-:W-:Y:S01]  /*250f0*/  IMAD.IADD R127, R119, 0x1, R142 ;  /* 0x00000001777f7824 */ /* 0x000fe200078e028e */
[----:B------:R-:W-:Y:S01]  /*25100*/  ISETP.GE.U32.AND P3, PT, R123, R126, PT ;  /* 0x0000007e7b00720c */ /* 0x000fe20003f66070 */
[-C--:B------:R-:W-:Y:S02]  /*25110*/  IMAD R121, R86, R128.reuse, R121 ;  /* 0x0000008056797224 */ /* 0x080fe400078e0279 */
[C---:B------:R-:W-:Y:S01]  /*25120*/  VIADD R141, R133.reuse, 0x1 ;  /* 0x00000001858d7836 */ /* 0x040fe20000000000 */
[----:B------:R-:W-:Y:S01]  /*25130*/  @P6 IADD3 R141, PT, PT, R133, RZ, RZ ;  /* 0x000000ff858d6210 */ /* 0x000fe20007ffe0ff */
[----:B------:R-:W-:Y:S01]  /*25140*/  IMAD R126, R130, 0x10000, R127 ;  /* 0x00010000827e7824 */ /* 0x000fe200078e027f */
[----:B------:R-:W-:Y:S01]  /*25150*/  LEA.HI R121, R122, R121, RZ, 0x10 ;  /* 0x000000797a797211 */ /* 0x000fe200078f80ff */
[----:B------:R-:W-:Y:S02]  /*25160*/  IMAD R123, R85, R128, R124 ;  /* 0x00000080557b7224 */ /* 0x000fe400078e027c */
[----:B------:R-:W-:Y:S01]  /*25170*/  VIADD R122, R141, 0x1 ;  /* 0x000000018d7a7836 */ /* 0x000fe20000000000 */
[----:B------:R-:W-:Y:S01]  /*25180*/  ISETP.GE.U32.AND P6, PT, R126, R119, PT ;  /* 0x000000777e00720c */ /* 0x000fe20003fc6070 */
[----:B------:R-:W-:Y:S01]  /*25190*/  @P4 IMAD.MOV R122, RZ, RZ, R141 ;  /* 0x000000ffff7a4224 */ /* 0x000fe200078e028d */
[----:B------:R-:W-:Y:S01]  /*251a0*/  LEA.HI R123, R130, R123, RZ, 0x10 ;  /* 0x0000007b827b7211 */ /* 0x000fe200078f80ff */
[C---:B------:R-:W-:Y:S01]  /*251b0*/  VIADD R119, R121.reuse, 0x1 ;  /* 0x0000000179777836 */ /* 0x040fe20000000000 */
[----:B------:R-:W-:Y:S01]  /*251c0*/  @P3 IADD3 R119, PT, PT, R121, RZ, RZ ;  /* 0x000000ff79773210 */ /* 0x000fe20007ffe0ff */
[----:B------:R-:W-:-:S02]  /*251d0*/  IMAD.IADD R122, R131, 0x1, R122 ;  /* 0x00000001837a7824 */ /* 0x000fc400078e027a */
[----:B------:R-:W-:Y:S02]  /*251e0*/  VIADD R141, R135, 0x1 ;  /* 0x00000001878d7836 */ /* 0x000fe40000000000 */
[----:B------:R-:W-:Y:S01]  /*251f0*/  @P2 IMAD.MOV R141, RZ, RZ, R135 ;  /* 0x000000ffff8d2224 */ /* 0x000fe200078e0287 */
[----:B------:R-:W-:Y:S01]  /*25200*/  ISETP.GE.U32.AND P2, PT, R122, R131, PT ;  /* 0x000000837a00720c */ /* 0x000fe20003f46070 */
[----:B------:R-:W-:Y:S02]  /*25210*/  IMAD.IADD R119, R126, 0x1, R119 ;  /* 0x000000017e777824 */ /* 0x000fe400078e0277 */
[----:B------:R-:W-:Y:S02]  /*25220*/  IMAD R124, R84, R129, RZ ;  /* 0x00000081547c7224 */ /* 0x000fe400078e02ff */
[----:B------:R-:W-:Y:S01]  /*25230*/  VIADD R135, R123, 0x1 ;  /* 0x000000017b877836 */ /* 0x000fe20000000000 */
[----:B------:R-:W-:Y:S01]  /*25240*/  ISETP.GE.U32.AND P3, PT, R119, R126, PT ;  /* 0x0000007e7700720c */ /* 0x000fe20003f66070 */
[----:B------:R-:W-:-:S02]  /*25250*/  VIADD R133, R134, 0x1 ;  /* 0x0000000186857836 */ /* 0x000fc40000000000 */
[----:B------:R-:W-:Y:S01]  /*25260*/  @P6 IMAD.MOV R135, RZ, RZ, R123 ;  /* 0x000000ffff876224 */ /* 0x000fe200078e027b */
[----:B------:R-:W-:Y:S01]  /*25270*/  LOP3.LUT R123, R124, 0xffff, RZ, 0xc0, !PT ;  /* 0x0000ffff7c7b7812 */ /* 0x000fe200078ec0ff */
[----:B------:R-:W-:Y:S01]  /*25280*/  @P5 IMAD.MOV R133, RZ, RZ, R134 ;  /* 0x000000ffff855224 */ /* 0x000fe200078e0286 */
[----:B------:R-:W-:Y:S01]  /*25290*/  SHF.R.U32.HI R124, RZ, 0x10, R124 ;  /* 0x00000010ff7c7819 */ /* 0x000fe2000001167c */
[----:B------:R-:W-:Y:S02]  /*252a0*/  IMAD R126, R84, R128, RZ ;  /* 0x00000080547e7224 */ /* 0x000fe400078e02ff */
[----:B------:R-:W-:Y:S01]  /*252b0*/  IMAD.IADD R123, R122, 0x1, R123 ;  /* 0x000000017a7b7824 */ /* 0x000fe200078e027b */
[----:B------:R-:W-:Y:S01]  /*252c0*/  IADD3 R121, PT, PT, R133, 0x1, RZ ;  /* 0x0000000185797810 */ /* 0x000fe20007ffe0ff */
[----:B------:R-:W-:Y:S02]  /*252d0*/  IMAD R126, R83, R129, R126 ;  /* 0x00000081537e7224 */ /* 0x000fe400078e027e */
[----:B------:R-:W-:-:S02]  /*252e0*/  @P2 IMAD.MOV R121, RZ, RZ, R133 ;  /* 0x000000ffff792224 */ /* 0x000fc400078e0285 */
[----:B------:R-:W-:Y:S02]  /*252f0*/  VIADD R127, R135, 0x1 ;  /* 0x00000001877f7836 */ /* 0x000fe40000000000 */
[----:B------:R-:W-:Y:S01]  /*25300*/  IMAD R130, R126, 0x10000, R123 ;  /* 0x000100007e827824 */ /* 0x000fe200078e027b */
[----:B------:R-:W-:Y:S01]  /*25310*/  IADD3 R121, PT, PT, R132, R121, RZ ;  /* 0x0000007984797210 */ /* 0x000fe20007ffe0ff */
[----:B------:R-:W-:Y:S02]  /*25320*/  @P3 IMAD.MOV R127, RZ, RZ, R135 ;  /* 0x000000ffff7f3224 */ /* 0x000fe400078e0287 */
[----:B------:R-:W-:Y:S01]  /*25330*/  VIADD R134, R138, 0x1 ;  /* 0x000000018a867836 */ /* 0x000fe20000000000 */
[C---:B------:R-:W-:Y:S01]  /*25340*/  ISETP.GE.U32.AND P2, PT, R130.reuse, R122, PT ;  /* 0x0000007a8200720c */ /* 0x040fe20003f46070 */
[----:B------:R-:W-:Y:S01]  /*25350*/  @P1 IMAD.MOV R134, RZ, RZ, R138 ;  /* 0x000000ffff861224 */ /* 0x000fe200078e028a */
[----:B------:R-:W-:Y:S01]  /*25360*/  ISETP.GE.U32.AND P1, PT, R121, R132, PT ;  /* 0x000000847900720c */ /* 0x000fe20003f26070 */
[----:B------:R-:W-:-:S02]  /*25370*/  IMAD.IADD R127, R130, 0x1, R127 ;  /* 0x00000001827f7824 */ /* 0x000fc400078e027f */
[----:B------:R-:W-:Y:S02]  /*25380*/  IMAD R123, R83, R128, R124 ;  /* 0x00000080537b7224 */ /* 0x000fe400078e027c */
[C---:B------:R-:W-:Y:S01]  /*25390*/  IMAD R131, R82.reuse, R129, RZ ;  /* 0x0000008152837224 */ /* 0x040fe200078e02ff */
[----:B------:R-:W-:Y:S01]  /*253a0*/  ISETP.GE.U32.AND P3, PT, R127, R130, PT ;  /* 0x000000827f00720c */ /* 0x000fe20003f66070 */
[----:B------:R-:W-:Y:S01]  /*253b0*/  IMAD R122, R82, R128, RZ ;  /* 0x00000080527a7224 */ /* 0x000fe200078e02ff */
[----:B------:R-:W-:Y:S01]  /*253c0*/  LEA.HI R123, R126, R123, RZ, 0x10 ;  /* 0x0000007b7e7b7211 */ /* 0x000fe200078f80ff */
[----:B------:R-:W-:Y:S01]  /*253d0*/  VIADD R132, R139, 0x1 ;  /* 0x000000018b847836 */ /* 0x000fe20000000000 */
[----:B------:R-:W-:Y:S01]  /*253e0*/  LOP3.LUT R124, R131, 0xffff, RZ, 0xc0, !PT ;  /* 0x0000ffff837c7812 */ /* 0x000fe200078ec0ff */
[----:B------:R-:W-:Y:S01]  /*253f0*/  IMAD R126, R17, R129, R122 ;  /* 0x00000081117e7224 */ /* 0x000fe200078e027a */
[----:B------:R-:W-:Y:S01]  /*25400*/  @P0 IADD3 R132, PT, PT, R139, RZ, RZ ;  /* 0x000000ff8b840210 */ /* 0x000fe20007ffe0ff */
[----:B------:R-:W-:Y:S01]  /*25410*/  VIADD R130, R123, 0x1 ;  /* 0x000000017b827836 */ /* 0x000fe20000000000 */
[----:B------:R-:W-:Y:S01]  /*25420*/  SHF.R.U32.HI R131, RZ, 0x10, R131 ;  /* 0x00000010ff837819 */ /* 0x000fe20000011683 */
[----:B------:R-:W-:-:S02]  /*25430*/  VIADD R122, R141, 0x1 ;  /* 0x000000018d7a7836 */ /* 0x000fc40000000000 */
[----:B------:R-:W-:Y:S02]  /*25440*/  @P2 IMAD.MOV R130, RZ, RZ, R123 ;  /* 0x000000ffff822224 */ /* 0x000fe400078e027b */
[----:B------:R-:W-:Y:S02]  /*25450*/  IMAD.IADD R133, R121, 0x1, R124 ;  /* 0x0000000179857824 */ /* 0x000fe400078e027c */
[----:B------:R-:W-:Y:S02]  /*25460*/  @P1 IMAD.MOV R122, RZ, RZ, R141 ;  /* 0x000000ffff7a1224 */ /* 0x000fe400078e028d */
[----:B------:R-:W-:Y:S02]  /*25470*/  VIADD R124, R130, 0x1 ;  /* 0x00000001827c7836 */ /* 0x000fe40000000000 */
[----:B------:R-:W-:Y:S02]  /*25480*/  IMAD R133, R126, 0x10000, R133 ;  /* 0x000100007e857824 */ /* 0x000fe400078e0285 */
[----:B------:R-:W-:-:S02]  /*25490*/  IMAD.IADD R122, R137, 0x1, R122 ;  /* 0x00000001897a7824 */ /* 0x000fc400078e027a */
[----:B------:R-:W-:Y:S01]  /*254a0*/  @P3 IMAD.MOV R124, RZ, RZ, R130 ;  /* 0x000000ffff7c3224 */ /* 0x000fe200078e0282 */
[C---:B------:R-:W-:Y:S01]  /*254b0*/  ISETP.GE.U32.AND P1, PT, R133.reuse, R121, PT ;  /* 0x000000798500720c */ /* 0x040fe20003f26070 */
[----:B------:R-:W-:Y:S01]  /*254c0*/  IMAD R123, R16, R129, RZ ;  /* 0x00000081107b7224 */ /* 0x000fe200078e02ff */
[----:B------:R-:W-:Y:S01]  /*254d0*/  ISETP.GE.U32.AND P0, PT, R122, R137, PT ;  /* 0x000000897a00720c */ /* 0x000fe20003f06070 */
[----:B------:R-:W-:Y:S02]  /*254e0*/  IMAD.IADD R124, R133, 0x1, R124 ;  /* 0x00000001857c7824 */ /* 0x000fe400078e027c */
[-C--:B------:R-:W-:Y:S01]  /*254f0*/  IMAD R130, R16, R128.reuse, RZ ;  /* 0x0000008010827224 */ /* 0x080fe200078e02ff */
[----:B------:R-:W-:Y:S01]  /*25500*/  LOP3.LUT R121, R123, 0xffff, RZ, 0xc0, !PT ;  /* 0x0000ffff7b797812 */ /* 0x000fe200078ec0ff */
[----:B------:R-:W-:Y:S01]  /*25510*/  IMAD R131, R17, R128, R131 ;  /* 0x0000008011837224 */ /* 0x000fe200078e0283 */
[----:B------:R-:W-:Y:S01]  /*25520*/  ISETP.GE.U32.AND P2, PT, R124, R133, PT ;  /* 0x000000857c00720c */ /* 0x000fe20003f46070 */
[----:B------:R-:W-:Y:S01]  /*25530*/  IMAD R130, R15, R129, R130 ;  /* 0x000000810f827224 */ /* 0x000fe200078e0282 */
[----:B------:R-:W-:Y:S01]  /*25540*/  IADD3 R133, PT, PT, R122, R121, RZ ;  /* 0x000000797a857210 */ /* 0x000fe20007ffe0ff */
[----:B------:R-:W-:Y:S01]  /*25550*/  VIADD R121, R134, 0x1 ;  /* 0x0000000186797836 */ /* 0x000fe20000000000 */
[----:B------:R-:W-:-:S02]  /*25560*/  LEA.HI R131, R126, R131, RZ, 0x10 ;  /* 0x000000837e837211 */ /* 0x000fc400078f80ff */
[----:B------:R-:W-:Y:S01]  /*25570*/  SHF.R.U32.HI R123, RZ, 0x10, R123 ;  /* 0x00000010ff7b7819 */ /* 0x000fe2000001167b */
[----:B------:R-:W-:Y:S02]  /*25580*/  IMAD R126, R130, 0x10000, R133 ;  /* 0x00010000827e7824 */ /* 0x000fe400078e0285 */
[----:B------:R-:W-:Y:S02]  /*25590*/  IMAD R133, R14, R129, RZ ;  /* 0x000000810e857224 */ /* 0x000fe400078e02ff */
[----:B------:R-:W-:Y:S02]  /*255a0*/  @P0 IMAD.MOV R121, RZ, RZ, R134 ;  /* 0x000000ffff790224 */ /* 0x000fe400078e0286 */
[----:B------:R-:W-:Y:S01]  /*255b0*/  VIADD R137, R131, 0x1 ;  /* 0x0000000183897836 */ /* 0x000fe20000000000 */
[----:B------:R-:W-:Y:S01]  /*255c0*/  LOP3.LUT R138, R133, 0xffff, RZ, 0xc0, !PT ;  /* 0x0000ffff858a7812 */ /* 0x000fe200078ec0ff */
[----:B------:R-:W-:Y:S01]  /*255d0*/  @P1 IMAD.MOV R137, RZ, RZ, R131 ;  /* 0x000000ffff891224 */ /* 0x000fe200078e0283 */
[----:B------:R-:W-:Y:S01]  /*255e0*/  ISETP.GE.U32.AND P1, PT, R126, R122, PT ;  /* 0x0000007a7e00720c */ /* 0x000fe20003f26070 */
[-C--:B------:R-:W-:Y:S01]  /*255f0*/  IMAD R131, R15, R128.reuse, R123 ;  /* 0x000000800f837224 */ /* 0x080fe200078e027b */
[----:B------:R-:W-:Y:S01]  /*25600*/  SHF.R.U32.HI R133, RZ, 0x10, R133 ;  /* 0x00000010ff857819 */ /* 0x000fe20000011685 */
[----:B------:R-:W-:-:S02]  /*25610*/  IMAD R122, R14, R128, RZ ;  /* 0x000000800e7a7224 */ /* 0x000fc400078e02ff */
[----:B------:R-:W-:Y:S01]  /*25620*/  IMAD.IADD R123, R136, 0x1, R121 ;  /* 0x00000001887b7824 */ /* 0x000fe200078e0279 */
[----:B------:R-:W-:Y:S01]  /*25630*/  IADD3 R121, PT, PT, R137, 0x1, RZ ;  /* 0x0000000189797810 */ /* 0x000fe20007ffe0ff */
[----:B------:R-:W-:Y:S01]  /*25640*/  IMAD R134, R13, R129, R122 ;  /* 0x000000810d867224 */ /* 0x000fe200078e027a */
[----:B------:R-:W-:Y:S01]  /*25650*/  LEA.HI R131, R130, R131, RZ, 0x10 ;  /* 0x0000008382837211 */ /* 0x000fe200078f80ff */
[C---:B------:R-:W-:Y:S01]  /*25660*/  IMAD.IADD R135, R123.reuse, 0x1, R138 ;  /* 0x000000017b877824 */ /* 0x040fe200078e028a */
[----:B------:R-:W-:Y:S01]  /*25670*/  ISETP.GE.U32.AND P0, PT, R123, R136, PT ;  /* 0x000000887b00720c */ /* 0x000fe20003f06070 */
[----:B------:R-:W-:Y:S02]  /*25680*/  @P2 IMAD.MOV R121, RZ, RZ, R137 ;  /* 0x000000ffff792224 */ /* 0x000fe400078e0289 */
[----:B------:R-:W-:Y:S02]  /*25690*/  IMAD R135, R134, 0x10000, R135 ;  /* 0x0001000086877824 */ /* 0x000fe400078e0287 */
[----:B------:R-:W-:-:S02]  /*256a0*/  IMAD.IADD R121, R126, 0x1, R121 ;  /* 0x000000017e797824 */ /* 0x000fc400078e0279 */
[C---:B------:R-:W-:Y:S01]  /*256b0*/  IMAD R122, R112.reuse, R115, RZ ;  /* 0x00000073707a7224 */ /* 0x040fe200078e02ff */
[----:B------:R-:W-:Y:S01]  /*256c0*/  ISETP.GE.U32.AND P2, PT, R135, R123, PT ;  /* 0x0000007b8700720c */ /* 0x000fe20003f46070 */
[----:B------:R-:W-:Y:S02]  /*256d0*/  VIADD R136, R131, 0x1 ;  /* 0x0000000183887836 */ /* 0x000fe40000000000 */
        /* <DEDUP_REMOVED lines=16> */
[C---:B------:R-:W-:Y:S01]  /*257e0*/  IMAD.IADD R126, R123.reuse, 0x1, R122 ;  /* 0x000000017b7e7824 */ /* 0x040fe200078e027a */
[----:B------:R-:W-:Y:S01]  /*257f0*/  ISETP.GE.U32.AND P0, PT, R123, R120, PT ;  /* 0x000000787b00720c */ /* 0x000fe20003f06070 */
[----:B------:R-:W-:Y:S02]  /*25800*/  @P1 IMAD.MOV R130, RZ, RZ, R136 ;  /* 0x000000ffff821224 */ /* 0x000fe400078e0288 */
[----:B------:R-:W-:Y:S01]  /*25810*/  @P2 IMAD.MOV R137, RZ, RZ, R133 ;  /* 0x000000ffff892224 */ /* 0x000fe200078e0285 */
[----:B------:R-:W-:Y:S01]  /*25820*/  ISETP.GE.U32.AND P1, PT, R126, R123, PT ;  /* 0x0000007b7e00720c */ /* 0x000fe20003f26070 */
[----:B------:R-:W-:-:S02]  /*25830*/  IMAD.IADD R122, R135, 0x1, R130 ;  /* 0x00000001877a7824 */ /* 0x000fc400078e0282 */
[----:B------:R-:W-:Y:S02]  /*25840*/  IMAD R123, R12, R129, RZ ;  /* 0x000000810c7b7224 */ /* 0x000fe400078e02ff */
[----:B------:R-:W-:Y:S01]  /*25850*/  IMAD R120, R100, R117, RZ ;  /* 0x0000007564787224 */ /* 0x000fe200078e02ff */
[----:B------:R-:W-:Y:S01]  /*25860*/  ISETP.GE.U32.AND P2, PT, R122, R135, PT ;  /* 0x000000877a00720c */ /* 0x000fe20003f46070 */
[-C--:B------:R-:W-:Y:S01]  /*25870*/  IMAD R132, R12, R128.reuse, RZ ;  /* 0x000000800c847224 */ /* 0x080fe200078e02ff */
[----:B------:R-:W-:Y:S01]  /*25880*/  SHF.R.U32.HI R133, RZ, 0x10, R123 ;  /* 0x00000010ff857819 */ /* 0x000fe2000001167b */
[----:B------:R-:W-:Y:S01]  /*25890*/  IMAD R130, R98, R115, R120 ;  /* 0x0000007362827224 */ /* 0x000fe200078e0278 */
[----:B------:R-:W-:Y:S01]  /*258a0*/  LOP3.LUT R123, R123, 0xffff, RZ, 0xc0, !PT ;  /* 0x0000ffff7b7b7812 */ /* 0x000fe200078ec0ff */
[C---:B------:R-:W-:Y:S02]  /*258b0*/  IMAD R132, R3.reuse, R129, R132 ;  /* 0x0000008103847224 */ /* 0x040fe400078e0284 */
[----:B------:R-:W-:-:S02]  /*258c0*/  IMAD R135, R3, R128, R133 ;  /* 0x0000008003877224 */ /* 0x000fc400078e0285 */
[----:B------:R-:W-:Y:S02]  /*258d0*/  IMAD.IADD R133, R126, 0x1, R123 ;  /* 0x000000017e857824 */ /* 0x000fe400078e027b */
[----:B------:R-:W-:Y:S01]  /*258e0*/  IMAD R120, R100, R115, RZ ;  /* 0x0000007364787224 */ /* 0x000fe200078e02ff */
[C---:B------:R-:W-:Y:S01]  /*258f0*/  LEA.HI R135, R132.reuse, R135, RZ, 0x10 ;  /* 0x0000008784877211 */ /* 0x040fe200078f80ff */
[----:B------:R-:W-:Y:S01]  /*25900*/  VIADD R136, R131, 0x1 ;  /* 0x0000000183887836 */ /* 0x000fe20000000000 */
[----:B------:R-:W-:Y:S01]  /*25910*/  LEA R134, R132, R133, 0x10 ;  /* 0x0000008584867211 */ /* 0x000fe200078e80ff */
[----:B------:R-:W-:Y:S01]  /*25920*/  @P0 IMAD.MOV R136, RZ, RZ, R131 ;  /* 0x000000ffff880224 */ /* 0x000fe200078e0283 */
[----:B------:R-:W-:Y:S01]  /*25930*/  LOP3.LUT R131, R120, 0xffff, RZ, 0xc0, !PT ;  /* 0x0000ffff78837812 */ /* 0x000fe200078ec0ff */
[----:B------:R-:W-:Y:S01]  /*25940*/  VIADD R123, R137, 0x1 ;  /* 0x00000001897b7836 */ /* 0x000fe20000000000 */
[----:B------:R-:W-:Y:S01]  /*25950*/  ISETP.GE.U32.AND P0, PT, R134, R126, PT ;  /* 0x0000007e8600720c */ /* 0x000fe20003f06070 */
[----:B------:R-:W-:Y:S01]  /*25960*/  @P2 IMAD.MOV R123, RZ, RZ, R137 ;  /* 0x000000ffff7b2224 */ /* 0x000fe200078e0289 */
[----:B------:R-:W-:Y:S01]  /*25970*/  SHF.R.U32.HI R120, RZ, 0x10, R120 ;  /* 0x00000010ff787819 */ /* 0x000fe20000011678 */
[----:B------:R-:W-:-:S02]  /*25980*/  IMAD.IADD R131, R131, 0x1, R118 ;  /* 0x0000000183837824 */ /* 0x000fc400078e0276 */
[----:B------:R-:W-:Y:S02]  /*25990*/  IMAD.IADD R123, R134, 0x1, R123 ;  /* 0x00000001867b7824 */ /* 0x000fe400078e027b */
[-C--:B------:R-:W-:Y:S02]  /*259a0*/  IMAD R132, R91, R129.reuse, RZ ;  /* 0x000000815b847224 */ /* 0x080fe400078e02ff */
        /* <DEDUP_REMOVED lines=25> */
[----:B------:R-:W-:Y:S01]  /*25b40*/  ISETP.GE.U32.AND P3, PT, R120, R129, PT ;  /* 0x000000817800720c */ /* 0x000fe20003f66070 */
[----:B------:R-:W-:Y:S01]  /*25b50*/  VIADD R118, R126, 0x1 ;  /* 0x000000017e767836 */ /* 0x000fe20000000000 */
[----:B------:R-:W-:Y:S01]  /*25b60*/  ISETP.NE.AND P0, PT, R140, 0x8, PT ;  /* 0x000000088c00780c */ /* 0x000fe20003f05270 */
[----:B------:R-:W-:Y:S02]  /*25b70*/  VIADD R129, R128, 0x1 ;  /* 0x0000000180817836 */ /* 0x000fe40000000000 */
[----:B------:R-:W-:Y:S02]  /*25b80*/  @P2 IMAD.MOV R129, RZ, RZ, R128 ;  /* 0x000000ffff812224 */ /* 0x000fe400078e0280 */
[----:B------:R-:W-:-:S03]  /*25b90*/  @P1 IMAD.MOV R118, RZ, RZ, R126 ;  /* 0x000000ffff761224 */ /* 0x000fc600078e027e */
[----:B------:R-:W-:-:S03]  /*25ba0*/  IADD3 R115, PT, PT, R129, 0x1, RZ ;  /* 0x0000000181737810 */ /* 0x000fc60007ffe0ff */
[----:B------:R-:W-:-:S04]  /*25bb0*/  @P3 IMAD.MOV R115, RZ, RZ, R129 ;  /* 0x000000ffff733224 */ /* 0x000fc800078e0281 */
[----:B------:R-:W-:Y:S01]  /*25bc0*/  IMAD.IADD R118, R118, 0x1, R115 ;  /* 0x0000000176767824 */ /* 0x000fe200078e0273 */
[----:B------:R-:W-:Y:S06]  /*25bd0*/  @P0 BRA `(.L_x_204) ;  /* 0xffffffec00f40947 */ /* 0x000fec000383ffff */
[----:B------:R-:W-:Y:S05]  /*25be0*/  BSYNC.RECONVERGENT B2 ;  /* 0x0000000000027941 */ /* 0x000fea0003800200 */
.L_x_203:
        /* <DEDUP_REMOVED lines=38> */
.L_x_208:
[----:B------:R-:W-:Y:S05]  /*25e50*/  BSYNC.RELIABLE B3 ;  /* 0x0000000000037941 */ /* 0x000fea0003800100 */
.L_x_207:
        /* <DEDUP_REMOVED lines=41> */
.L_x_206:
[----:B------:R-:W-:Y:S05]  /*260f0*/  BSYNC.RECONVERGENT B2 ;  /* 0x0000000000027941 */ /* 0x000fea0003800200 */
.L_x_205:
[----:B------:R-:W-:Y:S01]  /*26100*/  STL [R25+0x4], R127 ;  /* 0x0000047f19007387 */ /* 0x000fe20000100800 */
[----:B------:R-:W-:Y:S01]  /*26110*/  BSSY.RECONVERGENT B2, `(.L_x_209) ;  /* 0x0000124000027945 */ /* 0x000fe20003800200 */
[----:B------:R-:W-:Y:S01]  /*26120*/  LOP3.LUT R98, R97, 0xffff, RZ, 0xc0, !PT ;  /* 0x0000ffff61627812 */ /* 0x000fe200078ec0ff */
[----:B------:R-:W-:Y:S01]  /*26130*/  IMAD.MOV.U32 R112, RZ, RZ, RZ ;  /* 0x000000ffff707224 */ /* 0x000fe200078e00ff */
[----:B------:R-:W-:Y:S01]  /*26140*/  STL [R25+0x8], R124 ;  /* 0x0000087c19007387 */ /* 0x000fe20000100800 */
[----:B------:R-:W-:Y:S01]  /*26150*/  LOP3.LUT R100, R94, 0xffff, RZ, 0xc0, !PT ;  /* 0x0000ffff5e647812 */ /* 0x000fe200078ec0ff */
[----:B------:R-:W-:Y:S01]  /*26160*/  IMAD.MOV.U32 R115, RZ, RZ, RZ ;  /* 0x000000ffff737224 */ /* 0x000fe200078e00ff */
[----:B------:R-:W-:Y:S01]  /*26170*/  LOP3.LUT R102, R95, 0xffff, RZ, 0xc0, !PT ;  /* 0x0000ffff5f667812 */ /* 0x000fe200078ec0ff */
[----:B------:R-:W-:Y:S01]  /*26180*/  STL [R25+0xc], R121 ;  /* 0x00000c7919007387 */ /* 0x000fe20000100800 */
[----:B------:R-:W-:Y:S02]  /*26190*/  LOP3.LUT R103, R92, 0xffff, RZ, 0xc0, !PT ;  /* 0x0000ffff5c677812 */ /* 0x000fe400078ec0ff */
[----:B------:R-:W-:-:S02]  /*261a0*/  CS2R R116, SRZ ;  /* 0x0000000000747805 */ /* 0x000fc4000001ff00 */
[----:B------:R-:W-:Y:S01]  /*261b0*/  SHF.R.U32.HI R104, RZ, 0x10, R92 ;  /* 0x00000010ff687819 */ /* 0x000fe2000001165c */
[----:B------:R-:W-:Y:S01]  /*261c0*/  STL [R25+0x10], R122 ;  /* 0x0000107a19007387 */ /* 0x000fe20000100800 */
[----:B------:R-:W-:Y:S01]  /*261d0*/  LOP3.LUT R105, R93, 0xffff, RZ, 0xc0, !PT ;  /* 0x0000ffff5d697812 */ /* 0x000fe200078ec0ff */
[----:B------:R-:W-:Y:S01]  /*261e0*/  IMAD.MOV.U32 R92, RZ, RZ, RZ ;  /* 0x000000ffff5c7224 */ /* 0x000fe200078e00ff */
[----:B------:R-:W-:Y:S01]  /*261f0*/  LOP3.LUT R106, R96, 0xffff, RZ, 0xc0, !PT ;  /* 0x0000ffff606a7812 */ /* 0x000fe200078ec0ff */
[----:B------:R-:W-:Y:S01]  /*26200*/  STL [R25+0x14], R123 ;  /* 0x0000147b19007387 */ /* 0x000fe20000100800 */
[----:B------:R-:W-:Y:S01]  /*26210*/  SHF.R.U32.HI R107, RZ, 0x10, R96 ;  /* 0x00000010ff6b7819 */ /* 0x000fe20000011660 */
        /* <DEDUP_REMOVED lines=9> */
[----:B------:R-:W-:Y:S01]  /*262b0*/  SHF.R.U32.HI R94, RZ, 0x10, R94 ;  /* 0x00000010ff5e7819 */ /* 0x000fe2000001165e */
[----:B------:R1:W-:Y:S01]  /*262c0*/  STL [R25], R119 ;  /* 0x0000007719007387 */ /* 0x0003e20000100800 */
[----:B------:R-:W-:-:S02]  /*262d0*/  SHF.R.U32.HI R95, RZ, 0x10, R95 ;  /* 0x00000010ff5f7819 */ /* 0x000fc4000001165f */
[----:B------:R-:W-:Y:S02]  /*262e0*/  SHF.R.U32.HI R93, RZ, 0x10, R93 ;  /* 0x00000010ff5d7819 */ /* 0x000fe4000001165d */
[----:B------:R-:W-:Y:S02]  /*262f0*/  SHF.R.U32.HI R101, RZ, 0x10, R101 ;  /* 0x00000010ff657819 */ /* 0x000fe40000011665 */
[----:B------:R-:W-:Y:S01]  /*26300*/  MOV R111, R30 ;  /* 0x0000001e006f7202 */ /* 0x000fe20000000f00 */
[----:B-1----:R-:W-:-:S07]  /*26310*/  IMAD.MOV.U32 R119, RZ, RZ, RZ ;  /* 0x000000ffff777224 */ /* 0x002fce00078e00ff */
.L_x_210:
        /* <DEDUP_REMOVED lines=11> */
[----:B------:R-:W-:Y:S01]  /*263d0*/  IMAD R128, R103, R113, RZ ;  /* 0x0000007167807224 */ /* 0x000fe200078e02ff */
[----:B------:R-:W-:Y:S01]  /*263e0*/  IADD3 R121, PT, PT, R122, R117, RZ ;  /* 0x000000757a797210 */ /* 0x000fe20007ffe0ff */
[----:B------:R-:W-:Y:S01]  /*263f0*/  IMAD R122, R100, R113, RZ ;  /* 0x00000071647a7224 */ /* 0x000fe200078e02ff */
[----:B------:R-:W-:Y:S01]  /*26400*/  LOP3.LUT R127, R125, 0xffff, RZ, 0xc0, !PT ;  /* 0x0000ffff7d7f7812 */ /* 0x000fe200078ec0ff */
[-C--:B------:R-:W-:Y:S01]  /*26410*/  IMAD R123, R97, R114.reuse, R118 ;  /* 0x00000072617b7224 */ /* 0x080fe200078e0276 */
[----:B------:R-:W-:Y:S01]  /*26420*/  SHF.R.U32.HI R125, RZ, 0x10, R125 ;  /* 0x00000010ff7d7819 */ /* 0x000fe2000001167d */
[----:B------:R-:W-:Y:S01]  /*26430*/  IMAD R118, R120, 0x10000, R121 ;  /* 0x0001000078767824 */ /* 0x000fe200078e0279 */
[----:B------:R-:W-:Y:S01]  /*26440*/  LOP3.LUT R124, R122, 0xffff, RZ, 0xc0, !PT ;  /* 0x0000ffff7a7c7812 */ /* 0x000fe200078ec0ff */
[-C--:B------:R-:W-:Y:S01]  /*26450*/  IMAD R121, R100, R114.reuse, RZ ;  /* 0x0000007264797224 */ /* 0x080fe200078e02ff */
[----:B------:R-:W-:Y:S01]  /*26460*/  LEA.HI R120, R120, R123, RZ, 0x10 ;  /* 0x0000007b78787211 */ /* 0x000fe200078f80ff */
[-C--:B------:R-:W-:Y:S01]  /*26470*/  IMAD R126, R102, R114.reuse, RZ ;  /* 0x00000072667e7224 */ /* 0x080fe200078e02ff */
[----:B------:R-:W-:Y:S01]  /*26480*/  SHF.R.U32.HI R123, RZ, 0x10, R122 ;  /* 0x00000010ff7b7819 */ /* 0x000fe2000001167a */
[----:B------:R-:W-:Y:S01]  /*26490*/  IMAD R121, R94, R113, R121 ;  /* 0x000000715e797224 */ /* 0x000fe200078e0279 */
[----:B------:R-:W-:Y:S01]  /*264a0*/  SHF.R.U32.HI R131, RZ, 0x10, R128 ;  /* 0x00000010ff837819 */ /* 0x000fe20000011680 */
[----:B------:R-:W-:Y:S01]  /*264b0*/  IMAD.IADD R124, R124, 0x1, R119 ;  /* 0x000000017c7c7824 */ /* 0x000fe200078e0277 */
[----:B------:R-:W-:Y:S01]  /*264c0*/  LOP3.LUT R130, R128, 0xffff, RZ, 0xc0, !PT ;  /* 0x0000ffff80827812 */ /* 0x000fe200078ec0ff */
[-C--:B------:R-:W-:Y:S01]  /*264d0*/  IMAD R122, R94, R114.reuse, R123 ;  /* 0x000000725e7a7224 */ /* 0x080fe200078e027b */
[----:B------:R-:W-:Y:S01]  /*264e0*/  ISETP.GE.U32.AND P0, PT, R118, R117, PT ;  /* 0x000000757600720c */ /* 0x000fe20003f06070 */
[----:B------:R-:W-:-:S02]  /*264f0*/  IMAD R129, R103, R114, RZ ;  /* 0x0000007267817224 */ /* 0x000fc400078e02ff */
[C---:B------:R-:W-:Y:S01]  /*26500*/  IMAD R132, R121.reuse, 0x10000, R124 ;  /* 0x0001000079847824 */ /* 0x040fe200078e027c */
[----:B------:R-:W-:Y:S01]  /*26510*/  LEA.HI R124, R121, R122, RZ, 0x10 ;  /* 0x0000007a797c7211 */ /* 0x000fe200078f80ff */
[C---:B------:R-:W-:Y:S02]  /*26520*/  IMAD R126, R95.reuse, R113, R126 ;  /* 0x000000715f7e7224 */ /* 0x040fe400078e027e */
[-C--:B------:R-:W-:Y:S01]  /*26530*/  IMAD R125, R95, R114.reuse, R125 ;  /* 0x000000725f7d7224 */ /* 0x080fe200078e027d */
[----:B------:R-:W-:Y:S01]  /*26540*/  ISETP.GE.U32.AND P6, PT, R132, R119, PT ;  /* 0x000000778400720c */ /* 0x000fe20003fc6070 */
[-C--:B------:R-:W-:Y:S02]  /*26550*/  IMAD R121, R105, R113.reuse, RZ ;  /* 0x0000007169797224 */ /* 0x080fe400078e02ff */
[----:B------:R-:W-:Y:S01]  /*26560*/  IMAD R129, R104, R113, R129 ;  /* 0x0000007168817224 */ /* 0x000fe200078e0281 */
[----:B------:R-:W-:Y:S01]  /*26570*/  LEA.HI R125, R126, R125, RZ, 0x10 ;  /* 0x0000007d7e7d7211 */ /* 0x000fe200078f80ff */
[----:B------:R-:W-:Y:S01]  /*26580*/  IMAD.IADD R123, R127, 0x1, R116 ;  /* 0x000000017f7b7824 */ /* 0x000fe200078e0274 */
[----:B------:R-:W-:Y:S01]  /*26590*/  LOP3.LUT R117, R121, 0xffff, RZ, 0xc0, !PT ;  /* 0x0000ffff79757812 */ /* 0x000fe200078ec0ff */
[----:B------:R-:W-:Y:S01]  /*265a0*/  IMAD R128, R104, R114, R131 ;  /* 0x0000007268807224 */ /* 0x000fe200078e0283 */
[----:B------:R-:W-:Y:S01]  /*265b0*/  SHF.R.U32.HI R121, RZ, 0x10, R121 ;  /* 0x00000010ff797819 */ /* 0x000fe20000011679 */
[----:B------:R-:W-:-:S02]  /*265c0*/  IMAD.IADD R130, R130, 0x1, R115 ;  /* 0x0000000182827824 */ /* 0x000fc400078e0273 */
[-C--:B------:R-:W-:Y:S02]  /*265d0*/  IMAD R127, R106, R113.reuse, RZ ;  /* 0x000000716a7f7224 */ /* 0x080fe400078e02ff */
[----:B------:R-:W-:Y:S01]  /*265e0*/  IMAD R123, R126, 0x10000, R123 ;  /* 0x000100007e7b7824 */ /* 0x000fe200078e027b */
[----:B------:R-:W-:Y:S01]  /*265f0*/  LEA.HI R126, R129, R128, RZ, 0x10 ;  /* 0x00000080817e7211 */ /* 0x000fe200078f80ff */
[----:B------:R-:W-:Y:S01]  /*26600*/  IMAD R128, R105, R114, RZ ;  /* 0x0000007269807224 */ /* 0x000fe200078e02ff */
[----:B------:R-:W-:Y:S01]  /*26610*/  LEA R122, R129, R130, 0x10 ;  /* 0x00000082817a7211 */ /* 0x000fe200078e80ff */
[-C--:B------:R-:W-:Y:S01]  /*26620*/  IMAD R130, R106, R114.reuse, RZ ;  /* 0x000000726a827224 */ /* 0x080fe200078e02ff */
[----:B------:R-:W-:Y:S01]  /*26630*/  LOP3.LUT R134, R127, 0xffff, RZ, 0xc0, !PT ;  /* 0x0000ffff7f867812 */ /* 0x000fe200078ec0ff */
[C---:B------:R-:W-:Y:S01]  /*26640*/  IMAD R128, R93.reuse, R113, R128 ;  /* 0x000000715d807224 */ /* 0x040fe200078e0280 */
[----:B------:R-:W-:Y:S01]  /*26650*/  SHF.R.U32.HI R127, RZ, 0x10, R127 ;  /* 0x00000010ff7f7819 */ /* 0x000fe2000001167f */
[----:B------:R-:W-:Y:S01]  /*26660*/  IMAD R121, R93, R114, R121 ;  /* 0x000000725d797224 */ /* 0x000fe200078e0279 */
[----:B------:R-:W-:Y:S01]  /*26670*/  ISETP.GE.U32.AND P2, PT, R122, R115, PT ;  /* 0x000000737a00720c */ /* 0x000fe20003f46070 */
[----:B------:R-:W-:Y:S01]  /*26680*/  IMAD.IADD R117, R117, 0x1, R112 ;  /* 0x0000000175757824 */ /* 0x000fe200078e0270 */
[----:B------:R-:W-:Y:S01]  /*26690*/  ISETP.GE.U32.AND P5, PT, R123, R116, PT ;  /* 0x000000747b00720c */ /* 0x000fe20003fa6070 */
[----:B------:R-:W-:Y:S01]  /*266a0*/  IMAD R130, R107, R113, R130 ;  /* 0x000000716b827224 */ /* 0x000fe200078e0282 */
[----:B------:R-:W-:Y:S01]  /*266b0*/  LEA.HI R129, R128, R121, RZ, 0x10 ;  /* 0x0000007980817211 */ /* 0x000fe200078f80ff */
[----:B------:R-:W-:-:S02]  /*266c0*/  IMAD.IADD R131, R134, 0x1, R99 ;  /* 0x0000000186837824 */ /* 0x000fc400078e0263 */
[----:B------:R-:W-:Y:S02]  /*266d0*/  IMAD R135, R107, R114, R127 ;  /* 0x000000726b877224 */ /* 0x000fe400078e027f */
[----:B------:R-:W-:Y:S02]  /*266e0*/  IMAD R127, R128, 0x10000, R117 ;  /* 0x00010000807f7824 */ /* 0x000fe400078e0275 */
[C---:B------:R-:W-:Y:S01]  /*266f0*/  IMAD R128, R130.reuse, 0x10000, R131 ;  /* 0x0001000082807824 */ /* 0x040fe200078e0283 */
[----:B------:R-:W-:Y:S01]  /*26700*/  LEA.HI R130, R130, R135, RZ, 0x10 ;  /* 0x0000008782827211 */ /* 0x000fe200078f80ff */
[----:B------:R-:W-:Y:S01]  /*26710*/  IMAD R131, R118, R89, RZ ;  /* 0x0000005976837224 */ /* 0x000fe200078e02ff */
[----:B------:R-:W-:Y:S01]  /*26720*/  ISETP.GE.U32.AND P1, PT, R127, R112, PT ;  /* 0x000000707f00720c */ /* 0x000fe20003f26070 */
[----:B------:R-:W-:Y:S02]  /*26730*/  VIADD R117, R120, 0x1 ;  /* 0x0000000178757836 */ /* 0x000fe40000000000 */
[----:B------:R-:W-:Y:S01]  /*26740*/  @P0 IMAD.MOV R117, RZ, RZ, R120 ;  /* 0x000000ffff750224 */ /* 0x000fe200078e0278 */
[----:B------:R-:W-:-:S02]  /*26750*/  LOP3.LUT R121, R131, 0xffff, RZ, 0xc0, !PT ;  /* 0x0000ffff83797812 */ /* 0x000fc400078ec0ff */
[----:B------:R-:W-:Y:S02]  /*26760*/  SHF.R.U32.HI R120, RZ, 0x10, R131 ;  /* 0x00000010ff787819 */ /* 0x000fe40000011683 */
[----:B------:R-:W-:Y:S01]  /*26770*/  ISETP.GE.U32.AND P0, PT, R128, R99, PT ;  /* 0x000000638000720c */ /* 0x000fe20003f06070 */
[----:B------:R-:W-:Y:S01]  /*26780*/  IMAD R112, R88, R121, RZ ;  /* 0x0000007958707224 */ /* 0x000fe200078e02ff */
[----:B------:R-:W-:Y:S01]  /*26790*/  IADD3 R117, PT, PT, R132, R117, RZ ;  /* 0x0000007584757210 */ /* 0x000fe20007ffe0ff */
[----:B------:R-:W-:Y:S02]  /*267a0*/  IMAD R99, R88, R120, RZ ;  /* 0x0000007858637224 */ /* 0x000fe400078e02ff */
[-C--:B------:R-:W-:Y:S01]  /*267b0*/  IMAD R131, R87, R121.reuse, RZ ;  /* 0x0000007957837224 */ /* 0x080fe200078e02ff */
[----:B------:R-:W-:Y:S01]  /*267c0*/  LOP3.LUT R115, R112, 0xffff, RZ, 0xc0, !PT ;  /* 0x0000ffff70737812 */ /* 0x000fe200078ec0ff */
[-C--:B------:R-:W-:Y:S01]  /*267d0*/  IMAD R99, R86, R121.reuse, R99 ;  /* 0x0000007956637224 */ /* 0x080fe200078e0263 */
[----:B------:R-:W-:Y:S01]  /*267e0*/  ISETP.GE.U32.AND P4, PT, R117, R132, PT ;  /* 0x000000847500720c */ /* 0x000fe20003f86070 */
[----:B------:R-:W-:Y:S01]  /*267f0*/  IMAD R132, R87, R120, RZ ;  /* 0x0000007857847224 */ /* 0x000fe200078e02ff */
[----:B------:R-:W-:Y:S01]  /*26800*/  LOP3.LUT R134, R131, 0xffff, RZ, 0xc0, !PT ;  /* 0x0000ffff83867812 */ /* 0x000fe200078ec0ff */
[----:B------:R-:W-:Y:S01]  /*26810*/  IMAD.IADD R116, R118, 0x1, R115 ;  /* 0x0000000176747824 */ /* 0x000fe200078e0273 */
[----:B------:R-:W-:Y:S01]  /*26820*/  SHF.R.U32.HI R115, RZ, 0x10, R112 ;  /* 0x00000010ff737819 */ /* 0x000fe20000011670 */
[----:B------:R-:W-:Y:S01]  /*26830*/  IMAD R132, R85, R121, R132 ;  /* 0x0000007955847224 */ /* 0x000fe200078e0284 */
[----:B------:R-:W-:Y:S01]  /*26840*/  SHF.R.U32.HI R131, RZ, 0x10, R131 ;  /* 0x00000010ff837819 */ /* 0x000fe20000011683 */
[----:B------:R-:W-:-:S02]  /*26850*/  IMAD R119, R99, 0x10000, R116 ;  /* 0x0001000063777824 */ /* 0x000fc400078e0274 */
[----:B------:R-:W-:Y:S02]  /*26860*/  IMAD.IADD R135, R117, 0x1, R134 ;  /* 0x0000000175877824 */ /* 0x000fe400078e0286 */
[----:B------:R-:W-:Y:S01]  /*26870*/  IMAD R112, R86, R120, R115 ;  /* 0x0000007856707224 */ /* 0x000fe200078e0273 */
[----:B------:R-:W-:Y:S01]  /*26880*/  ISETP.GE.U32.AND P3, PT, R119, R118, PT ;  /* 0x000000767700720c */ /* 0x000fe20003f66070 */
[----:B------:R-:W-:Y:S01]  /*26890*/  VIADD R134, R124, 0x1 ;  /* 0x000000017c867836 */ /* 0x000fe20000000000 */
[----:B------:R-:W-:Y:S01]  /*268a0*/  IADD3 R118, PT, PT, R125, 0x1, RZ ;  /* 0x000000017d767810 */ /* 0x000fe20007ffe0ff */
[----:B------:R-:W-:Y:S01]  /*268b0*/  @P6 IMAD.MOV R134, RZ, RZ, R124 ;  /* 0x000000ffff866224 */ /* 0x000fe200078e027c */
[----:B------:R-:W-:Y:S01]  /*268c0*/  LEA.HI R99, R99, R112, RZ, 0x10 ;  /* 0x0000007063637211 */ /* 0x000fe200078f80ff */
[----:B------:R-:W-:Y:S02]  /*268d0*/  IMAD R116, R132, 0x10000, R135 ;  /* 0x0001000084747824 */ /* 0x000fe400078e0287 */
[----:B------:R-:W-:-:S02]  /*268e0*/  VIADD R112, R134, 0x1 ;  /* 0x0000000186707836 */ /* 0x000fc40000000000 */
[----:B------:R-:W-:Y:S01]  /*268f0*/  @P4 IMAD.MOV R112, RZ, RZ, R134 ;  /* 0x000000ffff704224 */ /* 0x000fe200078e0286 */
[----:B------:R-:W-:Y:S01]  /*26900*/  ISETP.GE.U32.AND P6, PT, R116, R117, PT ;  /* 0x000000757400720c */ /* 0x000fe20003fc6070 */
[----:B------:R-:W-:Y:S02]  /*26910*/  VIADD R117, R99, 0x1 ;  /* 0x0000000163757836 */ /* 0x000fe40000000000 */
[----:B------:R-:W-:Y:S01]  /*26920*/  @P3 IMAD.MOV R117, RZ, RZ, R99 ;  /* 0x000000ffff753224 */ /* 0x000fe200078e0263 */
[----:B------:R-:W-:Y:S01]  /*26930*/  IADD3 R112, PT, PT, R123, R112, RZ ;  /* 0x000000707b707210 */ /* 0x000fe20007ffe0ff */
[----:B------:R-:W-:Y:S02]  /*26940*/  VIADD R124, R126, 0x1 ;  /* 0x000000017e7c7836 */ /* 0x000fe40000000000 */
[----:B------:R-:W-:Y:S01]  /*26950*/  @P2 IMAD.MOV R124, RZ, RZ, R126 ;  /* 0x000000ffff7c2224 */ /* 0x000fe200078e027e */
[----:B------:R-:W-:Y:S01]  /*26960*/  ISETP.GE.U32.AND P2, PT, R112, R123, PT ;  /* 0x0000007b7000720c */ /* 0x000fe20003f46070 */
[----:B------:R-:W-:-:S02]  /*26970*/  IMAD.IADD R117, R116, 0x1, R117 ;  /* 0x0000000174757824 */ /* 0x000fc400078e0275 */
[----:B------:R-:W-:Y:S02]  /*26980*/  IMAD R131, R85, R120, R131 ;  /* 0x0000007855837224 */ /* 0x000fe400078e0283 */
[----:B------:R-:W-:Y:S01]  /*26990*/  IMAD R115, R84, R121, RZ ;  /* 0x0000007954737224 */ /* 0x000fe200078e02ff */
[----:B------:R-:W-:Y:S01]  /*269a0*/  ISETP.GE.U32.AND P3, PT, R117, R116, PT ;  /* 0x000000747500720c */ /* 0x000fe20003f66070 */
[----:B------:R-:W-:Y:S01]  /*269b0*/  @P5 IMAD.MOV R118, RZ, RZ, R125 ;  /* 0x000000ffff765224 */ /* 0x000fe200078e027d */
[----:B------:R-:W-:Y:S01]  /*269c0*/  LEA.HI R131, R132, R131, RZ, 0x10 ;  /* 0x0000008384837211 */ /* 0x000fe200078f80ff */
[----:B------:R-:W-:Y:S01]  /*269d0*/  IMAD R116, R84, R120, RZ ;  /* 0x0000007854747224 */ /* 0x000fe200078e02ff */
[----:B------:R-:W-:Y:S01]  /*269e0*/  LOP3.LUT R119, R115, 0xffff, RZ, 0xc0, !PT ;  /* 0x0000ffff73777812 */ /* 0x000fe200078ec0ff */
[----:B------:R-:W-:Y:S01]  /*269f0*/  VIADD R99, R118, 0x1 ;  /* 0x0000000176637836 */ /* 0x000fe20000000000 */
[----:B------:R-:W-:Y:S01]  /*26a00*/  SHF.R.U32.HI R115, RZ, 0x10, R115 ;  /* 0x00000010ff737819 */ /* 0x000fe20000011673 */
[----:B------:R-:W-:Y:S01]  /*26a10*/  VIADD R125, R131, 0x1 ;  /* 0x00000001837d7836 */ /* 0x000fe20000000000 */
[----:B------:R-:W-:Y:S01]  /*26a20*/  IADD3 R123, PT, PT, R112, R119, RZ ;  /* 0x00000077707b7210 */ /* 0x000fe20007ffe0ff */
[----:B------:R-:W-:-:S02]  /*26a30*/  @P6 IMAD.MOV R125, RZ, RZ, R131 ;  /* 0x000000ffff7d6224 */ /* 0x000fc400078e0283 */
[----:B------:R-:W-:Y:S02]  /*26a40*/  IMAD R116, R83, R121, R116 ;  /* 0x0000007953747224 */ /* 0x000fe400078e0274 */
[----:B------:R-:W-:Y:S02]  /*26a50*/  @P2 IMAD.MOV R99, RZ, RZ, R118 ;  /* 0x000000ffff632224 */ /* 0x000fe400078e0276 */
[----:B------:R-:W-:Y:S02]  /*26a60*/  VIADD R119, R125, 0x1 ;  /* 0x000000017d777836 */ /* 0x000fe40000000000 */
[----:B------:R-:W-:Y:S02]  /*26a70*/  IMAD R118, R116, 0x10000, R123 ;  /* 0x0001000074767824 */ /* 0x000fe400078e027b */
[----:B------:R-:W-:Y:S02]  /*26a80*/  @P3 IMAD.MOV R119, RZ, RZ, R125 ;  /* 0x000000ffff773224 */ /* 0x000fe400078e027d */
[----:B------:R-:W-:Y:S01]  /*26a90*/  IMAD.IADD R99, R122, 0x1, R99 ;  /* 0x000000017a637824 */ /* 0x000fe200078e0263 */
[C---:B------:R-:W-:Y:S01]  /*26aa0*/  ISETP.GE.U32.AND P2, PT, R118.reuse, R112, PT ;  /* 0x000000707600720c */ /* 0x040fe20003f46070 */
[----:B------:R-:W-:Y:S01]  /*26ab0*/  VIADD R126, R129, 0x1 ;  /* 0x00000001817e7836 */ /* 0x000fe20000000000 */
[----:B------:R-:W-:Y:S01]  /*26ac0*/  IADD3 R119, PT, PT, R118, R119, RZ ;  /* 0x0000007776777210 */ /* 0x000fe20007ffe0ff */
[----:B------:R-:W-:Y:S01]  /*26ad0*/  @P1 IMAD.MOV R126, RZ, RZ, R129 ;  /* 0x000000ffff7e1224 */ /* 0x000fe200078e0281 */
[----:B------:R-:W-:Y:S01]  /*26ae0*/  ISETP.GE.U32.AND P1, PT, R99, R122, PT ;  /* 0x0000007a6300720c */ /* 0x000fe20003f26070 */
[----:B------:R-:W-:Y:S01]  /*26af0*/  IMAD R115, R83, R120, R115 ;  /* 0x0000007853737224 */ /* 0x000fe200078e0273 */
[----:B------:R-:W-:Y:S01]  /*26b00*/  ISETP.GE.U32.AND P3, PT, R119, R118, PT ;  /* 0x000000767700720c */ /* 0x000fe20003f66070 */
[----:B------:R-:W-:-:S02]  /*26b10*/  IMAD R123, R82, R121, RZ ;  /* 0x00000079527b7224 */ /* 0x000fc400078e02ff */
[----:B------:R-:W-:Y:S01]  /*26b20*/  IMAD R112, R82, R120, RZ ;  /* 0x0000007852707224 */ /* 0x000fe200078e02ff */
[----:B------:R-:W-:Y:S01]  /*26b30*/  LEA.HI R115, R116, R115, RZ, 0x10 ;  /* 0x0000007374737211 */ /* 0x000fe200078f80ff */
[----:B------:R-:W-:Y:S01]  /*26b40*/  VIADD R131, R130, 0x1 ;  /* 0x0000000182837836 */ /* 0x000fe20000000000 */
[----:B------:R-:W-:Y:S01]  /*26b50*/  LOP3.LUT R116, R123, 0xffff, RZ, 0xc0, !PT ;  /* 0x0000ffff7b747812 */ /* 0x000fe200078ec0ff */
[----:B------:R-:W-:Y:S01]  /*26b60*/  IMAD R118, R17, R121, R112 ;  /* 0x0000007911767224 */ /* 0x000fe200078e0270 */
[----:B------:R-:W-:Y:S01]  /*26b70*/  SHF.R.U32.HI R123, RZ, 0x10, R123 ;  /* 0x00000010ff7b7819 */ /* 0x000fe2000001167b */
[----:B------:R-:W-:Y:S02]  /*26b80*/  VIADD R122, R115, 0x1 ;  /* 0x00000001737a7836 */ /* 0x000fe40000000000 */
[----:B------:R-:W-:Y:S02]  /*26b90*/  IMAD.IADD R125, R99, 0x1, R116 ;  /* 0x00000001637d7824 */ /* 0x000fe400078e0274 */
[----:B------:R-:W-:-:S02]  /*26ba0*/  VIADD R112, R124, 0x1 ;  /* 0x000000017c707836 */ /* 0x000fc40000000000 */
[----:B------:R-:W-:Y:S01]  /*26bb0*/  @P2 IMAD.MOV R122, RZ, RZ, R115 ;  /* 0x000000ffff7a2224 */ /* 0x000fe200078e0273 */
[----:B------:R-:W-:Y:S01]  /*26bc0*/  LEA R125, R118, R125, 0x10 ;  /* 0x0000007d767d7211 */ /* 0x000fe200078e80ff */
[----:B------:R-:W-:Y:S02]  /*26bd0*/  @P1 IMAD.MOV R112, RZ, RZ, R124 ;  /* 0x000000ffff701224 */ /* 0x000fe400078e027c */
[----:B------:R-:W-:Y:S01]  /*26be0*/  VIADD R116, R122, 0x1 ;  /* 0x000000017a747836 */ /* 0x000fe20000000000 */
[----:B------:R-:W-:Y:S01]  /*26bf0*/  ISETP.GE.U32.AND P1, PT, R125, R99, PT ;  /* 0x000000637d00720c */ /* 0x000fe20003f26070 */
[----:B------:R-:W-:Y:S02]  /*26c00*/  IMAD.IADD R112, R127, 0x1, R112 ;  /* 0x000000017f707824 */ /* 0x000fe400078e0270 */
[----:B------:R-:W-:Y:S02]  /*26c10*/  @P3 IMAD.MOV R116, RZ, RZ, R122 ;  /* 0x000000ffff743224 */ /* 0x000fe400078e027a */
[----:B------:R-:W-:-:S02]  /*26c20*/  IMAD R115, R16, R121, RZ ;  /* 0x0000007910737224 */ /* 0x000fc400078e02ff */
[----:B------:R-:W-:Y:S01]  /*26c30*/  @P0 IMAD.MOV R131, RZ, RZ, R130 ;  /* 0x000000ffff830224 */ /* 0x000fe200078e0282 */
[----:B------:R-:W-:Y:S01]  /*26c40*/  ISETP.GE.U32.AND P0, PT, R112, R127, PT ;  /* 0x0000007f7000720c */ /* 0x000fe20003f06070 */
[----:B------:R-:W-:Y:S01]  /*26c50*/  IMAD.IADD R116, R125, 0x1, R116 ;  /* 0x000000017d747824 */ /* 0x000fe200078e0274 */
[----:B------:R-:W-:Y:S01]  /*26c60*/  LOP3.LUT R99, R115, 0xffff, RZ, 0xc0, !PT ;  /* 0x0000ffff73637812 */ /* 0x000fe200078ec0ff */
[-C--:B------:R-:W-:Y:S01]  /*26c70*/  IMAD R122, R16, R120.reuse, RZ ;  /* 0x00000078107a7224 */ /* 0x080fe200078e02ff */
[----:B------:R-:W-:Y:S01]  /*26c80*/  SHF.R.U32.HI R115, RZ, 0x10, R115 ;  /* 0x00000010ff737819 */ /* 0x000fe20000011673 */
[----:B------:R-:W-:Y:S01]  /*26c90*/  IMAD R123, R17, R120, R123 ;  /* 0x00000078117b7224 */ /* 0x000fe200078e027b */
[----:B------:R-:W-:Y:S01]  /*26ca0*/  ISETP.GE.U32.AND P2, PT, R116, R125, PT ;  /* 0x0000007d7400720c */ /* 0x000fe20003f46070 */
[----:B------:R-:W-:Y:S02]  /*26cb0*/  IMAD R122, R15, R121, R122 ;  /* 0x000000790f7a7224 */ /* 0x000fe400078e027a */
[----:B------:R-:W-:Y:S01]  /*26cc0*/  IMAD.IADD R125, R112, 0x1, R99 ;  /* 0x00000001707d7824 */ /* 0x000fe200078e0263 */
[----:B------:R-:W-:Y:S01]  /*26cd0*/  LEA.HI R123, R118, R123, RZ, 0x10 ;  /* 0x0000007b767b7211 */ /* 0x000fe200078f80ff */
[----:B------:R-:W-:-:S02]  /*26ce0*/  VIADD R99, R126, 0x1 ;  /* 0x000000017e637836 */ /* 0x000fc40000000000 */
[----:B------:R-:W-:Y:S01]  /*26cf0*/  IMAD R118, R122, 0x10000, R125 ;  /* 0x000100007a767824 */ /* 0x000fe200078e027d */
[----:B------:R-:W-:Y:S01]  /*26d00*/  IADD3 R127, PT, PT, R123, 0x1, RZ ;  /* 0x000000017b7f7810 */ /* 0x000fe20007ffe0ff */
[----:B------:R-:W-:Y:S02]  /*26d10*/  @P1 IMAD.MOV R127, RZ, RZ, R123 ;  /* 0x000000ffff7f1224 */ /* 0x000fe400078e027b */
[----:B------:R-:W-:Y:S01]  /*26d20*/  IMAD R124, R14, R121, RZ ;  /* 0x000000790e7c7224 */ /* 0x000fe200078e02ff */
[----:B------:R-:W-:Y:S01]  /*26d30*/  ISETP.GE.U32.AND P1, PT, R118, R112, PT ;  /* 0x000000707600720c */ /* 0x000fe20003f26070 */
[----:B------:R-:W-:Y:S02]  /*26d40*/  @P0 IMAD.MOV R99, RZ, RZ, R126 ;  /* 0x000000ffff630224 */ /* 0x000fe400078e027e */
[-C--:B------:R-:W-:Y:S01]  /*26d50*/  IMAD R123, R15, R120.reuse, R115 ;  /* 0x000000780f7b7224 */ /* 0x080fe200078e0273 */
[----:B------:R-:W-:Y:S01]  /*26d60*/  LOP3.LUT R130, R124, 0xffff, RZ, 0xc0, !PT ;  /* 0x0000ffff7c827812 */ /* 0x000fe200078ec0ff */
[----:B------:R-:W-:Y:S01]  /*26d70*/  IMAD.IADD R99, R128, 0x1, R99 ;  /* 0x0000000180637824 */ /* 0x000fe200078e0263 */
[----:B------:R-:W-:Y:S01]  /*26d80*/  SHF.R.U32.HI R124, RZ, 0x10, R124 ;  /* 0x00000010ff7c7819 */ /* 0x000fe2000001167c */
[----:B------:R-:W-:Y:S01]  /*26d90*/  VIADD R115, R127, 0x1 ;  /* 0x000000017f737836 */ /* 0x000fe20000000000 */
[----:B------:R-:W-:Y:S01]  /*26da0*/  LEA.HI R123, R122, R123, RZ, 0x10 ;  /* 0x0000007b7a7b7211 */ /* 0x000fe200078f80ff */
[----:B------:R-:W-:Y:S01]  /*26db0*/  IMAD R112, R14, R120, RZ ;  /* 0x000000780e707224 */ /* 0x000fe200078e02ff */
[C---:B------:R-:W-:Y:S01]  /*26dc0*/  IADD3 R125, PT, PT, R99.reuse, R130, RZ ;  /* 0x00000082637d7210 */ /* 0x040fe20007ffe0ff */
[----:B------:R-:W-:Y:S01]  /*26dd0*/  @P2 IMAD.MOV R115, RZ, RZ, R127 ;  /* 0x000000ffff732224 */ /* 0x000fe200078e027f */
[----:B------:R-:W-:Y:S01]  /*26de0*/  ISETP.GE.U32.AND P0, PT, R99, R128, PT ;  /* 0x000000806300720c */ /* 0x000fe20003f06070 */
[----:B------:R-:W-:-:S02]  /*26df0*/  IMAD R126, R13, R121, R112 ;  /* 0x000000790d7e7224 */ /* 0x000fc400078e0270 */
        /* <DEDUP_REMOVED lines=13> */
[----:B------:R-:W-:Y:S01]  /*26ed0*/  IADD3 R123, PT, PT, R123, R96, RZ ;  /* 0x000000607b7b7210 */ /* 0x000fe20007ffe0ff */
[----:B------:R-:W-:Y:S01]  /*26ee0*/  VIADD R99, R131, 0x1 ;  /* 0x0000000183637836 */ /* 0x000fe20000000000 */
[----:B------:R-:W-:Y:S01]  /*26ef0*/  LEA.HI R129, R126, R129, RZ, 0x10 ;  /* 0x000000817e817211 */ /* 0x000fe200078f80ff */
[----:B------:R-:W-:-:S02]  /*26f00*/  IMAD R125, R110, R114, R125 ;  /* 0x000000726e7d7224 */ /* 0x000fc400078e027d */
[----:B------:R-:W-:Y:S02]  /*26f10*/  @P0 IMAD.MOV R99, RZ, RZ, R131 ;  /* 0x000000ffff630224 */ /* 0x000fe400078e0283 */
[C---:B------:R-:W-:Y:S01]  /*26f20*/  IMAD R123, R112.reuse, 0x10000, R123 ;  /* 0x00010000707b7824 */ /* 0x040fe200078e027b */
[----:B------:R-:W-:Y:S01]  /*26f30*/  LEA.HI R125, R112, R125, RZ, 0x10 ;  /* 0x0000007d707d7211 */ /* 0x000fe200078f80ff */
[----:B------:R-:W-:Y:S02]  /*26f40*/  @P1 IMAD.MOV R122, RZ, RZ, R128 ;  /* 0x000000ffff7a1224 */ /* 0x000fe400078e0280 */
[C---:B------:R-:W-:Y:S01]  /*26f50*/  IMAD.IADD R118, R123.reuse, 0x1, R99 ;  /* 0x000000017b767824 */ /* 0x040fe200078e0263 */
[----:B------:R-:W-:Y:S01]  /*26f60*/  ISETP.GE.U32.AND P0, PT, R123, R96, PT ;  /* 0x000000607b00720c */ /* 0x000fe20003f06070 */
[----:B------:R-:W-:Y:S01]  /*26f70*/  IMAD R99, R12, R121, RZ ;  /* 0x000000790c637224 */ /* 0x000fe200078e02ff */
[----:B------:R-:W-:Y:S01]  /*26f80*/  IADD3 R112, PT, PT, R127, R122, RZ ;  /* 0x0000007a7f707210 */ /* 0x000fe20007ffe0ff */
        /* <DEDUP_REMOVED lines=11> */
[----:B------:R-:W-:Y:S02]  /*27040*/  IMAD.IADD R123, R118, 0x1, R99 ;  /* 0x00000001767b7824 */ /* 0x000fe400078e0263 */
[----:B------:R-:W-:Y:S01]  /*27050*/  IMAD R113, R109, R113, RZ ;  /* 0x000000716d717224 */ /* 0x000fe200078e02ff */
[C---:B------:R-:W-:Y:S01]  /*27060*/  LEA.HI R127, R124.reuse, R127, RZ, 0x10 ;  /* 0x0000007f7c7f7211 */ /* 0x040fe200078f80ff */
[----:B------:R-:W-:Y:S02]  /*27070*/  IMAD R126, R124, 0x10000, R123 ;  /* 0x000100007c7e7824 */ /* 0x000fe400078e027b */
[C---:B------:R-:W-:Y:S01]  /*27080*/  VIADD R99, R130.reuse, 0x1 ;  /* 0x0000000182637836 */ /* 0x040fe20000000000 */
[----:B------:R-:W-:Y:S01]  /*27090*/  LOP3.LUT R123, R113, 0xffff, RZ, 0xc0, !PT ;  /* 0x0000ffff717b7812 */ /* 0x000fe200078ec0ff */
[----:B------:R-:W-:Y:S01]  /*270a0*/  VIADD R128, R125, 0x1 ;  /* 0x000000017d807836 */ /* 0x000fe20000000000 */
[----:B------:R-:W-:Y:S01]  /*270b0*/  @P2 IADD3 R99, PT, PT, R130, RZ, RZ ;  /* 0x000000ff82632210 */ /* 0x000fe20007ffe0ff */
[----:B------:R-:W-:Y:S01]  /*270c0*/  @P0 IMAD.MOV R128, RZ, RZ, R125 ;  /* 0x000000ffff800224 */ /* 0x000fe200078e027d */
[C---:B------:R-:W-:Y:S01]  /*270d0*/  ISETP.GE.U32.AND P0, PT, R126.reuse, R118, PT ;  /* 0x000000767e00720c */ /* 0x040fe20003f06070 */
[----:B------:R-:W-:Y:S01]  /*270e0*/  IMAD.IADD R123, R123, 0x1, R92 ;  /* 0x000000017b7b7824 */ /* 0x000fe200078e025c */
[----:B------:R-:W-:Y:S01]  /*270f0*/  SHF.R.U32.HI R113, RZ, 0x10, R113 ;  /* 0x00000010ff717819 */ /* 0x000fe20000011671 */
[----:B------:R-:W-:-:S02]  /*27100*/  IMAD.IADD R99, R126, 0x1, R99 ;  /* 0x000000017e637824 */ /* 0x000fc400078e0263 */
[----:B------:R-:W-:Y:S02]  /*27110*/  VIADD R96, R128, 0x1 ;  /* 0x0000000180607836 */ /* 0x000fe40000000000 */
[-C--:B------:R-:W-:Y:S02]  /*27120*/  IMAD R124, R91, R121.reuse, RZ ;  /* 0x000000795b7c7224 */ /* 0x080fe400078e02ff */
[----:B------:R-:W-:Y:S01]  /*27130*/  @P1 IMAD.MOV R96, RZ, RZ, R128 ;  /* 0x000000ffff601224 */ /* 0x000fe200078e0280 */
[----:B------:R-:W-:Y:S01]  /*27140*/  ISETP.GE.U32.AND P1, PT, R99, R126, PT ;  /* 0x0000007e6300720c */ /* 0x000fe20003f26070 */
[----:B------:R-:W-:Y:S01]  /*27150*/  IMAD R123, R122, 0x10000, R123 ;  /* 0x000100007a7b7824 */ /* 0x000fe200078e027b */
[----:B------:R-:W-:Y:S01]  /*27160*/  LOP3.LUT R129, R124, 0xffff, RZ, 0xc0, !PT ;  /* 0x0000ffff7c817812 */ /* 0x000fe200078ec0ff */
[----:B------:R-:W-:Y:S02]  /*27170*/  IMAD R125, R91, R120, RZ ;  /* 0x000000785b7d7224 */ /* 0x000fe400078e02ff */
[----:B------:R-:W-:Y:S01]  /*27180*/  VIADD R128, R127, 0x1 ;  /* 0x000000017f807836 */ /* 0x000fe20000000000 */
[C---:B------:R-:W-:Y:S01]  /*27190*/  IADD3 R118, PT, PT, R123.reuse, R96, RZ ;  /* 0x000000607b767210 */ /* 0x040fe20007ffe0ff */
[----:B------:R-:W-:Y:S01]  /*271a0*/  IMAD R125, R90, R121, R125 ;  /* 0x000000795a7d7224 */ /* 0x000fe200078e027d */
[----:B------:R-:W-:Y:S01]  /*271b0*/  SHF.R.U32.HI R121, RZ, 0x10, R124 ;  /* 0x00000010ff797819 */ /* 0x000fe2000001167c */
[----:B------:R-:W-:Y:S01]  /*271c0*/  @P0 IMAD.MOV R128, RZ, RZ, R127 ;  /* 0x000000ffff800224 */ /* 0x000fe200078e027f */
[----:B------:R-:W-:Y:S01]  /*271d0*/  ISETP.GE.U32.AND P0, PT, R123, R92, PT ;  /* 0x0000005c7b00720c */ /* 0x000fe20003f06070 */
[----:B------:R-:W-:-:S02]  /*271e0*/  IMAD.IADD R126, R118, 0x1, R129 ;  /* 0x00000001767e7824 */ /* 0x000fc400078e0281 */
[----:B------:R-:W-:Y:S02]  /*271f0*/  VIADD R96, R128, 0x1 ;  /* 0x0000000180607836 */ /* 0x000fe40000000000 */
[----:B------:R-:W-:Y:S02]  /*27200*/  IMAD R127, R125, 0x10000, R126 ;  /* 0x000100007d7f7824 */ /* 0x000fe400078e027e */
[----:B------:R-:W-:Y:S02]  /*27210*/  IMAD R113, R101, R114, R113 ;  /* 0x0000007265717224 */ /* 0x000fe400078e0271 */
[----:B------:R-:W-:Y:S01]  /*27220*/  @P1 IMAD.MOV R96, RZ, RZ, R128 ;  /* 0x000000ffff601224 */ /* 0x000fe200078e0280 */
[C---:B------:R-:W-:Y:S01]  /*27230*/  ISETP.GE.U32.AND P2, PT, R127.reuse, R118, PT ;  /* 0x000000767f00720c */ /* 0x040fe20003f46070 */
[----:B------:R-:W-:Y:S01]  /*27240*/  IMAD R120, R90, R120, R121 ;  /* 0x000000785a787224 */ /* 0x000fe200078e0279 */
[----:B------:R-:W-:Y:S01]  /*27250*/  LEA.HI R113, R122, R113, RZ, 0x10 ;  /* 0x000000717a717211 */ /* 0x000fe200078f80ff */
[----:B------:R-:W-:Y:S01]  /*27260*/  IMAD.IADD R96, R127, 0x1, R96 ;  /* 0x000000017f607824 */ /* 0x000fe200078e0260 */
[----:B------:R-:W-:-:S02]  /*27270*/  ISETP.GE.U32.AND P1, PT, R118, R123, PT ;  /* 0x0000007b7600720c */ /* 0x000fc40003f26070 */
[----:B------:R-:W-:Y:S01]  /*27280*/  IADD3 R114, PT, PT, R113, 0x1, RZ ;  /* 0x0000000171727810 */ /* 0x000fe20007ffe0ff */
[----:B------:R-:W-:Y:S01]  /*27290*/  @P0 IMAD.MOV R114, RZ, RZ, R113 ;  /* 0x000000ffff720224 */ /* 0x000fe200078e0271 */
[----:B------:R-:W-:Y:S02]  /*272a0*/  ISETP.GE.U32.AND P3, PT, R96, R127, PT ;  /* 0x0000007f6000720c */ /* 0x000fe40003f66070 */
[----:B------:R-:W-:Y:S01]  /*272b0*/  LEA.HI R120, R125, R120, RZ, 0x10 ;  /* 0x000000787d787211 */ /* 0x000fe200078f80ff */
[----:B------:R-:W-:Y:S01]  /*272c0*/  VIADD R92, R114, 0x1 ;  /* 0x00000001725c7836 */ /* 0x000fe20000000000 */
[----:B------:R-:W-:-:S03]  /*272d0*/  ISETP.NE.AND P0, PT, R133, 0x8, PT ;  /* 0x000000088500780c */ /* 0x000fc60003f05270 */
[----:B------:R-:W-:Y:S02]  /*272e0*/  VIADD R118, R120, 0x1 ;  /* 0x0000000178767836 */ /* 0x000fe40000000000 */
[----:B------:R-:W-:Y:S01]  /*272f0*/  @P2 IMAD.MOV R118, RZ, RZ, R120 ;  /* 0x000000ffff762224 */ /* 0x000fe200078e0278 */
[----:B------:R-:W-:-:S03]  /*27300*/  @P1 IADD3 R92, PT, PT, R114, RZ, RZ ;  /* 0x000000ff725c1210 */ /* 0x000fc60007ffe0ff */
[----:B------:R-:W-:Y:S02]  /*27310*/  VIADD R113, R118, 0x1 ;  /* 0x0000000176717836 */ /* 0x000fe40000000000 */
[----:B------:R-:W-:-:S04]  /*27320*/  @P3 IMAD.MOV R113, RZ, RZ, R118 ;  /* 0x000000ffff713224 */ /* 0x000fc800078e0276 */
[----:B------:R-:W-:Y:S01]  /*27330*/  IMAD.IADD R92, R92, 0x1, R113 ;  /* 0x000000015c5c7824 */ /* 0x000fe200078e0271 */
[----:B------:R-:W-:Y:S06]  /*27340*/  @P0 BRA `(.L_x_210) ;  /* 0xffffffec00f40947 */ /* 0x000fec000383ffff */
[----:B------:R-:W-:Y:S05]  /*27350*/  BSYNC.RECONVERGENT B2 ;  /* 0x0000000000027941 */ /* 0x000fea0003800200 */
.L_x_209:
        /* <DEDUP_REMOVED lines=38> */
.L_x_214:
[----:B------:R-:W-:Y:S05]  /*275c0*/  BSYNC.RELIABLE B3 ;  /* 0x0000000000037941 */ /* 0x000fea0003800100 */
.L_x_213:
        /* <DEDUP_REMOVED lines=41> */
.L_x_212:
[----:B------:R-:W-:Y:S05]  /*27860*/  BSYNC.RECONVERGENT B2 ;  /* 0x0000000000027941 */ /* 0x000fea0003800200 */
.L_x_211:
[----:B------:R-:W-:Y:S01]  /*27870*/  IMAD.IADD R93, R117, 0x1, R56 ;  /* 0x00000001755d7824 */ /* 0x000fe200078e0238 */
[----:B------:R-:W-:Y:S01]  /*27880*/  BSSY.RECONVERGENT B2, `(.L_x_215) ;  /* 0x0000080000027945 */ /* 0x000fe20003800200 */
[----:B------:R-:W-:-:S03]  /*27890*/  IMAD.IADD R97, R116, 0x1, R54 ;  /* 0x0000000174617824 */ /* 0x000fc600078e0236 */
[----:B------:R-:W-:Y:S01]  /*278a0*/  ISETP.GE.U32.AND P0, PT, R93, R56, PT ;  /* 0x000000385d00720c */ /* 0x000fe20003f06070 */
[----:B------:R-:W-:-:S05]  /*278b0*/  IMAD.IADD R56, R119, 0x1, R53 ;  /* 0x0000000177387824 */ /* 0x000fca00078e0235 */
[C---:B------:R-:W-:Y:S02]  /*278c0*/  IADD3 R95, PT, PT, R56.reuse, 0x1, RZ ;  /* 0x00000001385f7810 */ /* 0x040fe40007ffe0ff */
[----:B------:R-:W-:Y:S01]  /*278d0*/  ISETP.GE.U32.AND P1, PT, R56, R53, PT ;  /* 0x000000353800720c */ /* 0x000fe20003f26070 */
[----:B------:R-:W-:-:S04]  /*278e0*/  IMAD.MOV.U32 R53, RZ, RZ, 0x2 ;  /* 0x00000002ff357424 */ /* 0x000fc800078e00ff */
[----:B------:R-:W-:-:S05]  /*278f0*/  @P0 IMAD.MOV R95, RZ, RZ, R56 ;  /* 0x000000ffff5f0224 */ /* 0x000fca00078e0238 */
[----:B------:R-:W-:Y:S02]  /*27900*/  ISETP.GE.U32.AND P0, PT, R95, R56, PT ;  /* 0x000000385f00720c */ /* 0x000fe40003f06070 */
[----:B------:R-:W-:Y:S01]  /*27910*/  SEL R56, RZ, 0x1, P1 ;  /* 0x00000001ff387807 */ /* 0x000fe20000800000 */
[----:B------:R-:W-:-:S10]  /*27920*/  @P1 IMAD.MOV R53, RZ, RZ, 0x1 ;  /* 0x00000001ff351424 */ /* 0x000fd400078e02ff */
[----:B------:R-:W-:Y:S01]  /*27930*/  @P0 IMAD.MOV R53, RZ, RZ, R56 ;  /* 0x000000ffff350224 */ /* 0x000fe200078e0238 */
[----:B------:R-:W-:Y:S01]  /*27940*/  ISETP.GE.U32.AND P0, PT, R97, R54, PT ;  /* 0x000000366100720c */ /* 0x000fe20003f06070 */
[----:B------:R-:W-:Y:S02]  /*27950*/  IMAD.IADD R56, R115, 0x1, R45 ;  /* 0x0000000173387824 */ /* 0x000fe400078e022d */
[----:B------:R-:W-:Y:S02]  /*27960*/  IMAD.IADD R54, R97, 0x1, R53 ;  /* 0x0000000161367824 */ /* 0x000fe400078e0235 */
[----:B------:R-:W-:Y:S01]  /*27970*/  HFMA2 R53, -RZ, RZ, 0, 1.1920928955078125e-07 ;  /* 0x00000002ff357431 */ /* 0x000fe200000001ff */
[----:B------:R-:W-:Y:S02]  /*27980*/  SEL R94, RZ, 0x1, P0 ;  /* 0x00000001ff5e7807 */ /* 0x000fe40000000000 */
[----:B------:R-:W-:Y:S02]  /*27990*/  ISETP.GE.U32.AND P1, PT, R54, R97, PT ;  /* 0x000000613600720c */ /* 0x000fe40003f26070 */
[----:B------:R-:W-:-:S03]  /*279a0*/  IADD3 R97, PT, PT, R112, R52, RZ ;  /* 0x0000003470617210 */ /* 0x000fc60007ffe0ff */
[----:B------:R-:W-:Y:S01]  /*279b0*/  @P0 IMAD.MOV R53, RZ, RZ, 0x1 ;  /* 0x00000001ff350424 */ /* 0x000fe200078e02ff */
[----:B------:R-:W-:-:S07]  /*279c0*/  ISETP.GE.U32.AND P0, PT, R56, R45, PT ;  /* 0x0000002d3800720c */ /* 0x000fce0003f06070 */
[----:B------:R-:W-:-:S04]  /*279d0*/  @P1 IMAD.MOV R53, RZ, RZ, R94 ;  /* 0x000000ffff351224 */ /* 0x000fc800078e025e */
[----:B------:R-:W-:Y:S02]  /*279e0*/  IMAD.IADD R45, R56, 0x1, R53 ;  /* 0x00000001382d7824 */ /* 0x000fe400078e0235 */
[----:B------:R-:W-:Y:S02]  /*279f0*/  IMAD.MOV.U32 R53, RZ, RZ, 0x2 ;  /* 0x00000002ff357424 */ /* 0x000fe400078e00ff */
[----:B------:R-:W-:Y:S01]  /*27a00*/  @P0 IMAD.MOV R53, RZ, RZ, 0x1 ;  /* 0x00000001ff350424 */ /* 0x000fe200078e02ff */
[----:B------:R-:W-:Y:S02]  /*27a10*/  ISETP.GE.U32.AND P1, PT, R45, R56, PT ;  /* 0x000000382d00720c */ /* 0x000fe40003f26070 */
[----:B------:R-:W-:Y:S02]  /*27a20*/  SEL R56, RZ, 0x1, P0 ;  /* 0x00000001ff387807 */ /* 0x000fe40000000000 */
[----:B------:R-:W-:-:S04]  /*27a30*/  ISETP.GE.U32.AND P0, PT, R97, R52, PT ;  /* 0x000000346100720c */ /* 0x000fc80003f06070 */
[----:B------:R-:W-:-:S05]  /*27a40*/  SEL R94, RZ, 0x1, P0 ;  /* 0x00000001ff5e7807 */ /* 0x000fca0000000000 */
[----:B------:R-:W-:Y:S02]  /*27a50*/  @P1 IMAD.MOV R53, RZ, RZ, R56 ;  /* 0x000000ffff351224 */ /* 0x000fe400078e0238 */
[----:B------:R-:W-:Y:S02]  /*27a60*/  IMAD.IADD R56, R99, 0x1, R19 ;  /* 0x0000000163387824 */ /* 0x000fe400078e0213 */
[----:B------:R-:W-:Y:S02]  /*27a70*/  IMAD.IADD R52, R97, 0x1, R53 ;  /* 0x0000000161347824 */ /* 0x000fe400078e0235 */
[----:B------:R-:W-:Y:S02]  /*27a80*/  IMAD.MOV.U32 R53, RZ, RZ, 0x2 ;  /* 0x00000002ff357424 */ /* 0x000fe400078e00ff */
[----:B------:R-:W-:Y:S01]  /*27a90*/  @P0 IMAD.MOV R53, RZ, RZ, 0x1 ;  /* 0x00000001ff350424 */ /* 0x000fe200078e02ff */
[----:B------:R-:W-:Y:S01]  /*27aa0*/  ISETP.GE.U32.AND P1, PT, R52, R97, PT ;  /* 0x000000613400720c */ /* 0x000fe20003f26070 */
[----:B------:R-:W-:Y:S01]  /*27ab0*/  IMAD.IADD R97, R96, 0x1, R20 ;  /* 0x0000000160617824 */ /* 0x000fe200078e0214 */
[----:B------:R-:W-:Y:S01]  /*27ac0*/  ISETP.GE.U32.AND P0, PT, R56, R19, PT ;  /* 0x000000133800720c */ /* 0x000fe20003f06070 */
[----:B------:R-:W-:-:S10]  /*27ad0*/  IMAD.MOV.U32 R19, RZ, RZ, 0x2 ;  /* 0x00000002ff137424 */ /* 0x000fd400078e00ff */
[----:B------:R-:W-:Y:S02]  /*27ae0*/  @P1 IMAD.MOV R53, RZ, RZ, R94 ;  /* 0x000000ffff351224 */ /* 0x000fe400078e025e */
[----:B------:R-:W-:-:S03]  /*27af0*/  @P0 IMAD.MOV R19, RZ, RZ, 0x1 ;  /* 0x00000001ff130424 */ /* 0x000fc600078e02ff */
[----:B------:R-:W-:-:S04]  /*27b00*/  IADD3 R53, PT, PT, R56, R53, RZ ;  /* 0x0000003538357210 */ /* 0x000fc80007ffe0ff */
[----:B------:R-:W-:Y:S02]  /*27b10*/  ISETP.GE.U32.AND P1, PT, R53, R56, PT ;  /* 0x000000383500720c */ /* 0x000fe40003f26070 */
[----:B------:R-:W-:Y:S02]  /*27b20*/  SEL R56, RZ, 0x1, P0 ;  /* 0x00000001ff387807 */ /* 0x000fe40000000000 */
[----:B------:R-:W-:-:S09]  /*27b30*/  ISETP.GE.U32.AND P0, PT, R97, R20, PT ;  /* 0x000000146100720c */ /* 0x000fd20003f06070 */
[----:B------:R-:W-:Y:S01]  /*27b40*/  @P1 IMAD.MOV R19, RZ, RZ, R56 ;  /* 0x000000ffff131224 */ /* 0x000fe200078e0238 */
[----:B------:R-:W-:-:S03]  /*27b50*/  SEL R56, RZ, 0x1, P0 ;  /* 0x00000001ff387807 */ /* 0x000fc60000000000 */
[----:B------:R-:W-:Y:S02]  /*27b60*/  IMAD.IADD R20, R97, 0x1, R19 ;  /* 0x0000000161147824 */ /* 0x000fe400078e0213 */
[----:B------:R-:W-:Y:S01]  /*27b70*/  IMAD.MOV.U32 R19, RZ, RZ, 0x2 ;  /* 0x00000002ff137424 */ /* 0x000fe200078e00ff */
[----:B------:R-:W-:Y:S02]  /*27b80*/  @P0 IADD3 R19, PT, PT, RZ, 0x1, RZ ;  /* 0x00000001ff130810 */ /* 0x000fe40007ffe0ff */
[----:B------:R-:W-:-:S13]  /*27b90*/  ISETP.GE.U32.AND P1, PT, R20, R97, PT ;  /* 0x000000611400720c */ /* 0x000fda0003f26070 */
[----:B------:R-:W-:-:S05]  /*27ba0*/  @P1 IMAD.MOV R19, RZ, RZ, R56 ;  /* 0x000000ffff131224 */ /* 0x000fca00078e0238 */
[----:B------:R-:W-:-:S04]  /*27bb0*/  IADD3 R56, PT, PT, R19, R18, R92 ;  /* 0x0000001213387210 */ /* 0x000fc80007ffe05c */
        /* <DEDUP_REMOVED lines=34> */
.L_x_218:
[----:B------:R-:W-:Y:S05]  /*27de0*/  BSYNC.RELIABLE B3 ;  /* 0x0000000000037941 */ /* 0x000fea0003800100 */
.L_x_217:
        /* <DEDUP_REMOVED lines=41> */
.L_x_216:
[----:B------:R-:W-:Y:S05]  /*28080*/  BSYNC.RECONVERGENT B2 ;  /* 0x0000000000027941 */ /* 0x000fea0003800200 */
.L_x_215:
[----:B------:R-:W-:Y:S01]  /*28090*/  LOP3.LUT R98, R58, 0xffff, RZ, 0xc0, !PT ;  /* 0x0000ffff3a627812 */ /* 0x000fe200078ec0ff */
[----:B------:R-:W-:Y:S01]  /*280a0*/  BSSY.RECONVERGENT B2, `(.L_x_219) ;  /* 0x000011a000027945 */ /* 0x000fe20003800200 */
[----:B------:R-:W-:Y:S01]  /*280b0*/  SHF.R.U32.HI R99, RZ, 0x10, R58 ;  /* 0x00000010ff637819 */ /* 0x000fe2000001163a */
[----:B------:R-:W-:Y:S01]  /*280c0*/  IMAD.MOV.U32 R102, RZ, RZ, RZ ;  /* 0x000000ffff667224 */ /* 0x000fe200078e00ff */
[----:B------:R-:W-:Y:S01]  /*280d0*/  LOP3.LUT R18, R79, 0xffff, RZ, 0xc0, !PT ;  /* 0x0000ffff4f127812 */ /* 0x000fe200078ec0ff */
[----:B------:R-:W-:Y:S01]  /*280e0*/  IMAD.MOV.U32 R100, RZ, RZ, R28 ;  /* 0x000000ffff647224 */ /* 0x000fe200078e001c */
[----:B------:R-:W-:Y:S02]  /*280f0*/  LOP3.LUT R19, R61, 0xffff, RZ, 0xc0, !PT ;  /* 0x0000ffff3d137812 */ /* 0x000fe400078ec0ff */
[----:B------:R-:W-:Y:S02]  /*28100*/  CS2R R104, SRZ ;  /* 0x0000000000687805 */ /* 0x000fe4000001ff00 */
[----:B------:R-:W-:-:S02]  /*28110*/  LOP3.LUT R92, R62, 0xffff, RZ, 0xc0, !PT ;  /* 0x0000ffff3e5c7812 */ /* 0x000fc400078ec0ff */
[----:B------:R-:W-:Y:S02]  /*28120*/  CS2R R108, SRZ ;  /* 0x00000000006c7805 */ /* 0x000fe4000001ff00 */
[----:B------:R-:W-:Y:S02]  /*28130*/  LOP3.LUT R94, R59, 0xffff, RZ, 0xc0, !PT ;  /* 0x0000ffff3b5e7812 */ /* 0x000fe400078ec0ff */
[----:B------:R-:W-:Y:S02]  /*28140*/  CS2R R106, SRZ ;  /* 0x00000000006a7805 */ /* 0x000fe4000001ff00 */
[----:B------:R-:W-:Y:S01]  /*28150*/  LOP3.LUT R96, R60, 0xffff, RZ, 0xc0, !PT ;  /* 0x0000ffff3c607812 */ /* 0x000fe200078ec0ff */
[----:B------:R-:W-:Y:S01]  /*28160*/  IMAD.MOV.U32 R111, RZ, RZ, RZ ;  /* 0x000000ffff6f7224 */ /* 0x000fe200078e00ff */
[----:B------:R-:W-:Y:S01]  /*28170*/  LOP3.LUT R97, R57, 0xffff, RZ, 0xc0, !PT ;  /* 0x0000ffff39617812 */ /* 0x000fe200078ec0ff */
[----:B------:R-:W-:Y:S01]  /*28180*/  IMAD.MOV.U32 R127, RZ, RZ, RZ ;  /* 0x000000ffff7f7224 */ /* 0x000fe200078e00ff */
[----:B------:R-:W-:-:S02]  /*28190*/  LOP3.LUT R58, R55, 0xffff, RZ, 0xc0, !PT ;  /* 0x0000ffff373a7812 */ /* 0x000fc400078ec0ff */
[----:B------:R-:W-:Y:S02]  /*281a0*/  SHF.R.U32.HI R79, RZ, 0x10, R79 ;  /* 0x00000010ff4f7819 */ /* 0x000fe4000001164f */
[----:B------:R-:W-:Y:S02]  /*281b0*/  SHF.R.U32.HI R61, RZ, 0x10, R61 ;  /* 0x00000010ff3d7819 */ /* 0x000fe4000001163d */
[----:B------:R-:W-:Y:S02]  /*281c0*/  SHF.R.U32.HI R62, RZ, 0x10, R62 ;  /* 0x00000010ff3e7819 */ /* 0x000fe4000001163e */
[----:B------:R-:W-:Y:S02]  /*281d0*/  SHF.R.U32.HI R59, RZ, 0x10, R59 ;  /* 0x00000010ff3b7819 */ /* 0x000fe4000001163b */
[----:B------:R-:W-:Y:S02]  /*281e0*/  SHF.R.U32.HI R60, RZ, 0x10, R60 ;  /* 0x00000010ff3c7819 */ /* 0x000fe4000001163c */
[----:B------:R-:W-:-:S02]  /*281f0*/  SHF.R.U32.HI R57, RZ, 0x10, R57 ;  /* 0x00000010ff397819 */ /* 0x000fc40000011639 */
[----:B------:R-:W-:-:S07]  /*28200*/  SHF.R.U32.HI R55, RZ, 0x10, R55 ;  /* 0x00000010ff377819 */ /* 0x000fce0000011637 */
.L_x_220:
[----:B------:R1:W2:Y:S01]  /*28210*/  LDL R103, [R100] ;  /* 0x0000000064677983 */ /* 0x0002a20000100800 */
[----:B------:R-:W-:Y:S02]  /*28220*/  VIADD R127, R127, 0x1 ;  /* 0x000000017f7f7836 */ /* 0x000fe40000000000 */
[----:B-1----:R-:W-:Y:S01]  /*28230*/  VIADD R100, R100, 0x4 ;  /* 0x0000000464647836 */ /* 0x002fe20000000000 */
[----:B--2---:R-:W-:Y:S02]  /*28240*/  LOP3.LUT R101, R103, 0xffff, RZ, 0xc0, !PT ;  /* 0x0000ffff67657812 */ /* 0x004fe400078ec0ff */
[----:B------:R-:W-:-:S03]  /*28250*/  SHF.R.U32.HI R103, RZ, 0x10, R103 ;  /* 0x00000010ff677819 */ /* 0x000fc60000011667 */
[C---:B------:R-:W-:Y:S02]  /*28260*/  IMAD R110, R18.reuse, R101, RZ ;  /* 0x00000065126e7224 */ /* 0x040fe400078e02ff */
[-C--:B------:R-:W-:Y:S02]  /*28270*/  IMAD R112, R18, R103.reuse, RZ ;  /* 0x0000006712707224 */ /* 0x080fe400078e02ff */
[----:B------:R-:W-:Y:S01]  /*28280*/  IMAD R117, R92, R103, RZ ;  /* 0x000000675c757224 */ /* 0x000fe200078e02ff */
[----:B------:R-:W-:Y:S01]  /*28290*/  LOP3.LUT R114, R110, 0xffff, RZ, 0xc0, !PT ;  /* 0x0000ffff6e727812 */ /* 0x000fe200078ec0ff */
[-C--:B------:R-:W-:Y:S01]  /*282a0*/  IMAD R112, R79, R101.reuse, R112 ;  /* 0x000000654f707224 */ /* 0x080fe200078e0270 */
[----:B------:R-:W-:Y:S01]  /*282b0*/  SHF.R.U32.HI R110, RZ, 0x10, R110 ;  /* 0x00000010ff6e7819 */ /* 0x000fe2000001166e */
[----:B------:R-:W-:Y:S01]  /*282c0*/  IMAD R120, R94, R101, RZ ;  /* 0x000000655e787224 */ /* 0x000fe200078e02ff */
[----:B------:R-:W-:Y:S01]  /*282d0*/  IADD3 R113, PT, PT, R114, R111, RZ ;  /* 0x0000006f72717210 */ /* 0x000fe20007ffe0ff */
[----:B------:R-:W-:-:S02]  /*282e0*/  IMAD R114, R19, R101, RZ ;  /* 0x0000006513727224 */ /* 0x000fc400078e02ff */
[----:B------:R-:W-:Y:S01]  /*282f0*/  IMAD R115, R79, R103, R110 ;  /* 0x000000674f737224 */ /* 0x000fe200078e026e */
[----:B------:R-:W-:Y:S01]  /*28300*/  LOP3.LUT R124, R120, 0xffff, RZ, 0xc0, !PT ;  /* 0x0000ffff787c7812 */ /* 0x000fe200078ec0ff */
[----:B------:R-:W-:Y:S01]  /*28310*/  IMAD R110, R112, 0x10000, R113 ;  /* 0x00010000706e7824 */ /* 0x000fe200078e0271 */
[----:B------:R-:W-:Y:S01]  /*28320*/  LOP3.LUT R116, R114, 0xffff, RZ, 0xc0, !PT ;  /* 0x0000ffff72747812 */ /* 0x000fe200078ec0ff */
[----:B------:R-:W-:Y:S01]  /*28330*/  IMAD R119, R62, R101, R117 ;  /* 0x000000653e777224 */ /* 0x000fe200078e0275 */
[----:B------:R-:W-:Y:S01]  /*28340*/  LEA.HI R113, R112, R115, RZ, 0x10 ;  /* 0x0000007370717211 */ /* 0x000fe200078f80ff */
[----:B------:R-:W-:Y:S01]  /*28350*/  IMAD R115, R92, R101, RZ ;  /* 0x000000655c737224 */ /* 0x000fe200078e02ff */
[----:B------:R-:W-:Y:S01]  /*28360*/  SHF.R.U32.HI R114, RZ, 0x10, R114 ;  /* 0x00000010ff727819 */ /* 0x000fe20000011672 */
[-C--:B------:R-:W-:Y:S01]  /*28370*/  IMAD R112, R19, R103.reuse, RZ ;  /* 0x0000006713707224 */ /* 0x080fe200078e02ff */
[----:B------:R-:W-:Y:S01]  /*28380*/  SHF.R.U32.HI R126, RZ, 0x10, R120 ;  /* 0x00000010ff7e7819 */ /* 0x000fe20000011678 */
[----:B------:R-:W-:Y:S01]  /*28390*/  IMAD R122, R94, R103, RZ ;  /* 0x000000675e7a7224 */ /* 0x000fe200078e02ff */
[----:B------:R-:W-:Y:S01]  /*283a0*/  LOP3.LUT R121, R115, 0xffff, RZ, 0xc0, !PT ;  /* 0x0000ffff73797812 */ /* 0x000fe200078ec0ff */
[C---:B------:R-:W-:Y:S01]  /*283b0*/  IMAD R112, R61.reuse, R101, R112 ;  /* 0x000000653d707224 */ /* 0x040fe200078e0270 */
[----:B------:R-:W-:Y:S01]  /*283c0*/  SHF.R.U32.HI R118, RZ, 0x10, R115 ;  /* 0x00000010ff767819 */ /* 0x000fe20000011673 */
[----:B------:R-:W-:Y:S01]  /*283d0*/  IMAD R117, R61, R103, R114 ;  /* 0x000000673d757224 */ /* 0x000fe200078e0272 */
[----:B------:R-:W-:Y:S01]  /*283e0*/  ISETP.GE.U32.AND P0, PT, R110, R111, PT ;  /* 0x0000006f6e00720c */ /* 0x000fe20003f06070 */
[----:B------:R-:W-:-:S02]  /*283f0*/  IMAD.IADD R115, R116, 0x1, R105 ;  /* 0x0000000174737824 */ /* 0x000fc400078e0269 */
[----:B------:R-:W-:Y:S02]  /*28400*/  IMAD R120, R59, R101, R122 ;  /* 0x000000653b787224 */ /* 0x000fe400078e027a */
[----:B------:R-:W-:Y:S01]  /*28410*/  IMAD.IADD R114, R121, 0x1, R106 ;  /* 0x0000000179727824 */ /* 0x000fe200078e026a */
[C---:B------:R-:W-:Y:S01]  /*28420*/  LEA.HI R121, R112.reuse, R117, RZ, 0x10 ;  /* 0x0000007570797211 */ /* 0x040fe200078f80ff */
[----:B------:R-:W-:Y:S02]  /*28430*/  IMAD R122, R112, 0x10000, R115 ;  /* 0x00010000707a7824 */ /* 0x000fe400078e0273 */
[-C--:B------:R-:W-:Y:S02]  /*28440*/  IMAD R112, R96, R101.reuse, RZ ;  /* 0x0000006560707224 */ /* 0x080fe400078e02ff */
[----:B------:R-:W-:Y:S01]  /*28450*/  IMAD R116, R97, R101, RZ ;  /* 0x0000006561747224 */ /* 0x000fe200078e02ff */
[----:B------:R-:W-:Y:S01]  /*28460*/  ISETP.GE.U32.AND P6, PT, R122, R105, PT ;  /* 0x000000697a00720c */ /* 0x000fe20003fc6070 */
[-C--:B------:R-:W-:Y:S01]  /*28470*/  IMAD R111, R96, R103.reuse, RZ ;  /* 0x00000067606f7224 */ /* 0x080fe200078e02ff */
[----:B------:R-:W-:Y:S01]  /*28480*/  LOP3.LUT R117, R112, 0xffff, RZ, 0xc0, !PT ;  /* 0x0000ffff70757812 */ /* 0x000fe200078ec0ff */
[----:B------:R-:W-:Y:S01]  /*28490*/  IMAD.IADD R123, R124, 0x1, R107 ;  /* 0x000000017c7b7824 */ /* 0x000fe200078e026b */
[----:B------:R-:W-:Y:S01]  /*284a0*/  SHF.R.U32.HI R112, RZ, 0x10, R112 ;  /* 0x00000010ff707819 */ /* 0x000fe20000011670 */
[----:B------:R-:W-:Y:S01]  /*284b0*/  IMAD R125, R59, R103, R126 ;  /* 0x000000673b7d7224 */ /* 0x000fe200078e027e */
[----:B------:R-:W-:Y:S01]  /*284c0*/  LOP3.LUT R124, R116, 0xffff, RZ, 0xc0, !PT ;  /* 0x0000ffff747c7812 */ /* 0x000fe200078ec0ff */
[C---:B------:R-:W-:Y:S01]  /*284d0*/  IMAD R111, R60.reuse, R101, R111 ;  /* 0x000000653c6f7224 */ /* 0x040fe200078e026f */
[----:B------:R-:W-:Y:S01]  /*284e0*/  SHF.R.U32.HI R126, RZ, 0x10, R116 ;  /* 0x00000010ff7e7819 */ /* 0x000fe20000011674 */
[----:B------:R-:W-:-:S02]  /*284f0*/  IMAD R112, R60, R103, R112 ;  /* 0x000000673c707224 */ /* 0x000fc400078e0270 */
[----:B------:R-:W-:Y:S02]  /*28500*/  IMAD R118, R62, R103, R118 ;  /* 0x000000673e767224 */ /* 0x000fe400078e0276 */
[----:B------:R-:W-:Y:S02]  /*28510*/  IMAD.IADD R116, R117, 0x1, R108 ;  /* 0x0000000175747824 */ /* 0x000fe400078e026c */
[----:B------:R-:W-:Y:S01]  /*28520*/  IMAD R115, R119, 0x10000, R114 ;  /* 0x0001000077737824 */ /* 0x000fe200078e0272 */
[----:B------:R-:W-:Y:S01]  /*28530*/  LEA R114, R120, R123, 0x10 ;  /* 0x0000007b78727211 */ /* 0x000fe200078e80ff */
[C---:B------:R-:W-:Y:S01]  /*28540*/  IMAD R117, R111.reuse, 0x10000, R116 ;  /* 0x000100006f757824 */ /* 0x040fe200078e0274 */
[----:B------:R-:W-:Y:S01]  /*28550*/  LEA.HI R123, R111, R112, RZ, 0x10 ;  /* 0x000000706f7b7211 */ /* 0x000fe200078f80ff */
[----:B------:R-:W-:Y:S01]  /*28560*/  IMAD R111, R110, R89, RZ ;  /* 0x000000596e6f7224 */ /* 0x000fe200078e02ff */
[----:B------:R-:W-:Y:S01]  /*28570*/  LEA.HI R119, R119, R118, RZ, 0x10 ;  /* 0x0000007677777211 */ /* 0x000fe200078f80ff */
[----:B------:R-:W-:Y:S01]  /*28580*/  IMAD R118, R97, R103, RZ ;  /* 0x0000006761767224 */ /* 0x000fe200078e02ff */
[----:B------:R-:W-:Y:S01]  /*28590*/  LEA.HI R120, R120, R125, RZ, 0x10 ;  /* 0x0000007d78787211 */ /* 0x000fe200078f80ff */
[----:B------:R-:W-:Y:S01]  /*285a0*/  IMAD.IADD R125, R124, 0x1, R109 ;  /* 0x000000017c7d7824 */ /* 0x000fe200078e026d */
[----:B------:R-:W-:Y:S01]  /*285b0*/  LOP3.LUT R112, R111, 0xffff, RZ, 0xc0, !PT ;  /* 0x0000ffff6f707812 */ /* 0x000fe200078ec0ff */
[----:B------:R-:W-:Y:S01]  /*285c0*/  IMAD R118, R57, R101, R118 ;  /* 0x0000006539767224 */ /* 0x000fe200078e0276 */
[----:B------:R-:W-:Y:S01]  /*285d0*/  ISETP.GE.U32.AND P5, PT, R115, R106, PT ;  /* 0x0000006a7300720c */ /* 0x000fe20003fa6070 */
[----:B------:R-:W-:Y:S01]  /*285e0*/  VIADD R105, R113, 0x1 ;  /* 0x0000000171697836 */ /* 0x000fe20000000000 */
[----:B------:R-:W-:Y:S01]  /*285f0*/  ISETP.GE.U32.AND P2, PT, R114, R107, PT ;  /* 0x0000006b7200720c */ /* 0x000fe20003f46070 */
[----:B------:R-:W-:Y:S01]  /*28600*/  IMAD R116, R118, 0x10000, R125 ;  /* 0x0001000076747824 */ /* 0x000fe200078e027d */
[----:B------:R-:W-:Y:S01]  /*28610*/  ISETP.GE.U32.AND P1, PT, R117, R108, PT ;  /* 0x0000006c7500720c */ /* 0x000fe20003f26070 */
[----:B------:R-:W-:Y:S01]  /*28620*/  @P0 IMAD.MOV R105, RZ, RZ, R113 ;  /* 0x000000ffff690224 */ /* 0x000fe200078e0271 */
[----:B------:R-:W-:Y:S01]  /*28630*/  SHF.R.U32.HI R113, RZ, 0x10, R111 ;  /* 0x00000010ff717819 */ /* 0x000fe2000001166f */
[-C--:B------:R-:W-:Y:S01]  /*28640*/  IMAD R106, R88, R112.reuse, RZ ;  /* 0x00000070586a7224 */ /* 0x080fe200078e02ff */
[----:B------:R-:W-:Y:S01]  /*28650*/  ISETP.GE.U32.AND P0, PT, R116, R109, PT ;  /* 0x0000006d7400720c */ /* 0x000fe20003f06070 */
[----:B------:R-:W-:Y:S01]  /*28660*/  IMAD R111, R87, R112, RZ ;  /* 0x00000070576f7224 */ /* 0x000fe200078e02ff */
[----:B------:R-:W-:Y:S01]  /*28670*/  IADD3 R105, PT, PT, R122, R105, RZ ;  /* 0x000000697a697210 */ /* 0x000fe20007ffe0ff */
[----:B------:R-:W-:Y:S01]  /*28680*/  IMAD R107, R88, R113, RZ ;  /* 0x00000071586b7224 */ /* 0x000fe200078e02ff */
[----:B------:R-:W-:Y:S01]  /*28690*/  LOP3.LUT R109, R106, 0xffff, RZ, 0xc0, !PT ;  /* 0x0000ffff6a6d7812 */ /* 0x000fe200078ec0ff */
[----:B------:R-:W-:Y:S01]  /*286a0*/  IMAD R129, R57, R103, R126 ;  /* 0x0000006739817224 */ /* 0x000fe200078e027e */
[----:B------:R-:W-:Y:S01]  /*286b0*/  ISETP.GE.U32.AND P4, PT, R105, R122, PT ;  /* 0x0000007a6900720c */ /* 0x000fe20003f86070 */
[----:B------:R-:W-:Y:S01]  /*286c0*/  IMAD R107, R86, R112, R107 ;  /* 0x00000070566b7224 */ /* 0x000fe200078e026b */
[----:B------:R-:W-:Y:S01]  /*286d0*/  LOP3.LUT R124, R111, 0xffff, RZ, 0xc0, !PT ;  /* 0x0000ffff6f7c7812 */ /* 0x000fe200078ec0ff */
[----:B------:R-:W-:Y:S01]  /*286e0*/  IMAD.IADD R108, R110, 0x1, R109 ;  /* 0x000000016e6c7824 */ /* 0x000fe200078e026d */
[----:B------:R-:W-:Y:S01]  /*286f0*/  SHF.R.U32.HI R106, RZ, 0x10, R106 ;  /* 0x00000010ff6a7819 */ /* 0x000fe2000001166a */
[----:B------:R-:W-:Y:S01]  /*28700*/  IMAD R122, R87, R113, RZ ;  /* 0x00000071577a7224 */ /* 0x000fe200078e02ff */
[----:B------:R-:W-:Y:S01]  /*28710*/  LEA.HI R118, R118, R129, RZ, 0x10 ;  /* 0x0000008176767211 */ /* 0x000fe200078f80ff */
[----:B------:R-:W-:Y:S01]  /*28720*/  IMAD R109, R107, 0x10000, R108 ;  /* 0x000100006b6d7824 */ /* 0x000fe200078e026c */
[----:B------:R-:W-:Y:S01]  /*28730*/  SHF.R.U32.HI R108, RZ, 0x10, R111 ;  /* 0x00000010ff6c7819 */ /* 0x000fe2000001166f */
[----:B------:R-:W-:-:S02]  /*28740*/  IMAD.IADD R125, R105, 0x1, R124 ;  /* 0x00000001697d7824 */ /* 0x000fc400078e027c */
[----:B------:R-:W-:Y:S01]  /*28750*/  IMAD R106, R86, R113, R106 ;  /* 0x00000071566a7224 */ /* 0x000fe200078e026a */
[----:B------:R-:W-:Y:S01]  /*28760*/  ISETP.GE.U32.AND P3, PT, R109, R110, PT ;  /* 0x0000006e6d00720c */ /* 0x000fe20003f66070 */
[----:B------:R-:W-:Y:S02]  /*28770*/  VIADD R124, R121, 0x1 ;  /* 0x00000001797c7836 */ /* 0x000fe40000000000 */
[----:B------:R-:W-:Y:S01]  /*28780*/  @P6 IMAD.MOV R124, RZ, RZ, R121 ;  /* 0x000000ffff7c6224 */ /* 0x000fe200078e0279 */
[----:B------:R-:W-:Y:S01]  /*28790*/  LEA.HI R107, R107, R106, RZ, 0x10 ;  /* 0x0000006a6b6b7211 */ /* 0x000fe200078f80ff */
[----:B------:R-:W-:Y:S01]  /*287a0*/  IMAD R122, R85, R112, R122 ;  /* 0x00000070557a7224 */ /* 0x000fe200078e027a */
[----:B------:R-:W-:Y:S01]  /*287b0*/  IADD3 R121, PT, PT, R119, 0x1, RZ ;  /* 0x0000000177797810 */ /* 0x000fe20007ffe0ff */
[----:B------:R-:W-:Y:S02]  /*287c0*/  VIADD R106, R124, 0x1 ;  /* 0x000000017c6a7836 */ /* 0x000fe40000000000 */
[----:B------:R-:W-:-:S02]  /*287d0*/  @P4 IMAD.MOV R106, RZ, RZ, R124 ;  /* 0x000000ffff6a4224 */ /* 0x000fc400078e027c */
[----:B------:R-:W-:Y:S02]  /*287e0*/  IMAD R110, R122, 0x10000, R125 ;  /* 0x000100007a6e7824 */ /* 0x000fe400078e027d */
[----:B------:R-:W-:Y:S01]  /*287f0*/  VIADD R111, R107, 0x1 ;  /* 0x000000016b6f7836 */ /* 0x000fe20000000000 */
[----:B------:R-:W-:Y:S01]  /*28800*/  IADD3 R106, PT, PT, R115, R106, RZ ;  /* 0x0000006a736a7210 */ /* 0x000fe20007ffe0ff */
[----:B------:R-:W-:Y:S01]  /*28810*/  @P3 IMAD.MOV R111, RZ, RZ, R107 ;  /* 0x000000ffff6f3224 */ /* 0x000fe200078e026b */
[----:B------:R-:W-:Y:S01]  /*28820*/  ISETP.GE.U32.AND P6, PT, R110, R105, PT ;  /* 0x000000696e00720c */ /* 0x000fe20003fc6070 */
        /* <DEDUP_REMOVED lines=14> */
[----:B------:R-:W-:Y:S01]  /*28910*/  @P6 IMAD.MOV R124, RZ, RZ, R105 ;  /* 0x000000ffff7c6224 */ /* 0x000fe200078e0269 */
[----:B------:R-:W-:Y:S01]  /*28920*/  IADD3 R120, PT, PT, R106, R115, RZ ;  /* 0x000000736a787210 */ /* 0x000fe20007ffe0ff */
[----:B------:R-:W-:-:S02]  /*28930*/  VIADD R105, R121, 0x1 ;  /* 0x0000000179697836 */ /* 0x000fc40000000000 */
[----:B------:R-:W-:Y:S02]  /*28940*/  @P2 IMAD.MOV R105, RZ, RZ, R121 ;  /* 0x000000ffff692224 */ /* 0x000fe400078e0279 */
[----:B------:R-:W-:Y:S02]  /*28950*/  IMAD R109, R83, R112, R108 ;  /* 0x00000070536d7224 */ /* 0x000fe400078e026c */
[----:B------:R-:W-:Y:S02]  /*28960*/  VIADD R108, R124, 0x1 ;  /* 0x000000017c6c7836 */ /* 0x000fe40000000000 */
[----:B------:R-:W-:Y:S02]  /*28970*/  IMAD.IADD R107, R114, 0x1, R105 ;  /* 0x00000001726b7824 */ /* 0x000fe400078e0269 */
[----:B------:R-:W-:Y:S02]  /*28980*/  IMAD R115, R109, 0x10000, R120 ;  /* 0x000100006d737824 */ /* 0x000fe400078e0278 */
[----:B------:R-:W-:-:S02]  /*28990*/  @P3 IMAD.MOV R108, RZ, RZ, R124 ;  /* 0x000000ffff6c3224 */ /* 0x000fc400078e027c */
[----:B------:R-:W-:Y:S01]  /*289a0*/  @P1 IMAD.MOV R122, RZ, RZ, R123 ;  /* 0x000000ffff7a1224 */ /* 0x000fe200078e027b */
[----:B------:R-:W-:Y:S01]  /*289b0*/  ISETP.GE.U32.AND P1, PT, R107, R114, PT ;  /* 0x000000726b00720c */ /* 0x000fe20003f26070 */
[-C--:B------:R-:W-:Y:S01]  /*289c0*/  IMAD R110, R83, R113.reuse, R110 ;  /* 0x00000071536e7224 */ /* 0x080fe200078e026e */
[C---:B------:R-:W-:Y:S01]  /*289d0*/  ISETP.GE.U32.AND P2, PT, R115.reuse, R106, PT ;  /* 0x0000006a7300720c */ /* 0x040fe20003f46070 */
[C---:B------:R-:W-:Y:S01]  /*289e0*/  IMAD R106, R82.reuse, R113, RZ ;  /* 0x00000071526a7224 */ /* 0x040fe200078e02ff */
[----:B------:R-:W-:Y:S01]  /*289f0*/  IADD3 R105, PT, PT, R115, R108, RZ ;  /* 0x0000006c73697210 */ /* 0x000fe20007ffe0ff */
[----:B------:R-:W-:Y:S01]  /*28a00*/  IMAD R108, R82, R112, RZ ;  /* 0x00000070526c7224 */ /* 0x000fe200078e02ff */
[----:B------:R-:W-:Y:S01]  /*28a10*/  LEA.HI R110, R109, R110, RZ, 0x10 ;  /* 0x0000006e6d6e7211 */ /* 0x000fe200078f80ff */
[----:B------:R-:W-:Y:S01]  /*28a20*/  IMAD R114, R17, R112, R106 ;  /* 0x0000007011727224 */ /* 0x000fe200078e026a */
[----:B------:R-:W-:Y:S01]  /*28a30*/  ISETP.GE.U32.AND P3, PT, R105, R115, PT ;  /* 0x000000736900720c */ /* 0x000fe20003f66070 */
[----:B------:R-:W-:Y:S01]  /*28a40*/  VIADD R106, R119, 0x1 ;  /* 0x00000001776a7836 */ /* 0x000fe20000000000 */
[----:B------:R-:W-:Y:S01]  /*28a50*/  LOP3.LUT R120, R108, 0xffff, RZ, 0xc0, !PT ;  /* 0x0000ffff6c787812 */ /* 0x000fe200078ec0ff */
[----:B------:R-:W-:-:S02]  /*28a60*/  VIADD R115, R110, 0x1 ;  /* 0x000000016e737836 */ /* 0x000fc40000000000 */
[----:B------:R-:W-:Y:S02]  /*28a70*/  @P1 IMAD.MOV R106, RZ, RZ, R119 ;  /* 0x000000ffff6a1224 */ /* 0x000fe400078e0277 */
[----:B------:R-:W-:Y:S02]  /*28a80*/  IMAD.IADD R109, R107, 0x1, R120 ;  /* 0x000000016b6d7824 */ /* 0x000fe400078e0278 */
[----:B------:R-:W-:Y:S01]  /*28a90*/  @P2 IMAD.MOV R115, RZ, RZ, R110 ;  /* 0x000000ffff732224 */ /* 0x000fe200078e026e */
[----:B------:R-:W-:Y:S01]  /*28aa0*/  SHF.R.U32.HI R110, RZ, 0x10, R108 ;  /* 0x00000010ff6e7819 */ /* 0x000fe2000001166c */
[----:B------:R-:W-:Y:S02]  /*28ab0*/  VIADD R121, R118, 0x1 ;  /* 0x0000000176797836 */ /* 0x000fe40000000000 */
[----:B------:R-:W-:Y:S01]  /*28ac0*/  @P0 IMAD.MOV R121, RZ, RZ, R118 ;  /* 0x000000ffff790224 */ /* 0x000fe200078e0276 */
[----:B------:R-:W-:Y:S01]  /*28ad0*/  LEA R118, R114, R109, 0x10 ;  /* 0x0000006d72767211 */ /* 0x000fe200078e80ff */
[----:B------:R-:W-:-:S02]  /*28ae0*/  IMAD.IADD R108, R117, 0x1, R106 ;  /* 0x00000001756c7824 */ /* 0x000fc400078e026a */
[----:B------:R-:W-:Y:S01]  /*28af0*/  VIADD R109, R115, 0x1 ;  /* 0x00000001736d7836 */ /* 0x000fe20000000000 */
[----:B------:R-:W-:Y:S01]  /*28b00*/  ISETP.GE.U32.AND P1, PT, R118, R107, PT ;  /* 0x0000006b7600720c */ /* 0x000fe20003f26070 */
[----:B------:R-:W-:Y:S01]  /*28b10*/  @P3 IMAD.MOV R109, RZ, RZ, R115 ;  /* 0x000000ffff6d3224 */ /* 0x000fe200078e0273 */
[----:B------:R-:W-:Y:S01]  /*28b20*/  ISETP.GE.U32.AND P0, PT, R108, R117, PT ;  /* 0x000000756c00720c */ /* 0x000fe20003f06070 */
[----:B------:R-:W-:Y:S02]  /*28b30*/  IMAD R115, R16, R112, RZ ;  /* 0x0000007010737224 */ /* 0x000fe400078e02ff */
[----:B------:R-:W-:Y:S02]  /*28b40*/  IMAD.IADD R106, R118, 0x1, R109 ;  /* 0x00000001766a7824 */ /* 0x000fe400078e026d */
        /* <DEDUP_REMOVED lines=8> */
[----:B------:R-:W-:-:S02]  /*28bd0*/  VIADD R107, R122, 0x1 ;  /* 0x000000017a6b7836 */ /* 0x000fc40000000000 */
[----:B------:R-:W-:Y:S01]  /*28be0*/  IMAD R120, R110, 0x10000, R117 ;  /* 0x000100006e787824 */ /* 0x000fe200078e0275 */
[----:B------:R-:W-:Y:S01]  /*28bf0*/  IADD3 R123, PT, PT, R114, 0x1, RZ ;  /* 0x00000001727b7810 */ /* 0x000fe20007ffe0ff */
[----:B------:R-:W-:Y:S02]  /*28c00*/  IMAD R117, R14, R112, RZ ;  /* 0x000000700e757224 */ /* 0x000fe400078e02ff */
[----:B------:R-:W-:Y:S02]  /*28c10*/  @P0 IMAD.MOV R107, RZ, RZ, R122 ;  /* 0x000000ffff6b0224 */ /* 0x000fe400078e027a */
[----:B------:R-:W-:Y:S01]  /*28c20*/  @P1 IMAD.MOV R123, RZ, RZ, R114 ;  /* 0x000000ffff7b1224 */ /* 0x000fe200078e0272 */
[----:B------:R-:W-:Y:S01]  /*28c30*/  ISETP.GE.U32.AND P1, PT, R120, R108, PT ;  /* 0x0000006c7800720c */ /* 0x000fe20003f26070 */
[----:B------:R-:W-:Y:S01]  /*28c40*/  IMAD.IADD R109, R116, 0x1, R107 ;  /* 0x00000001746d7824 */ /* 0x000fe200078e026b */
[----:B------:R-:W-:Y:S01]  /*28c50*/  LOP3.LUT R114, R117, 0xffff, RZ, 0xc0, !PT ;  /* 0x0000ffff75727812 */ /* 0x000fe200078ec0ff */
[----:B------:R-:W-:-:S02]  /*28c60*/  IMAD R108, R14, R113, RZ ;  /* 0x000000710e6c7224 */ /* 0x000fc400078e02ff */
[----:B------:R-:W-:Y:S01]  /*28c70*/  IMAD R115, R15, R113, R118 ;  /* 0x000000710f737224 */ /* 0x000fe200078e0276 */
[----:B------:R-:W-:Y:S01]  /*28c80*/  IADD3 R119, PT, PT, R109, R114, RZ ;  /* 0x000000726d777210 */ /* 0x000fe20007ffe0ff */
[----:B------:R-:W-:Y:S01]  /*28c90*/  VIADD R107, R123, 0x1 ;  /* 0x000000017b6b7836 */ /* 0x000fe20000000000 */
[----:B------:R-:W-:Y:S01]  /*28ca0*/  ISETP.GE.U32.AND P0, PT, R109, R116, PT ;  /* 0x000000746d00720c */ /* 0x000fe20003f06070 */
[----:B------:R-:W-:Y:S01]  /*28cb0*/  IMAD R118, R13, R112, R108 ;  /* 0x000000700d767224 */ /* 0x000fe200078e026c */
[----:B------:R-:W-:Y:S01]  /*28cc0*/  LEA.HI R115, R110, R115, RZ, 0x10 ;  /* 0x000000736e737211 */ /* 0x000fe200078f80ff */
[----:B------:R-:W-:Y:S01]  /*28cd0*/  @P2 IMAD.MOV R107, RZ, RZ, R123 ;  /* 0x000000ffff6b2224 */ /* 0x000fe200078e027b */
[----:B------:R-:W-:Y:S01]  /*28ce0*/  SHF.R.U32.HI R116, RZ, 0x10, R117 ;  /* 0x00000010ff747819 */ /* 0x000fe20000011675 */
        /* <DEDUP_REMOVED lines=19> */
[----:B------:R-:W-:Y:S02]  /*28e20*/  VIADD R114, R122, 0x1 ;  /* 0x000000017a727836 */ /* 0x000fe40000000000 */
[----:B------:R-:W-:Y:S01]  /*28e30*/  @P1 IMAD.MOV R114, RZ, RZ, R122 ;  /* 0x000000ffff721224 */ /* 0x000fe200078e027a */
[C---:B------:R-:W-:Y:S01]  /*28e40*/  ISETP.GE.U32.AND P0, PT, R109.reuse, R104, PT ;  /* 0x000000686d00720c */ /* 0x040fe20003f06070 */
[----:B------:R-:W-:Y:S02]  /*28e50*/  IMAD.IADD R110, R109, 0x1, R108 ;  /* 0x000000016d6e7824 */ /* 0x000fe400078e026c */
[----:B------:R-:W-:Y:S01]  /*28e60*/  VIADD R121, R117, 0x1 ;  /* 0x0000000175797836 */ /* 0x000fe20000000000 */
[----:B------:R-:W-:Y:S01]  /*28e70*/  IADD3 R108, PT, PT, R119, R114, RZ ;  /* 0x00000072776c7210 */ /* 0x000fe20007ffe0ff */
[----:B------:R-:W-:Y:S01]  /*28e80*/  @P2 IMAD.MOV R121, RZ, RZ, R117 ;  /* 0x000000ffff792224 */ /* 0x000fe200078e0275 */
[----:B------:R-:W-:Y:S01]  /*28e90*/  ISETP.GE.U32.AND P1, PT, R110, R109, PT ;  /* 0x0000006d6e00720c */ /* 0x000fe20003f26070 */
[----:B------:R-:W-:Y:S01]  /*28ea0*/  IMAD R109, R12, R112, RZ ;  /* 0x000000700c6d7224 */ /* 0x000fe200078e02ff */
[----:B------:R-:W-:Y:S01]  /*28eb0*/  ISETP.GE.U32.AND P2, PT, R108, R119, PT ;  /* 0x000000776c00720c */ /* 0x000fe20003f46070 */
[----:B------:R-:W-:-:S02]  /*28ec0*/  IMAD R104, R58, R103, RZ ;  /* 0x000000673a687224 */ /* 0x000fc400078e02ff */
[----:B------:R-:W-:Y:S01]  /*28ed0*/  IMAD R116, R12, R113, RZ ;  /* 0x000000710c747224 */ /* 0x000fe200078e02ff */
[----:B------:R-:W-:Y:S01]  /*28ee0*/  SHF.R.U32.HI R118, RZ, 0x10, R109 ;  /* 0x00000010ff767819 */ /* 0x000fe2000001166d */
[-C--:B------:R-:W-:Y:S01]  /*28ef0*/  IMAD R114, R55, R101.reuse, R104 ;  /* 0x0000006537727224 */ /* 0x080fe200078e0268 */
[----:B------:R-:W-:Y:S01]  /*28f00*/  LOP3.LUT R109, R109, 0xffff, RZ, 0xc0, !PT ;  /* 0x0000ffff6d6d7812 */ /* 0x000fe200078ec0ff */
[----:B------:R-:W-:Y:S02]  /*28f10*/  IMAD R104, R58, R101, RZ ;  /* 0x000000653a687224 */ /* 0x000fe400078e02ff */
[----:B------:R-:W-:Y:S02]  /*28f20*/  IMAD R116, R3, R112, R116 ;  /* 0x0000007003747224 */ /* 0x000fe400078e0274 */
[----:B------:R-:W-:Y:S02]  /*28f30*/  IMAD.IADD R117, R110, 0x1, R109 ;  /* 0x000000016e757824 */ /* 0x000fe400078e026d */
[----:B------:R-:W-:-:S02]  /*28f40*/  VIADD R120, R115, 0x1 ;  /* 0x0000000173787836 */ /* 0x000fc40000000000 */
[----:B------:R-:W-:Y:S01]  /*28f50*/  @P0 IMAD.MOV R120, RZ, RZ, R115 ;  /* 0x000000ffff780224 */ /* 0x000fe200078e0273 */
[----:B------:R-:W-:Y:S01]  /*28f60*/  LOP3.LUT R115, R104, 0xffff, RZ, 0xc0, !PT ;  /* 0x0000ffff68737812 */ /* 0x000fe200078ec0ff */
[----:B------:R-:W-:Y:S01]  /*28f70*/  IMAD R119, R3, R113, R118 ;  /* 0x0000007103777224 */ /* 0x000fe200078e0276 */
[----:B------:R-:W-:Y:S01]  /*28f80*/  SHF.R.U32.HI R104, RZ, 0x10, R104 ;  /* 0x00000010ff687819 */ /* 0x000fe20000011668 */
[C---:B------:R-:W-:Y:S01]  /*28f90*/  VIADD R109, R121.reuse, 0x1 ;  /* 0x00000001796d7836 */ /* 0x040fe20000000000 */
[----:B------:R-:W-:Y:S01]  /*28fa0*/  @P2 IADD3 R109, PT, PT, R121, RZ, RZ ;  /* 0x000000ff796d2210 */ /* 0x000fe20007ffe0ff */
[C---:B------:R-:W-:Y:S01]  /*28fb0*/  IMAD R118, R116.reuse, 0x10000, R117 ;  /* 0x0001000074767824 */ /* 0x040fe200078e0275 */
[----:B------:R-:W-:Y:S01]  /*28fc0*/  LEA.HI R119, R116, R119, RZ, 0x10 ;  /* 0x0000007774777211 */ /* 0x000fe200078f80ff */
[----:B------:R-:W-:Y:S02]  /*28fd0*/  IMAD.IADD R115, R115, 0x1, R102 ;  /* 0x0000000173737824 */ /* 0x000fe400078e0266 */
[C---:B------:R-:W-:Y:S01]  /*28fe0*/  IMAD.IADD R109, R118.reuse, 0x1, R109 ;  /* 0x00000001766d7824 */ /* 0x040fe200078e026d */
[----:B------:R-:W-:Y:S01]  /*28ff0*/  ISETP.GE.U32.AND P0, PT, R118, R110, PT ;  /* 0x0000006e7600720c */ /* 0x000fe20003f06070 */
[----:B------:R-:W-:-:S02]  /*29000*/  VIADD R101, R120, 0x1 ;  /* 0x0000000178657836 */ /* 0x000fc40000000000 */
[----:B------:R-:W-:Y:S02]  /*29010*/  IMAD R116, R91, R112, RZ ;  /* 0x000000705b747224 */ /* 0x000fe400078e02ff */
[----:B------:R-:W-:Y:S01]  /*29020*/  @P1 IMAD.MOV R101, RZ, RZ, R120 ;  /* 0x000000ffff651224 */ /* 0x000fe200078e0278 */
[----:B------:R-:W-:Y:S01]  /*29030*/  ISETP.GE.U32.AND P1, PT, R109, R118, PT ;  /* 0x000000766d00720c */ /* 0x000fe20003f26070 */
[----:B------:R-:W-:Y:S01]  /*29040*/  IMAD R115, R114, 0x10000, R115 ;  /* 0x0001000072737824 */ /* 0x000fe200078e0273 */
[----:B------:R-:W-:Y:S01]  /*29050*/  LOP3.LUT R121, R116, 0xffff, RZ, 0xc0, !PT ;  /* 0x0000ffff74797812 */ /* 0x000fe200078ec0ff */
[----:B------:R-:W-:Y:S01]  /*29060*/  IMAD R117, R91, R113, RZ ;  /* 0x000000715b757224 */ /* 0x000fe200078e02ff */
[----:B------:R-:W-:Y:S01]  /*29070*/  SHF.R.U32.HI R116, RZ, 0x10, R116 ;  /* 0x00000010ff747819 */ /* 0x000fe20000011674 */
[----:B------:R-:W-:Y:S01]  /*29080*/  VIADD R118, R119, 0x1 ;  /* 0x0000000177767836 */ /* 0x000fe20000000000 */
[----:B------:R-:W-:Y:S01]  /*29090*/  IADD3 R110, PT, PT, R115, R101, RZ ;  /* 0x00000065736e7210 */ /* 0x000fe20007ffe0ff */
[----:B------:R-:W-:-:S02]  /*290a0*/  IMAD R117, R90, R112, R117 ;  /* 0x000000705a757224 */ /* 0x000fc400078e0275 */
[----:B------:R-:W-:Y:S01]  /*290b0*/  @P0 IMAD.MOV R118, RZ, RZ, R119 ;  /* 0x000000ffff760224 */ /* 0x000fe200078e0277 */
[----:B------:R-:W-:Y:S01]  /*290c0*/  ISETP.GE.U32.AND P0, PT, R115, R102, PT ;  /* 0x000000667300720c */ /* 0x000fe20003f06070 */
[----:B------:R-:W-:Y:S02]  /*290d0*/  IMAD.IADD R112, R110, 0x1, R121 ;  /* 0x000000016e707824 */ /* 0x000fe400078e0279 */
        /* <DEDUP_REMOVED lines=8> */
[----:B------:R-:W-:Y:S01]  /*29160*/  IMAD.IADD R104, R101, 0x1, R104 ;  /* 0x0000000165687824 */ /* 0x000fe200078e0268 */
[----:B------:R-:W-:Y:S01]  /*29170*/  IADD3 R110, PT, PT, R103, 0x1, RZ ;  /* 0x00000001676e7810 */ /* 0x000fe20007ffe0ff */
[----:B------:R-:W-:Y:S01]  /*29180*/  @P0 IMAD.MOV R110, RZ, RZ, R103 ;  /* 0x000000ffff6e0224 */ /* 0x000fe200078e0267 */
[----:B------:R-:W-:-:S02]  /*29190*/  LEA.HI R116, R117, R116, RZ, 0x10 ;  /* 0x0000007475747211 */ /* 0x000fc400078f80ff */
[----:B------:R-:W-:Y:S01]  /*291a0*/  ISETP.GE.U32.AND P3, PT, R104, R101, PT ;  /* 0x000000656800720c */ /* 0x000fe20003f66070 */
[----:B------:R-:W-:Y:S01]  /*291b0*/  VIADD R102, R110, 0x1 ;  /* 0x000000016e667836 */ /* 0x000fe20000000000 */
[----:B------:R-:W-:Y:S01]  /*291c0*/  ISETP.NE.AND P0, PT, R127, 0x8, PT ;  /* 0x000000087f00780c */ /* 0x000fe20003f05270 */
[----:B------:R-:W-:Y:S02]  /*291d0*/  VIADD R112, R116, 0x1 ;  /* 0x0000000174707836 */ /* 0x000fe40000000000 */
[----:B------:R-:W-:Y:S02]  /*291e0*/  @P1 IADD3 R102, PT, PT, R110, RZ, RZ ;  /* 0x000000ff6e661210 */ /* 0x000fe40007ffe0ff */
[----:B------:R-:W-:-:S04]  /*291f0*/  @P2 IMAD.MOV R112, RZ, RZ, R116 ;  /* 0x000000ffff702224 */ /* 0x000fc800078e0274 */
[----:B------:R-:W-:Y:S02]  /*29200*/  VIADD R101, R112, 0x1 ;  /* 0x0000000170657836 */ /* 0x000fe40000000000 */
[----:B------:R-:W-:-:S04]  /*29210*/  @P3 IMAD.MOV R101, RZ, RZ, R112 ;  /* 0x000000ffff653224 */ /* 0x000fc800078e0270 */
[----:B------:R-:W-:Y:S01]  /*29220*/  IMAD.IADD R102, R102, 0x1, R101 ;  /* 0x0000000166667824 */ /* 0x000fe200078e0265 */
[----:B------:R-:W-:Y:S06]  /*29230*/  @P0 BRA `(.L_x_220) ;  /* 0xffffffec00f40947 */ /* 0x000fec000383ffff */
[----:B------:R-:W-:Y:S05]  /*29240*/  BSYNC.RECONVERGENT B2 ;  /* 0x0000000000027941 */ /* 0x000fea0003800200 */
.L_x_219:
        /* <DEDUP_REMOVED lines=38> */
.L_x_224:
[----:B------:R-:W-:Y:S05]  /*294b0*/  BSYNC.RELIABLE B3 ;  /* 0x0000000000037941 */ /* 0x000fea0003800100 */
.L_x_223:
        /* <DEDUP_REMOVED lines=41> */
.L_x_222:
[----:B------:R-:W-:Y:S05]  /*29750*/  BSYNC.RECONVERGENT B2 ;  /* 0x0000000000027941 */ /* 0x000fea0003800200 */
.L_x_221:
[----:B------:R1:W-:Y:S01]  /*29760*/  STL [R26], R111 ;  /* 0x0000006f1a007387 */ /* 0x0003e20000100800 */
[----:B------:R-:W-:Y:S01]  /*29770*/  BSSY.RECONVERGENT B2, `(.L_x_225) ;  /* 0x0000114000027945 */ /* 0x000fe20003800200 */
[----:B------:R-:W-:Y:S01]  /*29780*/  IMAD.MOV.U32 R18, RZ, RZ, RZ ;  /* 0x000000ffff127224 */ /* 0x000fe200078e00ff */
[----:B------:R-:W-:Y:S01]  /*29790*/  MOV R58, RZ ;  /* 0x000000ff003a7202 */ /* 0x000fe20000000f00 */
[----:B------:R1:W-:Y:S01]  /*297a0*/  STL [R26+0x4], R105 ;  /* 0x000004691a007387 */ /* 0x0003e20000100800 */
[----:B------:R-:W-:Y:S01]  /*297b0*/  IMAD.MOV.U32 R19, RZ, RZ, R26 ;  /* 0x000000ffff137224 */ /* 0x000fe200078e001a */
[----:B------:R-:W-:Y:S01]  /*297c0*/  CS2R R60, SRZ ;  /* 0x00000000003c7805 */ /* 0x000fe2000001ff00 */
[----:B------:R-:W-:Y:S01]  /*297d0*/  IMAD.MOV.U32 R97, RZ, RZ, RZ ;  /* 0x000000ffff617224 */ /* 0x000fe200078e00ff */
[----:B------:R1:W-:Y:S01]  /*297e0*/  STL [R26+0x8], R106 ;  /* 0x0000086a1a007387 */ /* 0x0003e20000100800 */
[----:B------:R-:W-:Y:S02]  /*297f0*/  IMAD.MOV.U32 R62, RZ, RZ, RZ ;  /* 0x000000ffff3e7224 */ /* 0x000fe400078e00ff */
[----:B------:R-:W-:Y:S01]  /*29800*/  IMAD.MOV.U32 R79, RZ, RZ, RZ ;  /* 0x000000ffff4f7224 */ /* 0x000fe200078e00ff */
[----:B------:R1:W-:Y:S01]  /*29810*/  STL [R26+0xc], R107 ;  /* 0x00000c6b1a007387 */ /* 0x0003e20000100800 */
[----:B------:R-:W-:-:S02]  /*29820*/  IMAD.MOV.U32 R99, RZ, RZ, RZ ;  /* 0x000000ffff637224 */ /* 0x000fc400078e00ff */
[----:B------:R-:W-:Y:S01]  /*29830*/  IMAD.MOV.U32 R55, RZ, RZ, RZ ;  /* 0x000000ffff377224 */ /* 0x000fe200078e00ff */
[----:B------:R1:W-:Y:S04]  /*29840*/  STL [R26+0x10], R108 ;  /* 0x0000106c1a007387 */ /* 0x0003e80000100800 */
[----:B------:R1:W-:Y:S04]  /*29850*/  STL [R26+0x14], R109 ;  /* 0x0000146d1a007387 */ /* 0x0003e80000100800 */
[----:B------:R1:W-:Y:S04]  /*29860*/  STL [R26+0x18], R104 ;  /* 0x000018681a007387 */ /* 0x0003e80000100800 */
[----:B------:R1:W-:Y:S02]  /*29870*/  STL [R26+0x1c], R102 ;  /* 0x00001c661a007387 */ /* 0x0003e40000100800 */
.L_x_226:
[----:B------:R2:W3:Y:S01]  /*29880*/  LDL R59, [R19] ;  /* 0x00000000133b7983 */ /* 0x0004e20000100800 */
[----:B------:R-:W-:Y:S02]  /*29890*/  VIADD R55, R55, 0x1 ;  /* 0x0000000137377836 */ /* 0x000fe40000000000 */
[----:B--2---:R-:W-:Y:S01]  /*298a0*/  VIADD R19, R19, 0x4 ;  /* 0x0000000413137836 */ /* 0x004fe20000000000 */
[----:B---3--:R-:W-:Y:S02]  /*298b0*/  LOP3.LUT R57, R59, 0xffff, RZ, 0xc0, !PT ;  /* 0x0000ffff3b397812 */ /* 0x008fe400078ec0ff */
[----:B------:R-:W-:-:S03]  /*298c0*/  SHF.R.U32.HI R59, RZ, 0x10, R59 ;  /* 0x00000010ff3b7819 */ /* 0x000fc6000001163b */
[C---:B------:R-:W-:Y:S02]  /*298d0*/  IMAD R92, R78.reuse, R57, RZ ;  /* 0x000000394e5c7224 */ /* 0x040fe400078e02ff */
[----:B------:R-:W-:Y:S02]  /*298e0*/  IMAD R94, R78, R59, RZ ;  /* 0x0000003b4e5e7224 */ /* 0x000fe400078e02ff */
[-C--:B------:R-:W-:Y:S01]  /*298f0*/  IMAD R98, R74, R57.reuse, RZ ;  /* 0x000000394a627224 */ /* 0x080fe200078e02ff */
[----:B------:R-:W-:Y:S01]  /*29900*/  LOP3.LUT R96, R92, 0xffff, RZ, 0xc0, !PT ;  /* 0x0000ffff5c607812 */ /* 0x000fe200078ec0ff */
[C---:B------:R-:W-:Y:S01]  /*29910*/  IMAD R94, R77.reuse, R57, R94 ;  /* 0x000000394d5e7224 */ /* 0x040fe200078e025e */
[----:B------:R-:W-:Y:S01]  /*29920*/  SHF.R.U32.HI R92, RZ, 0x10, R92 ;  /* 0x00000010ff5c7819 */ /* 0x000fe2000001165c */
[-C--:B-1----:R-:W-:Y:S01]  /*29930*/  IMAD R102, R74, R59.reuse, RZ ;  /* 0x0000003b4a667224 */ /* 0x082fe200078e02ff */
[----:B------:R-:W-:Y:S01]  /*29940*/  LOP3.LUT R107, R98, 0xffff, RZ, 0xc0, !PT ;  /* 0x0000ffff626b7812 */ /* 0x000fe200078ec0ff */
[----:B------:R-:W-:Y:S01]  /*29950*/  IMAD.IADD R101, R96, 0x1, R99 ;  /* 0x0000000160657824 */ /* 0x000fe200078e0263 */
[----:B------:R-:W-:Y:S01]  /*29960*/  SHF.R.U32.HI R104, RZ, 0x10, R98 ;  /* 0x00000010ff687819 */ /* 0x000fe20000011662 */
[----:B------:R-:W-:-:S02]  /*29970*/  IMAD R103, R77, R59, R92 ;  /* 0x0000003b4d677224 */ /* 0x000fc400078e025c */
[----:B------:R-:W-:Y:S01]  /*29980*/  IMAD R92, R76, R57, RZ ;  /* 0x000000394c5c7224 */ /* 0x000fe200078e02ff */
[----:B------:R-:W-:Y:S01]  /*29990*/  LEA R100, R94, R101, 0x10 ;  /* 0x000000655e647211 */ /* 0x000fe200078e80ff */
[----:B------:R-:W-:Y:S01]  /*299a0*/  IMAD R101, R72, R57, RZ ;  /* 0x0000003948657224 */ /* 0x000fe200078e02ff */
[----:B------:R-:W-:Y:S01]  /*299b0*/  LEA.HI R103, R94, R103, RZ, 0x10 ;  /* 0x000000675e677211 */ /* 0x000fe200078f80ff */
[----:B------:R-:W-:Y:S01]  /*299c0*/  IMAD R94, R76, R59, RZ ;  /* 0x0000003b4c5e7224 */ /* 0x000fe200078e02ff */
[----:B------:R-:W-:Y:S01]  /*299d0*/  LOP3.LUT R96, R92, 0xffff, RZ, 0xc0, !PT ;  /* 0x0000ffff5c607812 */ /* 0x000fe200078ec0ff */
[-C--:B------:R-:W-:Y:S01]  /*299e0*/  IMAD R98, R73, R57.reuse, R102 ;  /* 0x0000003949627224 */ /* 0x080fe200078e0266 */
[----:B------:R-:W-:Y:S01]  /*299f0*/  SHF.R.U32.HI R92, RZ, 0x10, R92 ;  /* 0x00000010ff5c7819 */ /* 0x000fe2000001165c */
[----:B------:R-:W-:Y:S01]  /*29a00*/  IMAD R94, R75, R57, R94 ;  /* 0x000000394b5e7224 */ /* 0x000fe200078e025e */
[----:B------:R-:W-:Y:S01]  /*29a10*/  LOP3.LUT R102, R101, 0xffff, RZ, 0xc0, !PT ;  /* 0x0000ffff65667812 */ /* 0x000fe200078ec0ff */
[-C--:B------:R-:W-:Y:S01]  /*29a20*/  IMAD R106, R72, R59.reuse, RZ ;  /* 0x0000003b486a7224 */ /* 0x080fe200078e02ff */
[----:B------:R-:W-:Y:S01]  /*29a30*/  SHF.R.U32.HI R108, RZ, 0x10, R101 ;  /* 0x00000010ff6c7819 */ /* 0x000fe20000011665 */
[----:B------:R-:W-:Y:S01]  /*29a40*/  IMAD R105, R75, R59, R92 ;  /* 0x0000003b4b697224 */ /* 0x000fe200078e025c */
[----:B------:R-:W-:Y:S01]  /*29a50*/  ISETP.GE.U32.AND P0, PT, R100, R99, PT ;  /* 0x000000636400720c */ /* 0x000fe20003f06070 */
[----:B------:R-:W-:-:S02]  /*29a60*/  IMAD R92, R70, R57, RZ ;  /* 0x00000039465c7224 */ /* 0x000fc400078e02ff */
[----:B------:R-:W-:Y:S01]  /*29a70*/  IMAD.IADD R101, R96, 0x1, R79 ;  /* 0x0000000160657824 */ /* 0x000fe200078e024f */
[----:B------:R-:W-:Y:S01]  /*29a80*/  LEA.HI R105, R94, R105, RZ, 0x10 ;  /* 0x000000695e697211 */ /* 0x000fe200078f80ff */
[----:B------:R-:W-:Y:S01]  /*29a90*/  IMAD R109, R73, R59, R104 ;  /* 0x0000003b496d7224 */ /* 0x000fe200078e0268 */
[----:B------:R-:W-:Y:S01]  /*29aa0*/  LOP3.LUT R99, R92, 0xffff, RZ, 0xc0, !PT ;  /* 0x0000ffff5c637812 */ /* 0x000fe200078ec0ff */
[----:B------:R-:W-:Y:S01]  /*29ab0*/  IMAD.IADD R107, R107, 0x1, R60 ;  /* 0x000000016b6b7824 */ /* 0x000fe200078e023c */
[----:B------:R-:W-:Y:S01]  /*29ac0*/  SHF.R.U32.HI R92, RZ, 0x10, R92 ;  /* 0x00000010ff5c7819 */ /* 0x000fe2000001165c */
[----:B------:R-:W-:Y:S01]  /*29ad0*/  IMAD.IADD R111, R102, 0x1, R61 ;  /* 0x00000001666f7824 */ /* 0x000fe200078e023d */
[----:B------:R-:W-:Y:S01]  /*29ae0*/  LEA.HI R109, R98, R109, RZ, 0x10 ;  /* 0x0000006d626d7211 */ /* 0x000fe200078f80ff */
[----:B------:R-:W-:Y:S01]  /*29af0*/  IMAD R106, R71, R57, R106 ;  /* 0x00000039476a7224 */ /* 0x000fe200078e026a */
[----:B------:R-:W-:Y:S01]  /*29b00*/  IADD3 R99, PT, PT, R99, R62, RZ ;  /* 0x0000003e63637210 */ /* 0x000fe20007ffe0ff */
[----:B------:R-:W-:-:S02]  /*29b10*/  IMAD R102, R94, 0x10000, R101 ;  /* 0x000100005e667824 */ /* 0x000fc400078e0265 */
[----:B------:R-:W-:Y:S02]  /*29b20*/  IMAD R94, R70, R59, RZ ;  /* 0x0000003b465e7224 */ /* 0x000fe400078e02ff */
[----:B------:R-:W-:Y:S01]  /*29b30*/  IMAD R107, R98, 0x10000, R107 ;  /* 0x00010000626b7824 */ /* 0x000fe200078e026b */
[----:B------:R-:W-:Y:S01]  /*29b40*/  ISETP.GE.U32.AND P6, PT, R102, R79, PT ;  /* 0x0000004f6600720c */ /* 0x000fe20003fc6070 */
[----:B------:R-:W-:Y:S02]  /*29b50*/  IMAD R98, R106, 0x10000, R111 ;  /* 0x000100006a627824 */ /* 0x000fe400078e026f */
[----:B------:R-:W-:Y:S01]  /*29b60*/  IMAD R113, R71, R59, R108 ;  /* 0x0000003b47717224 */ /* 0x000fe200078e026c */
[----:B------:R-:W-:Y:S01]  /*29b70*/  ISETP.GE.U32.AND P5, PT, R107, R60, PT ;  /* 0x0000003c6b00720c */ /* 0x000fe20003fa6070 */
[C---:B------:R-:W-:Y:S01]  /*29b80*/  IMAD R94, R69.reuse, R57, R94 ;  /* 0x00000039455e7224 */ /* 0x040fe200078e025e */
[----:B------:R-:W-:Y:S01]  /*29b90*/  ISETP.GE.U32.AND P2, PT, R98, R61, PT ;  /* 0x0000003d6200720c */ /* 0x000fe20003f46070 */
[----:B------:R-:W-:Y:S01]  /*29ba0*/  IMAD R111, R69, R59, R92 ;  /* 0x0000003b456f7224 */ /* 0x000fe200078e025c */
[----:B------:R-:W-:Y:S01]  /*29bb0*/  LEA.HI R113, R106, R113, RZ, 0x10 ;  /* 0x000000716a717211 */ /* 0x000fe200078f80ff */
[----:B------:R-:W-:-:S02]  /*29bc0*/  IMAD R96, R68, R57, RZ ;  /* 0x0000003944607224 */ /* 0x000fc400078e02ff */
[C---:B------:R-:W-:Y:S01]  /*29bd0*/  IMAD R101, R94.reuse, 0x10000, R99 ;  /* 0x000100005e657824 */ /* 0x040fe200078e0263 */
[----:B------:R-:W-:Y:S01]  /*29be0*/  LEA.HI R111, R94, R111, RZ, 0x10 ;  /* 0x0000006f5e6f7211 */ /* 0x000fe200078f80ff */
[----:B------:R-:W-:Y:S01]  /*29bf0*/  IMAD R94, R100, R89, RZ ;  /* 0x00000059645e7224 */ /* 0x000fe200078e02ff */
[----:B------:R-:W-:Y:S01]  /*29c00*/  LOP3.LUT R106, R96, 0xffff, RZ, 0xc0, !PT ;  /* 0x0000ffff606a7812 */ /* 0x000fe200078ec0ff */
[----:B------:R-:W-:Y:S01]  /*29c10*/  IMAD R104, R68, R59, RZ ;  /* 0x0000003b44687224 */ /* 0x000fe200078e02ff */
[----:B------:R-:W-:Y:S01]  /*29c20*/  SHF.R.U32.HI R96, RZ, 0x10, R96 ;  /* 0x00000010ff607819 */ /* 0x000fe20000011660 */
[----:B------:R-:W-:Y:S01]  /*29c30*/  VIADD R79, R103, 0x1 ;  /* 0x00000001674f7836 */ /* 0x000fe20000000000 */
[----:B------:R-:W-:Y:S01]  /*29c40*/  LOP3.LUT R92, R94, 0xffff, RZ, 0xc0, !PT ;  /* 0x0000ffff5e5c7812 */ /* 0x000fe200078ec0ff */
[----:B------:R-:W-:Y:S01]  /*29c50*/  IMAD R104, R67, R57, R104 ;  /* 0x0000003943687224 */ /* 0x000fe200078e0268 */
[----:B------:R-:W-:Y:S01]  /*29c60*/  SHF.R.U32.HI R94, RZ, 0x10, R94 ;  /* 0x00000010ff5e7819 */ /* 0x000fe2000001165e */
[----:B------:R-:W-:Y:S01]  /*29c70*/  IMAD.IADD R115, R106, 0x1, R97 ;  /* 0x000000016a737824 */ /* 0x000fe200078e0261 */
[----:B------:R-:W-:Y:S01]  /*29c80*/  ISETP.GE.U32.AND P1, PT, R101, R62, PT ;  /* 0x0000003e6500720c */ /* 0x000fe20003f26070 */
[----:B------:R-:W-:-:S02]  /*29c90*/  IMAD R117, R67, R59, R96 ;  /* 0x0000003b43757224 */ /* 0x000fc400078e0260 */
[----:B------:R-:W-:Y:S02]  /*29ca0*/  IMAD R96, R104, 0x10000, R115 ;  /* 0x0001000068607824 */ /* 0x000fe400078e0273 */
[----:B------:R-:W-:Y:S01]  /*29cb0*/  IMAD R60, R88, R92, RZ ;  /* 0x0000005c583c7224 */ /* 0x000fe200078e02ff */
[----:B------:R-:W-:Y:S01]  /*29cc0*/  LEA.HI R117, R104, R117, RZ, 0x10 ;  /* 0x0000007568757211 */ /* 0x000fe200078f80ff */
[----:B------:R-:W-:Y:S01]  /*29cd0*/  @P0 IMAD.MOV R79, RZ, RZ, R103 ;  /* 0x000000ffff4f0224 */ /* 0x000fe200078e0267 */
[----:B------:R-:W-:Y:S01]  /*29ce0*/  ISETP.GE.U32.AND P0, PT, R96, R97, PT ;  /* 0x000000616000720c */ /* 0x000fe20003f06070 */
[----:B------:R-:W-:Y:S01]  /*29cf0*/  IMAD R61, R88, R94, RZ ;  /* 0x0000005e583d7224 */ /* 0x000fe200078e02ff */
[----:B------:R-:W-:Y:S01]  /*29d00*/  LOP3.LUT R97, R60, 0xffff, RZ, 0xc0, !PT ;  /* 0x0000ffff3c617812 */ /* 0x000fe200078ec0ff */
[----:B------:R-:W-:Y:S02]  /*29d10*/  IMAD.IADD R79, R102, 0x1, R79 ;  /* 0x00000001664f7824 */ /* 0x000fe400078e024f */
[C---:B------:R-:W-:Y:S01]  /*29d20*/  IMAD R103, R87.reuse, R92, RZ ;  /* 0x0000005c57677224 */ /* 0x040fe200078e02ff */
[----:B------:R-:W-:Y:S01]  /*29d30*/  IADD3 R62, PT, PT, R100, R97, RZ ;  /* 0x00000061643e7210 */ /* 0x000fe20007ffe0ff */
[----:B------:R-:W-:Y:S01]  /*29d40*/  IMAD R99, R87, R94, RZ ;  /* 0x0000005e57637224 */ /* 0x000fe200078e02ff */
[----:B------:R-:W-:Y:S01]  /*29d50*/  ISETP.GE.U32.AND P4, PT, R79, R102, PT ;  /* 0x000000664f00720c */ /* 0x000fe20003f86070 */
[-C--:B------:R-:W-:Y:S01]  /*29d60*/  IMAD R61, R86, R92.reuse, R61 ;  /* 0x0000005c563d7224 */ /* 0x080fe200078e023d */
[----:B------:R-:W-:Y:S01]  /*29d70*/  LOP3.LUT R104, R103, 0xffff, RZ, 0xc0, !PT ;  /* 0x0000ffff67687812 */ /* 0x000fe200078ec0ff */
[----:B------:R-:W-:Y:S01]  /*29d80*/  IMAD R102, R85, R92, R99 ;  /* 0x0000005c55667224 */ /* 0x000fe200078e0263 */
[----:B------:R-:W-:Y:S01]  /*29d90*/  SHF.R.U32.HI R97, RZ, 0x10, R60 ;  /* 0x00000010ff617819 */ /* 0x000fe2000001163c */
[----:B------:R-:W-:Y:S01]  /*29da0*/  IMAD R99, R61, 0x10000, R62 ;  /* 0x000100003d637824 */ /* 0x000fe200078e023e */
[----:B------:R-:W-:Y:S01]  /*29db0*/  SHF.R.U32.HI R103, RZ, 0x10, R103 ;  /* 0x00000010ff677819 */ /* 0x000fe20000011667 */
[----:B------:R-:W-:-:S02]  /*29dc0*/  IMAD.IADD R115, R79, 0x1, R104 ;  /* 0x000000014f737824 */ /* 0x000fc400078e0268 */
[----:B------:R-:W-:Y:S01]  /*29dd0*/  VIADD R104, R105, 0x1 ;  /* 0x0000000169687836 */ /* 0x000fe20000000000 */
[----:B------:R-:W-:Y:S01]  /*29de0*/  ISETP.GE.U32.AND P3, PT, R99, R100, PT ;  /* 0x000000646300720c */ /* 0x000fe20003f66070 */
[----:B------:R-:W-:Y:S02]  /*29df0*/  IMAD R60, R86, R94, R97 ;  /* 0x0000005e563c7224 */ /* 0x000fe400078e0261 */
[----:B------:R-:W-:Y:S02]  /*29e00*/  @P6 IMAD.MOV R104, RZ, RZ, R105 ;  /* 0x000000ffff686224 */ /* 0x000fe400078e0269 */
[----:B------:R-:W-:Y:S01]  /*29e10*/  IMAD R62, R102, 0x10000, R115 ;  /* 0x00010000663e7824 */ /* 0x000fe200078e0273 */
[----:B------:R-:W-:Y:S01]  /*29e20*/  LEA.HI R61, R61, R60, RZ, 0x10 ;  /* 0x0000003c3d3d7211 */ /* 0x000fe200078f80ff */
[----:B------:R-:W-:Y:S01]  /*29e30*/  IMAD R103, R85, R94, R103 ;  /* 0x0000005e55677224 */ /* 0x000fe200078e0267 */
[----:B------:R-:W-:Y:S01]  /*29e40*/  IADD3 R60, PT, PT, R104, 0x1, RZ ;  /* 0x00000001683c7810 */ /* 0x000fe20007ffe0ff */
[----:B------:R-:W-:Y:S01]  /*29e50*/  @P4 IMAD.MOV R60, RZ, RZ, R104 ;  /* 0x000000ffff3c4224 */ /* 0x000fe200078e0268 */
[----:B------:R-:W-:Y:S01]  /*29e60*/  ISETP.GE.U32.AND P6, PT, R62, R79, PT ;  /* 0x0000004f3e00720c */ /* 0x000fe20003fc6070 */
[----:B------:R-:W-:Y:S01]  /*29e70*/  VIADD R99, R61, 0x1 ;  /* 0x000000013d637836 */ /* 0x000fe20000000000 */
[----:B------:R-:W-:Y:S01]  /*29e80*/  LEA.HI R103, R102, R103, RZ, 0x10 ;  /* 0x0000006766677211 */ /* 0x000fe200078f80ff */
[----:B------:R-:W-:-:S02]  /*29e90*/  IMAD.IADD R60, R107, 0x1, R60 ;  /* 0x000000016b3c7824 */ /* 0x000fc400078e023c */
[C---:B------:R-:W-:Y:S01]  /*29ea0*/  VIADD R104, R113.reuse, 0x1 ;  /* 0x0000000171687836 */ /* 0x040fe20000000000 */
[----:B------:R-:W-:Y:S01]  /*29eb0*/  @P2 IADD3 R104, PT, PT, R113, RZ, RZ ;  /* 0x000000ff71682210 */ /* 0x000fe20007ffe0ff */
[----:B------:R-:W-:Y:S01]  /*29ec0*/  @P3 IMAD.MOV R99, RZ, RZ, R61 ;  /* 0x000000ffff633224 */ /* 0x000fe200078e023d */
[----:B------:R-:W-:Y:S01]  /*29ed0*/  ISETP.GE.U32.AND P2, PT, R60, R107, PT ;  /* 0x0000006b3c00720c */ /* 0x000fe20003f46070 */
[----:B------:R-:W-:Y:S01]  /*29ee0*/  IMAD R79, R84, R92, RZ ;  /* 0x0000005c544f7224 */ /* 0x000fe200078e02ff */
[----:B------:R-:W-:Y:S01]  /*29ef0*/  IADD3 R107, PT, PT, R117, 0x1, RZ ;  /* 0x00000001756b7810 */ /* 0x000fe20007ffe0ff */
[----:B------:R-:W-:Y:S02]  /*29f00*/  IMAD.IADD R99, R62, 0x1, R99 ;  /* 0x000000013e637824 */ /* 0x000fe400078e0263 */
[----:B------:R-:W-:Y:S01]  /*29f10*/  VIADD R105, R109, 0x1 ;  /* 0x000000016d697836 */ /* 0x000fe20000000000 */
[----:B------:R-:W-:Y:S01]  /*29f20*/  LOP3.LUT R97, R79, 0xffff, RZ, 0xc0, !PT ;  /* 0x0000ffff4f617812 */ /* 0x000fe200078ec0ff */
[----:B------:R-:W-:Y:S01]  /*29f30*/  @P5 IMAD.MOV R105, RZ, RZ, R109 ;  /* 0x000000ffff695224 */ /* 0x000fe200078e026d */
[----:B------:R-:W-:Y:S01]  /*29f40*/  ISETP.GE.U32.AND P3, PT, R99, R62, PT ;  /* 0x0000003e6300720c */ /* 0x000fe20003f66070 */
[----:B------:R-:W-:Y:S01]  /*29f50*/  IMAD R62, R84, R94, RZ ;  /* 0x0000005e543e7224 */ /* 0x000fe200078e02ff */
[----:B------:R-:W-:Y:S01]  /*29f60*/  SHF.R.U32.HI R100, RZ, 0x10, R79 ;  /* 0x00000010ff647819 */ /* 0x000fe2000001164f */
[----:B------:R-:W-:-:S02]  /*29f70*/  VIADD R61, R105, 0x1 ;  /* 0x00000001693d7836 */ /* 0x000fc40000000000 */
[----:B------:R-:W-:Y:S02]  /*29f80*/  VIADD R108, R103, 0x1 ;  /* 0x00000001676c7836 */ /* 0x000fe40000000000 */
[----:B------:R-:W-:Y:S02]  /*29f90*/  @P2 IMAD.MOV R61, RZ, RZ, R105 ;  /* 0x000000ffff3d2224 */ /* 0x000fe400078e0269 */
[----:B------:R-:W-:Y:S02]  /*29fa0*/  @P6 IMAD.MOV R108, RZ, RZ, R103 ;  /* 0x000000ffff6c6224 */ /* 0x000fe400078e0267 */
[----:B------:R-:W-:Y:S02]  /*29fb0*/  IMAD R62, R83, R92, R62 ;  /* 0x0000005c533e7224 */ /* 0x000fe400078e023e */
[----:B------:R-:W-:Y:S01]  /*29fc0*/  IMAD.IADD R97, R60, 0x1, R97 ;  /* 0x000000013c617824 */ /* 0x000fe200078e0261 */
[----:B------:R-:W-:Y:S01]  /*29fd0*/  IADD3 R79, PT, PT, R108, 0x1, RZ ;  /* 0x000000016c4f7810 */ /* 0x000fe20007ffe0ff */
[----:B------:R-:W-:-:S02]  /*29fe0*/  IMAD.IADD R61, R98, 0x1, R61 ;  /* 0x00000001623d7824 */ /* 0x000fc400078e023d */
[----:B------:R-:W-:Y:S02]  /*29ff0*/  IMAD R102, R62, 0x10000, R97 ;  /* 0x000100003e667824 */ /* 0x000fe400078e0261 */
[----:B------:R-:W-:Y:S02]  /*2a000*/  VIADD R106, R111, 0x1 ;  /* 0x000000016f6a7836 */ /* 0x000fe40000000000 */
[----:B------:R-:W-:Y:S01]  /*2a010*/  @P3 IMAD.MOV R79, RZ, RZ, R108 ;  /* 0x000000ffff4f3224 */ /* 0x000fe200078e026c */
[C---:B------:R-:W-:Y:S01]  /*2a020*/  ISETP.GE.U32.AND P2, PT, R102.reuse, R60, PT ;  /* 0x0000003c6600720c */ /* 0x040fe20003f46070 */
        /* <DEDUP_REMOVED lines=17> */
[----:B------:R-:W-:Y:S02]  /*2a140*/  IMAD R102, R98, 0x10000, R103 ;  /* 0x0001000062667824 */ /* 0x000fe400078e0267 */
[----:B------:R-:W-:Y:S02]  /*2a150*/  IMAD.IADD R62, R101, 0x1, R60 ;  /* 0x00000001653e7824 */ /* 0x000fe400078e023c */
        /* <DEDUP_REMOVED lines=15> */
[----:B------:R-:W-:-:S02]  /*2a250*/  @P0 IMAD.MOV R61, RZ, RZ, R106 ;  /* 0x000000ffff3d0224 */ /* 0x000fc400078e026a */
[----:B------:R-:W-:Y:S02]  /*2a260*/  IMAD R102, R100, 0x10000, R101 ;  /* 0x0001000064667824 */ /* 0x000fe400078e0265 */
[----:B------:R-:W-:Y:S02]  /*2a270*/  IMAD R101, R14, R92, RZ ;  /* 0x0000005c0e657224 */ /* 0x000fe400078e02ff */
[----:B------:R-:W-:Y:S02]  /*2a280*/  VIADD R104, R98, 0x1 ;  /* 0x0000000162687836 */ /* 0x000fe40000000000 */
[----:B------:R-:W-:Y:S01]  /*2a290*/  @P1 IMAD.MOV R104, RZ, RZ, R98 ;  /* 0x000000ffff681224 */ /* 0x000fe200078e0262 */
[----:B------:R-:W-:Y:S01]  /*2a2a0*/  ISETP.GE.U32.AND P1, PT, R102, R62, PT ;  /* 0x0000003e6600720c */ /* 0x000fe20003f26070 */
[-C--:B------:R-:W-:Y:S01]  /*2a2b0*/  IMAD R103, R15, R94.reuse, R103 ;  /* 0x0000005e0f677224 */ /* 0x080fe200078e0267 */
[----:B------:R-:W-:Y:S01]  /*2a2c0*/  LOP3.LUT R98, R101, 0xffff, RZ, 0xc0, !PT ;  /* 0x0000ffff65627812 */ /* 0x000fe200078ec0ff */
[----:B------:R-:W-:-:S02]  /*2a2d0*/  IMAD R62, R14, R94, RZ ;  /* 0x0000005e0e3e7224 */ /* 0x000fc400078e02ff */
[----:B------:R-:W-:Y:S01]  /*2a2e0*/  IMAD.IADD R97, R96, 0x1, R61 ;  /* 0x0000000160617824 */ /* 0x000fe200078e023d */
[----:B------:R-:W-:Y:S01]  /*2a2f0*/  LEA.HI R103, R100, R103, RZ, 0x10 ;  /* 0x0000006764677211 */ /* 0x000fe200078f80ff */
[C---:B------:R-:W-:Y:S01]  /*2a300*/  VIADD R61, R104.reuse, 0x1 ;  /* 0x00000001683d7836 */ /* 0x040fe20000000000 */
[----:B------:R-:W-:Y:S01]  /*2a310*/  @P2 IADD3 R61, PT, PT, R104, RZ, RZ ;  /* 0x000000ff683d2210 */ /* 0x000fe20007ffe0ff */
[----:B------:R-:W-:Y:S01]  /*2a320*/  IMAD R100, R13, R92, R62 ;  /* 0x0000005c0d647224 */ /* 0x000fe200078e023e */
[C---:B------:R-:W-:Y:S01]  /*2a330*/  ISETP.GE.U32.AND P0, PT, R97.reuse, R96, PT ;  /* 0x000000606100720c */ /* 0x040fe20003f06070 */
[----:B------:R-:W-:Y:S02]  /*2a340*/  IMAD.IADD R105, R97, 0x1, R98 ;  /* 0x0000000161697824 */ /* 0x000fe400078e0262 */
[----:B------:R-:W-:Y:S02]  /*2a350*/  IMAD R62, R66, R57, RZ ;  /* 0x00000039423e7224 */ /* 0x000fe400078e02ff */
[----:B------:R-:W-:-:S02]  /*2a360*/  IMAD R105, R100, 0x10000, R105 ;  /* 0x0001000064697824 */ /* 0x000fc400078e0269 */
[----:B------:R-:W-:Y:S01]  /*2a370*/  IMAD.IADD R61, R102, 0x1, R61 ;  /* 0x00000001663d7824 */ /* 0x000fe200078e023d */
[----:B------:R-:W-:Y:S01]  /*2a380*/  SHF.R.U32.HI R98, RZ, 0x10, R62 ;  /* 0x00000010ff627819 */ /* 0x000fe2000001163e */
[----:B------:R-:W-:Y:S01]  /*2a390*/  VIADD R104, R103, 0x1 ;  /* 0x0000000167687836 */ /* 0x000fe20000000000 */
[----:B------:R-:W-:Y:S01]  /*2a3a0*/  ISETP.GE.U32.AND P2, PT, R105, R97, PT ;  /* 0x000000616900720c */ /* 0x000fe20003f46070 */
[----:B------:R-:W-:Y:S01]  /*2a3b0*/  @P1 IMAD.MOV R104, RZ, RZ, R103 ;  /* 0x000000ffff681224 */ /* 0x000fe200078e0267 */
[----:B------:R-:W-:Y:S01]  /*2a3c0*/  LOP3.LUT R97, R62, 0xffff, RZ, 0xc0, !PT ;  /* 0x0000ffff3e617812 */ /* 0x000fe200078ec0ff */
[----:B------:R-:W-:Y:S01]  /*2a3d0*/  IMAD R96, R66, R59, RZ ;  /* 0x0000003b42607224 */ /* 0x000fe200078e02ff */
[----:B------:R-:W-:Y:S01]  /*2a3e0*/  ISETP.GE.U32.AND P1, PT, R61, R102, PT ;  /* 0x000000663d00720c */ /* 0x000fe20003f26070 */
[----:B------:R-:W-:Y:S01]  /*2a3f0*/  VIADD R62, R107, 0x1 ;  /* 0x000000016b3e7836 */ /* 0x000fe20000000000 */
[----:B------:R-:W-:Y:S01]  /*2a400*/  SHF.R.U32.HI R102, RZ, 0x10, R101 ;  /* 0x00000010ff667819 */ /* 0x000fe20000011665 */
[----:B------:R-:W-:Y:S01]  /*2a410*/  IMAD R96, R65, R57, R96 ;  /* 0x0000003941607224 */ /* 0x000fe200078e0260 */
[----:B------:R-:W-:Y:S01]  /*2a420*/  @P0 IADD3 R62, PT, PT, R107, RZ, RZ ;  /* 0x000000ff6b3e0210 */ /* 0x000fe20007ffe0ff */
[----:B------:R-:W-:-:S02]  /*2a430*/  IMAD.IADD R97, R97, 0x1, R58 ;  /* 0x0000000161617824 */ /* 0x000fc400078e023a */
[----:B------:R-:W-:Y:S02]  /*2a440*/  IMAD R101, R65, R59, R98 ;  /* 0x0000003b41657224 */ /* 0x000fe400078e0262 */
[C---:B------:R-:W-:Y:S02]  /*2a450*/  IMAD R97, R96.reuse, 0x10000, R97 ;  /* 0x0001000060617824 */ /* 0x040fe400078e0261 */
[----:B------:R-:W-:Y:S01]  /*2a460*/  IMAD R103, R13, R94, R102 ;  /* 0x0000005e0d677224 */ /* 0x000fe200078e0266 */
[----:B------:R-:W-:Y:S01]  /*2a470*/  LEA.HI R101, R96, R101, RZ, 0x10 ;  /* 0x0000006560657211 */ /* 0x000fe200078f80ff */
[----:B------:R-:W-:Y:S01]  /*2a480*/  VIADD R98, R104, 0x1 ;  /* 0x0000000168627836 */ /* 0x000fe20000000000 */
[C---:B------:R-:W-:Y:S01]  /*2a490*/  ISETP.GE.U32.AND P0, PT, R97.reuse, R58, PT ;  /* 0x0000003a6100720c */ /* 0x040fe20003f06070 */
[----:B------:R-:W-:Y:S01]  /*2a4a0*/  IMAD.IADD R96, R97, 0x1, R62 ;  /* 0x0000000161607824 */ /* 0x000fe200078e023e */
[----:B------:R-:W-:Y:S01]  /*2a4b0*/  LEA.HI R103, R100, R103, RZ, 0x10 ;  /* 0x0000006764677211 */ /* 0x000fe200078f80ff */
[----:B------:R-:W-:-:S02]  /*2a4c0*/  @P1 IMAD.MOV R98, RZ, RZ, R104 ;  /* 0x000000ffff621224 */ /* 0x000fc400078e0268 */
[----:B------:R-:W-:Y:S01]  /*2a4d0*/  IMAD R58, R64, R59, RZ ;  /* 0x0000003b403a7224 */ /* 0x000fe200078e02ff */
[----:B------:R-:W-:Y:S01]  /*2a4e0*/  ISETP.GE.U32.AND P1, PT, R96, R97, PT ;  /* 0x000000616000720c */ /* 0x000fe20003f26070 */
[----:B------:R-:W-:Y:S02]  /*2a4f0*/  IMAD.IADD R62, R105, 0x1, R98 ;  /* 0x00000001693e7824 */ /* 0x000fe400078e0262 */
[C---:B------:R-:W-:Y:S02]  /*2a500*/  IMAD R97, R12.reuse, R92, RZ ;  /* 0x0000005c0c617224 */ /* 0x040fe400078e02ff */
[C---:B------:R-:W-:Y:S01]  /*2a510*/  VIADD R106, R103.reuse, 0x1 ;  /* 0x00000001676a7836 */ /* 0x040fe20000000000 */
[----:B------:R-:W-:Y:S01]  /*2a520*/  @P2 IADD3 R106, PT, PT, R103, RZ, RZ ;  /* 0x000000ff676a2210 */ /* 0x000fe20007ffe0ff */
[----:B------:R-:W-:Y:S01]  /*2a530*/  IMAD R100, R12, R94, RZ ;  /* 0x0000005e0c647224 */ /* 0x000fe200078e02ff */
[----:B------:R-:W-:Y:S01]  /*2a540*/  ISETP.GE.U32.AND P2, PT, R62, R105, PT ;  /* 0x000000693e00720c */ /* 0x000fe20003f46070 */
[-C--:B------:R-:W-:Y:S01]  /*2a550*/  IMAD R98, R63, R57.reuse, R58 ;  /* 0x000000393f627224 */ /* 0x080fe200078e023a */
[----:B------:R-:W-:Y:S01]  /*2a560*/  SHF.R.U32.HI R102, RZ, 0x10, R97 ;  /* 0x00000010ff667819 */ /* 0x000fe20000011661 */
[----:B------:R-:W-:Y:S01]  /*2a570*/  IMAD R100, R3, R92, R100 ;  /* 0x0000005c03647224 */ /* 0x000fe200078e0264 */
[----:B------:R-:W-:Y:S01]  /*2a580*/  LOP3.LUT R97, R97, 0xffff, RZ, 0xc0, !PT ;  /* 0x0000ffff61617812 */ /* 0x000fe200078ec0ff */
[----:B------:R-:W-:-:S02]  /*2a590*/  IMAD R58, R64, R57, RZ ;  /* 0x00000039403a7224 */ /* 0x000fc400078e02ff */
[----:B------:R-:W-:Y:S02]  /*2a5a0*/  IMAD R105, R3, R94, R102 ;  /* 0x0000005e03697224 */ /* 0x000fe400078e0266 */
[----:B------:R-:W-:Y:S02]  /*2a5b0*/  IMAD.IADD R103, R96, 0x1, R97 ;  /* 0x0000000160677824 */ /* 0x000fe400078e0261 */
[----:B------:R-:W-:Y:S01]  /*2a5c0*/  VIADD R104, R101, 0x1 ;  /* 0x0000000165687836 */ /* 0x000fe20000000000 */
[C---:B------:R-:W-:Y:S01]  /*2a5d0*/  LEA.HI R105, R100.reuse, R105, RZ, 0x10 ;  /* 0x0000006964697211 */ /* 0x040fe200078f80ff */
[----:B------:R-:W-:Y:S02]  /*2a5e0*/  IMAD R102, R100, 0x10000, R103 ;  /* 0x0001000064667824 */ /* 0x000fe400078e0267 */
[----:B------:R-:W-:Y:S02]  /*2a5f0*/  VIADD R97, R106, 0x1 ;  /* 0x000000016a617836 */ /* 0x000fe40000000000 */
[----:B------:R-:W-:Y:S01]  /*2a600*/  @P0 IMAD.MOV R104, RZ, RZ, R101 ;  /* 0x000000ffff680224 */ /* 0x000fe200078e0265 */
[----:B------:R-:W-:Y:S01]  /*2a610*/  LOP3.LUT R101, R58, 0xffff, RZ, 0xc0, !PT ;  /* 0x0000ffff3a657812 */ /* 0x000fe200078ec0ff */
[----:B------:R-:W-:Y:S01]  /*2a620*/  @P2 IMAD.MOV R97, RZ, RZ, R106 ;  /* 0x000000ffff612224 */ /* 0x000fe200078e026a */
[----:B------:R-:W-:Y:S01]  /*2a630*/  ISETP.GE.U32.AND P0, PT, R102, R96, PT ;  /* 0x000000606600720c */ /* 0x000fe20003f06070 */
[----:B------:R-:W-:Y:S01]  /*2a640*/  IMAD R100, R91, R92, RZ ;  /* 0x0000005c5b647224 */ /* 0x000fe200078e02ff */
[----:B------:R-:W-:Y:S01]  /*2a650*/  IADD3 R57, PT, PT, R104, 0x1, RZ ;  /* 0x0000000168397810 */ /* 0x000fe20007ffe0ff */
[----:B------:R-:W-:Y:S01]  /*2a660*/  IMAD.IADD R97, R102, 0x1, R97 ;  /* 0x0000000166617824 */ /* 0x000fe200078e0261 */
[----:B------:R-:W-:Y:S01]  /*2a670*/  SHF.R.U32.HI R58, RZ, 0x10, R58 ;  /* 0x00000010ff3a7819 */ /* 0x000fe2000001163a */
[----:B------:R-:W-:Y:S01]  /*2a680*/  IMAD.IADD R101, R101, 0x1, R18 ;  /* 0x0000000165657824 */ /* 0x000fe200078e0212 */
[----:B------:R-:W-:Y:S01]  /*2a690*/  LOP3.LUT R107, R100, 0xffff, RZ, 0xc0, !PT ;  /* 0x0000ffff646b7812 */ /* 0x000fe200078ec0ff */
[----:B------:R-:W-:Y:S01]  /*2a6a0*/  @P1 IMAD.MOV R57, RZ, RZ, R104 ;  /* 0x000000ffff391224 */ /* 0x000fe200078e0268 */
[----:B------:R-:W-:Y:S01]  /*2a6b0*/  ISETP.GE.U32.AND P1, PT, R97, R102, PT ;  /* 0x000000666100720c */ /* 0x000fe20003f26070 */
[----:B------:R-:W-:-:S02]  /*2a6c0*/  IMAD R101, R98, 0x10000, R101 ;  /* 0x0001000062657824 */ /* 0x000fc400078e0265 */
[----:B------:R-:W-:Y:S02]  /*2a6d0*/  IMAD R103, R91, R94, RZ ;  /* 0x0000005e5b677224 */ /* 0x000fe400078e02ff */
[----:B------:R-:W-:Y:S01]  /*2a6e0*/  IMAD.IADD R96, R101, 0x1, R57 ;  /* 0x0000000165607824 */ /* 0x000fe200078e0239 */
[----:B------:R-:W-:Y:S01]  /*2a6f0*/  SHF.R.U32.HI R57, RZ, 0x10, R100 ;  /* 0x00000010ff397819 */ /* 0x000fe20000011664 */
[C---:B------:R-:W-:Y:S01]  /*2a700*/  VIADD R102, R105.reuse, 0x1 ;  /* 0x0000000169667836 */ /* 0x040fe20000000000 */
[----:B------:R-:W-:Y:S01]  /*2a710*/  @P0 IADD3 R102, PT, PT, R105, RZ, RZ ;  /* 0x000000ff69660210 */ /* 0x000fe20007ffe0ff */
[----:B------:R-:W-:Y:S01]  /*2a720*/  IMAD R103, R90, R92, R103 ;  /* 0x0000005c5a677224 */ /* 0x000fe200078e0267 */
[----:B------:R-:W-:Y:S01]  /*2a730*/  ISETP.GE.U32.AND P0, PT, R101, R18, PT ;  /* 0x000000126500720c */ /* 0x000fe20003f06070 */
[----:B------:R-:W-:Y:S02]  /*2a740*/  IMAD.IADD R92, R96, 0x1, R107 ;  /* 0x00000001605c7824 */ /* 0x000fe400078e026b */
[----:B------:R-:W-:-:S02]  /*2a750*/  IMAD R59, R63, R59, R58 ;  /* 0x0000003b3f3b7224 */ /* 0x000fc400078e023a */
[----:B------:R-:W-:Y:S02]  /*2a760*/  VIADD R58, R102, 0x1 ;  /* 0x00000001663a7836 */ /* 0x000fe40000000000 */
[----:B------:R-:W-:Y:S01]  /*2a770*/  IMAD R105, R103, 0x10000, R92 ;  /* 0x0001000067697824 */ /* 0x000fe200078e025c */
[----:B------:R-:W-:Y:S01]  /*2a780*/  LEA.HI R59, R98, R59, RZ, 0x10 ;  /* 0x0000003b623b7211 */ /* 0x000fe200078f80ff */
[----:B------:R-:W-:Y:S01]  /*2a790*/  @P1 IMAD.MOV R58, RZ, RZ, R102 ;  /* 0x000000ffff3a1224 */ /* 0x000fe200078e0266 */
[----:B------:R-:W-:Y:S01]  /*2a7a0*/  ISETP.GE.U32.AND P1, PT, R96, R101, PT ;  /* 0x000000656000720c */ /* 0x000fe20003f26070 */
[----:B------:R-:W-:Y:S01]  /*2a7b0*/  IMAD R94, R90, R94, R57 ;  /* 0x0000005e5a5e7224 */ /* 0x000fe200078e0239 */
[C---:B------:R-:W-:Y:S01]  /*2a7c0*/  ISETP.GE.U32.AND P2, PT, R105.reuse, R96, PT ;  /* 0x000000606900720c */ /* 0x040fe20003f46070 */
[----:B------:R-:W-:Y:S02]  /*2a7d0*/  IMAD.IADD R58, R105, 0x1, R58 ;  /* 0x00000001693a7824 */ /* 0x000fe400078e023a */
[----:B------:R-:W-:Y:S01]  /*2a7e0*/  VIADD R92, R59, 0x1 ;  /* 0x000000013b5c7836 */ /* 0x000fe20000000000 */
[----:B------:R-:W-:Y:S01]  /*2a7f0*/  LEA.HI R94, R103, R94, RZ, 0x10 ;  /* 0x0000005e675e7211 */ /* 0x000fe200078f80ff */
[----:B------:R-:W-:Y:S01]  /*2a800*/  @P0 IMAD.MOV R92, RZ, RZ, R59 ;  /* 0x000000ffff5c0224 */ /* 0x000fe200078e023b */
[----:B------:R-:W-:-:S02]  /*2a810*/  ISETP.GE.U32.AND P3, PT, R58, R105, PT ;  /* 0x000000693a00720c */ /* 0x000fc40003f66070 */
[----:B------:R-:W-:Y:S01]  /*2a820*/  ISETP.NE.AND P0, PT, R55, 0x8, PT ;  /* 0x000000083700780c */ /* 0x000fe20003f05270 */
[----:B------:R-:W-:Y:S01]  /*2a830*/  VIADD R18, R92, 0x1 ;  /* 0x000000015c127836 */ /* 0x000fe20000000000 */
[----:B------:R-:W-:Y:S01]  /*2a840*/  IADD3 R96, PT, PT, R94, 0x1, RZ ;  /* 0x000000015e607810 */ /* 0x000fe20007ffe0ff */
[----:B------:R-:W-:Y:S02]  /*2a850*/  @P1 IMAD.MOV R18, RZ, RZ, R92 ;  /* 0x000000ffff121224 */ /* 0x000fe400078e025c */
[----:B------:R-:W-:-:S04]  /*2a860*/  @P2 IMAD.MOV R96, RZ, RZ, R94 ;  /* 0x000000ffff602224 */ /* 0x000fc800078e025e */
[C---:B------:R-:W-:Y:S02]  /*2a870*/  VIADD R57, R96.reuse, 0x1 ;  /* 0x0000000160397836 */ /* 0x040fe40000000000 */
[----:B------:R-:W-:-:S05]  /*2a880*/  @P3 IADD3 R57, PT, PT, R96, RZ, RZ ;  /* 0x000000ff60393210 */ /* 0x000fca0007ffe0ff */
[----:B------:R-:W-:Y:S01]  /*2a890*/  IMAD.IADD R18, R18, 0x1, R57 ;  /* 0x0000000112127824 */ /* 0x000fe200078e0239 */
[----:B------:R-:W-:Y:S06]  /*2a8a0*/  @P0 BRA `(.L_x_226) ;  /* 0xffffffec00f40947 */ /* 0x000fec000383ffff */
[----:B------:R-:W-:Y:S05]  /*2a8b0*/  BSYNC.RECONVERGENT B2 ;  /* 0x0000000000027941 */ /* 0x000fea0003800200 */
.L_x_225:
        /* <DEDUP_REMOVED lines=38> */
.L_x_230:
[----:B------:R-:W-:Y:S05]  /*2ab20*/  BSYNC.RELIABLE B3 ;  /* 0x0000000000037941 */ /* 0x000fea0003800100 */
.L_x_229:
        /* <DEDUP_REMOVED lines=41> */
.L_x_228:
[----:B------:R-:W-:Y:S05]  /*2adc0*/  BSYNC.RECONVERGENT B2 ;  /* 0x0000000000027941 */ /* 0x000fea0003800200 */
.L_x_227:
[----:B------:R-:W-:Y:S01]  /*2add0*/  LOP3.LUT R66, R58, 0xffff, RZ, 0xc0, !PT ;  /* 0x0000ffff3a427812 */ /* 0x000fe200078ec0ff */
[----:B------:R-:W-:Y:S01]  /*2ade0*/  HFMA2 R69, -RZ, RZ, 0, 0 ;  /* 0x00000000ff457431 */ /* 0x000fe200000001ff */
[----:B------:R-:W-:Y:S01]  /*2adf0*/  SHF.R.U32.HI R67, RZ, 0x10, R58 ;  /* 0x00000010ff437819 */ /* 0x000fe2000001163a */
[----:B------:R-:W-:Y:S01]  /*2ae00*/  BSSY.RECONVERGENT B2, `(.L_x_231) ;  /* 0x0000119000027945 */ /* 0x000fe20003800200 */
[----:B------:R-:W-:Y:S02]  /*2ae10*/  LOP3.LUT R57, R79, 0xffff, RZ, 0xc0, !PT ;  /* 0x0000ffff4f397812 */ /* 0x000fe400078ec0ff */
[----:B------:R-:W-:Y:S02]  /*2ae20*/  CS2R R70, SRZ ;  /* 0x0000000000467805 */ /* 0x000fe4000001ff00 */
[----:B------:R-:W-:Y:S01]  /*2ae30*/  LOP3.LUT R59, R60, 0xffff, RZ, 0xc0, !PT ;  /* 0x0000ffff3c3b7812 */ /* 0x000fe200078ec0ff */
[----:B------:R-:W-:Y:S01]  /*2ae40*/  IMAD.MOV.U32 R68, RZ, RZ, R31 ;  /* 0x000000ffff447224 */ /* 0x000fe200078e001f */
[----:B------:R-:W-:-:S02]  /*2ae50*/  LOP3.LUT R63, R61, 0xffff, RZ, 0xc0, !PT ;  /* 0x0000ffff3d3f7812 */ /* 0x000fc400078ec0ff */
[----:B------:R-:W-:Y:S02]  /*2ae60*/  CS2R R74, SRZ ;  /* 0x00000000004a7805 */ /* 0x000fe4000001ff00 */
[----:B------:R-:W-:Y:S01]  /*2ae70*/  LOP3.LUT R64, R62, 0xffff, RZ, 0xc0, !PT ;  /* 0x0000ffff3e407812 */ /* 0x000fe200078ec0ff */
[----:B------:R-:W-:Y:S01]  /*2ae80*/  IMAD.MOV.U32 R92, RZ, RZ, RZ ;  /* 0x000000ffff5c7224 */ /* 0x000fe200078e00ff */
[----:B------:R-:W-:Y:S01]  /*2ae90*/  LOP3.LUT R65, R97, 0xffff, RZ, 0xc0, !PT ;  /* 0x0000ffff61417812 */ /* 0x000fe200078ec0ff */
[----:B------:R-:W-:Y:S01]  /*2aea0*/  IMAD.MOV.U32 R78, RZ, RZ, RZ ;  /* 0x000000ffff4e7224 */ /* 0x000fe200078e00ff */
[----:B------:R-:W-:Y:S01]  /*2aeb0*/  LOP3.LUT R58, R18, 0xffff, RZ, 0xc0, !PT ;  /* 0x0000ffff123a7812 */ /* 0x000fe200078ec0ff */
[----:B------:R-:W-:Y:S01]  /*2aec0*/  IMAD.MOV.U32 R73, RZ, RZ, RZ ;  /* 0x000000ffff497224 */ /* 0x000fe200078e00ff */
[----:B------:R-:W-:Y:S01]  /*2aed0*/  LOP3.LUT R19, R99, 0xffff, RZ, 0xc0, !PT ;  /* 0x0000ffff63137812 */ /* 0x000fe200078ec0ff */
[----:B------:R-:W-:Y:S01]  /*2aee0*/  IMAD.MOV.U32 R109, RZ, RZ, RZ ;  /* 0x000000ffff6d7224 */ /* 0x000fe200078e00ff */
[----:B------:R-:W-:-:S02]  /*2aef0*/  SHF.R.U32.HI R55, RZ, 0x10, R99 ;  /* 0x00000010ff377819 */ /* 0x000fc40000011663 */
[----:B------:R-:W-:Y:S02]  /*2af00*/  SHF.R.U32.HI R79, RZ, 0x10, R79 ;  /* 0x00000010ff4f7819 */ /* 0x000fe4000001164f */
[----:B------:R-:W-:Y:S02]  /*2af10*/  SHF.R.U32.HI R60, RZ, 0x10, R60 ;  /* 0x00000010ff3c7819 */ /* 0x000fe4000001163c */
[----:B------:R-:W-:Y:S02]  /*2af20*/  SHF.R.U32.HI R61, RZ, 0x10, R61 ;  /* 0x00000010ff3d7819 */ /* 0x000fe4000001163d */
[----:B------:R-:W-:Y:S02]  /*2af30*/  SHF.R.U32.HI R62, RZ, 0x10, R62 ;  /* 0x00000010ff3e7819 */ /* 0x000fe4000001163e */
[----:B------:R-:W-:Y:S02]  /*2af40*/  SHF.R.U32.HI R97, RZ, 0x10, R97 ;  /* 0x00000010ff617819 */ /* 0x000fe40000011661 */
[----:B------:R-:W-:-:S07]  /*2af50*/  SHF.R.U32.HI R18, RZ, 0x10, R18 ;  /* 0x00000010ff127819 */ /* 0x000fce0000011612 */
.L_x_232:
[----:B------:R1:W2:Y:S01]  /*2af60*/  LDL R76, [R68] ;  /* 0x00000000444c7983 */ /* 0x0002a20000100800 */
[----:B------:R-:W-:Y:S01]  /*2af70*/  IADD3 R109, PT, PT, R109, 0x1, RZ ;  /* 0x000000016d6d7810 */ /* 0x000fe20007ffe0ff */
        /* <DEDUP_REMOVED lines=9> */
[----:B------:R-:W-:Y:S01]  /*2b010*/  IMAD R101, R59, R76, RZ ;  /* 0x0000004c3b657224 */ /* 0x000fe200078e02ff */
[----:B------:R-:W-:Y:S01]  /*2b020*/  LOP3.LUT R108, R102, 0xffff, RZ, 0xc0, !PT ;  /* 0x0000ffff666c7812 */ /* 0x000fe200078ec0ff */
[----:B------:R-:W-:Y:S01]  /*2b030*/  IMAD.IADD R99, R96, 0x1, R73 ;  /* 0x0000000160637824 */ /* 0x000fe200078e0249 */
[----:B------:R-:W-:Y:S01]  /*2b040*/  SHF.R.U32.HI R102, RZ, 0x10, R102 ;  /* 0x00000010ff667819 */ /* 0x000fe20000011666 */
[----:B------:R-:W-:Y:S01]  /*2b050*/  IMAD R96, R57, R72, RZ ;  /* 0x0000004839607224 */ /* 0x000fe200078e02ff */
[----:B------:R-:W-:Y:S01]  /*2b060*/  IADD3 R108, PT, PT, R108, R71, RZ ;  /* 0x000000476c6c7210 */ /* 0x000fe20007ffe0ff */
[----:B------:R-:W-:-:S02]  /*2b070*/  IMAD R77, R55, R76, R77 ;  /* 0x0000004c374d7224 */ /* 0x000fc400078e024d */
        /* <DEDUP_REMOVED lines=10> */
[----:B------:R-:W-:Y:S01]  /*2b120*/  IMAD R96, R79, R76, R96 ;  /* 0x0000004c4f607224 */ /* 0x000fe200078e0260 */
[----:B------:R-:W-:Y:S01]  /*2b130*/  ISETP.GE.U32.AND P0, PT, R100, R73, PT ;  /* 0x000000496400720c */ /* 0x000fe20003f06070 */
[----:B------:R-:W-:-:S02]  /*2b140*/  IMAD.IADD R98, R98, 0x1, R69 ;  /* 0x0000000162627824 */ /* 0x000fc400078e0245 */
[C---:B------:R-:W-:Y:S01]  /*2b150*/  IMAD R99, R60.reuse, R72, R101 ;  /* 0x000000483c637224 */ /* 0x040fe200078e0265 */
[----:B------:R-:W-:Y:S01]  /*2b160*/  LEA.HI R101, R77, R96, RZ, 0x10 ;  /* 0x000000604d657211 */ /* 0x000fe200078f80ff */
[C---:B------:R-:W-:Y:S02]  /*2b170*/  IMAD R110, R61.reuse, R76, R102 ;  /* 0x0000004c3d6e7224 */ /* 0x040fe400078e0266 */
[----:B------:R-:W-:Y:S02]  /*2b180*/  IMAD R107, R61, R72, R104 ;  /* 0x000000483d6b7224 */ /* 0x000fe400078e0268 */
[----:B------:R-:W-:Y:S02]  /*2b190*/  IMAD R106, R60, R76, R105 ;  /* 0x0000004c3c6a7224 */ /* 0x000fe400078e0269 */
[----:B------:R-:W-:Y:S01]  /*2b1a0*/  IMAD R102, R77, 0x10000, R98 ;  /* 0x000100004d667824 */ /* 0x000fe200078e0262 */
[----:B------:R-:W-:Y:S01]  /*2b1b0*/  LEA.HI R110, R107, R110, RZ, 0x10 ;  /* 0x0000006e6b6e7211 */ /* 0x000fe200078f80ff */
[----:B------:R-:W-:Y:S01]  /*2b1c0*/  IMAD.IADD R104, R103, 0x1, R78 ;  /* 0x0000000167687824 */ /* 0x000fe200078e024e */
[C---:B------:R-:W-:Y:S01]  /*2b1d0*/  LEA.HI R106, R99.reuse, R106, RZ, 0x10 ;  /* 0x0000006a636a7211 */ /* 0x040fe200078f80ff */
[----:B------:R-:W-:Y:S01]  /*2b1e0*/  IMAD R77, R64, R72, RZ ;  /* 0x00000048404d7224 */ /* 0x000fe200078e02ff */
[----:B------:R-:W-:Y:S01]  /*2b1f0*/  ISETP.GE.U32.AND P6, PT, R102, R69, PT ;  /* 0x000000456600720c */ /* 0x000fe20003fc6070 */
[----:B------:R-:W-:-:S02]  /*2b200*/  IMAD R104, R99, 0x10000, R104 ;  /* 0x0001000063687824 */ /* 0x000fc400078e0268 */
[----:B------:R-:W-:Y:S01]  /*2b210*/  IMAD R96, R65, R72, RZ ;  /* 0x0000004841607224 */ /* 0x000fe200078e02ff */
[----:B------:R-:W-:Y:S01]  /*2b220*/  LOP3.LUT R99, R77, 0xffff, RZ, 0xc0, !PT ;  /* 0x0000ffff4d637812 */ /* 0x000fe200078ec0ff */
[----:B------:R-:W-:Y:S01]  /*2b230*/  IMAD R73, R64, R76, RZ ;  /* 0x0000004c40497224 */ /* 0x000fe200078e02ff */
[----:B------:R-:W-:Y:S01]  /*2b240*/  SHF.R.U32.HI R77, RZ, 0x10, R77 ;  /* 0x00000010ff4d7819 */ /* 0x000fe2000001164d */
[----:B------:R-:W-:Y:S01]  /*2b250*/  IMAD R98, R107, 0x10000, R108 ;  /* 0x000100006b627824 */ /* 0x000fe200078e026c */
[----:B------:R-:W-:Y:S01]  /*2b260*/  LOP3.LUT R112, R96, 0xffff, RZ, 0xc0, !PT ;  /* 0x0000ffff60707812 */ /* 0x000fe200078ec0ff */
[C---:B------:R-:W-:Y:S01]  /*2b270*/  IMAD R73, R62.reuse, R72, R73 ;  /* 0x000000483e497224 */ /* 0x040fe200078e0249 */
[----:B------:R-:W-:Y:S01]  /*2b280*/  SHF.R.U32.HI R105, RZ, 0x10, R96 ;  /* 0x00000010ff697819 */ /* 0x000fe20000011660 */
[----:B------:R-:W-:Y:S01]  /*2b290*/  IMAD R108, R62, R76, R77 ;  /* 0x0000004c3e6c7224 */ /* 0x000fe200078e024d */
[----:B------:R-:W-:Y:S01]  /*2b2a0*/  ISETP.GE.U32.AND P2, PT, R98, R71, PT ;  /* 0x000000476200720c */ /* 0x000fe20003f46070 */
[----:B------:R-:W-:Y:S01]  /*2b2b0*/  IMAD.IADD R96, R99, 0x1, R92 ;  /* 0x0000000163607824 */ /* 0x000fe200078e025c */
[----:B------:R-:W-:Y:S01]  /*2b2c0*/  ISETP.GE.U32.AND P5, PT, R104, R78, PT ;  /* 0x0000004e6800720c */ /* 0x000fe20003fa6070 */
[----:B------:R-:W-:Y:S01]  /*2b2d0*/  IMAD R103, R65, R76, RZ ;  /* 0x0000004c41677224 */ /* 0x000fe200078e02ff */
[C---:B------:R-:W-:Y:S01]  /*2b2e0*/  LEA.HI R108, R73.reuse, R108, RZ, 0x10 ;  /* 0x0000006c496c7211 */ /* 0x040fe200078f80ff */
[----:B------:R-:W-:-:S02]  /*2b2f0*/  IMAD R99, R73, 0x10000, R96 ;  /* 0x0001000049637824 */ /* 0x000fc400078e0260 */
[----:B------:R-:W-:Y:S02]  /*2b300*/  IMAD R73, R100, R89, RZ ;  /* 0x0000005964497224 */ /* 0x000fe400078e02ff */
[----:B------:R-:W-:Y:S01]  /*2b310*/  IMAD R103, R97, R72, R103 ;  /* 0x0000004861677224 */ /* 0x000fe200078e0267 */
[----:B------:R-:W-:Y:S01]  /*2b320*/  ISETP.GE.U32.AND P1, PT, R99, R92, PT ;  /* 0x0000005c6300720c */ /* 0x000fe20003f26070 */
[----:B------:R-:W-:Y:S01]  /*2b330*/  IMAD.IADD R112, R112, 0x1, R75 ;  /* 0x0000000170707824 */ /* 0x000fe200078e024b */
[----:B------:R-:W-:Y:S01]  /*2b340*/  LOP3.LUT R77, R73, 0xffff, RZ, 0xc0, !PT ;  /* 0x0000ffff494d7812 */ /* 0x000fe200078ec0ff */
[----:B------:R-:W-:Y:S02]  /*2b350*/  VIADD R69, R94, 0x1 ;  /* 0x000000015e457836 */ /* 0x000fe40000000000 */
[----:B------:R-:W-:Y:S01]  /*2b360*/  @P0 IMAD.MOV R69, RZ, RZ, R94 ;  /* 0x000000ffff450224 */ /* 0x000fe200078e025e */
[----:B------:R-:W-:Y:S01]  /*2b370*/  LEA R96, R103, R112, 0x10 ;  /* 0x0000007067607211 */ /* 0x000fe200078e80ff */
[----:B------:R-:W-:Y:S01]  /*2b380*/  IMAD R71, R88, R77, RZ ;  /* 0x0000004d58477224 */ /* 0x000fe200078e02ff */
[----:B------:R-:W-:Y:S01]  /*2b390*/  SHF.R.U32.HI R94, RZ, 0x10, R73 ;  /* 0x00000010ff5e7819 */ /* 0x000fe20000011649 */
[----:B------:R-:W-:Y:S01]  /*2b3a0*/  IMAD.IADD R69, R102, 0x1, R69 ;  /* 0x0000000166457824 */ /* 0x000fe200078e0245 */
[----:B------:R-:W-:Y:S01]  /*2b3b0*/  ISETP.GE.U32.AND P0, PT, R96, R75, PT ;  /* 0x0000004b6000720c */ /* 0x000fe20003f06070 */
[-C--:B------:R-:W-:Y:S01]  /*2b3c0*/  IMAD R92, R87, R77.reuse, RZ ;  /* 0x0000004d575c7224 */ /* 0x080fe200078e02ff */
[----:B------:R-:W-:Y:S01]  /*2b3d0*/  LOP3.LUT R75, R71, 0xffff, RZ, 0xc0, !PT ;  /* 0x0000ffff474b7812 */ /* 0x000fe200078ec0ff */
[----:B------:R-:W-:Y:S01]  /*2b3e0*/  IMAD R73, R88, R94, RZ ;  /* 0x0000005e58497224 */ /* 0x000fe200078e02ff */
[----:B------:R-:W-:Y:S01]  /*2b3f0*/  ISETP.GE.U32.AND P4, PT, R69, R102, PT ;  /* 0x000000664500720c */ /* 0x000fe20003f86070 */
[----:B------:R-:W-:Y:S01]  /*2b400*/  IMAD R114, R97, R76, R105 ;  /* 0x0000004c61727224 */ /* 0x000fe200078e0269 */
[----:B------:R-:W-:Y:S01]  /*2b410*/  LOP3.LUT R112, R92, 0xffff, RZ, 0xc0, !PT ;  /* 0x0000ffff5c707812 */ /* 0x000fe200078ec0ff */
[-C--:B------:R-:W-:Y:S01]  /*2b420*/  IMAD R73, R86, R77.reuse, R73 ;  /* 0x0000004d56497224 */ /* 0x080fe200078e0249 */
[----:B------:R-:W-:Y:S01]  /*2b430*/  SHF.R.U32.HI R71, RZ, 0x10, R71 ;  /* 0x00000010ff477819 */ /* 0x000fe20000011647 */
[----:B------:R-:W-:Y:S01]  /*2b440*/  IMAD.IADD R78, R100, 0x1, R75 ;  /* 0x00000001644e7824 */ /* 0x000fe200078e024b */
[----:B------:R-:W-:Y:S01]  /*2b450*/  LEA.HI R114, R103, R114, RZ, 0x10 ;  /* 0x0000007267727211 */ /* 0x000fe200078f80ff */
[----:B------:R-:W-:Y:S01]  /*2b460*/  IMAD R102, R87, R94, RZ ;  /* 0x0000005e57667224 */ /* 0x000fe200078e02ff */
[----:B------:R-:W-:Y:S01]  /*2b470*/  IADD3 R105, PT, PT, R101, 0x1, RZ ;  /* 0x0000000165697810 */ /* 0x000fe20007ffe0ff */
[----:B------:R-:W-:Y:S01]  /*2b480*/  IMAD R75, R73, 0x10000, R78 ;  /* 0x00010000494b7824 */ /* 0x000fe200078e024e */
[----:B------:R-:W-:Y:S01]  /*2b490*/  SHF.R.U32.HI R92, RZ, 0x10, R92 ;  /* 0x00000010ff5c7819 */ /* 0x000fe2000001165c */
[----:B------:R-:W-:-:S02]  /*2b4a0*/  IMAD R102, R85, R77, R102 ;  /* 0x0000004d55667224 */ /* 0x000fc400078e0266 */
[----:B------:R-:W-:Y:S01]  /*2b4b0*/  IMAD.IADD R103, R69, 0x1, R112 ;  /* 0x0000000145677824 */ /* 0x000fe200078e0270 */
[----:B------:R-:W-:Y:S01]  /*2b4c0*/  ISETP.GE.U32.AND P3, PT, R75, R100, PT ;  /* 0x000000644b00720c */ /* 0x000fe20003f66070 */
[----:B------:R-:W-:Y:S02]  /*2b4d0*/  IMAD R78, R86, R94, R71 ;  /* 0x0000005e564e7224 */ /* 0x000fe400078e0247 */
        /* <DEDUP_REMOVED lines=15> */
[-C--:B------:R-:W-:Y:S02]  /*2b5d0*/  IMAD R75, R84, R77.reuse, RZ ;  /* 0x0000004d544b7224 */ /* 0x080fe400078e02ff */
[----:B------:R-:W-:Y:S01]  /*2b5e0*/  VIADD R103, R106, 0x1 ;  /* 0x000000016a677836 */ /* 0x000fe20000000000 */
[----:B------:R-:W-:Y:S01]  /*2b5f0*/  ISETP.GE.U32.AND P3, PT, R73, R100, PT ;  /* 0x000000644900720c */ /* 0x000fe20003f66070 */
[----:B------:R-:W-:Y:S01]  /*2b600*/  IMAD R78, R84, R94, RZ ;  /* 0x0000005e544e7224 */ /* 0x000fe200078e02ff */
[----:B------:R-:W-:Y:S01]  /*2b610*/  LOP3.LUT R92, R75, 0xffff, RZ, 0xc0, !PT ;  /* 0x0000ffff4b5c7812 */ /* 0x000fe200078ec0ff */
[----:B------:R-:W-:Y:S01]  /*2b620*/  @P5 IMAD.MOV R103, RZ, RZ, R106 ;  /* 0x000000ffff675224 */ /* 0x000fe200078e026a */
[----:B------:R-:W-:Y:S01]  /*2b630*/  SHF.R.U32.HI R100, RZ, 0x10, R75 ;  /* 0x00000010ff647819 */ /* 0x000fe2000001164b */
[C---:B------:R-:W-:Y:S01]  /*2b640*/  VIADD R102, R71.reuse, 0x1 ;  /* 0x0000000147667836 */ /* 0x040fe20000000000 */
[----:B------:R-:W-:Y:S01]  /*2b650*/  @P6 IADD3 R102, PT, PT, R71, RZ, RZ ;  /* 0x000000ff47666210 */ /* 0x000fe20007ffe0ff */
[----:B------:R-:W-:-:S02]  /*2b660*/  IMAD R78, R83, R77, R78 ;  /* 0x0000004d534e7224 */ /* 0x000fc400078e024e */
[----:B------:R-:W-:Y:S02]  /*2b670*/  IMAD.IADD R101, R69, 0x1, R92 ;  /* 0x0000000145657824 */ /* 0x000fe400078e025c */
[----:B------:R-:W-:Y:S02]  /*2b680*/  VIADD R71, R103, 0x1 ;  /* 0x0000000167477836 */ /* 0x000fe40000000000 */
[----:B------:R-:W-:Y:S01]  /*2b690*/  @P2 IMAD.MOV R71, RZ, RZ, R103 ;  /* 0x000000ffff472224 */ /* 0x000fe200078e0267 */
[----:B------:R-:W-:Y:S01]  /*2b6a0*/  LEA R92, R78, R101, 0x10 ;  /* 0x000000654e5c7211 */ /* 0x000fe200078e80ff */
[----:B------:R-:W-:Y:S02]  /*2b6b0*/  VIADD R75, R102, 0x1 ;  /* 0x00000001664b7836 */ /* 0x000fe40000000000 */
[----:B------:R-:W-:Y:S01]  /*2b6c0*/  @P3 IMAD.MOV R75, RZ, RZ, R102 ;  /* 0x000000ffff4b3224 */ /* 0x000fe200078e0266 */
[----:B------:R-:W-:Y:S01]  /*2b6d0*/  ISETP.GE.U32.AND P2, PT, R92, R69, PT ;  /* 0x000000455c00720c */ /* 0x000fe20003f46070 */
[----:B------:R-:W-:-:S02]  /*2b6e0*/  IMAD.IADD R71, R98, 0x1, R71 ;  /* 0x0000000162477824 */ /* 0x000fc400078e0247 */
[----:B------:R-:W-:Y:S02]  /*2b6f0*/  VIADD R104, R108, 0x1 ;  /* 0x000000016c687836 */ /* 0x000fe40000000000 */
        /* <DEDUP_REMOVED lines=10> */
[----:B------:R-:W-:Y:S01]  /*2b7a0*/  @P0 IMAD.MOV R106, RZ, RZ, R114 ;  /* 0x000000ffff6a0224 */ /* 0x000fe200078e0272 */
[----:B------:R-:W-:Y:S01]  /*2b7b0*/  SHF.R.U32.HI R100, RZ, 0x10, R100 ;  /* 0x00000010ff647819 */ /* 0x000fe20000011664 */
[----:B------:R-:W-:-:S02]  /*2b7c0*/  VIADD R103, R101, 0x1 ;  /* 0x0000000165677836 */ /* 0x000fc40000000000 */
[----:B------:R-:W-:Y:S01]  /*2b7d0*/  IMAD R98, R17, R77, R78 ;  /* 0x0000004d11627224 */ /* 0x000fe200078e024e */
[----:B------:R-:W-:Y:S01]  /*2b7e0*/  IADD3 R78, PT, PT, R105, 0x1, RZ ;  /* 0x00000001694e7810 */ /* 0x000fe20007ffe0ff */
[----:B------:R-:W-:Y:S02]  /*2b7f0*/  IMAD.IADD R75, R71, 0x1, R92 ;  /* 0x00000001474b7824 */ /* 0x000fe400078e025c */
[----:B------:R-:W-:Y:S02]  /*2b800*/  @P2 IMAD.MOV R103, RZ, RZ, R101 ;  /* 0x000000ffff672224 */ /* 0x000fe400078e0265 */
[----:B------:R-:W-:Y:S02]  /*2b810*/  @P1 IMAD.MOV R78, RZ, RZ, R105 ;  /* 0x000000ffff4e1224 */ /* 0x000fe400078e0269 */
[----:B------:R-:W-:Y:S02]  /*2b820*/  IMAD R102, R98, 0x10000, R75 ;  /* 0x0001000062667824 */ /* 0x000fe400078e024b */
[C---:B------:R-:W-:Y:S01]  /*2b830*/  VIADD R75, R103.reuse, 0x1 ;  /* 0x00000001674b7836 */ /* 0x040fe20000000000 */
[----:B------:R-:W-:Y:S01]  /*2b840*/  @P3 IADD3 R75, PT, PT, R103, RZ, RZ ;  /* 0x000000ff674b3210 */ /* 0x000fe20007ffe0ff */
[----:B------:R-:W-:Y:S01]  /*2b850*/  IMAD.IADD R92, R99, 0x1, R78 ;  /* 0x00000001635c7824 */ /* 0x000fe200078e024e */
[----:B------:R-:W-:Y:S01]  /*2b860*/  ISETP.GE.U32.AND P1, PT, R102, R71, PT ;  /* 0x000000476600720c */ /* 0x000fe20003f26070 */
[----:B------:R-:W-:-:S02]  /*2b870*/  IMAD R101, R16, R77, RZ ;  /* 0x0000004d10657224 */ /* 0x000fc400078e02ff */
[----:B------:R-:W-:Y:S01]  /*2b880*/  IMAD.IADD R78, R102, 0x1, R75 ;  /* 0x00000001664e7824 */ /* 0x000fe200078e024b */
[----:B------:R-:W-:Y:S01]  /*2b890*/  ISETP.GE.U32.AND P0, PT, R92, R99, PT ;  /* 0x000000635c00720c */ /* 0x000fe20003f06070 */
[-C--:B------:R-:W-:Y:S01]  /*2b8a0*/  IMAD R71, R17, R94.reuse, R100 ;  /* 0x0000005e11477224 */ /* 0x080fe200078e0264 */
[----:B------:R-:W-:Y:S01]  /*2b8b0*/  LOP3.LUT R75, R101, 0xffff, RZ, 0xc0, !PT ;  /* 0x0000ffff654b7812 */ /* 0x000fe200078ec0ff */
[----:B------:R-:W-:Y:S01]  /*2b8c0*/  IMAD R100, R16, R94, RZ ;  /* 0x0000005e10647224 */ /* 0x000fe200078e02ff */
[----:B------:R-:W-:Y:S02]  /*2b8d0*/  ISETP.GE.U32.AND P2, PT, R78, R102, PT ;  /* 0x000000664e00720c */ /* 0x000fe40003f46070 */
[----:B------:R-:W-:Y:S01]  /*2b8e0*/  LEA.HI R98, R98, R71, RZ, 0x10 ;  /* 0x0000004762627211 */ /* 0x000fe200078f80ff */
[----:B------:R-:W-:Y:S01]  /*2b8f0*/  IMAD R100, R15, R77, R100 ;  /* 0x0000004d0f647224 */ /* 0x000fe200078e0264 */
[----:B------:R-:W-:Y:S01]  /*2b900*/  SHF.R.U32.HI R101, RZ, 0x10, R101 ;  /* 0x00000010ff657819 */ /* 0x000fe20000011665 */
[----:B------:R-:W-:-:S02]  /*2b910*/  IMAD.IADD R75, R92, 0x1, R75 ;  /* 0x000000015c4b7824 */ /* 0x000fc400078e024b */
[----:B------:R-:W-:Y:S02]  /*2b920*/  VIADD R103, R98, 0x1 ;  /* 0x0000000162677836 */ /* 0x000fe40000000000 */
[----:B------:R-:W-:Y:S02]  /*2b930*/  IMAD R102, R100, 0x10000, R75 ;  /* 0x0001000064667824 */ /* 0x000fe400078e024b */
[C---:B------:R-:W-:Y:S01]  /*2b940*/  VIADD R71, R104.reuse, 0x1 ;  /* 0x0000000168477836 */ /* 0x040fe20000000000 */
[----:B------:R-:W-:Y:S01]  /*2b950*/  @P0 IADD3 R71, PT, PT, R104, RZ, RZ ;  /* 0x000000ff68470210 */ /* 0x000fe20007ffe0ff */
[----:B------:R-:W-:Y:S01]  /*2b960*/  @P1 IMAD.MOV R103, RZ, RZ, R98 ;  /* 0x000000ffff671224 */ /* 0x000fe200078e0262 */
[----:B------:R-:W-:Y:S01]  /*2b970*/  ISETP.GE.U32.AND P1, PT, R102, R92, PT ;  /* 0x0000005c6600720c */ /* 0x000fe20003f26070 */
[----:B------:R-:W-:Y:S02]  /*2b980*/  IMAD R98, R14, R77, RZ ;  /* 0x0000004d0e627224 */ /* 0x000fe400078e02ff */
[----:B------:R-:W-:-:S02]  /*2b990*/  IMAD R101, R15, R94, R101 ;  /* 0x0000005e0f657224 */ /* 0x000fc400078e0265 */
[----:B------:R-:W-:Y:S01]  /*2b9a0*/  IMAD.IADD R75, R96, 0x1, R71 ;  /* 0x00000001604b7824 */ /* 0x000fe200078e0247 */
[----:B------:R-:W-:Y:S01]  /*2b9b0*/  LOP3.LUT R104, R98, 0xffff, RZ, 0xc0, !PT ;  /* 0x0000ffff62687812 */ /* 0x000fe200078ec0ff */
[----:B------:R-:W-:Y:S01]  /*2b9c0*/  IMAD R92, R14, R94, RZ ;  /* 0x0000005e0e5c7224 */ /* 0x000fe200078e02ff */
[----:B------:R-:W-:Y:S01]  /*2b9d0*/  LEA.HI R101, R100, R101, RZ, 0x10 ;  /* 0x0000006564657211 */ /* 0x000fe200078f80ff */
[----:B------:R-:W-:Y:S01]  /*2b9e0*/  VIADD R71, R103, 0x1 ;  /* 0x0000000167477836 */ /* 0x000fe20000000000 */
[----:B------:R-:W-:Y:S01]  /*2b9f0*/  ISETP.GE.U32.AND P0, PT, R75, R96, PT ;  /* 0x000000604b00720c */ /* 0x000fe20003f06070 */
[----:B------:R-:W-:Y:S01]  /*2ba00*/  @P2 IMAD.MOV R71, RZ, RZ, R103 ;  /* 0x000000ffff472224 */ /* 0x000fe200078e0267 */
[----:B------:R-:W-:Y:S01]  /*2ba10*/  SHF.R.U32.HI R98, RZ, 0x10, R98 ;  /* 0x00000010ff627819 */ /* 0x000fe20000011662 */
[----:B------:R-:W-:Y:S02]  /*2ba20*/  IMAD R100, R13, R77, R92 ;  /* 0x0000004d0d647224 */ /* 0x000fe400078e025c */
[----:B------:R-:W-:Y:S01]  /*2ba30*/  IMAD.IADD R99, R75, 0x1, R104 ;  /* 0x000000014b637824 */ /* 0x000fe200078e0268 */
[----:B------:R-:W-:Y:S01]  /*2ba40*/  IADD3 R71, PT, PT, R102, R71, RZ ;  /* 0x0000004766477210 */ /* 0x000fe20007ffe0ff */
[----:B------:R-:W-:-:S02]  /*2ba50*/  VIADD R104, R101, 0x1 ;  /* 0x0000000165687836 */ /* 0x000fc40000000000 */
        /* <DEDUP_REMOVED lines=19> */
[C---:B------:R-:W-:Y:S01]  /*2bb90*/  ISETP.GE.U32.AND P0, PT, R99.reuse, R74, PT ;  /* 0x0000004a6300720c */ /* 0x040fe20003f06070 */
[----:B------:R-:W-:Y:S01]  /*2bba0*/  IMAD R74, R12, R77, RZ ;  /* 0x0000004d0c4a7224 */ /* 0x000fe200078e02ff */
[----:B------:R-:W-:Y:S01]  /*2bbb0*/  IADD3 R96, PT, PT, R99, R75, RZ ;  /* 0x0000004b63607210 */ /* 0x000fe20007ffe0ff */
[----:B------:R-:W-:-:S02]  /*2bbc0*/  IMAD.IADD R92, R103, 0x1, R98 ;  /* 0x00000001675c7824 */ /* 0x000fc400078e0262 */
[----:B------:R-:W-:Y:S01]  /*2bbd0*/  IMAD R75, R58, R76, RZ ;  /* 0x0000004c3a4b7224 */ /* 0x000fe200078e02ff */
[----:B------:R-:W-:Y:S01]  /*2bbe0*/  ISETP.GE.U32.AND P1, PT, R96, R99, PT ;  /* 0x000000636000720c */ /* 0x000fe20003f26070 */
[----:B------:R-:W-:Y:S01]  /*2bbf0*/  VIADD R106, R105, 0x1 ;  /* 0x00000001696a7836 */ /* 0x000fe20000000000 */
[----:B------:R-:W-:Y:S01]  /*2bc00*/  SHF.R.U32.HI R99, RZ, 0x10, R74 ;  /* 0x00000010ff637819 */ /* 0x000fe2000001164a */
[----:B------:R-:W-:Y:S01]  /*2bc10*/  @P2 IMAD.MOV R106, RZ, RZ, R105 ;  /* 0x000000ffff6a2224 */ /* 0x000fe200078e0269 */
[----:B------:R-:W-:Y:S01]  /*2bc20*/  ISETP.GE.U32.AND P2, PT, R92, R103, PT ;  /* 0x000000675c00720c */ /* 0x000fe20003f46070 */
[----:B------:R-:W-:Y:S01]  /*2bc30*/  IMAD R98, R18, R72, R75 ;  /* 0x0000004812627224 */ /* 0x000fe200078e024b */
[----:B------:R-:W-:Y:S01]  /*2bc40*/  LOP3.LUT R75, R74, 0xffff, RZ, 0xc0, !PT ;  /* 0x0000ffff4a4b7812 */ /* 0x000fe200078ec0ff */
[-C--:B------:R-:W-:Y:S02]  /*2bc50*/  IMAD R100, R12, R94.reuse, RZ ;  /* 0x0000005e0c647224 */ /* 0x080fe400078e02ff */
[----:B------:R-:W-:-:S02]  /*2bc60*/  IMAD R103, R3, R94, R99 ;  /* 0x0000005e03677224 */ /* 0x000fc400078e0263 */
        /* <DEDUP_REMOVED lines=21> */
[----:B------:R-:W-:-:S02]  /*2bdc0*/  IMAD.IADD R72, R101, 0x1, R72 ;  /* 0x0000000165487824 */ /* 0x000fc400078e0248 */
[----:B------:R-:W-:Y:S02]  /*2bdd0*/  VIADD R102, R103, 0x1 ;  /* 0x0000000167667836 */ /* 0x000fe40000000000 */
[----:B------:R-:W-:Y:S01]  /*2bde0*/  IMAD R100, R90, R77, R100 ;  /* 0x0000004d5a647224 */ /* 0x000fe200078e0264 */
[----:B------:R-:W-:Y:S01]  /*2bdf0*/  SHF.R.U32.HI R77, RZ, 0x10, R96 ;  /* 0x00000010ff4d7819 */ /* 0x000fe20000011660 */
        /* <DEDUP_REMOVED lines=26> */
.L_x_231:
        /* <DEDUP_REMOVED lines=38> */
.L_x_236:
[----:B------:R-:W-:Y:S05]  /*2c200*/  BSYNC.RELIABLE B3 ;  /* 0x0000000000037941 */ /* 0x000fea0003800100 */
.L_x_235:
        /* <DEDUP_REMOVED lines=41> */
.L_x_234:
[----:B------:R-:W-:Y:S05]  /*2c4a0*/  BSYNC.RECONVERGENT B2 ;  /* 0x0000000000027941 */ /* 0x000fea0003800200 */
.L_x_233:
[----:B------:R1:W-:Y:S01]  /*2c4b0*/  STL [R11], R73 ;  /* 0x000000490b007387 */ /* 0x0003e20000100800 */
[----:B------:R-:W-:Y:S01]  /*2c4c0*/  BSSY.RECONVERGENT B2, `(.L_x_237) ;  /* 0x00000af000027945 */ /* 0x000fe20003800200 */
[----:B------:R-:W-:Y:S01]  /*2c4d0*/  CS2R R60, SRZ ;  /* 0x00000000003c7805 */ /* 0x000fe2000001ff00 */
[----:B------:R-:W-:Y:S01]  /*2c4e0*/  IMAD.MOV.U32 R18, RZ, RZ, R11 ;  /* 0x000000ffff127224 */ /* 0x000fe200078e000b */
[----:B------:R1:W-:Y:S01]  /*2c4f0*/  STL [R11+0x4], R69 ;  /* 0x000004450b007387 */ /* 0x0003e20000100800 */
[----:B------:R-:W-:Y:S01]  /*2c500*/  CS2R R58, SRZ ;  /* 0x00000000003a7805 */ /* 0x000fe2000001ff00 */
[----:B------:R-:W-:Y:S02]  /*2c510*/  IMAD.MOV.U32 R55, RZ, RZ, RZ ;  /* 0x000000ffff377224 */ /* 0x000fe400078e00ff */
        /* <DEDUP_REMOVED lines=10> */
.L_x_238:
        /* <DEDUP_REMOVED lines=12> */
[-C--:B-1----:R-:W-:Y:S01]  /*2c680*/  IMAD R70, R87, R65.reuse, RZ ;  /* 0x0000004157467224 */ /* 0x082fe200078e02ff */
[----:B------:R-:W-:Y:S01]  /*2c690*/  LOP3.LUT R69, R67, 0xffff, RZ, 0xc0, !PT ;  /* 0x0000ffff43457812 */ /* 0x000fe200078ec0ff */
[----:B------:R-:W-:Y:S01]  /*2c6a0*/  IMAD R61, R86, R65, R61 ;  /* 0x00000041563d7224 */ /* 0x000fe200078e023d */
[----:B------:R-:W-:Y:S01]  /*2c6b0*/  SHF.R.U32.HI R67, RZ, 0x10, R67 ;  /* 0x00000010ff437819 */ /* 0x000fe20000011643 */
[----:B------:R-:W-:Y:S01]  /*2c6c0*/  IMAD R72, R87, R63, RZ ;  /* 0x0000003f57487224 */ /* 0x000fe200078e02ff */
[----:B------:R-:W-:-:S03]  /*2c6d0*/  IADD3 R68, PT, PT, R66, R69, RZ ;  /* 0x0000004542447210 */ /* 0x000fc60007ffe0ff */
[----:B------:R-:W-:Y:S02]  /*2c6e0*/  IMAD R72, R85, R65, R72 ;  /* 0x0000004155487224 */ /* 0x000fe400078e0248 */
[----:B------:R-:W-:Y:S02]  /*2c6f0*/  IMAD R69, R61, 0x10000, R68 ;  /* 0x000100003d457824 */ /* 0x000fe400078e0244 */
[----:B------:R-:W-:Y:S02]  /*2c700*/  VIADD R68, R59, 0x1 ;  /* 0x000000013b447836 */ /* 0x000fe40000000000 */
[----:B------:R-:W-:Y:S01]  /*2c710*/  @P0 IMAD.MOV R68, RZ, RZ, R59 ;  /* 0x000000ffff440224 */ /* 0x000fe200078e023b */
        /* <DEDUP_REMOVED lines=8> */
[C---:B------:R-:W-:Y:S01]  /*2c7a0*/  VIADD R61, R66.reuse, 0x1 ;  /* 0x00000001423d7836 */ /* 0x040fe20000000000 */
[----:B------:R-:W-:Y:S01]  /*2c7b0*/  @P1 IADD3 R61, PT, PT, R66, RZ, RZ ;  /* 0x000000ff423d1210 */ /* 0x000fe20007ffe0ff */
[----:B------:R-:W-:Y:S01]  /*2c7c0*/  IMAD R59, R85, R63, R70 ;  /* 0x0000003f553b7224 */ /* 0x000fe200078e0246 */
[----:B------:R-:W-:Y:S01]  /*2c7d0*/  ISETP.GE.U32.AND P2, PT, R74, R68, PT ;  /* 0x000000444a00720c */ /* 0x000fe20003f46070 */
[----:B------:R-:W-:Y:S02]  /*2c7e0*/  IMAD R66, R84, R65, RZ ;  /* 0x0000004154427224 */ /* 0x000fe400078e02ff */
[----:B------:R-:W-:Y:S01]  /*2c7f0*/  IMAD.IADD R61, R74, 0x1, R61 ;  /* 0x000000014a3d7824 */ /* 0x000fe200078e023d */
[----:B------:R-:W-:Y:S01]  /*2c800*/  LEA.HI R72, R72, R59, RZ, 0x10 ;  /* 0x0000003b48487211 */ /* 0x000fe200078f80ff */
[----:B------:R-:W-:Y:S01]  /*2c810*/  VIADD R59, R64, 0x1 ;  /* 0x00000001403b7836 */ /* 0x000fe20000000000 */
[----:B------:R-:W-:Y:S01]  /*2c820*/  LOP3.LUT R70, R66, 0xffff, RZ, 0xc0, !PT ;  /* 0x0000ffff42467812 */ /* 0x000fe200078ec0ff */
[----:B------:R-:W-:Y:S01]  /*2c830*/  IMAD R68, R84, R63, RZ ;  /* 0x0000003f54447224 */ /* 0x000fe200078e02ff */
[----:B------:R-:W-:Y:S01]  /*2c840*/  ISETP.GE.U32.AND P1, PT, R61, R74, PT ;  /* 0x0000004a3d00720c */ /* 0x000fe20003f26070 */
[----:B------:R-:W-:-:S02]  /*2c850*/  @P0 IMAD.MOV R59, RZ, RZ, R64 ;  /* 0x000000ffff3b0224 */ /* 0x000fc400078e0240 */
[----:B------:R-:W-:Y:S02]  /*2c860*/  VIADD R69, R72, 0x1 ;  /* 0x0000000148457836 */ /* 0x000fe40000000000 */
[----:B------:R-:W-:Y:S01]  /*2c870*/  @P2 IMAD.MOV R69, RZ, RZ, R72 ;  /* 0x000000ffff452224 */ /* 0x000fe200078e0248 */
[----:B------:R-:W-:Y:S01]  /*2c880*/  ISETP.GE.U32.AND P0, PT, R59, R64, PT ;  /* 0x000000403b00720c */ /* 0x000fe20003f06070 */
[----:B------:R-:W-:Y:S01]  /*2c890*/  IMAD R68, R83, R65, R68 ;  /* 0x0000004153447224 */ /* 0x000fe200078e0244 */
[----:B------:R-:W-:Y:S01]  /*2c8a0*/  SHF.R.U32.HI R72, RZ, 0x10, R66 ;  /* 0x00000010ff487819 */ /* 0x000fe20000011642 */
[----:B------:R-:W-:Y:S01]  /*2c8b0*/  IMAD.IADD R67, R70, 0x1, R59 ;  /* 0x0000000146437824 */ /* 0x000fe200078e023b */
[----:B------:R-:W-:Y:S01]  /*2c8c0*/  IADD3 R66, PT, PT, R69, 0x1, RZ ;  /* 0x0000000145427810 */ /* 0x000fe20007ffe0ff */
[----:B------:R-:W-:Y:S02]  /*2c8d0*/  VIADD R64, R57, 0x1 ;  /* 0x0000000139407836 */ /* 0x000fe40000000000 */
[----:B------:R-:W-:-:S02]  /*2c8e0*/  IMAD R70, R68, 0x10000, R67 ;  /* 0x0001000044467824 */ /* 0x000fc400078e0243 */
[----:B------:R-:W-:Y:S02]  /*2c8f0*/  @P1 IMAD.MOV R66, RZ, RZ, R69 ;  /* 0x000000ffff421224 */ /* 0x000fe400078e0245 */
[----:B------:R-:W-:Y:S01]  /*2c900*/  IMAD R67, R83, R63, R72 ;  /* 0x0000003f53437224 */ /* 0x000fe200078e0248 */
[C---:B------:R-:W-:Y:S01]  /*2c910*/  ISETP.GE.U32.AND P1, PT, R70.reuse, R59, PT ;  /* 0x0000003b4600720c */ /* 0x040fe20003f26070 */
[----:B------:R-:W-:Y:S02]  /*2c920*/  IMAD.IADD R59, R70, 0x1, R66 ;  /* 0x00000001463b7824 */ /* 0x000fe400078e0242 */
[----:B------:R-:W-:Y:S01]  /*2c930*/  IMAD R66, R82, R65, RZ ;  /* 0x0000004152427224 */ /* 0x000fe200078e02ff */
[----:B------:R-:W-:Y:S01]  /*2c940*/  LEA.HI R67, R68, R67, RZ, 0x10 ;  /* 0x0000004344437211 */ /* 0x000fe200078f80ff */
        /* <DEDUP_REMOVED lines=8> */
[----:B------:R-:W-:Y:S01]  /*2c9d0*/  @P1 IMAD.MOV R71, RZ, RZ, R67 ;  /* 0x000000ffff471224 */ /* 0x000fe200078e0243 */
[----:B------:R-:W-:Y:S01]  /*2c9e0*/  ISETP.GE.U32.AND P0, PT, R64, R57, PT ;  /* 0x000000394000720c */ /* 0x000fe20003f06070 */
[----:B------:R-:W-:-:S02]  /*2c9f0*/  IMAD R57, R17, R63, R70 ;  /* 0x0000003f11397224 */ /* 0x000fc400078e0246 */
[C---:B------:R-:W-:Y:S02]  /*2ca00*/  IMAD R69, R68.reuse, 0x10000, R69 ;  /* 0x0001000044457824 */ /* 0x040fe400078e0245 */
[----:B------:R-:W-:Y:S01]  /*2ca10*/  VIADD R66, R71, 0x1 ;  /* 0x0000000147427836 */ /* 0x000fe20000000000 */
[----:B------:R-:W-:Y:S01]  /*2ca20*/  LEA.HI R68, R68, R57, RZ, 0x10 ;  /* 0x0000003944447211 */ /* 0x000fe200078f80ff */
[----:B------:R-:W-:Y:S01]  /*2ca30*/  @P2 IMAD.MOV R66, RZ, RZ, R71 ;  /* 0x000000ffff422224 */ /* 0x000fe200078e0247 */
[C---:B------:R-:W-:Y:S01]  /*2ca40*/  ISETP.GE.U32.AND P1, PT, R69.reuse, R64, PT ;  /* 0x000000404500720c */ /* 0x040fe20003f26070 */
[----:B------:R-:W-:Y:S02]  /*2ca50*/  VIADD R57, R62, 0x1 ;  /* 0x000000013e397836 */ /* 0x000fe40000000000 */
[----:B------:R-:W-:Y:S02]  /*2ca60*/  IMAD.IADD R64, R69, 0x1, R66 ;  /* 0x0000000145407824 */ /* 0x000fe400078e0242 */
[----:B------:R-:W-:-:S02]  /*2ca70*/  IMAD R66, R16, R65, RZ ;  /* 0x0000004110427224 */ /* 0x000fc400078e02ff */
        /* <DEDUP_REMOVED lines=29> */
[----:B------:R-:W-:Y:S02]  /*2cc50*/  IMAD R69, R68, 0x10000, R69 ;  /* 0x0001000044457824 */ /* 0x000fe400078e0245 */
[-C--:B------:R-:W-:Y:S01]  /*2cc60*/  IMAD R55, R13, R63.reuse, R70 ;  /* 0x0000003f0d377224 */ /* 0x080fe200078e0246 */
[----:B------:R-:W-:Y:S01]  /*2cc70*/  IADD3 R66, PT, PT, R71, 0x1, RZ ;  /* 0x0000000147427810 */ /* 0x000fe20007ffe0ff */
[----:B------:R-:W-:Y:S01]  /*2cc80*/  @P2 IMAD.MOV R66, RZ, RZ, R71 ;  /* 0x000000ffff422224 */ /* 0x000fe200078e0247 */
[C---:B------:R-:W-:Y:S01]  /*2cc90*/  ISETP.GE.U32.AND P1, PT, R69.reuse, R62, PT ;  /* 0x0000003e4500720c */ /* 0x040fe20003f26070 */
[----:B------:R-:W-:Y:S01]  /*2cca0*/  IMAD R70, R12, R63, RZ ;  /* 0x0000003f0c467224 */ /* 0x000fe200078e02ff */
[----:B------:R-:W-:Y:S01]  /*2ccb0*/  LEA.HI R68, R68, R55, RZ, 0x10 ;  /* 0x0000003744447211 */ /* 0x000fe200078f80ff */
[----:B------:R-:W-:-:S02]  /*2ccc0*/  IMAD.IADD R62, R69, 0x1, R66 ;  /* 0x00000001453e7824 */ /* 0x000fc400078e0242 */
[----:B------:R-:W-:Y:S02]  /*2ccd0*/  IMAD R66, R12, R65, RZ ;  /* 0x000000410c427224 */ /* 0x000fe400078e02ff */
[----:B------:R-:W-:Y:S01]  /*2cce0*/  VIADD R55, R58, 0x1 ;  /* 0x000000013a377836 */ /* 0x000fe20000000000 */
[----:B------:R-:W-:Y:S01]  /*2ccf0*/  ISETP.GE.U32.AND P2, PT, R62, R69, PT ;  /* 0x000000453e00720c */ /* 0x000fe20003f46070 */
[----:B------:R-:W-:Y:S01]  /*2cd00*/  @P0 IMAD.MOV R55, RZ, RZ, R58 ;  /* 0x000000ffff370224 */ /* 0x000fe200078e023a */
[----:B------:R-:W-:Y:S01]  /*2cd10*/  LOP3.LUT R72, R66, 0xffff, RZ, 0xc0, !PT ;  /* 0x0000ffff42487812 */ /* 0x000fe200078ec0ff */
[----:B------:R-:W-:Y:S02]  /*2cd20*/  VIADD R69, R68, 0x1 ;  /* 0x0000000144457836 */ /* 0x000fe40000000000 */
[----:B------:R-:W-:Y:S01]  /*2cd30*/  IMAD R70, R3, R65, R70 ;  /* 0x0000004103467224 */ /* 0x000fe200078e0246 */
[----:B------:R-:W-:Y:S01]  /*2cd40*/  IADD3 R67, PT, PT, R72, R55, RZ ;  /* 0x0000003748437210 */ /* 0x000fe20007ffe0ff */
[----:B------:R-:W-:Y:S01]  /*2cd50*/  @P1 IMAD.MOV R69, RZ, RZ, R68 ;  /* 0x000000ffff451224 */ /* 0x000fe200078e0244 */
[----:B------:R-:W-:-:S02]  /*2cd60*/  ISETP.GE.U32.AND P0, PT, R55, R58, PT ;  /* 0x0000003a3700720c */ /* 0x000fc40003f06070 */
[----:B------:R-:W-:Y:S01]  /*2cd70*/  SHF.R.U32.HI R68, RZ, 0x10, R66 ;  /* 0x00000010ff447819 */ /* 0x000fe20000011642 */
        /* <DEDUP_REMOVED lines=16> */
[----:B------:R-:W-:-:S02]  /*2ce80*/  IMAD.IADD R68, R68, 0x1, R67 ;  /* 0x0000000144447824 */ /* 0x000fc400078e0243 */
[----:B------:R-:W-:Y:S02]  /*2ce90*/  @P1 IMAD.MOV R71, RZ, RZ, R70 ;  /* 0x000000ffff471224 */ /* 0x000fe400078e0246 */
[----:B------:R-:W-:Y:S02]  /*2cea0*/  IMAD R69, R65, 0x10000, R68 ;  /* 0x0001000041457824 */ /* 0x000fe400078e0244 */
[----:B------:R-:W-:Y:S02]  /*2ceb0*/  VIADD R58, R71, 0x1 ;  /* 0x00000001473a7836 */ /* 0x000fe40000000000 */
[----:B------:R-:W-:Y:S01]  /*2cec0*/  @P2 IMAD.MOV R58, RZ, RZ, R71 ;  /* 0x000000ffff3a2224 */ /* 0x000fe200078e0247 */
[C---:B------:R-:W-:Y:S01]  /*2ced0*/  ISETP.GE.U32.AND P0, PT, R69.reuse, R67, PT ;  /* 0x000000434500720c */ /* 0x040fe20003f06070 */
[----:B------:R-:W-:Y:S02]  /*2cee0*/  IMAD R66, R90, R63, R66 ;  /* 0x0000003f5a427224 */ /* 0x000fe400078e0242 */
[----:B------:R-:W-:-:S03]  /*2cef0*/  IMAD.IADD R58, R69, 0x1, R58 ;  /* 0x00000001453a7824 */ /* 0x000fc600078e023a */
[----:B------:R-:W-:Y:S02]  /*2cf00*/  LEA.HI R66, R65, R66, RZ, 0x10 ;  /* 0x0000004241427211 */ /* 0x000fe400078f80ff */
[----:B------:R-:W-:Y:S02]  /*2cf10*/  ISETP.GE.U32.AND P1, PT, R58, R69, PT ;  /* 0x000000453a00720c */ /* 0x000fe40003f26070 */
[----:B------:R-:W-:-:S03]  /*2cf20*/  IADD3 R63, PT, PT, R66, 0x1, RZ ;  /* 0x00000001423f7810 */ /* 0x000fc60007ffe0ff */
[----:B------:R-:W-:Y:S01]  /*2cf30*/  @P0 IMAD.MOV R63, RZ, RZ, R66 ;  /* 0x000000ffff3f0224 */ /* 0x000fe200078e0242 */
[----:B------:R-:W-:-:S03]  /*2cf40*/  ISETP.GE.U32.AND P0, PT, R67, R60, PT ;  /* 0x0000003c4300720c */ /* 0x000fc60003f06070 */
[----:B------:R-:W-:-:S04]  /*2cf50*/  VIADD R65, R63, 0x1 ;  /* 0x000000013f417836 */ /* 0x000fc80000000000 */
[----:B------:R-:W-:Y:S01]  /*2cf60*/  @P1 IMAD.MOV R65, RZ, RZ, R63 ;  /* 0x000000ffff411224 */ /* 0x000fe200078e023f */
[----:B------:R-:W-:-:S03]  /*2cf70*/  ISETP.NE.AND P1, PT, R19, 0x8, PT ;  /* 0x000000081300780c */ /* 0x000fc60003f25270 */
[C---:B------:R-:W-:Y:S02]  /*2cf80*/  VIADD R60, R65.reuse, 0x1 ;  /* 0x00000001413c7836 */ /* 0x040fe40000000000 */
[----:B------:R-:W-:-:S08]  /*2cf90*/  @P0 IADD3 R60, PT, PT, R65, RZ, RZ ;  /* 0x000000ff413c0210 */ /* 0x000fd00007ffe0ff */
[----:B------:R-:W-:Y:S05]  /*2cfa0*/  @P1 BRA `(.L_x_238) ;  /* 0xfffffff400841947 */ /* 0x000fea000383ffff */
[----:B------:R-:W-:Y:S05]  /*2cfb0*/  BSYNC.RECONVERGENT B2 ;  /* 0x0000000000027941 */ /* 0x000fea0003800200 */
.L_x_237:
        /* <DEDUP_REMOVED lines=38> */
.L_x_242:
[----:B------:R-:W-:Y:S05]  /*2d220*/  BSYNC.RELIABLE B3 ;  /* 0x0000000000037941 */ /* 0x000fea0003800100 */
.L_x_241:
        /* <DEDUP_REMOVED lines=41> */
.L_x_240:
[----:B------:R-:W-:Y:S05]  /*2d4c0*/  BSYNC.RECONVERGENT B2 ;  /* 0x0000000000027941 */ /* 0x000fea0003800200 */
.L_x_239:
[----:B------:R-:W-:Y:S01]  /*2d4d0*/  LOP3.LUT R3, R64, R59, R61, 0xfe, !PT ;  /* 0x0000003b40037212 */ /* 0x000fe200078efe3d */
[----:B------:R-:W-:Y:S01]  /*2d4e0*/  BSSY.RECONVERGENT B2, `(.L_x_243) ;  /* 0x00003ab000027945 */ /* 0x000fe20003800200 */
[----:B------:R-:W-:Y:S02]  /*2d4f0*/  PLOP3.LUT P0, PT, PT, PT, PT, 0x80, 0x8 ;  /* 0x000000000008781c */ /* 0x000fe40003f0f070 */
[----:B------:R-:W-:Y:S02]  /*2d500*/  CS2R R14, SRZ ;  /* 0x00000000000e7805 */ /* 0x000fe4000001ff00 */
[----:B------:R-:W-:Y:S02]  /*2d510*/  LOP3.LUT R3, R62, R57, R3, 0xfe, !PT ;  /* 0x000000393e037212 */ /* 0x000fe400078efe03 */
[----:B------:R-:W-:Y:S02]  /*2d520*/  CS2R R16, SRZ ;  /* 0x0000000000107805 */ /* 0x000fe4000001ff00 */
[----:B------:R-:W-:-:S02]  /*2d530*/  CS2R R18, SRZ ;  /* 0x0000000000127805 */ /* 0x000fc4000001ff00 */
[--C-:B------:R-:W-:Y:S02]  /*2d540*/  LOP3.LUT R13, R58, R55, R3.reuse, 0xfe, !PT ;  /* 0x000000373a0d7212 */ /* 0x100fe400078efe03 */
[----:B------:R-:W-:Y:S02]  /*2d550*/  PRMT R3, RZ, 0x7610, R3 ;  /* 0x00007610ff037816 */ /* 0x000fe40000000003 */
        /* <DEDUP_REMOVED lines=49> */
.L_x_248:
[----:B------:R-:W-:Y:S05]  /*2d870*/  BSYNC.RELIABLE B4 ;  /* 0x0000000000047941 */ /* 0x000fea0003800100 */
.L_x_247:
        /* <DEDUP_REMOVED lines=75> */
.L_x_250:
[----:B------:R-:W-:Y:S05]  /*2dd30*/  BSYNC.RELIABLE B4 ;  /* 0x0000000000047941 */ /* 0x000fea0003800100 */
.L_x_249:
[----:B------:R-:W-:Y:S01]  /*2dd40*/  ISETP.GE.U32.AND P6, PT, R77, R80, PT ;  /* 0x000000504d00720c */ /* 0x000fe20003fc6070 */
[----:B------:R-:W-:Y:S01]  /*2dd50*/  IMAD.IADD R14, R59, 0x1, -R48 ;  /* 0x000000013b0e7824 */ /* 0x000fe200078e0a30 */
[----:B------:R-:W-:Y:S01]  /*2dd60*/  IADD3 R81, PT, PT, R60, -R81, RZ ;  /* 0x800000513c517210 */ /* 0x000fe20007ffe0ff */
[----:B------:R-:W-:Y:S01]  /*2dd70*/  IMAD.IADD R16, R64, 0x1, -R49 ;  /* 0x0000000140107824 */ /* 0x000fe200078e0a31 */
[----:B------:R-:W-:Y:S01]  /*2dd80*/  SEL R3, RZ, 0x1, P6 ;  /* 0x00000001ff037807 */ /* 0x000fe20003000000 */
[----:B------:R-:W-:Y:S01]  /*2dd90*/  IMAD.IADD R18, R57, 0x1, -R46 ;  /* 0x0000000139127824 */ /* 0x000fe200078e0a2e */
[----:B------:R-:W-:Y:S01]  /*2dda0*/  IADD3 R60, PT, PT, R81, -0x1, RZ ;  /* 0xffffffff513c7810 */ /* 0x000fe20007ffe0ff */
[----:B------:R-:W-:Y:S01]  /*2ddb0*/  IMAD.IADD R77, R77, 0x1, -R80 ;  /* 0x000000014d4d7824 */ /* 0x000fe200078e0a50 */
[----:B------:R-:W-:-:S04]  /*2ddc0*/  ISETP.GE.U32.AND P0, PT, R14, R3, PT ;  /* 0x000000030e00720c */ /* 0x000fc80003f06070 */
[----:B------:R-:W-:Y:S01]  /*2ddd0*/  ISETP.LT.U32.OR P0, PT, R59, R48, !P0 ;  /* 0x000000303b00720c */ /* 0x000fe20004701470 */
[----:B------:R-:W-:Y:S02]  /*2dde0*/  IMAD.IADD R48, R55, 0x1, -R50 ;  /* 0x0000000137307824 */ /* 0x000fe400078e0a32 */
[----:B------:R-:W-:Y:S01]  /*2ddf0*/  VIADD R59, R14, 0xffffffff ;  /* 0xffffffff0e3b7836 */ /* 0x000fe20000000000 */
[----:B------:R-:W-:Y:S01]  /*2de00*/  SEL R3, RZ, 0x1, !P0 ;  /* 0x00000001ff037807 */ /* 0x000fe20004000000 */
[----:B------:R-:W-:-:S03]  /*2de10*/  @P6 IMAD.MOV R59, RZ, RZ, R14 ;  /* 0x000000ffff3b6224 */ /* 0x000fc600078e020e */
[----:B------:R-:W-:-:S04]  /*2de20*/  ISETP.GE.U32.AND P1, PT, R16, R3, PT ;  /* 0x000000031000720c */ /* 0x000fc80003f26070 */
[----:B------:R-:W-:Y:S01]  /*2de30*/  ISETP.LT.U32.OR P1, PT, R64, R49, !P1 ;  /* 0x000000314000720c */ /* 0x000fe20004f21470 */
[----:B------:R-:W-:Y:S02]  /*2de40*/  VIADD R64, R16, 0xffffffff ;  /* 0xffffffff10407836 */ /* 0x000fe40000000000 */
[----:B------:R-:W-:Y:S01]  /*2de50*/  @!P0 IMAD.MOV R64, RZ, RZ, R16 ;  /* 0x000000ffff408224 */ /* 0x000fe200078e0210 */
[----:B------:R-:W-:-:S04]  /*2de60*/  SEL R3, RZ, 0x1, !P1 ;  /* 0x00000001ff037807 */ /* 0x000fc80004800000 */
[----:B------:R-:W-:-:S04]  /*2de70*/  ISETP.GE.U32.AND P2, PT, R18, R3, PT ;  /* 0x000000031200720c */ /* 0x000fc80003f46070 */
[----:B------:R-:W-:Y:S01]  /*2de80*/  ISETP.LT.U32.OR P2, PT, R57, R46, !P2 ;  /* 0x0000002e3900720c */ /* 0x000fe20005741470 */
[----:B------:R-:W-:Y:S01]  /*2de90*/  VIADD R57, R18, 0xffffffff ;  /* 0xffffffff12397836 */ /* 0x000fe20000000000 */
[----:B------:R-:W-:Y:S01]  /*2dea0*/  IADD3 R46, PT, PT, R62, -R47, RZ ;  /* 0x8000002f3e2e7210 */ /* 0x000fe20007ffe0ff */
        /* <DEDUP_REMOVED lines=16> */
[----:B------:R-:W-:-:S10]  /*2dfb0*/  @!P4 IMAD.MOV R58, RZ, RZ, R50 ;  /* 0x000000ffff3ac224 */ /* 0x000fd400078e0232 */
[----:B------:R-:W-:-:S07]  /*2dfc0*/  @!P5 IMAD.MOV R60, RZ, RZ, R81 ;  /* 0x000000ffff3cd224 */ /* 0x000fce00078e0251 */
.L_x_246:
[----:B------:R-:W-:Y:S05]  /*2dfd0*/  BSYNC.RECONVERGENT B3 ;  /* 0x0000000000037941 */ /* 0x000fea0003800200 */
.L_x_245:
[----:B------:R-:W-:Y:S02]  /*2dfe0*/  LOP3.LUT R3, R64, R59, R77, 0xfe, !PT ;  /* 0x0000003b40037212 */ /* 0x000fe400078efe4d */
[----:B------:R-:W-:Y:S02]  /*2dff0*/  CS2R R14, SRZ ;  /* 0x00000000000e7805 */ /* 0x000fe4000001ff00 */
[----:B------:R-:W-:Y:S02]  /*2e000*/  PLOP3.LUT P0, PT, PT, PT, PT, 0x80, 0x8 ;  /* 0x000000000008781c */ /* 0x000fe40003f0f070 */
[----:B------:R-:W-:Y:S02]  /*2e010*/  CS2R R16, SRZ ;  /* 0x0000000000107805 */ /* 0x000fe4000001ff00 */
[----:B------:R-:W-:Y:S02]  /*2e020*/  LOP3.LUT R3, R62, R57, R3, 0xfe, !PT ;  /* 0x000000393e037212 */ /* 0x000fe400078efe03 */
[----:B------:R-:W-:-:S02]  /*2e030*/  CS2R R18, SRZ ;  /* 0x0000000000127805 */ /* 0x000fc4000001ff00 */
[--C-:B------:R-:W-:Y:S02]  /*2e040*/  LOP3.LUT R13, R58, R55, R3.reuse, 0xfe, !PT ;  /* 0x000000373a0d7212 */ /* 0x100fe400078efe03 */
[----:B------:R-:W-:Y:S02]  /*2e050*/  PRMT R3, RZ, 0x7610, R3 ;  /* 0x00007610ff037816 */ /* 0x000fe40000000003 */
[----:B------:R-:W-:Y:S01]  /*2e060*/  LOP3.LUT P1, RZ, R60, R13, RZ, 0xfc, !PT ;  /* 0x0000000d3cff7212 */ /* 0x000fe2000782fcff */
[----:B------:R-:W-:-:S12]  /*2e070*/  IMAD.MOV.U32 R13, RZ, RZ, RZ ;  /* 0x000000ffff0d7224 */ /* 0x000fd800078e00ff */
[----:B------:R-:W-:Y:S05]  /*2e080*/  @!P1 BRA `(.L_x_244) ;  /* 0x0000002c00c09947 */ /* 0x000fea0003800000 */
[----:B------:R-:W1:Y:S01]  /*2e090*/  LDCU.64 UR4, c[0x0][0x398] ;  /* 0x00007300ff0477ac */ /* 0x000e620008000a00 */
[----:B------:R-:W-:Y:S02]  /*2e0a0*/  HFMA2 R73, -RZ, RZ, 0, 0 ;  /* 0x00000000ff497431 */ /* 0x000fe400000001ff */
[----:B------:R-:W-:Y:S01]  /*2e0b0*/  IMAD.MOV.U32 R50, RZ, RZ, 0x1 ;  /* 0x00000001ff327424 */ /* 0x000fe200078e00ff */
[----:B------:R-:W-:Y:S01]  /*2e0c0*/  CS2R R78, SRZ ;  /* 0x00000000004e7805 */ /* 0x000fe2000001ff00 */
[----:B------:R-:W2:Y:S01]  /*2e0d0*/  LDCU.64 UR8, c[0x0][0x390] ;  /* 0x00007200ff0877ac */ /* 0x000ea20008000a00 */
[----:B------:R-:W-:Y:S01]  /*2e0e0*/  IMAD.MOV.U32 R47, RZ, RZ, RZ ;  /* 0x000000ffff2f7224 */ /* 0x000fe200078e00ff */
[----:B------:R-:W-:Y:S01]  /*2e0f0*/  CS2R R80, SRZ ;  /* 0x0000000000507805 */ /* 0x000fe2000001ff00 */
[----:B------:R-:W-:Y:S01]  /*2e100*/  IMAD.MOV.U32 R75, RZ, RZ, RZ ;  /* 0x000000ffff4b7224 */ /* 0x000fe200078e00ff */
[----:B------:R-:W3:Y:S01]  /*2e110*/  LDCU.64 UR10, c[0x0][0x388] ;  /* 0x00007100ff0a77ac */ /* 0x000ee20008000a00 */
[----:B------:R-:W-:Y:S01]  /*2e120*/  IMAD.MOV.U32 R82, RZ, RZ, RZ ;  /* 0x000000ffff527224 */ /* 0x000fe200078e00ff */
[----:B------:R-:W-:Y:S01]  /*2e130*/  CS2R R48, SRZ ;  /* 0x0000000000307805 */ /* 0x000fe2000001ff00 */
[----:B------:R-:W-:Y:S01]  /*2e140*/  IMAD.MOV.U32 R63, RZ, RZ, RZ ;  /* 0x000000ffff3f7224 */ /* 0x000fe200078e00ff */
[----:B------:R-:W-:Y:S01]  /*2e150*/  MOV R51, RZ ;  /* 0x000000ff00337202 */ /* 0x000fe20000000f00 */
[----:B------:R-:W-:-:S02]  /*2e160*/  IMAD.MOV.U32 R70, RZ, RZ, RZ ;  /* 0x000000ffff467224 */ /* 0x000fc400078e00ff */
[----:B------:R-:W-:Y:S02]  /*2e170*/  IMAD.MOV.U32 R61, RZ, RZ, RZ ;  /* 0x000000ffff3d7224 */ /* 0x000fe400078e00ff */
[----:B------:R-:W-:Y:S01]  /*2e180*/  IMAD.MOV.U32 R68, RZ, RZ, RZ ;  /* 0x000000ffff447224 */ /* 0x000fe200078e00ff */
[----:B-1----:R-:W-:Y:S01]  /*2e190*/  MOV R72, UR4 ;  /* 0x0000000400487c02 */ /* 0x002fe20008000f00 */
[----:B------:R-:W-:Y:S01]  /*2e1a0*/  IMAD.U32 R65, RZ, RZ, UR5 ;  /* 0x00000005ff417e24 */ /* 0x000fe2000f8e00ff */
[----:B------:R-:W1:Y:S01]  /*2e1b0*/  LDCU UR4, c[0x0][0x3a0] ;  /* 0x00007400ff0477ac */ /* 0x000e620008000800 */
[----:B------:R-:W-:Y:S02]  /*2e1c0*/  IMAD.MOV.U32 R66, RZ, RZ, RZ ;  /* 0x000000ffff427224 */ /* 0x000fe400078e00ff */
[----:B--2---:R-:W-:Y:S01]  /*2e1d0*/  IMAD.U32 R67, RZ, RZ, UR9 ;  /* 0x00000009ff437e24 */ /* 0x004fe2000f8e00ff */
[----:B------:R-:W2:Y:S01]  /*2e1e0*/  LDCU UR5, c[0x0][0x384] ;  /* 0x00007080ff0577ac */ /* 0x000ea20008000800 */
[----:B------:R-:W-:-:S02]  /*2e1f0*/  IMAD.U32 R74, RZ, RZ, UR8 ;  /* 0x00000008ff4a7e24 */ /* 0x000fc4000f8e00ff */
[----:B---3--:R-:W-:Y:S02]  /*2e200*/  IMAD.U32 R69, RZ, RZ, UR11 ;  /* 0x0000000bff457e24 */ /* 0x008fe4000f8e00ff */
[----:B------:R-:W-:Y:S02]  /*2e210*/  IMAD.U32 R76, RZ, RZ, UR10 ;  /* 0x0000000aff4c7e24 */ /* 0x000fe4000f8e00ff */
[----:B-1----:R-:W-:Y:S02]  /*2e220*/  IMAD.U32 R71, RZ, RZ, UR4 ;  /* 0x00000004ff477e24 */ /* 0x002fe4000f8e00ff */
[----:B--2---:R-:W-:-:S07]  /*2e230*/  IMAD.U32 R46, RZ, RZ, UR5 ;  /* 0x00000005ff2e7e24 */ /* 0x004fce000f8e00ff */
.L_x_272:
[----:B------:R-:W-:Y:S01]  /*2e240*/  LOP3.LUT R3, R55, R60, R58, 0xfe, !PT ;  /* 0x0000003c37037212 */ /* 0x000fe200078efe3a */
[----:B------:R-:W-:Y:S01]  /*2e250*/  IMAD.MOV.U32 R13, RZ, RZ, 0x1 ;  /* 0x00000001ff0d7424 */ /* 0x000fe200078e00ff */
[----:B------:R-:W-:Y:S01]  /*2e260*/  ISETP.EQ.AND P2, PT, R77, 0x1, PT ;  /* 0x000000014d00780c */ /* 0x000fe20003f42270 */
[----:B------:R-:W-:Y:S01]  /*2e270*/  IMAD.MOV.U32 R15, RZ, RZ, R75 ;  /* 0x000000ffff0f7224 */ /* 0x000fe200078e004b */
[----:B------:R-:W-:Y:S01]  /*2e280*/  LOP3.LUT R12, R57, R3, R62, 0xfe, !PT ;  /* 0x00000003390c7212 */ /* 0x000fe200078efe3e */
[----:B------:R-:W-:Y:S01]  /*2e290*/  IMAD.MOV.U32 R16, RZ, RZ, R80 ;  /* 0x000000ffff107224 */ /* 0x000fe200078e0050 */
[----:B------:R-:W-:Y:S01]  /*2e2a0*/  PRMT R3, R13, 0x7610, R3 ;  /* 0x000076100d037816 */ /* 0x000fe20000000003 */
[----:B------:R-:W-:Y:S01]  /*2e2b0*/  IMAD.MOV.U32 R13, RZ, RZ, R79 ;  /* 0x000000ffff0d7224 */ /* 0x000fe200078e004f */
[----:B------:R-:W-:Y:S01]  /*2e2c0*/  LOP3.LUT P1, RZ, R59, R12, R64, 0xfe, !PT ;  /* 0x0000000c3bff7212 */ /* 0x000fe2000782fe40 */
[----:B------:R-:W-:Y:S01]  /*2e2d0*/  IMAD.MOV.U32 R12, RZ, RZ, R50 ;  /* 0x000000ffff0c7224 */ /* 0x000fe200078e0032 */
[----:B------:R-:W-:Y:S01]  /*2e2e0*/  PLOP3.LUT P0, PT, PT, PT, PT, 0x8, 0x80 ;  /* 0x000000000080781c */ /* 0x000fe20003f0e170 */
[----:B------:R-:W-:Y:S01]  /*2e2f0*/  IMAD.MOV.U32 R17, RZ, RZ, R73 ;  /* 0x000000ffff117224 */ /* 0x000fe200078e0049 */
[----:B------:R-:W-:Y:S01]  /*2e300*/  MOV R14, R82 ;  /* 0x00000052000e7202 */ /* 0x000fe20000000f00 */
[----:B------:R-:W-:-:S02]  /*2e310*/  IMAD.MOV.U32 R18, RZ, RZ, R78 ;  /* 0x000000ffff127224 */ /* 0x000fc400078e004e */
[----:B------:R-:W-:-:S06]  /*2e320*/  IMAD.MOV.U32 R19, RZ, RZ, R47 ;  /* 0x000000ffff137224 */ /* 0x000fcc00078e002f */
[----:B------:R-:W-:Y:S05]  /*2e330*/  @!P1 BRA P2, `(.L_x_244) ;  /* 0x0000002c00149947 */ /* 0x000fea0001000000 */
[----:B------:R-:W-:Y:S01]  /*2e340*/  LOP3.LUT R12, R72, R71, R65, 0xfe, !PT ;  /* 0x00000047480c7212 */ /* 0x000fe200078efe41 */
[----:B------:R-:W-:Y:S01]  /*2e350*/  IMAD.MOV.U32 R14, RZ, RZ, R51 ;  /* 0x000000ffff0e7224 */ /* 0x000fe200078e0033 */
[----:B------:R-:W-:Y:S01]  /*2e360*/  ISETP.EQ.AND P2, PT, R46, 0x1, PT ;  /* 0x000000012e00780c */ /* 0x000fe20003f42270 */
[----:B------:R-:W-:Y:S01]  /*2e370*/  IMAD.MOV.U32 R15, RZ, RZ, R68 ;  /* 0x000000ffff0f7224 */ /* 0x000fe200078e0044 */
[----:B------:R-:W-:Y:S01]  /*2e380*/  LOP3.LUT R13, R74, R12, R67, 0xfe, !PT ;  /* 0x0000000c4a0d7212 */ /* 0x000fe200078efe43 */
[----:B------:R-:W-:Y:S02]  /*2e390*/  IMAD.MOV.U32 R12, RZ, RZ, R49 ;  /* 0x000000ffff0c7224 */ /* 0x000fe400078e0031 */
[----:B------:R-:W-:Y:S01]  /*2e3a0*/  IMAD.MOV.U32 R16, RZ, RZ, R61 ;  /* 0x000000ffff107224 */ /* 0x000fe200078e003d */
[----:B------:R-:W-:Y:S01]  /*2e3b0*/  LOP3.LUT P1, RZ, R76, R13, R69, 0xfe, !PT ;  /* 0x0000000d4cff7212 */ /* 0x000fe2000782fe45 */
[----:B------:R-:W-:Y:S01]  /*2e3c0*/  IMAD.MOV.U32 R17, RZ, RZ, R70 ;  /* 0x000000ffff117224 */ /* 0x000fe200078e0046 */
[----:B------:R-:W-:Y:S01]  /*2e3d0*/  MOV R13, R66 ;  /* 0x00000042000d7202 */ /* 0x000fe20000000f00 */
[----:B------:R-:W-:-:S02]  /*2e3e0*/  IMAD.MOV.U32 R18, RZ, RZ, R63 ;  /* 0x000000ffff127224 */ /* 0x000fc400078e003f */
[----:B------:R-:W-:-:S08]  /*2e3f0*/  IMAD.MOV.U32 R19, RZ, RZ, R48 ;  /* 0x000000ffff137224 */ /* 0x000fd000078e0030 */
[----:B------:R-:W-:Y:S05]  /*2e400*/  @!P1 BRA P2, `(.L_x_244) ;  /* 0x0000002800e09947 */ /* 0x000fea0001000000 */
        /* <DEDUP_REMOVED lines=8> */
[----:B------:R-:W-:Y:S02]  /*2e490*/  LOP3.LUT P1, RZ, R60, R13, RZ, 0xfc, !PT ;  /* 0x0000000d3cff7212 */ /* 0x000fe4000782fcff */
[----:B------:R-:W-:-:S11]  /*2e4a0*/  CS2R R12, SRZ ;  /* 0x00000000000c7805 */ /* 0x000fd6000001ff00 */
[----:B------:R-:W-:Y:S05]  /*2e4b0*/  @!P1 BRA `(.L_x_244) ;  /* 0x0000002800b49947 */ /* 0x000fea0003800000 */
[----:B------:R-:W-:Y:S02]  /*2e4c0*/  LOP3.LUT R3, R69, R76, R46, 0xfe, !PT ;  /* 0x0000004c45037212 */ /* 0x000fe400078efe2e */
[----:B------:R-:W-:Y:S02]  /*2e4d0*/  PLOP3.LUT P0, PT, PT, PT, PT, 0x80, 0x8 ;  /* 0x000000000008781c */ /* 0x000fe40003f0f070 */
[----:B------:R-:W-:-:S04]  /*2e4e0*/  LOP3.LUT R3, R67, R74, R3, 0xfe, !PT ;  /* 0x0000004a43037212 */ /* 0x000fc800078efe03 */
[--C-:B------:R-:W-:Y:S02]  /*2e4f0*/  LOP3.LUT R84, R65, R72, R3.reuse, 0xfe, !PT ;  /* 0x0000004841547212 */ /* 0x100fe400078efe03 */
[----:B------:R-:W-:Y:S02]  /*2e500*/  PRMT R3, RZ, 0x7610, R3 ;  /* 0x00007610ff037816 */ /* 0x000fe40000000003 */
[----:B------:R-:W-:-:S13]  /*2e510*/  LOP3.LUT P1, RZ, R71, R84, RZ, 0xfc, !PT ;  /* 0x0000005447ff7212 */ /* 0x000fda000782fcff */
[----:B------:R-:W-:Y:S05]  /*2e520*/  @!P1 BRA `(.L_x_244) ;  /* 0x0000002800989947 */ /* 0x000fea0003800000 */
[----:B------:R-:W-:Y:S01]  /*2e530*/  LOP3.LUT R3, R77, 0x1, RZ, 0xc0, !PT ;  /* 0x000000014d037812 */ /* 0x000fe200078ec0ff */
[----:B------:R-:W-:Y:S03]  /*2e540*/  BSSY.RECONVERGENT B3, `(.L_x_251) ;  /* 0x000006c000037945 */ /* 0x000fe60003800200 */
[----:B------:R-:W-:-:S13]  /*2e550*/  ISETP.NE.U32.AND P0, PT, R3, 0x1, PT ;  /* 0x000000010300780c */ /* 0x000fda0003f05070 */
[----:B------:R-:W-:Y:S05]  /*2e560*/  @!P0 BRA `(.L_x_252) ;  /* 0x0000000400a48947 */ /* 0x000fea0003800000 */
.L_x_255:
[----:B------:R-:W-:Y:S01]  /*2e570*/  LOP3.LUT R3, R50, 0x1, RZ, 0xc0, !PT ;  /* 0x0000000132037812 */ /* 0x000fe200078ec0ff */
[----:B------:R-:W-:Y:S01]  /*2e580*/  BSSY.RECONVERGENT B4, `(.L_x_253) ;  /* 0x000005f000047945 */ /* 0x000fe20003800200 */
[----:B------:R-:W-:Y:S01]  /*2e590*/  SHF.L.W.U32.HI R77, R77, 0x1f, R59 ;  /* 0x0000001f4d4d7819 */ /* 0x000fe20000010e3b */
[----:B------:R-:W-:Y:S01]  /*2e5a0*/  IMAD.MOV.U32 R19, RZ, RZ, R73 ;  /* 0x000000ffff137224 */ /* 0x000fe200078e0049 */
[----:B------:R-:W-:Y:S01]  /*2e5b0*/  ISETP.NE.U32.AND P1, PT, R3, 0x1, PT ;  /* 0x000000010300780c */ /* 0x000fe20003f25070 */
[----:B------:R-:W-:Y:S01]  /*2e5c0*/  IMAD.MOV.U32 R18, RZ, RZ, R78 ;  /* 0x000000ffff127224 */ /* 0x000fe200078e004e */
[----:B------:R-:W-:Y:S02]  /*2e5d0*/  LOP3.LUT R13, R77, 0x1, RZ, 0xc0, !PT ;  /* 0x000000014d0d7812 */ /* 0x000fe400078ec0ff */
[----:B------:R-:W-:Y:S01]  /*2e5e0*/  SHF.L.W.U32.HI R86, R59, 0x1f, R64 ;  /* 0x0000001f3b567819 */ /* 0x000fe20000010e40 */
[----:B------:R-:W-:Y:S01]  /*2e5f0*/  IMAD.MOV.U32 R59, RZ, RZ, R79 ;  /* 0x000000ffff3b7224 */ /* 0x000fe200078e004f */
[----:B------:R-:W-:-:S02]  /*2e600*/  ISETP.NE.U32.AND P0, PT, R13, 0x1, PT ;  /* 0x000000010d00780c */ /* 0x000fc40003f05070 */
[----:B------:R-:W-:Y:S02]  /*2e610*/  SHF.L.W.U32.HI R85, R64, 0x1f, R57 ;  /* 0x0000001f40557819 */ /* 0x000fe40000010e39 */
[----:B------:R-:W-:Y:S01]  /*2e620*/  SHF.L.W.U32.HI R84, R57, 0x1f, R62 ;  /* 0x0000001f39547819 */ /* 0x000fe20000010e3e */
[----:B------:R-:W-:Y:S01]  /*2e630*/  IMAD.MOV.U32 R57, RZ, RZ, R75 ;  /* 0x000000ffff397224 */ /* 0x000fe200078e004b */
[----:B------:R-:W-:Y:S02]  /*2e640*/  SHF.L.W.U32.HI R83, R62, 0x1f, R55 ;  /* 0x0000001f3e537819 */ /* 0x000fe40000010e37 */
[----:B------:R-:W-:Y:S02]  /*2e650*/  @P1 SHF.L.W.U32.HI R13, R80, 0x1f, R73 ;  /* 0x0000001f500d1819 */ /* 0x000fe40000010e49 */
[----:B------:R-:W-:Y:S02]  /*2e660*/  @P1 SHF.L.W.U32.HI R14, R75, 0x1f, R80 ;  /* 0x0000001f4b0e1819 */ /* 0x000fe40000010e50 */
[----:B------:R-:W-:-:S02]  /*2e670*/  @P1 SHF.L.W.U32.HI R15, R82, 0x1f, R75 ;  /* 0x0000001f520f1819 */ /* 0x000fc40000010e4b */
[----:B------:R-:W-:Y:S01]  /*2e680*/  @P1 SHF.L.W.U32.HI R16, R79, 0x1f, R82 ;  /* 0x0000001f4f101819 */ /* 0x000fe20000010e52 */
[----:B------:R-:W-:Y:S01]  /*2e690*/  @P1 IMAD.MOV.U32 R75, RZ, RZ, R14 ;  /* 0x000000ffff4b1224 */ /* 0x000fe200078e000e */
        /* <DEDUP_REMOVED lines=14> */
[----:B------:R-:W1:Y:S01]  /*2e780*/  LDCU UR4, c[0x0][0x384] ;  /* 0x00007080ff0477ac */ /* 0x000e620008000800 */
[----:B------:R-:W2:Y:S01]  /*2e790*/  LDCU.64 UR8, c[0x0][0x388] ;  /* 0x00007100ff0877ac */ /* 0x000ea20008000a00 */
[----:B------:R-:W3:Y:S01]  /*2e7a0*/  LDCU.128 UR12, c[0x0][0x390] ;  /* 0x00007200ff0c77ac */ /* 0x000ee20008000c00 */
[----:B-1----:R-:W-:Y:S02]  /*2e7b0*/  VIADD R50, R17, UR4 ;  /* 0x0000000411327c36 */ /* 0x002fe40008000000 */
[----:B--2---:R-:W-:-:S03]  /*2e7c0*/  VIADD R3, R59, UR8 ;  /* 0x000000083b037c36 */ /* 0x004fc60008000000 */
[----:B------:R-:W-:Y:S01]  /*2e7d0*/  ISETP.GE.U32.AND P1, PT, R50, UR4, PT ;  /* 0x0000000432007c0c */ /* 0x000fe2000bf26070 */
[----:B------:R-:W-:Y:S01]  /*2e7e0*/  VIADD R14, R58, UR9 ;  /* 0x000000093a0e7c36 */ /* 0x000fe20008000000 */
[----:B------:R-:W1:Y:S01]  /*2e7f0*/  LDCU UR4, c[0x0][0x3a0] ;  /* 0x00007400ff0477ac */ /* 0x000e620008000800 */
[C---:B------:R-:W-:Y:S02]  /*2e800*/  IADD3 R79, PT, PT, R3.reuse, 0x1, RZ ;  /* 0x00000001034f7810 */ /* 0x040fe40007ffe0ff */
[----:B------:R-:W-:-:S04]  /*2e810*/  ISETP.GE.U32.AND P2, PT, R3, UR8, PT ;  /* 0x0000000803007c0c */ /* 0x000fc8000bf46070 */
[----:B------:R-:W-:-:S04]  /*2e820*/  SEL R13, RZ, 0x1, P2 ;  /* 0x00000001ff0d7807 */ /* 0x000fc80001000000 */
[----:B------:R-:W-:-:S05]  /*2e830*/  @P1 IMAD.MOV R79, RZ, RZ, R3 ;  /* 0x000000ffff4f1224 */ /* 0x000fca00078e0203 */
[----:B------:R-:W-:Y:S01]  /*2e840*/  ISETP.GE.U32.AND P1, PT, R79, R3, PT ;  /* 0x000000034f00720c */ /* 0x000fe20003f26070 */
[----:B------:R-:W-:Y:S01]  /*2e850*/  IMAD.MOV.U32 R3, RZ, RZ, 0x2 ;  /* 0x00000002ff037424 */ /* 0x000fe200078e00ff */
[----:B------:R-:W-:Y:S01]  /*2e860*/  SHF.L.W.U32.HI R50, R50, 0x1f, R79 ;  /* 0x0000001f32327819 */ /* 0x000fe20000010e4f */
[----:B------:R-:W-:-:S10]  /*2e870*/  @P2 IMAD.MOV R3, RZ, RZ, 0x1 ;  /* 0x00000001ff032424 */ /* 0x000fd400078e02ff */
[----:B------:R-:W-:Y:S01]  /*2e880*/  @P1 IMAD.MOV R3, RZ, RZ, R13 ;  /* 0x000000ffff031224 */ /* 0x000fe200078e020d */
[C---:B------:R-:W-:Y:S01]  /*2e890*/  ISETP.GE.U32.AND P1, PT, R14.reuse, UR9, PT ;  /* 0x000000090e007c0c */ /* 0x040fe2000bf26070 */
[----:B------:R-:W-:Y:S02]  /*2e8a0*/  HFMA2 R13, -RZ, RZ, 0, 1.1920928955078125e-07 ;  /* 0x00000002ff0d7431 */ /* 0x000fe400000001ff */
[----:B------:R-:W-:Y:S01]  /*2e8b0*/  IMAD.IADD R3, R14, 0x1, R3 ;  /* 0x000000010e037824 */ /* 0x000fe200078e0203 */
[----:B------:R-:W-:-:S04]  /*2e8c0*/  SEL R15, RZ, 0x1, P1 ;  /* 0x00000001ff0f7807 */ /* 0x000fc80000800000 */
[----:B------:R-:W-:Y:S01]  /*2e8d0*/  ISETP.GE.U32.AND P2, PT, R3, R14, PT ;  /* 0x0000000e0300720c */ /* 0x000fe20003f46070 */
[----:B---3--:R-:W-:Y:S01]  /*2e8e0*/  VIADD R14, R57, UR12 ;  /* 0x0000000c390e7c36 */ /* 0x008fe20008000000 */
[----:B------:R-:W-:-:S03]  /*2e8f0*/  SHF.L.W.U32.HI R79, R79, 0x1f, R3 ;  /* 0x0000001f4f4f7819 */ /* 0x000fc60000010e03 */
[----:B------:R-:W-:Y:S01]  /*2e900*/  @P1 IMAD.MOV R13, RZ, RZ, 0x1 ;  /* 0x00000001ff0d1424 */ /* 0x000fe200078e02ff */
[----:B------:R-:W-:-:S04]  /*2e910*/  ISETP.GE.U32.AND P1, PT, R14, UR12, PT ;  /* 0x0000000c0e007c0c */ /* 0x000fc8000bf26070 */
[----:B------:R-:W-:-:S03]  /*2e920*/  SEL R16, RZ, 0x1, P1 ;  /* 0x00000001ff107807 */ /* 0x000fc60000800000 */
[----:B------:R-:W-:Y:S01]  /*2e930*/  @P2 IMAD.MOV R13, RZ, RZ, R15 ;  /* 0x000000ffff0d2224 */ /* 0x000fe200078e020f */
[----:B------:R-:W-:-:S03]  /*2e940*/  IADD3 R15, PT, PT, R55, UR13, RZ ;  /* 0x0000000d370f7c10 */ /* 0x000fc6000fffe0ff */
        /* <DEDUP_REMOVED lines=18> */
[----:B------:R-:W-:Y:S01]  /*2ea70*/  IMAD.MOV.U32 R18, RZ, RZ, 0x2 ;  /* 0x00000002ff127424 */ /* 0x000fe200078e00ff */
[----:B------:R-:W-:-:S04]  /*2ea80*/  IADD3 R15, PT, PT, R16, R15, RZ ;  /* 0x0000000f100f7210 */ /* 0x000fc80007ffe0ff */
[----:B------:R-:W-:Y:S01]  /*2ea90*/  ISETP.GE.U32.AND P2, PT, R15, R16, PT ;  /* 0x000000100f00720c */ /* 0x000fe20003f46070 */
[----:B------:R-:W-:Y:S01]  /*2eaa0*/  IMAD.MOV.U32 R16, RZ, RZ, 0x2 ;  /* 0x00000002ff107424 */ /* 0x000fe200078e00ff */
[----:B------:R-:W-:Y:S01]  /*2eab0*/  SHF.L.W.U32.HI R80, R14, 0x1f, R15 ;  /* 0x0000001f0e507819 */ /* 0x000fe20000010e0f */
[----:B------:R-:W-:Y:S01]  /*2eac0*/  @P1 IMAD.MOV R16, RZ, RZ, 0x1 ;  /* 0x00000001ff101424 */ /* 0x000fe200078e02ff */
[----:B------:R-:W-:-:S09]  /*2ead0*/  ISETP.GE.U32.AND P1, PT, R17, UR15, PT ;  /* 0x0000000f11007c0c */ /* 0x000fd2000bf26070 */
[----:B------:R-:W-:-:S04]  /*2eae0*/  @P2 IMAD.MOV R16, RZ, RZ, R19 ;  /* 0x000000ffff102224 */ /* 0x000fc800078e0213 */
[----:B------:R-:W-:Y:S01]  /*2eaf0*/  IMAD.IADD R16, R17, 0x1, R16 ;  /* 0x0000000111107824 */ /* 0x000fe200078e0210 */
[----:B------:R-:W-:-:S04]  /*2eb00*/  @P1 IADD3 R18, PT, PT, RZ, 0x1, RZ ;  /* 0x00000001ff121810 */ /* 0x000fc80007ffe0ff */
[----:B------:R-:W-:Y:S02]  /*2eb10*/  ISETP.GE.U32.AND P2, PT, R16, R17, PT ;  /* 0x000000111000720c */ /* 0x000fe40003f46070 */
[----:B------:R-:W-:Y:S02]  /*2eb20*/  SEL R17, RZ, 0x1, P1 ;  /* 0x00000001ff117807 */ /* 0x000fe40000800000 */
[----:B------:R-:W-:-:S09]  /*2eb30*/  SHF.L.W.U32.HI R73, R15, 0x1f, R16 ;  /* 0x0000001f0f497819 */ /* 0x000fd20000010e10 */
[----:B------:R-:W-:-:S05]  /*2eb40*/  @P2 IMAD.MOV R18, RZ, RZ, R17 ;  /* 0x000000ffff122224 */ /* 0x000fca00078e0211 */
[----:B-1----:R-:W-:-:S04]  /*2eb50*/  IADD3 R47, PT, PT, R18, UR4, R47 ;  /* 0x00000004122f7c10 */ /* 0x002fc8000fffe02f */
[----:B------:R-:W-:-:S07]  /*2eb60*/  SHF.L.W.U32.HI R78, R16, 0x1f, R47 ;  /* 0x0000001f104e7819 */ /* 0x000fce0000010e2f */
.L_x_254:
[----:B------:R-:W-:Y:S05]  /*2eb70*/  BSYNC.RECONVERGENT B4 ;  /* 0x0000000000047941 */ /* 0x000fea0003800200 */
.L_x_253:
[----:B------:R-:W-:Y:S01]  /*2eb80*/  IMAD.MOV.U32 R58, RZ, RZ, R62 ;  /* 0x000000ffff3a7224 */ /* 0x000fe200078e003e */
[----:B------:R-:W-:Y:S01]  /*2eb90*/  MOV R59, R86 ;  /* 0x00000056003b7202 */ /* 0x000fe20000000f00 */
[----:B------:R-:W-:Y:S01]  /*2eba0*/  IMAD.MOV.U32 R55, RZ, RZ, R64 ;  /* 0x000000ffff377224 */ /* 0x000fe200078e0040 */
[----:B------:R-:W-:Y:S01]  /*2ebb0*/  SHF.R.U32.HI R47, RZ, 0x1, R47 ;  /* 0x00000001ff2f7819 */ /* 0x000fe2000001162f */
[----:B------:R-:W-:Y:S02]  /*2ebc0*/  IMAD.MOV.U32 R62, RZ, RZ, R83 ;  /* 0x000000ffff3e7224 */ /* 0x000fe400078e0053 */
[----:B------:R-:W-:Y:S02]  /*2ebd0*/  IMAD.MOV.U32 R57, RZ, RZ, R84 ;  /* 0x000000ffff397224 */ /* 0x000fe400078e0054 */
[----:B------:R-:W-:Y:S01]  /*2ebe0*/  IMAD.MOV.U32 R64, RZ, RZ, R85 ;  /* 0x000000ffff407224 */ /* 0x000fe200078e0055 */
[----:B------:R-:W-:Y:S06]  /*2ebf0*/  @P0 BRA `(.L_x_255) ;  /* 0xfffffff8005c0947 */ /* 0x000fec000383ffff */
.L_x_252:
[----:B------:R-:W-:Y:S05]  /*2ec00*/  BSYNC.RECONVERGENT B3 ;  /* 0x0000000000037941 */ /* 0x000fea0003800200 */
.L_x_251:
[----:B------:R-:W-:Y:S01]  /*2ec10*/  LOP3.LUT R3, R46, 0x1, RZ, 0xc0, !PT ;  /* 0x000000012e037812 */ /* 0x000fe200078ec0ff */
[----:B------:R-:W-:Y:S03]  /*2ec20*/  BSSY.RECONVERGENT B3, `(.L_x_256) ;  /* 0x000006d000037945 */ /* 0x000fe60003800200 */
[----:B------:R-:W-:-:S13]  /*2ec30*/  ISETP.NE.U32.AND P0, PT, R3, 0x1, PT ;  /* 0x000000010300780c */ /* 0x000fda0003f05070 */
[----:B------:R-:W-:Y:S05]  /*2ec40*/  @!P0 BRA `(.L_x_257) ;  /* 0x0000000400a88947 */ /* 0x000fea0003800000 */
.L_x_260:
        /* <DEDUP_REMOVED lines=9> */
[----:B------:R-:W-:Y:S01]  /*2ece0*/  SHF.L.W.U32.HI R85, R69, 0x1f, R74 ;  /* 0x0000001f45557819 */ /* 0x000fe20000010e4a */
[----:B------:R-:W-:Y:S01]  /*2ecf0*/  IMAD.MOV.U32 R69, RZ, RZ, R66 ;  /* 0x000000ffff457224 */ /* 0x000fe200078e0042 */
[----:B------:R-:W-:Y:S02]  /*2ed00*/  SHF.L.W.U32.HI R84, R74, 0x1f, R67 ;  /* 0x0000001f4a547819 */ /* 0x000fe40000010e43 */
[----:B------:R-:W-:Y:S01]  /*2ed10*/  SHF.L.W.U32.HI R83, R67, 0x1f, R72 ;  /* 0x0000001f43537819 */ /* 0x000fe20000010e48 */
[----:B------:R-:W-:Y:S01]  /*2ed20*/  IMAD.MOV.U32 R67, RZ, RZ, R51 ;  /* 0x000000ffff437224 */ /* 0x000fe200078e0033 */
[----:B------:R-:W-:Y:S02]  /*2ed30*/  @P1 SHF.L.W.U32.HI R3, R70, 0x1f, R63 ;  /* 0x0000001f46031819 */ /* 0x000fe40000010e3f */
[----:B------:R-:W-:Y:S02]  /*2ed40*/  @P1 SHF.L.W.U32.HI R13, R61, 0x1f, R70 ;  /* 0x0000001f3d0d1819 */ /* 0x000fe40000010e46 */
[----:B------:R-:W-:Y:S01]  /*2ed50*/  @P1 SHF.L.W.U32.HI R14, R68, 0x1f, R61 ;  /* 0x0000001f440e1819 */ /* 0x000fe20000010e3d */
[----:B------:R-:W-:Y:S01]  /*2ed60*/  @P1 IMAD.MOV.U32 R70, RZ, RZ, R3 ;  /* 0x000000ffff461224 */ /* 0x000fe200078e0003 */
[----:B------:R-:W-:Y:S01]  /*2ed70*/  @P1 SHF.L.W.U32.HI R15, R51, 0x1f, R68 ;  /* 0x0000001f330f1819 */ /* 0x000fe20000010e44 */
[----:B------:R-:W-:Y:S01]  /*2ed80*/  @P1 IMAD.MOV.U32 R61, RZ, RZ, R13 ;  /* 0x000000ffff3d1224 */ /* 0x000fe200078e000d */
[----:B------:R-:W-:-:S02]  /*2ed90*/  @P1 SHF.L.W.U32.HI R16, R66, 0x1f, R51 ;  /* 0x0000001f42101819 */ /* 0x000fc40000010e33 */
[----:B------:R-:W-:Y:S01]  /*2eda0*/  SHF.L.W.U32.HI R76, R72, 0x1f, R65 ;  /* 0x0000001f484c7819 */ /* 0x000fe20000010e41 */
[----:B------:R-:W-:Y:S01]  /*2edb0*/  @P1 IMAD.MOV.U32 R51, RZ, RZ, R15 ;  /* 0x000000ffff331224 */ /* 0x000fe200078e000f */
[--C-:B------:R-:W-:Y:S01]  /*2edc0*/  SHF.L.W.U32.HI R74, R65, 0x1f, R71.reuse ;  /* 0x0000001f414a7819 */ /* 0x100fe20000010e47 */
[----:B------:R-:W-:Y:S01]  /*2edd0*/  IMAD.MOV.U32 R65, RZ, RZ, R68 ;  /* 0x000000ffff417224 */ /* 0x000fe200078e0044 */
[----:B------:R-:W-:Y:S01]  /*2ede0*/  SHF.R.U32.HI R72, RZ, 0x1, R71 ;  /* 0x00000001ff487819 */ /* 0x000fe20000011647 */
[----:B------:R-:W-:Y:S01]  /*2edf0*/  IMAD.MOV.U32 R71, RZ, RZ, R49 ;  /* 0x000000ffff477224 */ /* 0x000fe200078e0031 */
[----:B------:R-:W-:Y:S01]  /*2ee00*/  @P1 SHF.L.W.U32.HI R49, R49, 0x1f, R66 ;  /* 0x0000001f31311819 */ /* 0x000fe20000010e42 */
[----:B------:R-:W-:Y:S01]  /*2ee10*/  @P1 IMAD.MOV.U32 R68, RZ, RZ, R14 ;  /* 0x000000ffff441224 */ /* 0x000fe200078e000e */
[----:B------:R-:W-:Y:S01]  /*2ee20*/  MOV R17, R63 ;  /* 0x0000003f00117202 */ /* 0x000fe20000000f00 */
[----:B------:R-:W-:Y:S01]  /*2ee30*/  @P1 IMAD.MOV.U32 R66, RZ, RZ, R16 ;  /* 0x000000ffff421224 */ /* 0x000fe200078e0010 */
[----:B------:R-:W-:Y:S01]  /*2ee40*/  @P1 SHF.L.W.U32.HI R63, R63, 0x1f, R48 ;  /* 0x0000001f3f3f1819 */ /* 0x000fe20000010e30 */
[----:B------:R-:W-:Y:S06]  /*2ee50*/  @P1 BRA `(.L_x_259) ;  /* 0x0000000000fc1947 */ /* 0x000fec0003800000 */
[----:B------:R-:W1:Y:S01]  /*2ee60*/  LDCU UR4, c[0x0][0x384] ;  /* 0x00007080ff0477ac */ /* 0x000e620008000800 */
[----:B------:R-:W2:Y:S01]  /*2ee70*/  LDCU.64 UR8, c[0x0][0x388] ;  /* 0x00007100ff0877ac */ /* 0x000ea20008000a00 */
[----:B------:R-:W3:Y:S01]  /*2ee80*/  LDCU.128 UR12, c[0x0][0x390] ;  /* 0x00007200ff0c77ac */ /* 0x000ee20008000c00 */
[----:B-1----:R-:W-:Y:S01]  /*2ee90*/  VIADD R49, R71, UR4 ;  /* 0x0000000447317c36 */ /* 0x002fe20008000000 */
[----:B--2---:R-:W-:Y:S01]  /*2eea0*/  IADD3 R3, PT, PT, R69, UR8, RZ ;  /* 0x0000000845037c10 */ /* 0x004fe2000fffe0ff */
[----:B------:R-:W-:-:S03]  /*2eeb0*/  VIADD R14, R67, UR9 ;  /* 0x00000009430e7c36 */ /* 0x000fc60008000000 */
[----:B------:R-:W-:Y:S01]  /*2eec0*/  ISETP.GE.U32.AND P1, PT, R49, UR4, PT ;  /* 0x0000000431007c0c */ /* 0x000fe2000bf26070 */
[----:B------:R-:W1:Y:S01]  /*2eed0*/  LDCU UR4, c[0x0][0x3a0] ;  /* 0x00007400ff0477ac */ /* 0x000e620008000800 */
[C---:B------:R-:W-:Y:S01]  /*2eee0*/  ISETP.GE.U32.AND P2, PT, R3.reuse, UR8, PT ;  /* 0x0000000803007c0c */ /* 0x040fe2000bf46070 */
[----:B------:R-:W-:Y:S02]  /*2eef0*/  VIADD R66, R3, 0x1 ;  /* 0x0000000103427836 */ /* 0x000fe40000000000 */
[----:B---3--:R-:W-:Y:S01]  /*2ef00*/  VIADD R17, R17, UR15 ;  /* 0x0000000f11117c36 */ /* 0x008fe20008000000 */
[----:B------:R-:W-:-:S07]  /*2ef10*/  SEL R13, RZ, 0x1, P2 ;  /* 0x00000001ff0d7807 */ /* 0x000fce0001000000 */
[----:B------:R-:W-:-:S05]  /*2ef20*/  @P1 IMAD.MOV R66, RZ, RZ, R3 ;  /* 0x000000ffff421224 */ /* 0x000fca00078e0203 */
[----:B------:R-:W-:Y:S01]  /*2ef30*/  ISETP.GE.U32.AND P1, PT, R66, R3, PT ;  /* 0x000000034200720c */ /* 0x000fe20003f26070 */
[----:B------:R-:W-:Y:S01]  /*2ef40*/  IMAD.MOV.U32 R3, RZ, RZ, 0x2 ;  /* 0x00000002ff037424 */ /* 0x000fe200078e00ff */
[----:B------:R-:W-:Y:S01]  /*2ef50*/  SHF.L.W.U32.HI R49, R49, 0x1f, R66 ;  /* 0x0000001f31317819 */ /* 0x000fe20000010e42 */
[----:B------:R-:W-:-:S10]  /*2ef60*/  @P2 IMAD.MOV R3, RZ, RZ, 0x1 ;  /* 0x00000001ff032424 */ /* 0x000fd400078e02ff */
[----:B------:R-:W-:Y:S01]  /*2ef70*/  @P1 IMAD.MOV R3, RZ, RZ, R13 ;  /* 0x000000ffff031224 */ /* 0x000fe200078e020d */
[----:B------:R-:W-:Y:S01]  /*2ef80*/  ISETP.GE.U32.AND P1, PT, R14, UR9, PT ;  /* 0x000000090e007c0c */ /* 0x000fe2000bf26070 */
[----:B------:R-:W-:-:S03]  /*2ef90*/  IMAD.MOV.U32 R13, RZ, RZ, 0x2 ;  /* 0x00000002ff0d7424 */ /* 0x000fc600078e00ff */
[----:B------:R-:W-:Y:S02]  /*2efa0*/  IADD3 R3, PT, PT, R14, R3, RZ ;  /* 0x000000030e037210 */ /* 0x000fe40007ffe0ff */
[----:B------:R-:W-:Y:S02]  /*2efb0*/  SEL R15, RZ, 0x1, P1 ;  /* 0x00000001ff0f7807 */ /* 0x000fe40000800000 */
[----:B------:R-:W-:Y:S01]  /*2efc0*/  ISETP.GE.U32.AND P2, PT, R3, R14, PT ;  /* 0x0000000e0300720c */ /* 0x000fe20003f46070 */
[----:B------:R-:W-:Y:S01]  /*2efd0*/  VIADD R14, R65, UR12 ;  /* 0x0000000c410e7c36 */ /* 0x000fe20008000000 */
        /* <DEDUP_REMOVED lines=22> */
[----:B------:R-:W-:-:S05]  /*2f140*/  @P2 IADD3 R15, PT, PT, R19, RZ, RZ ;  /* 0x000000ff130f2210 */ /* 0x000fca0007ffe0ff */
[----:B------:R-:W-:-:S05]  /*2f150*/  IMAD.IADD R15, R16, 0x1, R15 ;  /* 0x00000001100f7824 */ /* 0x000fca00078e020f */
[----:B------:R-:W-:Y:S01]  /*2f160*/  ISETP.GE.U32.AND P2, PT, R15, R16, PT ;  /* 0x000000100f00720c */ /* 0x000fe20003f46070 */
[----:B------:R-:W-:Y:S01]  /*2f170*/  IMAD.MOV.U32 R16, RZ, RZ, 0x2 ;  /* 0x00000002ff107424 */ /* 0x000fe200078e00ff */
[----:B------:R-:W-:Y:S01]  /*2f180*/  SHF.L.W.U32.HI R61, R14, 0x1f, R15 ;  /* 0x0000001f0e3d7819 */ /* 0x000fe20000010e0f */
[----:B------:R-:W-:Y:S01]  /*2f190*/  @P1 IMAD.MOV R16, RZ, RZ, 0x1 ;  /* 0x00000001ff101424 */ /* 0x000fe200078e02ff */
[----:B------:R-:W-:-:S09]  /*2f1a0*/  ISETP.GE.U32.AND P1, PT, R17, UR15, PT ;  /* 0x0000000f11007c0c */ /* 0x000fd2000bf26070 */
[----:B------:R-:W-:Y:S01]  /*2f1b0*/  @P2 IMAD.MOV R16, RZ, RZ, R18 ;  /* 0x000000ffff102224 */ /* 0x000fe200078e0212 */
[----:B------:R-:W-:-:S03]  /*2f1c0*/  SEL R18, RZ, 0x1, P1 ;  /* 0x00000001ff127807 */ /* 0x000fc60000800000 */
[----:B------:R-:W-:-:S05]  /*2f1d0*/  IMAD.IADD R16, R17, 0x1, R16 ;  /* 0x0000000111107824 */ /* 0x000fca00078e0210 */
[----:B------:R-:W-:Y:S01]  /*2f1e0*/  ISETP.GE.U32.AND P2, PT, R16, R17, PT ;  /* 0x000000111000720c */ /* 0x000fe20003f46070 */
[----:B------:R-:W-:Y:S01]  /*2f1f0*/  HFMA2 R17, -RZ, RZ, 0, 1.1920928955078125e-07 ;  /* 0x00000002ff117431 */ /* 0x000fe200000001ff */
[----:B------:R-:W-:Y:S01]  /*2f200*/  SHF.L.W.U32.HI R70, R15, 0x1f, R16 ;  /* 0x0000001f0f467819 */ /* 0x000fe20000010e10 */
[----:B------:R-:W-:-:S10]  /*2f210*/  @P1 IMAD.MOV R17, RZ, RZ, 0x1 ;  /* 0x00000001ff111424 */ /* 0x000fd400078e02ff */
[----:B------:R-:W-:-:S05]  /*2f220*/  @P2 IMAD.MOV R17, RZ, RZ, R18 ;  /* 0x000000ffff112224 */ /* 0x000fca00078e0212 */
[----:B-1----:R-:W-:-:S04]  /*2f230*/  IADD3 R48, PT, PT, R17, UR4, R48 ;  /* 0x0000000411307c10 */ /* 0x002fc8000fffe030 */
[----:B------:R-:W-:-:S07]  /*2f240*/  SHF.L.W.U32.HI R63, R16, 0x1f, R48 ;  /* 0x0000001f103f7819 */ /* 0x000fce0000010e30 */
.L_x_259:
[----:B------:R-:W-:Y:S05]  /*2f250*/  BSYNC.RECONVERGENT B4 ;  /* 0x0000000000047941 */ /* 0x000fea0003800200 */
.L_x_258:
[----:B------:R-:W-:Y:S01]  /*2f260*/  IMAD.MOV.U32 R71, RZ, RZ, R72 ;  /* 0x000000ffff477224 */ /* 0x000fe200078e0048 */
[----:B------:R-:W-:Y:S01]  /*2f270*/  SHF.R.U32.HI R48, RZ, 0x1, R48 ;  /* 0x00000001ff307819 */ /* 0x000fe20000011630 */
[----:B------:R-:W-:Y:S01]  /*2f280*/  IMAD.MOV.U32 R65, RZ, RZ, R74 ;  /* 0x000000ffff417224 */ /* 0x000fe200078e004a */
[----:B------:R-:W-:Y:S01]  /*2f290*/  MOV R74, R84 ;  /* 0x00000054004a7202 */ /* 0x000fe20000000f00 */
[----:B------:R-:W-:Y:S02]  /*2f2a0*/  IMAD.MOV.U32 R72, RZ, RZ, R76 ;  /* 0x000000ffff487224 */ /* 0x000fe400078e004c */
[----:B------:R-:W-:Y:S02]  /*2f2b0*/  IMAD.MOV.U32 R67, RZ, RZ, R83 ;  /* 0x000000ffff437224 */ /* 0x000fe400078e0053 */
[----:B------:R-:W-:Y:S02]  /*2f2c0*/  IMAD.MOV.U32 R69, RZ, RZ, R85 ;  /* 0x000000ffff457224 */ /* 0x000fe400078e0055 */
[----:B------:R-:W-:Y:S01]  /*2f2d0*/  IMAD.MOV.U32 R76, RZ, RZ, R86 ;  /* 0x000000ffff4c7224 */ /* 0x000fe200078e0056 */
[----:B------:R-:W-:Y:S06]  /*2f2e0*/  @P0 BRA `(.L_x_260) ;  /* 0xfffffff800580947 */ /* 0x000fec000383ffff */
.L_x_257:
[----:B------:R-:W-:Y:S05]  /*2f2f0*/  BSYNC.RECONVERGENT B3 ;  /* 0x0000000000037941 */ /* 0x000fea0003800200 */
.L_x_256:
        /* <DEDUP_REMOVED lines=35> */
.L_x_264:
        /* <DEDUP_REMOVED lines=75> */
.L_x_267:
        /* <DEDUP_REMOVED lines=42> */
.L_x_266:
[----:B------:R-:W-:Y:S05]  /*2fc80*/  BSYNC.RELIABLE B5 ;  /* 0x0000000000057941 */ /* 0x000fea0003800100 */
.L_x_265:
[----:B------:R-:W1:Y:S01]  /*2fc90*/  LDCU UR4, c[0x0][0x384] ;  /* 0x00007080ff0477ac */ /* 0x000e620008000800 */
[C---:B------:R-:W-:Y:S01]  /*2fca0*/  ISETP.GE.U32.AND P0, PT, R49.reuse, R50, PT ;  /* 0x000000323100720c */ /* 0x040fe20003f06070 */
[----:B------:R-:W-:Y:S01]  /*2fcb0*/  IMAD.IADD R14, R66, 0x1, -R79 ;  /* 0x00000001420e7824 */ /* 0x000fe200078e0a4f */
[----:B------:R-:W2:Y:S02]  /*2fcc0*/  LDCU.64 UR8, c[0x0][0x388] ;  /* 0x00007100ff0877ac */ /* 0x000ea40008000a00 */
[----:B------:R-:W-:Y:S01]  /*2fcd0*/  SEL R3, RZ, 0x1, P0 ;  /* 0x00000001ff037807 */ /* 0x000fe20000000000 */
[----:B------:R-:W-:Y:S01]  /*2fce0*/  IMAD.IADD R50, R49, 0x1, -R50 ;  /* 0x0000000131327824 */ /* 0x000fe200078e0a32 */
[C---:B------:R-:W-:Y:S01]  /*2fcf0*/  IADD3 R13, PT, PT, R14.reuse, -0x1, RZ ;  /* 0xffffffff0e0d7810 */ /* 0x040fe20007ffe0ff */
[----:B------:R-:W-:Y:S01]  /*2fd00*/  IMAD.IADD R16, R51, 0x1, -R82 ;  /* 0x0000000133107824 */ /* 0x000fe200078e0a52 */
[----:B------:R-:W-:Y:S01]  /*2fd10*/  ISETP.GE.U32.AND P1, PT, R14, R3, PT ;  /* 0x000000030e00720c */ /* 0x000fe20003f26070 */
[----:B------:R-:W3:Y:S01]  /*2fd20*/  LDCU.128 UR12, c[0x0][0x390] ;  /* 0x00007200ff0c77ac */ /* 0x000ee20008000c00 */
[----:B------:R-:W-:-:S02]  /*2fd30*/  IMAD.IADD R47, R47, 0x1, -R48 ;  /* 0x000000012f2f7824 */ /* 0x000fc400078e0a30 */
[----:B------:R-:W-:Y:S01]  /*2fd40*/  ISETP.LT.U32.OR P1, PT, R66, R79, !P1 ;  /* 0x0000004f4200720c */ /* 0x000fe20004f21470 */
[----:B------:R-:W-:Y:S01]  /*2fd50*/  @P0 IMAD.MOV R13, RZ, RZ, R14 ;  /* 0x000000ffff0d0224 */ /* 0x000fe200078e020e */
[----:B------:R-:W4:Y:S01]  /*2fd60*/  LDCU UR5, c[0x0][0x3a0] ;  /* 0x00007400ff0577ac */ /* 0x000f220008000800 */
[----:B------:R-:W-:Y:S01]  /*2fd70*/  IMAD.IADD R14, R68, 0x1, -R75 ;  /* 0x00000001440e7824 */ /* 0x000fe200078e0a4b */
[----:B------:R-:W-:Y:S01]  /*2fd80*/  SEL R3, RZ, 0x1, !P1 ;  /* 0x00000001ff037807 */ /* 0x000fe20004800000 */
[----:B------:R-:W-:Y:S01]  /*2fd90*/  VIADD R15, R16, 0xffffffff ;  /* 0xffffffff100f7836 */ /* 0x000fe20000000000 */
[----:B-1----:R-:W-:Y:S02]  /*2fda0*/  ISETP.GT.U32.AND P6, PT, R50, UR4, PT ;  /* 0x0000000432007c0c */ /* 0x002fe4000bfc4070 */
[----:B------:R-:W-:Y:S02]  /*2fdb0*/  ISETP.GE.U32.AND P0, PT, R16, R3, PT ;  /* 0x000000031000720c */ /* 0x000fe40003f06070 */
[----:B------:R-:W-:-:S02]  /*2fdc0*/  SEL R3, RZ, 0x1, !P6 ;  /* 0x00000001ff037807 */ /* 0x000fc40007000000 */
[----:B--2---:R-:W-:Y:S01]  /*2fdd0*/  IADD3 R18, PT, PT, -R13, UR8, RZ ;  /* 0x000000080d127c10 */ /* 0x004fe2000fffe1ff */
[----:B------:R-:W-:Y:S01]  /*2fde0*/  @!P1 IMAD.MOV R15, RZ, RZ, R16 ;  /* 0x000000ffff0f9224 */ /* 0x000fe200078e0210 */
[----:B------:R-:W-:Y:S02]  /*2fdf0*/  ISETP.LT.U32.OR P0, PT, R51, R82, !P0 ;  /* 0x000000523300720c */ /* 0x000fe40004701470 */
[C---:B------:R-:W-:Y:S01]  /*2fe00*/  ISETP.GE.U32.AND P3, PT, R18.reuse, R3, PT ;  /* 0x000000031200720c */ /* 0x040fe20003f66070 */
[----:B------:R-:W-:Y:S01]  /*2fe10*/  VIADD R79, R18, 0xffffffff ;  /* 0xffffffff124f7836 */ /* 0x000fe20000000000 */
        /* <DEDUP_REMOVED lines=9> */
[----:B------:R-:W-:Y:S01]  /*2feb0*/  IMAD.IADD R14, R70, 0x1, -R73 ;  /* 0x00000001460e7824 */ /* 0x000fe200078e0a49 */
[----:B------:R-:W-:Y:S02]  /*2fec0*/  ISETP.GE.U32.AND P2, PT, R84, R3, PT ;  /* 0x000000035400720c */ /* 0x000fe40003f46070 */
[----:B------:R-:W-:Y:S02]  /*2fed0*/  IADD3 R16, PT, PT, -R80, R61, RZ ;  /* 0x0000003d50107210 */ /* 0x000fe40007ffe1ff */
[----:B------:R-:W-:-:S02]  /*2fee0*/  SEL R3, RZ, 0x1, !P1 ;  /* 0x00000001ff037807 */ /* 0x000fc40004800000 */
[----:B------:R-:W-:Y:S01]  /*2fef0*/  ISETP.GT.U32.OR P2, PT, R15, UR9, !P2 ;  /* 0x000000090f007c0c */ /* 0x000fe2000d744470 */
[C---:B------:R-:W-:Y:S01]  /*2ff00*/  VIADD R15, R16.reuse, 0xffffffff ;  /* 0xffffffff100f7836 */ /* 0x040fe20000000000 */
[----:B------:R-:W-:Y:S02]  /*2ff10*/  ISETP.GE.U32.AND P0, PT, R16, R3, PT ;  /* 0x000000031000720c */ /* 0x000fe40003f06070 */
[----:B---3--:R-:W-:Y:S01]  /*2ff20*/  IADD3 R86, PT, PT, -R13, UR12, RZ ;  /* 0x0000000c0d567c10 */ /* 0x008fe2000fffe1ff */
[----:B------:R-:W-:Y:S01]  /*2ff30*/  @!P1 IMAD.MOV R15, RZ, RZ, R16 ;  /* 0x000000ffff0f9224 */ /* 0x000fe200078e0210 */
[----:B------:R-:W-:Y:S01]  /*2ff40*/  SEL R3, RZ, 0x1, !P2 ;  /* 0x00000001ff037807 */ /* 0x000fe20005000000 */
[----:B------:R-:W-:Y:S01]  /*2ff50*/  IMAD.IADD R16, R63, 0x1, -R78 ;  /* 0x000000013f107824 */ /* 0x000fe200078e0a4e */
[----:B------:R-:W-:Y:S01]  /*2ff60*/  ISETP.LT.U32.OR P0, PT, R61, R80, !P0 ;  /* 0x000000503d00720c */ /* 0x000fe20004701470 */
[C---:B------:R-:W-:Y:S01]  /*2ff70*/  VIADD R75, R86.reuse, 0xffffffff ;  /* 0xffffffff564b7836 */ /* 0x040fe20000000000 */
[----:B------:R-:W-:-:S02]  /*2ff80*/  ISETP.GE.U32.AND P4, PT, R86, R3, PT ;  /* 0x000000035600720c */ /* 0x000fc40003f86070 */
[----:B------:R-:W-:Y:S01]  /*2ff90*/  SEL R3, RZ, 0x1, !P0 ;  /* 0x00000001ff037807 */ /* 0x000fe20004000000 */
[----:B------:R-:W-:Y:S01]  /*2ffa0*/  @!P2 IMAD.MOV R75, RZ, RZ, R86 ;  /* 0x000000ffff4ba224 */ /* 0x000fe200078e0256 */
[----:B------:R-:W-:Y:S01]  /*2ffb0*/  ISETP.GT.U32.OR P1, PT, R13, UR12, !P4 ;  /* 0x0000000c0d007c0c */ /* 0x000fe2000e724470 */
[C---:B------:R-:W-:Y:S01]  /*2ffc0*/  VIADD R13, R14.reuse, 0xffffffff ;  /* 0xffffffff0e0d7836 */ /* 0x040fe20000000000 */
[----:B------:R-:W-:Y:S02]  /*2ffd0*/  ISETP.GE.U32.AND P5, PT, R14, R3, PT ;  /* 0x000000030e00720c */ /* 0x000fe40003fa6070 */
[----:B------:R-:W-:Y:S02]  /*2ffe0*/  IADD3 R88, PT, PT, -R15, UR13, RZ ;  /* 0x0000000d0f587c10 */ /* 0x000fe4000fffe1ff */
[----:B------:R-:W-:Y:S02]  /*2fff0*/  SEL R3, RZ, 0x1, !P1 ;  /* 0x00000001ff037807 */ /* 0x000fe40004800000 */
[----:B------:R-:W-:Y:S01]  /*30000*/  ISETP.LT.U32.OR P5, PT, R70, R73, !P5 ;  /* 0x000000494600720c */ /* 0x000fe20006fa1470 */
[C---:B------:R-:W-:Y:S01]  /*30010*/  VIADD R80, R88.reuse, 0xffffffff ;  /* 0xffffffff58507836 */ /* 0x040fe20000000000 */
[----:B------:R-:W-:-:S02]  /*30020*/  ISETP.GE.U32.AND P4, PT, R88, R3, PT ;  /* 0x000000035800720c */ /* 0x000fc40003f86070 */
[----:B------:R-:W-:Y:S01]  /*30030*/  SEL R3, RZ, 0x1, !P5 ;  /* 0x00000001ff037807 */ /* 0x000fe20006800000 */
[----:B------:R-:W-:Y:S01]  /*30040*/  @!P1 IMAD.MOV R80, RZ, RZ, R88 ;  /* 0x000000ffff509224 */ /* 0x000fe200078e0258 */
[----:B------:R-:W-:Y:S02]  /*30050*/  @!P0 IADD3 R13, PT, PT, R14, RZ, RZ ;  /* 0x000000ff0e0d8210 */ /* 0x000fe40007ffe0ff */
[----:B------:R-:W-:Y:S01]  /*30060*/  ISETP.GT.U32.OR P0, PT, R15, UR13, !P4 ;  /* 0x0000000d0f007c0c */ /* 0x000fe2000e704470 */
[C---:B------:R-:W-:Y:S01]  /*30070*/  VIADD R15, R16.reuse, 0xffffffff ;  /* 0xffffffff100f7836 */ /* 0x040fe20000000000 */
[----:B------:R-:W-:Y:S02]  /*30080*/  ISETP.GE.U32.AND P4, PT, R16, R3, PT ;  /* 0x000000031000720c */ /* 0x000fe40003f86070 */
[----:B------:R-:W-:Y:S01]  /*30090*/  IADD3 R14, PT, PT, -R13, UR14, RZ ;  /* 0x0000000e0d0e7c10 */ /* 0x000fe2000fffe1ff */
[----:B------:R-:W-:Y:S01]  /*300a0*/  @!P5 IMAD.MOV R15, RZ, RZ, R16 ;  /* 0x000000ffff0fd224 */ /* 0x000fe200078e0210 */
[----:B------:R-:W-:-:S02]  /*300b0*/  SEL R3, RZ, 0x1, !P0 ;  /* 0x00000001ff037807 */ /* 0x000fc40004000000 */
[----:B------:R-:W-:Y:S02]  /*300c0*/  ISETP.LT.U32.OR P4, PT, R63, R78, !P4 ;  /* 0x0000004e3f00720c */ /* 0x000fe40006781470 */
[----:B------:R-:W-:Y:S01]  /*300d0*/  ISETP.GE.U32.AND P5, PT, R14, R3, PT ;  /* 0x000000030e00720c */ /* 0x000fe20003fa6070 */
[----:B------:R-:W-:Y:S01]  /*300e0*/  VIADD R3, R47, 0x1 ;  /* 0x000000012f037836 */ /* 0x000fe20000000000 */
[----:B------:R-:W-:Y:S02]  /*300f0*/  IADD3 R16, PT, PT, -R15, UR15, RZ ;  /* 0x0000000f0f107c10 */ /* 0x000fe4000fffe1ff */
        /* <DEDUP_REMOVED lines=14> */
[----:B------:R-:W-:Y:S01]  /*301e0*/  @!P4 IMAD.MOV R47, RZ, RZ, R3 ;  /* 0x000000ffff2fc224 */ /* 0x000fe200078e0203 */
[----:B------:R-:W-:Y:S06]  /*301f0*/  BRA `(.L_x_268) ;  /* 0x0000000c003c7947 */ /* 0x000fec0003800000 */
.L_x_263:
[----:B------:R-:W-:Y:S05]  /*30200*/  BSYNC.RELIABLE B4 ;  /* 0x0000000000047941 */ /* 0x000fea0003800100 */
.L_x_262:
        /* <DEDUP_REMOVED lines=9> */
[----:B------:R-:W-:Y:S01]  /*302a0*/  IMAD.IADD R88, R65, 0x1, -R58 ;  /* 0x0000000141587824 */ /* 0x000fe200078e0a3a */
[----:B------:R-:W-:-:S02]  /*302b0*/  IADD3 R15, PT, PT, R46, -R77, RZ ;  /* 0x8000004d2e0f7210 */ /* 0x000fc40007ffe0ff */
        /* <DEDUP_REMOVED lines=8> */
[----:B------:R-:W-:Y:S02]  /*30340*/  SEL R3, RZ, 0x1, !P1 ;  /* 0x00000001ff037807 */ /* 0x000fe40004800000 */
[----:B------:R-:W-:Y:S02]  /*30350*/  ISETP.GE.U32.AND P0, PT, R48, R47, PT ;  /* 0x0000002f3000720c */ /* 0x000fe40003f06070 */
        /* <DEDUP_REMOVED lines=54> */
.L_x_271:
        /* <DEDUP_REMOVED lines=10> */
[----:B------:R-:W-:-:S02]  /*30760*/  ISETP.LT.U32.OR P0, PT, R66, R79, !P0 ;  /* 0x0000004f4200720c */ /* 0x000fc40004701470 */
        /* <DEDUP_REMOVED lines=17> */
[----:B------:R-:W-:Y:S01]  /*30880*/  SEL R3, RZ, 0x1, !P3 ;  /* 0x00000001ff037807 */ /* 0x000fe20005800000 */
[----:B------:R-:W-:-:S03]  /*30890*/  IMAD.MOV.U32 R46, RZ, RZ, R15 ;  /* 0x000000ffff2e7224 */ /* 0x000fc600078e000f */
[----:B------:R-:W-:-:S04]  /*308a0*/  ISETP.GE.U32.AND P4, PT, R84, R3, PT ;  /* 0x000000035400720c */ /* 0x000fc80003f86070 */
[----:B------:R-:W-:Y:S01]  /*308b0*/  ISETP.LT.U32.OR P4, PT, R70, R73, !P4 ;  /* 0x000000494600720c */ /* 0x000fe20006781470 */
[----:B------:R-:W-:Y:S02]  /*308c0*/  VIADD R70, R84, 0xffffffff ;  /* 0xffffffff54467836 */ /* 0x000fe40000000000 */
[----:B------:R-:W-:Y:S01]  /*308d0*/  @!P3 IMAD.MOV R70, RZ, RZ, R84 ;  /* 0x000000ffff46b224 */ /* 0x000fe200078e0254 */
[----:B------:R-:W-:-:S04]  /*308e0*/  SEL R3, RZ, 0x1, !P4 ;  /* 0x00000001ff037807 */ /* 0x000fc80006000000 */
[C---:B------:R-:W-:Y:S02]  /*308f0*/  ISETP.GE.U32.AND P6, PT, R86.reuse, R3, PT ;  /* 0x000000035600720c */ /* 0x040fe40003fc6070 */
[----:B------:R-:W-:Y:S02]  /*30900*/  IADD3 R3, PT, PT, -R47, R48, RZ ;  /* 0x000000302f037210 */ /* 0x000fe40007ffe1ff */
[----:B------:R-:W-:Y:S01]  /*30910*/  ISETP.LT.U32.OR P6, PT, R63, R78, !P6 ;  /* 0x0000004e3f00720c */ /* 0x000fe200077c1470 */
[----:B------:R-:W-:Y:S02]  /*30920*/  VIADD R63, R86, 0xffffffff ;  /* 0xffffffff563f7836 */ /* 0x000fe40000000000 */
[----:B------:R-:W-:Y:S02]  /*30930*/  VIADD R48, R3, 0xffffffff ;  /* 0xffffffff03307836 */ /* 0x000fe40000000000 */
[----:B------:R-:W-:-:S08]  /*30940*/  @!P4 IMAD.MOV R63, RZ, RZ, R86 ;  /* 0x000000ffff3fc224 */ /* 0x000fd000078e0256 */
[----:B------:R-:W-:Y:S01]  /*30950*/  @!P6 IMAD.MOV R48, RZ, RZ, R3 ;  /* 0x000000ffff30e224 */ /* 0x000fe200078e0203 */
[----:B------:R-:W-:Y:S06]  /*30960*/  BRA `(.L_x_268) ;  /* 0x0000000400607947 */ /* 0x000fec0003800000 */
.L_x_270:
[----:B------:R-:W-:Y:S05]  /*30970*/  BSYNC.RELIABLE B4 ;  /* 0x0000000000047941 */ /* 0x000fea0003800100 */
.L_x_269:
[----:B------:R-:W1:Y:S01]  /*30980*/  LDCU UR4, c[0x0][0x384] ;  /* 0x00007080ff0477ac */ /* 0x000e620008000800 */
        /* <DEDUP_REMOVED lines=9> */
[----:B------:R-:W-:Y:S01]  /*30a20*/  IMAD.IADD R18, R75, 0x1, -R68 ;  /* 0x000000014b127824 */ /* 0x000fe200078e0a44 */
[----:B------:R-:W-:Y:S01]  /*30a30*/  ISETP.LT.U32.OR P1, PT, R79, R66, !P0 ;  /* 0x000000424f00720c */ /* 0x000fe20004721470 */
[----:B------:R-:W-:Y:S01]  /*30a40*/  VIADD R17, R16, 0xffffffff ;  /* 0xffffffff10117836 */ /* 0x000fe20000000000 */
[----:B------:R-:W-:Y:S01]  /*30a50*/  @P2 IADD3 R13, PT, PT, R14, RZ, RZ ;  /* 0x000000ff0e0d2210 */ /* 0x000fe20007ffe0ff */
[----:B------:R-:W-:Y:S01]  /*30a60*/  IMAD.IADD R46, R80, 0x1, -R61 ;  /* 0x00000001502e7824 */ /* 0x000fe200078e0a3d */
[----:B------:R-:W-:Y:S01]  /*30a70*/  SEL R3, RZ, 0x1, !P1 ;  /* 0x00000001ff037807 */ /* 0x000fe20004800000 */
[----:B------:R-:W-:Y:S01]  /*30a80*/  IMAD.IADD R66, R73, 0x1, -R70 ;  /* 0x0000000149427824 */ /* 0x000fe200078e0a46 */
[----:B-1----:R-:W-:Y:S01]  /*30a90*/  ISETP.GT.U32.AND P6, PT, R49, UR4, PT ;  /* 0x0000000431007c0c */ /* 0x002fe2000bfc4070 */
[----:B------:R-:W1:Y:S01]  /*30aa0*/  LDCU UR5, c[0x0][0x3a0] ;  /* 0x00007400ff0577ac */ /* 0x000e620008000800 */
[----:B------:R-:W-:Y:S01]  /*30ab0*/  ISETP.GE.U32.AND P0, PT, R16, R3, PT ;  /* 0x000000031000720c */ /* 0x000fe20003f06070 */
[----:B------:R-:W-:Y:S01]  /*30ac0*/  IMAD.IADD R48, R48, 0x1, -R47 ;  /* 0x0000000130307824 */ /* 0x000fe200078e0a2f */
[----:B------:R-:W-:-:S02]  /*30ad0*/  SEL R3, RZ, 0x1, !P6 ;  /* 0x00000001ff037807 */ /* 0x000fc40007000000 */
[C---:B--2---:R-:W-:Y:S01]  /*30ae0*/  IADD3 R14, PT, PT, -R13.reuse, UR8, RZ ;  /* 0x000000080d0e7c10 */ /* 0x044fe2000fffe1ff */
[----:B------:R-:W-:Y:S01]  /*30af0*/  @!P1 IMAD.MOV R17, RZ, RZ, R16 ;  /* 0x000000ffff119224 */ /* 0x000fe200078e0210 */
[----:B------:R-:W-:Y:S02]  /*30b00*/  ISETP.LT.U32.OR P0, PT, R82, R51, !P0 ;  /* 0x000000335200720c */ /* 0x000fe40004701470 */
[----:B------:R-:W-:Y:S02]  /*30b10*/  ISETP.GE.U32.AND P3, PT, R14, R3, PT ;  /* 0x000000030e00720c */ /* 0x000fe40003f66070 */
[----:B------:R-:W-:Y:S02]  /*30b20*/  SEL R3, RZ, 0x1, !P0 ;  /* 0x00000001ff037807 */ /* 0x000fe40004000000 */
        /* <DEDUP_REMOVED lines=12> */
[----:B------:R-:W-:-:S02]  /*30bf0*/  ISETP.GT.U32.OR P2, PT, R17, UR9, !P2 ;  /* 0x0000000911007c0c */ /* 0x000fc4000d744470 */
[----:B------:R-:W-:Y:S02]  /*30c00*/  ISETP.GE.U32.AND P0, PT, R46, R3, PT ;  /* 0x000000032e00720c */ /* 0x000fe40003f06070 */
[----:B---3--:R-:W-:Y:S02]  /*30c10*/  IADD3 R18, PT, PT, -R13, UR12, RZ ;  /* 0x0000000c0d127c10 */ /* 0x008fe4000fffe1ff */
[----:B------:R-:W-:Y:S02]  /*30c20*/  SEL R3, RZ, 0x1, !P2 ;  /* 0x00000001ff037807 */ /* 0x000fe40005000000 */
[----:B------:R-:W-:Y:S02]  /*30c30*/  ISETP.LT.U32.OR P0, PT, R80, R61, !P0 ;  /* 0x0000003d5000720c */ /* 0x000fe40004701470 */
[----:B------:R-:W-:Y:S02]  /*30c40*/  ISETP.GE.U32.AND P4, PT, R18, R3, PT ;  /* 0x000000031200720c */ /* 0x000fe40003f86070 */
[----:B------:R-:W-:Y:S01]  /*30c50*/  IADD3 R17, PT, PT, R46, -0x1, RZ ;  /* 0xffffffff2e117810 */ /* 0x000fe20007ffe0ff */
[----:B------:R-:W-:Y:S01]  /*30c60*/  @!P1 IMAD.MOV R17, RZ, RZ, R46 ;  /* 0x000000ffff119224 */ /* 0x000fe200078e022e */
[----:B------:R-:W-:-:S02]  /*30c70*/  SEL R3, RZ, 0x1, !P0 ;  /* 0x00000001ff037807 */ /* 0x000fc40004000000 */
[----:B------:R-:W-:Y:S01]  /*30c80*/  ISETP.GT.U32.OR P1, PT, R13, UR12, !P4 ;  /* 0x0000000c0d007c0c */ /* 0x000fe2000e724470 */
[C---:B------:R-:W-:Y:S01]  /*30c90*/  VIADD R13, R66.reuse, 0xffffffff ;  /* 0xffffffff420d7836 */ /* 0x040fe20000000000 */
[----:B------:R-:W-:Y:S02]  /*30ca0*/  ISETP.GE.U32.AND P5, PT, R66, R3, PT ;  /* 0x000000034200720c */ /* 0x000fe40003fa6070 */
[----:B------:R-:W-:Y:S01]  /*30cb0*/  IADD3 R46, PT, PT, -R17, UR13, RZ ;  /* 0x0000000d112e7c10 */ /* 0x000fe2000fffe1ff */
[----:B------:R-:W-:Y:S01]  /*30cc0*/  @!P0 IMAD.MOV R13, RZ, RZ, R66 ;  /* 0x000000ffff0d8224 */ /* 0x000fe200078e0242 */
[----:B------:R-:W-:Y:S01]  /*30cd0*/  SEL R3, RZ, 0x1, !P1 ;  /* 0x00000001ff037807 */ /* 0x000fe20004800000 */
[----:B------:R-:W-:Y:S01]  /*30ce0*/  VIADD R66, R14, 0xffffffff ;  /* 0xffffffff0e427836 */ /* 0x000fe20000000000 */
[----:B------:R-:W-:Y:S01]  /*30cf0*/  ISETP.LT.U32.OR P5, PT, R73, R70, !P5 ;  /* 0x000000464900720c */ /* 0x000fe20006fa1470 */
[C---:B------:R-:W-:Y:S01]  /*30d00*/  VIADD R61, R46.reuse, 0xffffffff ;  /* 0xffffffff2e3d7836 */ /* 0x040fe20000000000 */
[----:B------:R-:W-:-:S02]  /*30d10*/  ISETP.GE.U32.AND P4, PT, R46, R3, PT ;  /* 0x000000032e00720c */ /* 0x000fc40003f86070 */
[----:B------:R-:W-:Y:S01]  /*30d20*/  SEL R3, RZ, 0x1, !P5 ;  /* 0x00000001ff037807 */ /* 0x000fe20006800000 */
[----:B------:R-:W-:Y:S01]  /*30d30*/  @!P1 IMAD.MOV R61, RZ, RZ, R46 ;  /* 0x000000ffff3d9224 */ /* 0x000fe200078e022e */
[----:B------:R-:W-:Y:S01]  /*30d40*/  ISETP.GT.U32.OR P0, PT, R17, UR13, !P4 ;  /* 0x0000000d11007c0c */ /* 0x000fe2000e704470 */
[C---:B------:R-:W-:Y:S01]  /*30d50*/  VIADD R17, R68.reuse, 0xffffffff ;  /* 0xffffffff44117836 */ /* 0x040fe20000000000 */
[----:B------:R-:W-:Y:S01]  /*30d60*/  ISETP.GE.U32.AND P4, PT, R68, R3, PT ;  /* 0x000000034400720c */ /* 0x000fe20003f86070 */
[----:B------:R-:W-:Y:S01]  /*30d70*/  IMAD.MOV.U32 R46, RZ, RZ, R15 ;  /* 0x000000ffff2e7224 */ /* 0x000fe200078e000f */
[----:B------:R-:W-:Y:S02]  /*30d80*/  IADD3 R84, PT, PT, -R13, UR14, RZ ;  /* 0x0000000e0d547c10 */ /* 0x000fe4000fffe1ff */
[----:B------:R-:W-:Y:S02]  /*30d90*/  SEL R3, RZ, 0x1, !P0 ;  /* 0x00000001ff037807 */ /* 0x000fe40004000000 */
[----:B------:R-:W-:Y:S01]  /*30da0*/  ISETP.LT.U32.OR P4, PT, R78, R63, !P4 ;  /* 0x0000003f4e00720c */ /* 0x000fe20006781470 */
[----:B------:R-:W-:Y:S01]  /*30db0*/  VIADD R70, R84, 0xffffffff ;  /* 0xffffffff54467836 */ /* 0x000fe20000000000 */
[----:B------:R-:W-:Y:S01]  /*30dc0*/  @!P5 IADD3 R17, PT, PT, R68, RZ, RZ ;  /* 0x000000ff4411d210 */ /* 0x000fe20007ffe0ff */
[----:B------:R-:W-:Y:S01]  /*30dd0*/  VIADD R68, R18, 0xffffffff ;  /* 0xffffffff12447836 */ /* 0x000fe20000000000 */
[----:B------:R-:W-:Y:S01]  /*30de0*/  ISETP.GE.U32.AND P5, PT, R84, R3, PT ;  /* 0x000000035400720c */ /* 0x000fe20003fa6070 */
[----:B------:R-:W-:Y:S01]  /*30df0*/  VIADD R3, R48, 0x1 ;  /* 0x0000000130037836 */ /* 0x000fe20000000000 */
[----:B------:R-:W-:Y:S01]  /*30e00*/  IADD3 R86, PT, PT, -R17, UR15, RZ ;  /* 0x0000000f11567c10 */ /* 0x000fe2000fffe1ff */
[----:B------:R-:W-:Y:S01]  /*30e10*/  @!P2 IMAD.MOV R68, RZ, RZ, R18 ;  /* 0x000000ffff44a224 */ /* 0x000fe200078e0212 */
[----:B------:R-:W-:Y:S01]  /*30e20*/  ISETP.GT.U32.OR P5, PT, R13, UR14, !P5 ;  /* 0x0000000e0d007c0c */ /* 0x000fe2000efa4470 */
[----:B------:R-:W-:Y:S01]  /*30e30*/  @!P0 IMAD.MOV R70, RZ, RZ, R84 ;  /* 0x000000ffff468224 */ /* 0x000fe200078e0254 */
[----:B------:R-:W-:Y:S01]  /*30e40*/  @!P6 IADD3 R66, PT, PT, R14, RZ, RZ ;  /* 0x000000ff0e42e210 */ /* 0x000fe20007ffe0ff */
[----:B------:R-:W-:Y:S01]  /*30e50*/  VIADD R63, R86, 0xffffffff ;  /* 0xffffffff563f7836 */ /* 0x000fe20000000000 */
[----:B------:R-:W-:Y:S01]  /*30e60*/  SEL R13, RZ, 0x1, !P5 ;  /* 0x00000001ff0d7807 */ /* 0x000fe20006800000 */
[----:B------:R-:W-:Y:S01]  /*30e70*/  @!P4 IMAD.MOV R3, RZ, RZ, R48 ;  /* 0x000000ffff03c224 */ /* 0x000fe200078e0230 */
[----:B------:R-:W-:-:S02]  /*30e80*/  IADD3 R49, PT, PT, -R49, UR4, RZ ;  /* 0x0000000431317c10 */ /* 0x000fc4000fffe1ff */
[----:B------:R-:W-:Y:S01]  /*30e90*/  ISETP.GE.U32.AND P4, PT, R86, R13, PT ;  /* 0x0000000d5600720c */ /* 0x000fe20003f86070 */
[----:B-1----:R-:W-:-:S03]  /*30ea0*/  VIADD R3, R3, UR5 ;  /* 0x0000000503037c36 */ /* 0x002fc60008000000 */
[----:B------:R-:W-:Y:S01]  /*30eb0*/  ISETP.GT.U32.OR P4, PT, R17, UR15, !P4 ;  /* 0x0000000f11007c0c */ /* 0x000fe2000e784470 */
[----:B------:R-:W-:Y:S01]  /*30ec0*/  @!P5 IMAD.MOV R63, RZ, RZ, R86 ;  /* 0x000000ffff3fd224 */ /* 0x000fe200078e0256 */
[----:B------:R-:W-:-:S11]  /*30ed0*/  IADD3 R48, PT, PT, R3, -0x1, RZ ;  /* 0xffffffff03307810 */ /* 0x000fd60007ffe0ff */
[----:B------:R-:W-:-:S07]  /*30ee0*/  @!P4 IMAD.MOV R48, RZ, RZ, R3 ;  /* 0x000000ffff30c224 */ /* 0x000fce00078e0203 */
.L_x_268:
[----:B------:R-:W-:Y:S05]  /*30ef0*/  BSYNC.RECONVERGENT B3 ;  /* 0x0000000000037941 */ /* 0x000fea0003800200 */
.L_x_261:
[----:B------:R-:W-:-:S05]  /*30f00*/  VIADD R81, R81, 0x1 ;  /* 0x0000000151517836 */ /* 0x000fca0000000000 */
[----:B------:R-:W-:-:S13]  /*30f10*/  ISETP.NE.AND P0, PT, R81, 0x4e20, PT ;  /* 0x00004e205100780c */ /* 0x000fda0003f05270 */
[----:B------:R-:W-:Y:S05]  /*30f20*/  @P0 BRA `(.L_x_272) ;  /* 0xffffffd000c40947 */ /* 0x000fea000383ffff */
[----:B------:R-:W-:Y:S01]  /*30f30*/  HFMA2 R13, -RZ, RZ, 0, 0 ;  /* 0x00000000ff0d7431 */ /* 0x000fe200000001ff */
[----:B------:R-:W-:Y:S02]  /*30f40*/  PLOP3.LUT P0, PT, PT, PT, PT, 0x80, 0x8 ;  /* 0x000000000008781c */ /* 0x000fe40003f0f070 */
[----:B------:R-:W-:Y:S02]  /*30f50*/  CS2R R14, SRZ ;  /* 0x00000000000e7805 */ /* 0x000fe4000001ff00 */
[----:B------:R-:W-:Y:S02]  /*30f60*/  PRMT R3, RZ, 0x7610, R3 ;  /* 0x00007610ff037816 */ /* 0x000fe40000000003 */
[----:B------:R-:W-:Y:S02]  /*30f70*/  CS2R R16, SRZ ;  /* 0x0000000000107805 */ /* 0x000fe4000001ff00 */
[----:B------:R-:W-:-:S07]  /*30f80*/  CS2R R18, SRZ ;  /* 0x0000000000127805 */ /* 0x000fce000001ff00 */
.L_x_244:
[----:B------:R-:W-:Y:S05]  /*30f90*/  BSYNC.RECONVERGENT B2 ;  /* 0x0000000000027941 */ /* 0x000fea0003800200 */
.L_x_243:
[----:B------:R3:W-:Y:S04]  /*30fa0*/  STL.64 [R1+0x228], R12 ;  /* 0x0002280c01007387 */ /* 0x0007e80000100a00 */
[----:B------:R3:W-:Y:S04]  /*30fb0*/  STL.64 [R1+0x230], R14 ;  /* 0x0002300e01007387 */ /* 0x0007e80000100a00 */
[----:B------:R3:W-:Y:S04]  /*30fc0*/  STL.64 [R1+0x238], R16 ;  /* 0x0002381001007387 */ /* 0x0007e80000100a00 */
[----:B------:R3:W-:Y:S04]  /*30fd0*/  STL.64 [R1+0x240], R18 ;  /* 0x0002401201007387 */ /* 0x0007e80000100a00 */
[----:B------:R3:W-:Y:S01]  /*30fe0*/  STL.U8 [R1+0x224], R3 ;  /* 0x0002240301007387 */ /* 0x0007e20000100000 */
[----:B------:R-:W-:Y:S05]  /*30ff0*/  @P0 BRA `(.L_x_52) ;  /* 0x000000a8000c0947 */ /* 0x000fea0003800000 */
[----:B------:R-:W1:Y:S01]  /*31000*/  LDC R68, c[0x0][0x3a4] ;  /* 0x0000e900ff447b82 */ /* 0x000e620000000800 */
[----:B------:R-:W-:Y:S01]  /*31010*/  BSSY.RECONVERGENT B2, `(.L_x_273) ;  /* 0x0000137000027945 */ /* 0x000fe20003800200 */
[----:B---3--:R-:W-:Y:S01]  /*31020*/  IMAD.MOV.U32 R3, RZ, RZ, RZ ;  /* 0x000000ffff037224 */ /* 0x008fe200078e00ff */
[----:B------:R-:W-:Y:S01]  /*31030*/  CS2R R48, SRZ ;  /* 0x0000000000307805 */ /* 0x000fe2000001ff00 */
[----:B------:R-:W-:Y:S01]  /*31040*/  IMAD.MOV.U32 R66, RZ, RZ, R23 ;  /* 0x000000ffff427224 */ /* 0x000fe200078e0017 */
[----:B------:R-:W-:Y:S01]  /*31050*/  MOV R75, RZ ;  /* 0x000000ff004b7202 */ /* 0x000fe20000000f00 */
[----:B------:R-:W-:Y:S02]  /*31060*/  IMAD.MOV.U32 R18, RZ, RZ, RZ ;  /* 0x000000ffff127224 */ /* 0x000fe400078e00ff */
[----:B------:R-:W2:Y:S01]  /*31070*/  LDC R70, c[0x0][0x3a8] ;  /* 0x0000ea00ff467b82 */ /* 0x000ea20000000800 */
[----:B------:R-:W-:Y:S02]  /*31080*/  IMAD.MOV.U32 R47, RZ, RZ, RZ ;  /* 0x000000ffff2f7224 */ /* 0x000fe400078e00ff */
[----:B------:R-:W-:-:S02]  /*31090*/  IMAD.MOV.U32 R50, RZ, RZ, RZ ;  /* 0x000000ffff327224 */ /* 0x000fc400078e00ff */
[----:B------:R-:W-:Y:S02]  /*310a0*/  IMAD.MOV.U32 R65, RZ, RZ, RZ ;  /* 0x000000ffff417224 */ /* 0x000fe400078e00ff */
[----:B------:R-:W-:Y:S01]  /*310b0*/  IMAD.MOV.U32 R84, RZ, RZ, RZ ;  /* 0x000000ffff547224 */ /* 0x000fe200078e00ff */
[----:B-1----:R-:W-:Y:S02]  /*310c0*/  LOP3.LUT R67, R68, 0xffff, RZ, 0xc0, !PT ;  /* 0x0000ffff44437812 */ /* 0x002fe400078ec0ff */
[----:B------:R-:W-:Y:S02]  /*310d0*/  SHF.R.U32.HI R68, RZ, 0x10, R68 ;  /* 0x00000010ff447819 */ /* 0x000fe40000011644 */
[----:B--2---:R-:W-:Y:S02]  /*310e0*/  LOP3.LUT R69, R70, 0xffff, RZ, 0xc0, !PT ;  /* 0x0000ffff46457812 */ /* 0x004fe400078ec0ff */
[----:B------:R-:W-:-:S07]  /*310f0*/  SHF.R.U32.HI R70, RZ, 0x10, R70 ;  /* 0x00000010ff467819 */ /* 0x000fce0000011646 */
.L_x_274:
[----:B------:R1:W2:Y:S01]  /*31100*/  LDL R71, [R66] ;  /* 0x0000000042477983 */ /* 0x0002a20000100800 */
[----:B------:R-:W3:Y:S01]  /*31110*/  LDCU UR4, c[0x0][0x3ac] ;  /* 0x00007580ff0477ac */ /* 0x000ee20008000800 */
[----:B------:R-:W4:Y:S01]  /*31120*/  LDC R19, c[0x0][0x3e4] ;  /* 0x0000f900ff137b82 */ /* 0x000f220000000800 */
[----:B------:R-:W-:Y:S01]  /*31130*/  VIADD R84, R84, 0x1 ;  /* 0x0000000154547836 */ /* 0x000fe20000000000 */
[----:B------:R-:W5:Y:S01]  /*31140*/  LDCU.128 UR8, c[0x0][0x3b0] ;  /* 0x00007600ff0877ac */ /* 0x000f620008000c00 */
[----:B-1----:R-:W-:-:S05]  /*31150*/  VIADD R66, R66, 0x4 ;  /* 0x0000000442427836 */ /* 0x002fca0000000000 */
[----:B------:R-:W1:Y:S01]  /*31160*/  LDC R46, c[0x0][0x384] ;  /* 0x0000e100ff2e7b82 */ /* 0x000e620000000800 */
[----:B---3--:R-:W-:Y:S02]  /*31170*/  ULOP3.LUT UR5, UR4, 0xffff, URZ, 0xc0, !UPT ;  /* 0x0000ffff04057892 */ /* 0x008fe4000f8ec0ff */
[----:B------:R-:W-:Y:S02]  /*31180*/  USHF.R.U32.HI UR4, URZ, 0x10, UR4 ;  /* 0x00000010ff047899 */ /* 0x000fe40008011604 */
[----:B-----5:R-:W-:Y:S02]  /*31190*/  ULOP3.LUT UR12, UR8, 0xffff, URZ, 0xc0, !UPT ;  /* 0x0000ffff080c7892 */ /* 0x020fe4000f8ec0ff */
[----:B------:R-:W-:Y:S02]  /*311a0*/  USHF.R.U32.HI UR8, URZ, 0x10, UR8 ;  /* 0x00000010ff087899 */ /* 0x000fe40008011608 */
[----:B------:R-:W-:Y:S02]  /*311b0*/  ULOP3.LUT UR13, UR9, 0xffff, URZ, 0xc0, !UPT ;  /* 0x0000ffff090d7892 */ /* 0x000fe4000f8ec0ff */
[----:B------:R-:W-:-:S02]  /*311c0*/  USHF.R.U32.HI UR9, URZ, 0x10, UR9 ;  /* 0x00000010ff097899 */ /* 0x000fc40008011609 */
[----:B------:R-:W-:Y:S02]  /*311d0*/  ULOP3.LUT UR14, UR10, 0xffff, URZ, 0xc0, !UPT ;  /* 0x0000ffff0a0e7892 */ /* 0x000fe4000f8ec0ff */
[----:B------:R-:W-:Y:S02]  /*311e0*/  USHF.R.U32.HI UR10, URZ, 0x10, UR10 ;  /* 0x00000010ff0a7899 */ /* 0x000fe4000801160a */
[----:B------:R-:W-:Y:S02]  /*311f0*/  ULOP3.LUT UR15, UR11, 0xffff, URZ, 0xc0, !UPT ;  /* 0x0000ffff0b0f7892 */ /* 0x000fe4000f8ec0ff */
[----:B------:R-:W-:Y:S01]  /*31200*/  USHF.R.U32.HI UR11, URZ, 0x10, UR11 ;  /* 0x00000010ff0b7899 */ /* 0x000fe2000801160b */
        /* <DEDUP_REMOVED lines=8> */
[----:B------:R-:W-:Y:S01]  /*31290*/  IMAD R55, R73, UR12, RZ ;  /* 0x0000000c49377c24 */ /* 0x000fe2000f8e02ff */
[----:B------:R-:W-:Y:S01]  /*312a0*/  LOP3.LUT R16, R15, 0xffff, RZ, 0xc0, !PT ;  /* 0x0000ffff0f107812 */ /* 0x000fe200078ec0ff */
[----:B------:R-:W-:Y:S01]  /*312b0*/  IMAD.IADD R14, R14, 0x1, R75 ;  /* 0x000000010e0e7824 */ /* 0x000fe200078e024b */
[----:B------:R-:W-:Y:S01]  /*312c0*/  SHF.R.U32.HI R15, RZ, 0x10, R15 ;  /* 0x00000010ff0f7819 */ /* 0x000fe2000001160f */
[-C--:B------:R-:W-:Y:S01]  /*312d0*/  IMAD R12, R68, R71.reuse, R12 ;  /* 0x00000047440c7224 */ /* 0x080fe200078e020c */
[----:B------:R-:W-:Y:S01]  /*312e0*/  LOP3.LUT R62, R55, 0xffff, RZ, 0xc0, !PT ;  /* 0x0000ffff373e7812 */ /* 0x000fe200078ec0ff */
[C---:B------:R-:W-:Y:S01]  /*312f0*/  IMAD R14, R13.reuse, 0x10000, R14 ;  /* 0x000100000d0e7824 */ /* 0x040fe200078e020e */
[----:B------:R-:W-:Y:S01]  /*31300*/  SHF.R.U32.HI R64, RZ, 0x10, R55 ;  /* 0x00000010ff407819 */ /* 0x000fe20000011637 */
[----:B------:R-:W-:Y:S01]  /*31310*/  IMAD.IADD R17, R16, 0x1, R65 ;  /* 0x0000000110117824 */ /* 0x000fe200078e0241 */
[----:B------:R-:W-:Y:S01]  /*31320*/  LEA.HI R12, R13, R12, RZ, 0x10 ;  /* 0x0000000c0d0c7211 */ /* 0x000fe200078f80ff */
[----:B------:R-:W-:Y:S01]  /*31330*/  IMAD R15, R70, R71, R15 ;  /* 0x00000047460f7224 */ /* 0x000fe200078e020f */
[----:B------:R-:W-:Y:S01]  /*31340*/  ISETP.GE.U32.AND P0, PT, R14, R75, PT ;  /* 0x0000004b0e00720c */ /* 0x000fe20003f06070 */
[----:B------:R-:W-:-:S02]  /*31350*/  IMAD R58, R71, UR5, RZ ;  /* 0x00000005473a7c24 */ /* 0x000fc4000f8e02ff */
[----:B------:R-:W-:Y:S02]  /*31360*/  VIADD R13, R12, 0x1 ;  /* 0x000000010c0d7836 */ /* 0x000fe40000000000 */
[----:B----4-:R-:W-:Y:S02]  /*31370*/  IMAD R76, R14, R19, RZ ;  /* 0x000000130e4c7224 */ /* 0x010fe400078e02ff */
[----:B------:R-:W-:Y:S02]  /*31380*/  IMAD R58, R73, UR4, R58 ;  /* 0x00000004493a7c24 */ /* 0x000fe4000f8e023a */
[----:B------:R-:W-:Y:S01]  /*31390*/  IMAD R60, R71, UR12, RZ ;  /* 0x0000000c473c7c24 */ /* 0x000fe2000f8e02ff */
[----:B------:R-:W-:Y:S01]  /*313a0*/  SHF.R.U32.HI R74, RZ, 0x10, R76 ;  /* 0x00000010ff4a7819 */ /* 0x000fe2000001164c */
[----:B------:R-:W-:Y:S01]  /*313b0*/  IMAD.IADD R62, R62, 0x1, R49 ;  /* 0x000000013e3e7824 */ /* 0x000fe200078e0231 */
[----:B------:R-:W-:Y:S01]  /*313c0*/  LOP3.LUT R76, R76, 0xffff, RZ, 0xc0, !PT ;  /* 0x0000ffff4c4c7812 */ /* 0x000fe200078ec0ff */
[----:B------:R-:W-:-:S02]  /*313d0*/  @P0 IMAD.MOV R13, RZ, RZ, R12 ;  /* 0x000000ffff0d0224 */ /* 0x000fc400078e020c */
[----:B------:R-:W-:Y:S02]  /*313e0*/  IMAD R12, R69, R71, RZ ;  /* 0x00000047450c7224 */ /* 0x000fe400078e02ff */
[----:B------:R-:W-:Y:S02]  /*313f0*/  IMAD R57, R73, UR8, R60 ;  /* 0x0000000849397c24 */ /* 0x000fe4000f8e023c */
[----:B------:R-:W-:Y:S02]  /*31400*/  IMAD R12, R70, R73, R12 ;  /* 0x00000049460c7224 */ /* 0x000fe400078e020c */
[----:B------:R-:W-:Y:S01]  /*31410*/  IMAD R64, R71, UR8, R64 ;  /* 0x0000000847407c24 */ /* 0x000fe2000f8e0240 */
[----:B------:R-:W-:Y:S02]  /*31420*/  LEA R62, R57, R62, 0x10 ;  /* 0x0000003e393e7211 */ /* 0x000fe400078e80ff */
[C---:B------:R-:W-:Y:S02]  /*31430*/  LEA R16, R12.reuse, R17, 0x10 ;  /* 0x000000110c107211 */ /* 0x040fe400078e80ff */
[----:B------:R-:W-:Y:S01]  /*31440*/  LEA.HI R15, R12, R15, RZ, 0x10 ;  /* 0x0000000f0c0f7211 */ /* 0x000fe200078f80ff */
[----:B------:R-:W-:Y:S01]  /*31450*/  IMAD R12, R73, UR5, RZ ;  /* 0x00000005490c7c24 */ /* 0x000fe2000f8e02ff */
[C---:B------:R-:W-:Y:S01]  /*31460*/  ISETP.GE.U32.AND P0, PT, R16.reuse, R65, PT ;  /* 0x000000411000720c */ /* 0x040fe20003f06070 */
[----:B------:R-:W-:Y:S01]  /*31470*/  IMAD.IADD R13, R16, 0x1, R13 ;  /* 0x00000001100d7824 */ /* 0x000fe200078e020d */
[----:B------:R-:W-:Y:S01]  /*31480*/  LEA.HI R64, R57, R64, RZ, 0x10 ;  /* 0x0000004039407211 */ /* 0x000fe200078f80ff */
[----:B------:R-:W-:Y:S01]  /*31490*/  VIADD R61, R15, 0x1 ;  /* 0x000000010f3d7836 */ /* 0x000fe20000000000 */
[----:B------:R-:W-:-:S02]  /*314a0*/  LOP3.LUT R51, R12, 0xffff, RZ, 0xc0, !PT ;  /* 0x0000ffff0c337812 */ /* 0x000fc400078ec0ff */
[----:B------:R-:W-:Y:S02]  /*314b0*/  ISETP.GE.U32.AND P1, PT, R13, R16, PT ;  /* 0x000000100d00720c */ /* 0x000fe40003f26070 */
[----:B------:R-:W2:Y:S01]  /*314c0*/  LDC.64 R16, c[0x0][0x388] ;  /* 0x0000e200ff107b82 */ /* 0x000ea20000000a00 */
[----:B------:R-:W-:Y:S01]  /*314d0*/  SHF.R.U32.HI R12, RZ, 0x10, R12 ;  /* 0x00000010ff0c7819 */ /* 0x000fe2000001160c */
[----:B------:R-:W-:Y:S01]  /*314e0*/  IMAD.IADD R51, R51, 0x1, R50 ;  /* 0x0000000133337824 */ /* 0x000fe200078e0232 */
[----:B-1----:R-:W-:Y:S02]  /*314f0*/  SHF.R.U32.HI R57, RZ, 0x10, R46 ;  /* 0x00000010ff397819 */ /* 0x002fe4000001162e */
[----:B------:R-:W-:Y:S02]  /*31500*/  @P0 IMAD.MOV R61, RZ, RZ, R15 ;  /* 0x000000ffff3d0224 */ /* 0x000fe400078e020f */
[----:B------:R-:W-:Y:S01]  /*31510*/  IMAD R55, R71, UR4, R12 ;  /* 0x0000000447377c24 */ /* 0x000fe2000f8e020c */
[----:B------:R-:W1:Y:S01]  /*31520*/  LDCU UR4, c[0x0][0x3c0] ;  /* 0x00007800ff0477ac */ /* 0x000e620008000800 */
[----:B------:R-:W-:Y:S01]  /*31530*/  IMAD R59, R58, 0x10000, R51 ;  /* 0x000100003a3b7824 */ /* 0x000fe200078e0233 */
[----:B------:R-:W-:Y:S01]  /*31540*/  LOP3.LUT R51, R46, 0xffff, RZ, 0xc0, !PT ;  /* 0x0000ffff2e337812 */ /* 0x000fe200078ec0ff */
[----:B------:R-:W-:Y:S01]  /*31550*/  VIADD R12, R61, 0x1 ;  /* 0x000000013d0c7836 */ /* 0x000fe20000000000 */
[----:B------:R-:W-:Y:S01]  /*31560*/  LEA.HI R60, R58, R55, RZ, 0x10 ;  /* 0x000000373a3c7211 */ /* 0x000fe200078f80ff */
[----:B------:R-:W-:Y:S01]  /*31570*/  @P1 IMAD.MOV R12, RZ, RZ, R61 ;  /* 0x000000ffff0c1224 */ /* 0x000fe200078e023d */
[----:B------:R-:W-:Y:S01]  /*31580*/  ISETP.GE.U32.AND P0, PT, R59, R50, PT ;  /* 0x000000323b00720c */ /* 0x000fe20003f06070 */
[----:B------:R-:W-:-:S02]  /*31590*/  IMAD R15, R51, R76, RZ ;  /* 0x0000004c330f7224 */ /* 0x000fc400078e02ff */
[----:B------:R-:W-:Y:S02]  /*315a0*/  IMAD R61, R51, R74, RZ ;  /* 0x0000004a333d7224 */ /* 0x000fe400078e02ff */
[----:B------:R-:W-:Y:S01]  /*315b0*/  IMAD.IADD R12, R59, 0x1, R12 ;  /* 0x000000013b0c7824 */ /* 0x000fe200078e020c */
[----:B------:R-:W-:Y:S01]  /*315c0*/  LOP3.LUT R63, R15, 0xffff, RZ, 0xc0, !PT ;  /* 0x0000ffff0f3f7812 */ /* 0x000fe200078ec0ff */
[C---:B------:R-:W-:Y:S01]  /*315d0*/  IMAD R61, R57.reuse, R76, R61 ;  /* 0x0000004c393d7224 */ /* 0x040fe200078e023d */
[----:B------:R-:W-:Y:S02]  /*315e0*/  SHF.R.U32.HI R15, RZ, 0x10, R15 ;  /* 0x00000010ff0f7819 */ /* 0x000fe4000001160f */
[----:B--2---:R-:W-:Y:S01]  /*315f0*/  LOP3.LUT R55, R16, 0xffff, RZ, 0xc0, !PT ;  /* 0x0000ffff10377812 */ /* 0x004fe200078ec0ff */
[----:B------:R-:W-:Y:S01]  /*31600*/  IMAD.IADD R72, R14, 0x1, R63 ;  /* 0x000000010e487824 */ /* 0x000fe200078e023f */
[----:B------:R-:W-:Y:S01]  /*31610*/  SHF.R.U32.HI R58, RZ, 0x10, R16 ;  /* 0x00000010ff3a7819 */ /* 0x000fe20000011610 */
[----:B------:R-:W-:Y:S01]  /*31620*/  IMAD R78, R57, R74, R15 ;  /* 0x0000004a394e7224 */ /* 0x000fe200078e020f */
[----:B------:R-:W-:Y:S01]  /*31630*/  ISETP.GE.U32.AND P1, PT, R12, R59, PT ;  /* 0x0000003b0c00720c */ /* 0x000fe20003f26070 */
[C---:B------:R-:W-:Y:S01]  /*31640*/  IMAD R65, R55.reuse, R76, RZ ;  /* 0x0000004c37417224 */ /* 0x040fe200078e02ff */
[----:B-1----:R-:W-:Y:S01]  /*31650*/  ULOP3.LUT UR5, UR4, 0xffff, URZ, 0xc0, !UPT ;  /* 0x0000ffff04057892 */ /* 0x002fe2000f8ec0ff */
[----:B------:R-:W-:Y:S01]  /*31660*/  IMAD R75, R55, R74, RZ ;  /* 0x0000004a374b7224 */ /* 0x000fe200078e02ff */
[C---:B------:R-:W-:Y:S01]  /*31670*/  LEA.HI R78, R61.reuse, R78, RZ, 0x10 ;  /* 0x0000004e3d4e7211 */ /* 0x040fe200078f80ff */
[----:B------:R-:W-:Y:S01]  /*31680*/  IMAD R59, R61, 0x10000, R72 ;  /* 0x000100003d3b7824 */ /* 0x000fe200078e0248 */
[----:B------:R-:W-:Y:S01]  /*31690*/  LOP3.LUT R80, R65, 0xffff, RZ, 0xc0, !PT ;  /* 0x0000ffff41507812 */ /* 0x000fe200078ec0ff */
[C---:B------:R-:W-:Y:S01]  /*316a0*/  IMAD R75, R58.reuse, R76, R75 ;  /* 0x0000004c3a4b7224 */ /* 0x040fe200078e024b */
[----:B------:R-:W-:Y:S01]  /*316b0*/  SHF.R.U32.HI R65, RZ, 0x10, R65 ;  /* 0x00000010ff417819 */ /* 0x000fe20000011641 */
[----:B------:R-:W-:Y:S01]  /*316c0*/  IMAD R15, R73, UR13, RZ ;  /* 0x0000000d490f7c24 */ /* 0x000fe2000f8e02ff */
[----:B------:R-:W-:Y:S01]  /*316d0*/  ISETP.GE.U32.AND P2, PT, R59, R14, PT ;  /* 0x0000000e3b00720c */ /* 0x000fe20003f46070 */
[----:B------:R-:W-:Y:S01]  /*316e0*/  IMAD.IADD R80, R13, 0x1, R80 ;  /* 0x000000010d507824 */ /* 0x000fe200078e0250 */
[----:B------:R-:W-:Y:S01]  /*316f0*/  USHF.R.U32.HI UR4, URZ, 0x10, UR4 ;  /* 0x00000010ff047899 */ /* 0x000fe20008011604 */
[----:B------:R-:W-:Y:S01]  /*31700*/  IMAD R14, R71, UR13, RZ ;  /* 0x0000000d470e7c24 */ /* 0x000fe2000f8e02ff */
[----:B------:R-:W-:Y:S01]  /*31710*/  SHF.R.U32.HI R50, RZ, 0x10, R15 ;  /* 0x00000010ff327819 */ /* 0x000fe2000001160f */
[----:B------:R-:W-:Y:S01]  /*31720*/  IMAD R72, R58, R74, R65 ;  /* 0x0000004a3a487224 */ /* 0x000fe200078e0241 */
[----:B------:R-:W-:Y:S01]  /*31730*/  LEA R80, R75, R80, 0x10 ;  /* 0x000000504b507211 */ /* 0x000fe200078e80ff */
[----:B------:R-:W-:-:S02]  /*31740*/  VIADD R59, R60, 0x1 ;  /* 0x000000013c3b7836 */ /* 0x000fc40000000000 */
[----:B------:R-:W-:Y:S01]  /*31750*/  IMAD R14, R73, UR9, R14 ;  /* 0x00000009490e7c24 */ /* 0x000fe2000f8e020e */
[----:B------:R-:W-:Y:S01]  /*31760*/  ISETP.GE.U32.AND P3, PT, R80, R13, PT ;  /* 0x0000000d5000720c */ /* 0x000fe20003f66070 */
[----:B------:R-:W-:Y:S01]  /*31770*/  @P0 IMAD.MOV R59, RZ, RZ, R60 ;  /* 0x000000ffff3b0224 */ /* 0x000fe200078e023c */
[----:B------:R-:W-:Y:S01]  /*31780*/  LOP3.LUT R13, R15, 0xffff, RZ, 0xc0, !PT ;  /* 0x0000ffff0f0d7812 */ /* 0x000fe200078ec0ff */
[----:B------:R-:W-:Y:S01]  /*31790*/  IMAD R15, R71, UR9, R50 ;  /* 0x00000009470f7c24 */ /* 0x000fe2000f8e0232 */
[----:B------:R-:W-:Y:S01]  /*317a0*/  LEA.HI R50, R75, R72, RZ, 0x10 ;  /* 0x000000484b327211 */ /* 0x000fe200078f80ff */
[----:B------:R-:W-:Y:S01]  /*317b0*/  VIADD R75, R78, 0x1 ;  /* 0x000000014e4b7836 */ /* 0x000fe20000000000 */
[----:B------:R-:W-:Y:S01]  /*317c0*/  SHF.R.U32.HI R60, RZ, 0x10, R17 ;  /* 0x00000010ff3c7819 */ /* 0x000fe20000011611 */
[----:B------:R-:W-:Y:S01]  /*317d0*/  IMAD.IADD R13, R13, 0x1, R48 ;  /* 0x000000010d0d7824 */ /* 0x000fe200078e0230 */
[----:B------:R-:W-:Y:S01]  /*317e0*/  LEA.HI R72, R14, R15, RZ, 0x10 ;  /* 0x0000000f0e487211 */ /* 0x000fe200078f80ff */
[----:B------:R-:W-:Y:S01]  /*317f0*/  @P2 IMAD.MOV R75, RZ, RZ, R78 ;  /* 0x000000ffff4b2224 */ /* 0x000fe200078e024e */
[----:B------:R-:W-:Y:S01]  /*31800*/  ISETP.GE.U32.AND P2, PT, R62, R49, PT ;  /* 0x000000313e00720c */ /* 0x000fe20003f46070 */
[----:B------:R-:W-:Y:S01]  /*31810*/  IMAD R77, R14, 0x10000, R13 ;  /* 0x000100000e4d7824 */ /* 0x000fe200078e020d */
[----:B------:R-:W-:Y:S01]  /*31820*/  IADD3 R81, PT, PT, R50, 0x1, RZ ;  /* 0x0000000132517810 */ /* 0x000fe20007ffe0ff */
[----:B------:R-:W-:Y:S01]  /*31830*/  VIADD R13, R59, 0x1 ;  /* 0x000000013b0d7836 */ /* 0x000fe20000000000 */
[----:B------:R-:W1:Y:S01]  /*31840*/  LDC.64 R14, c[0x0][0x390] ;  /* 0x0000e400ff0e7b82 */ /* 0x000e620000000a00 */
[----:B------:R-:W-:Y:S01]  /*31850*/  @P1 IMAD.MOV R13, RZ, RZ, R59 ;  /* 0x000000ffff0d1224 */ /* 0x000fe200078e023b */
[----:B------:R-:W-:Y:S01]  /*31860*/  LOP3.LUT R59, R17, 0xffff, RZ, 0xc0, !PT ;  /* 0x0000ffff113b7812 */ /* 0x000fe200078ec0ff */
[----:B------:R-:W-:-:S02]  /*31870*/  IMAD.IADD R75, R80, 0x1, R75 ;  /* 0x00000001504b7824 */ /* 0x000fc400078e024b */
[----:B------:R-:W-:Y:S02]  /*31880*/  IMAD R49, R73, UR14, RZ ;  /* 0x0000000e49317c24 */ /* 0x000fe4000f8e02ff */
[----:B------:R-:W-:Y:S01]  /*31890*/  IMAD R63, R59, R76, RZ ;  /* 0x0000004c3b3f7224 */ /* 0x000fe200078e02ff */
[----:B------:R-:W-:Y:S01]  /*318a0*/  ISETP.GE.U32.AND P0, PT, R75, R80, PT ;  /* 0x000000504b00720c */ /* 0x000fe20003f06070 */
[----:B------:R-:W-:Y:S01]  /*318b0*/  IMAD R65, R59, R74, RZ ;  /* 0x0000004a3b417224 */ /* 0x000fe200078e02ff */
[----:B------:R-:W-:Y:S01]  /*318c0*/  SHF.R.U32.HI R80, RZ, 0x10, R49 ;  /* 0x00000010ff507819 */ /* 0x000fe20000011631 */
[----:B------:R-:W-:Y:S01]  /*318d0*/  @P3 IMAD.MOV R81, RZ, RZ, R50 ;  /* 0x000000ffff513224 */ /* 0x000fe200078e0232 */
[----:B------:R-:W-:Y:S01]  /*318e0*/  LOP3.LUT R79, R63, 0xffff, RZ, 0xc0, !PT ;  /* 0x0000ffff3f4f7812 */ /* 0x000fe200078ec0ff */
[----:B------:R-:W-:Y:S01]  /*318f0*/  IMAD R50, R71, UR14, RZ ;  /* 0x0000000e47327c24 */ /* 0x000fe2000f8e02ff */
[----:B------:R-:W-:Y:S01]  /*31900*/  LOP3.LUT R78, R49, 0xffff, RZ, 0xc0, !PT ;  /* 0x0000ffff314e7812 */ /* 0x000fe200078ec0ff */
[----:B------:R-:W-:Y:S01]  /*31910*/  IMAD R61, R71, UR10, R80 ;  /* 0x0000000a473d7c24 */ /* 0x000fe2000f8e0250 */
[----:B------:R-:W-:Y:S01]  /*31920*/  SHF.R.U32.HI R63, RZ, 0x10, R63 ;  /* 0x00000010ff3f7819 */ /* 0x000fe2000001163f */
[----:B------:R-:W-:-:S02]  /*31930*/  IMAD R80, R60, R76, R65 ;  /* 0x0000004c3c507224 */ /* 0x000fc400078e0241 */
[----:B------:R-:W-:Y:S02]  /*31940*/  IMAD.IADD R79, R12, 0x1, R79 ;  /* 0x000000010c4f7824 */ /* 0x000fe400078e024f */
[----:B------:R-:W-:Y:S02]  /*31950*/  IMAD R50, R73, UR10, R50 ;  /* 0x0000000a49327c24 */ /* 0x000fe4000f8e0232 */
[----:B------:R-:W-:Y:S02]  /*31960*/  IMAD R82, R80, 0x10000, R79 ;  /* 0x0001000050527824 */ /* 0x000fe400078e024f */
[----:B------:R-:W-:Y:S01]  /*31970*/  VIADD R65, R81, 0x1 ;  /* 0x0000000151417836 */ /* 0x000fe20000000000 */
[----:B------:R-:W-:Y:S01]  /*31980*/  LEA.HI R79, R50, R61, RZ, 0x10 ;  /* 0x0000003d324f7211 */ /* 0x000fe200078f80ff */
[----:B------:R-:W-:Y:S01]  /*31990*/  IMAD.IADD R13, R62, 0x1, R13 ;  /* 0x000000013e0d7824 */ /* 0x000fe200078e020d */
[----:B-1----:R-:W-:Y:S01]  /*319a0*/  LOP3.LUT R61, R14, 0xffff, RZ, 0xc0, !PT ;  /* 0x0000ffff0e3d7812 */ /* 0x002fe200078ec0ff */
[----:B------:R-:W-:Y:S01]  /*319b0*/  @P0 IMAD.MOV R65, RZ, RZ, R81 ;  /* 0x000000ffff410224 */ /* 0x000fe200078e0251 */
[----:B------:R-:W-:Y:S01]  /*319c0*/  ISETP.GE.U32.AND P3, PT, R82, R12, PT ;  /* 0x0000000c5200720c */ /* 0x000fe20003f66070 */
[----:B------:R-:W-:Y:S01]  /*319d0*/  IMAD.IADD R49, R78, 0x1, R47 ;  /* 0x000000014e317824 */ /* 0x000fe200078e022f */
[----:B------:R-:W-:Y:S01]  /*319e0*/  ISETP.GE.U32.AND P1, PT, R13, R62, PT ;  /* 0x0000003e0d00720c */ /* 0x000fe20003f26070 */
[----:B------:R-:W-:Y:S01]  /*319f0*/  IMAD.IADD R65, R82, 0x1, R65 ;  /* 0x0000000152417824 */ /* 0x000fe200078e0241 */
[----:B------:R-:W-:Y:S01]  /*31a00*/  ISETP.GE.U32.AND P0, PT, R77, R48, PT ;  /* 0x000000304d00720c */ /* 0x000fe20003f06070 */
[----:B------:R-:W-:Y:S01]  /*31a10*/  IMAD R63, R60, R74, R63 ;  /* 0x0000004a3c3f7224 */ /* 0x000fe200078e023f */
[----:B------:R-:W-:Y:S01]  /*31a20*/  LEA R78, R50, R49, 0x10 ;  /* 0x00000031324e7211 */ /* 0x000fe200078e80ff */
[C---:B------:R-:W-:Y:S01]  /*31a30*/  VIADD R50, R64.reuse, 0x1 ;  /* 0x0000000140327836 */ /* 0x040fe20000000000 */
[----:B------:R-:W-:Y:S01]  /*31a40*/  @P2 IADD3 R50, PT, PT, R64, RZ, RZ ;  /* 0x000000ff40322210 */ /* 0x000fe20007ffe0ff */
[----:B------:R-:W-:Y:S01]  /*31a50*/  IMAD R48, R61, R76, RZ ;  /* 0x0000004c3d307224 */ /* 0x000fe200078e02ff */
[----:B------:R-:W-:Y:S01]  /*31a60*/  ISETP.GE.U32.AND P2, PT, R65, R82, PT ;  /* 0x000000524100720c */ /* 0x000fe20003f46070 */
[----:B------:R-:W-:Y:S01]  /*31a70*/  IMAD R49, R61, R74, RZ ;  /* 0x0000004a3d317224 */ /* 0x000fe200078e02ff */
[----:B------:R-:W-:Y:S01]  /*31a80*/  LEA.HI R63, R80, R63, RZ, 0x10 ;  /* 0x0000003f503f7211 */ /* 0x000fe200078f80ff */
[----:B------:R-:W-:Y:S01]  /*31a90*/  VIADD R12, R50, 0x1 ;  /* 0x00000001320c7836 */ /* 0x000fe20000000000 */
[----:B------:R-:W-:Y:S01]  /*31aa0*/  SHF.R.U32.HI R62, RZ, 0x10, R14 ;  /* 0x00000010ff3e7819 */ /* 0x000fe2000001160e */
[----:B------:R-:W-:Y:S01]  /*31ab0*/  @P1 IMAD.MOV R12, RZ, RZ, R50 ;  /* 0x000000ffff0c1224 */ /* 0x000fe200078e0232 */
[----:B------:R-:W-:Y:S01]  /*31ac0*/  LOP3.LUT R64, R48, 0xffff, RZ, 0xc0, !PT ;  /* 0x0000ffff30407812 */ /* 0x000fe200078ec0ff */
[----:B------:R-:W-:Y:S01]  /*31ad0*/  VIADD R80, R63, 0x1 ;  /* 0x000000013f507836 */ /* 0x000fe20000000000 */
[----:B------:R-:W-:Y:S01]  /*31ae0*/  ISETP.GE.U32.AND P1, PT, R78, R47, PT ;  /* 0x0000002f4e00720c */ /* 0x000fe20003f26070 */
[----:B------:R-:W-:Y:S01]  /*31af0*/  @P3 IMAD.MOV R80, RZ, RZ, R63 ;  /* 0x000000ffff503224 */ /* 0x000fe200078e023f */
[----:B------:R-:W-:Y:S01]  /*31b00*/  SHF.R.U32.HI R63, RZ, 0x10, R48 ;  /* 0x00000010ff3f7819 */ /* 0x000fe20000011630 */
[----:B------:R-:W-:-:S02]  /*31b10*/  IMAD R49, R62, R76, R49 ;  /* 0x0000004c3e317224 */ /* 0x000fc400078e0231 */
[----:B------:R-:W-:Y:S02]  /*31b20*/  IMAD.IADD R64, R13, 0x1, R64 ;  /* 0x000000010d407824 */ /* 0x000fe400078e0240 */
[C---:B------:R-:W-:Y:S01]  /*31b30*/  VIADD R50, R80.reuse, 0x1 ;  /* 0x0000000150327836 */ /* 0x040fe20000000000 */
[----:B------:R-:W-:Y:S01]  /*31b40*/  @P2 IADD3 R50, PT, PT, R80, RZ, RZ ;  /* 0x000000ff50322210 */ /* 0x000fe20007ffe0ff */
[----:B------:R-:W-:Y:S01]  /*31b50*/  IMAD R47, R49, 0x10000, R64 ;  /* 0x00010000312f7824 */ /* 0x000fe200078e0240 */
[----:B------:R-:W-:Y:S01]  /*31b60*/  SHF.R.U32.HI R64, RZ, 0x10, R15 ;  /* 0x00000010ff407819 */ /* 0x000fe2000001160f */
[----:B------:R-:W-:Y:S02]  /*31b70*/  IMAD.IADD R48, R77, 0x1, R12 ;  /* 0x000000014d307824 */ /* 0x000fe400078e020c */
[----:B------:R-:W-:Y:S01]  /*31b80*/  IMAD R12, R62, R74, R63 ;  /* 0x0000004a3e0c7224 */ /* 0x000fe200078e023f */
[----:B------:R-:W-:Y:S01]  /*31b90*/  LOP3.LUT R63, R15, 0xffff, RZ, 0xc0, !PT ;  /* 0x0000ffff0f3f7812 */ /* 0x000fe200078ec0ff */
[C---:B------:R-:W-:Y:S01]  /*31ba0*/  IMAD.IADD R50, R47.reuse, 0x1, R50 ;  /* 0x000000012f327824 */ /* 0x040fe200078e0232 */
[----:B------:R-:W-:Y:S01]  /*31bb0*/  ISETP.GE.U32.AND P3, PT, R47, R13, PT ;  /* 0x0000000d2f00720c */ /* 0x000fe20003f66070 */
[----:B------:R-:W-:Y:S01]  /*31bc0*/  VIADD R82, R72, 0x1 ;  /* 0x0000000148527836 */ /* 0x000fe20000000000 */
[----:B------:R-:W-:Y:S01]  /*31bd0*/  ISETP.GE.U32.AND P2, PT, R48, R77, PT ;  /* 0x0000004d3000720c */ /* 0x000fe20003f46070 */
[----:B------:R-:W-:Y:S01]  /*31be0*/  IMAD R77, R63, R76, RZ ;  /* 0x0000004c3f4d7224 */ /* 0x000fe200078e02ff */
[----:B------:R-:W-:Y:S01]  /*31bf0*/  LEA.HI R49, R49, R12, RZ, 0x10 ;  /* 0x0000000c31317211 */ /* 0x000fe200078f80ff */
[----:B------:R-:W-:Y:S01]  /*31c00*/  @P0 IMAD.MOV R82, RZ, RZ, R72 ;  /* 0x000000ffff520224 */ /* 0x000fe200078e0248 */
[----:B------:R-:W1:Y:S01]  /*31c10*/  LDC.64 R12, c[0x0][0x398] ;  /* 0x0000e600ff0c7b82 */ /* 0x000e620000000a00 */
        /* <DEDUP_REMOVED lines=8> */
[----:B------:R-:W-:Y:S02]  /*31ca0*/  IMAD R49, R73, UR15, RZ ;  /* 0x0000000f49317c24 */ /* 0x000fe4000f8e02ff */
[----:B------:R-:W-:Y:S02]  /*31cb0*/  IMAD R83, R81, 0x10000, R72 ;  /* 0x0001000051537824 */ /* 0x000fe400078e0248 */
[----:B------:R-:W-:Y:S01]  /*31cc0*/  VIADD R47, R82, 0x1 ;  /* 0x00000001522f7836 */ /* 0x000fe20000000000 */
[----:B------:R-:W-:Y:S01]  /*31cd0*/  SHF.R.U32.HI R72, RZ, 0x10, R49 ;  /* 0x00000010ff487819 */ /* 0x000fe20000011631 */
[----:B------:R-:W-:Y:S01]  /*31ce0*/  VIADD R80, R85, 0x1 ;  /* 0x0000000155507836 */ /* 0x000fe20000000000 */
[----:B------:R-:W-:Y:S01]  /*31cf0*/  ISETP.GE.U32.AND P0, PT, R83, R48, PT ;  /* 0x000000305300720c */ /* 0x000fe20003f06070 */
[----:B------:R-:W-:Y:S02]  /*31d00*/  @P2 IMAD.MOV R47, RZ, RZ, R82 ;  /* 0x000000ffff2f2224 */ /* 0x000fe400078e0252 */
[----:B------:R-:W-:-:S02]  /*31d10*/  @P4 IMAD.MOV R80, RZ, RZ, R85 ;  /* 0x000000ffff504224 */ /* 0x000fc400078e0255 */
[----:B------:R-:W-:Y:S01]  /*31d20*/  IMAD R82, R64, R74, R77 ;  /* 0x0000004a40527224 */ /* 0x000fe200078e024d */
[----:B------:R-:W-:Y:S01]  /*31d30*/  LOP3.LUT R77, R49, 0xffff, RZ, 0xc0, !PT ;  /* 0x0000ffff314d7812 */ /* 0x000fe200078ec0ff */
[----:B------:R-:W-:Y:S01]  /*31d40*/  IMAD R48, R71, UR15, RZ ;  /* 0x0000000f47307c24 */ /* 0x000fe2000f8e02ff */
[----:B------:R-:W-:Y:S01]  /*31d50*/  IADD3 R49, PT, PT, R83, R80, RZ ;  /* 0x0000005053317210 */ /* 0x000fe20007ffe0ff */
[----:B------:R-:W-:Y:S01]  /*31d60*/  IMAD.IADD R47, R78, 0x1, R47 ;  /* 0x000000014e2f7824 */ /* 0x000fe200078e022f */
[----:B------:R-:W-:Y:S01]  /*31d70*/  LEA.HI R80, R81, R82, RZ, 0x10 ;  /* 0x0000005251507211 */ /* 0x000fe200078f80ff */
[----:B------:R-:W-:Y:S01]  /*31d80*/  IMAD R81, R71, UR11, R72 ;  /* 0x0000000b47517c24 */ /* 0x000fe2000f8e0248 */
[----:B-1----:R-:W-:Y:S01]  /*31d90*/  LOP3.LUT R72, R12, 0xffff, RZ, 0xc0, !PT ;  /* 0x0000ffff0c487812 */ /* 0x002fe200078ec0ff */
[----:B------:R-:W-:Y:S01]  /*31da0*/  IMAD R48, R73, UR11, R48 ;  /* 0x0000000b49307c24 */ /* 0x000fe2000f8e0230 */
[----:B------:R-:W-:Y:S01]  /*31db0*/  ISETP.GE.U32.AND P2, PT, R49, R83, PT ;  /* 0x000000533100720c */ /* 0x000fe20003f46070 */
[----:B------:R-:W-:-:S02]  /*31dc0*/  IMAD.IADD R77, R77, 0x1, R18 ;  /* 0x000000014d4d7824 */ /* 0x000fc400078e0212 */
[----:B------:R-:W-:Y:S01]  /*31dd0*/  VIADD R85, R80, 0x1 ;  /* 0x0000000150557836 */ /* 0x000fe20000000000 */
[C---:B------:R-:W-:Y:S01]  /*31de0*/  LEA.HI R82, R48.reuse, R81, RZ, 0x10 ;  /* 0x0000005130527211 */ /* 0x040fe200078f80ff */
[----:B------:R-:W-:Y:S02]  /*31df0*/  IMAD R83, R48, 0x10000, R77 ;  /* 0x0001000030537824 */ /* 0x000fe400078e024d */
[C---:B------:R-:W-:Y:S02]  /*31e00*/  IMAD R77, R72.reuse, R76, RZ ;  /* 0x0000004c484d7224 */ /* 0x040fe400078e02ff */
[C---:B------:R-:W-:Y:S01]  /*31e10*/  VIADD R86, R79.reuse, 0x1 ;  /* 0x000000014f567836 */ /* 0x040fe20000000000 */
[----:B------:R-:W-:Y:S01]  /*31e20*/  @P1 IADD3 R86, PT, PT, R79, RZ, RZ ;  /* 0x000000ff4f561210 */ /* 0x000fe20007ffe0ff */
        /* <DEDUP_REMOVED lines=9> */
[----:B------:R-:W-:Y:S01]  /*31ec0*/  ISETP.GE.U32.AND P1, PT, R83, R18, PT ;  /* 0x000000125300720c */ /* 0x000fe20003f26070 */
[----:B------:R-:W-:-:S02]  /*31ed0*/  IMAD.IADD R81, R47, 0x1, R80 ;  /* 0x000000012f517824 */ /* 0x000fc400078e0250 */
[----:B------:R-:W-:Y:S01]  /*31ee0*/  IMAD R85, R79, R74, R77 ;  /* 0x0000004a4f557224 */ /* 0x000fe200078e024d */
[----:B------:R-:W-:Y:S01]  /*31ef0*/  LOP3.LUT R77, R13, 0xffff, RZ, 0xc0, !PT ;  /* 0x0000ffff0d4d7812 */ /* 0x000fe200078ec0ff */
[----:B------:R-:W-:Y:S02]  /*31f00*/  IMAD R81, R78, 0x10000, R81 ;  /* 0x000100004e517824 */ /* 0x000fe400078e0251 */
[----:B------:R-:W-:Y:S01]  /*31f10*/  VIADD R80, R86, 0x1 ;  /* 0x0000000156507836 */ /* 0x000fe20000000000 */
[----:B------:R-:W-:Y:S01]  /*31f20*/  LEA.HI R85, R78, R85, RZ, 0x10 ;  /* 0x000000554e557211 */ /* 0x000fe200078f80ff */
[----:B------:R-:W-:Y:S01]  /*31f30*/  @P0 IMAD.MOV R80, RZ, RZ, R86 ;  /* 0x000000ffff500224 */ /* 0x000fe200078e0256 */
[----:B------:R-:W-:Y:S01]  /*31f40*/  IADD3 R48, PT, PT, R81, R48, RZ ;  /* 0x0000003051307210 */ /* 0x000fe20007ffe0ff */
[----:B------:R-:W-:Y:S01]  /*31f50*/  IMAD R86, R77, R76, RZ ;  /* 0x0000004c4d567224 */ /* 0x000fe200078e02ff */
[----:B------:R-:W-:Y:S01]  /*31f60*/  ISETP.GE.U32.AND P0, PT, R81, R47, PT ;  /* 0x0000002f5100720c */ /* 0x000fe20003f06070 */
[----:B------:R-:W1:Y:S01]  /*31f70*/  LDC R78, c[0x0][0x3a0] ;  /* 0x0000e800ff4e7b82 */ /* 0x000e620000000800 */
[----:B------:R-:W-:Y:S01]  /*31f80*/  ISETP.GE.U32.AND P2, PT, R48, R81, PT ;  /* 0x000000513000720c */ /* 0x000fe20003f46070 */
[----:B------:R-:W-:Y:S01]  /*31f90*/  IMAD R18, R77, R74, RZ ;  /* 0x0000004a4d127224 */ /* 0x000fe200078e02ff */
[----:B------:R-:W-:Y:S01]  /*31fa0*/  SHF.R.U32.HI R81, RZ, 0x10, R13 ;  /* 0x00000010ff517819 */ /* 0x000fe2000001160d */
[----:B------:R-:W-:Y:S01]  /*31fb0*/  IMAD.IADD R80, R83, 0x1, R80 ;  /* 0x0000000153507824 */ /* 0x000fe200078e0250 */
[----:B------:R-:W-:Y:S01]  /*31fc0*/  LOP3.LUT R47, R86, 0xffff, RZ, 0xc0, !PT ;  /* 0x0000ffff562f7812 */ /* 0x000fe200078ec0ff */
[----:B------:R-:W-:Y:S01]  /*31fd0*/  VIADD R89, R82, 0x1 ;  /* 0x0000000152597836 */ /* 0x000fe20000000000 */
[----:B------:R-:W-:Y:S01]  /*31fe0*/  SHF.R.U32.HI R86, RZ, 0x10, R86 ;  /* 0x00000010ff567819 */ /* 0x000fe20000011656 */
[----:B------:R-:W-:-:S02]  /*31ff0*/  IMAD R87, R81, R76, R18 ;  /* 0x0000004c51577224 */ /* 0x000fc400078e0212 */
[C---:B------:R-:W-:Y:S02]  /*32000*/  IMAD.IADD R18, R80.reuse, 0x1, R47 ;  /* 0x0000000150127824 */ /* 0x040fe400078e022f */
[----:B------:R-:W-:Y:S02]  /*32010*/  VIADD R90, R85, 0x1 ;  /* 0x00000001555a7836 */ /* 0x000fe40000000000 */
[----:B------:R-:W-:Y:S01]  /*32020*/  @P1 IMAD.MOV R89, RZ, RZ, R82 ;  /* 0x000000ffff591224 */ /* 0x000fe200078e0252 */
[----:B------:R-:W-:Y:S01]  /*32030*/  LEA R88, R87, R18, 0x10 ;  /* 0x0000001257587211 */ /* 0x000fe200078e80ff */
[----:B------:R-:W-:Y:S01]  /*32040*/  @P0 IMAD.MOV R90, RZ, RZ, R85 ;  /* 0x000000ffff5a0224 */ /* 0x000fe200078e0255 */
[----:B------:R-:W-:Y:S01]  /*32050*/  ISETP.GE.U32.AND P0, PT, R80, R83, PT ;  /* 0x000000535000720c */ /* 0x000fe20003f06070 */
[----:B------:R-:W-:Y:S01]  /*32060*/  IMAD R18, R71, UR5, RZ ;  /* 0x0000000547127c24 */ /* 0x000fe2000f8e02ff */
[----:B------:R-:W-:Y:S01]  /*32070*/  ISETP.GE.U32.AND P1, PT, R88, R80, PT ;  /* 0x000000505800720c */ /* 0x000fe20003f26070 */
[----:B------:R-:W-:-:S02]  /*32080*/  IMAD R80, R73, UR5, RZ ;  /* 0x0000000549507c24 */ /* 0x000fc4000f8e02ff */
[----:B------:R-:W-:Y:S02]  /*32090*/  VIADD R47, R90, 0x1 ;  /* 0x000000015a2f7836 */ /* 0x000fe40000000000 */
[----:B------:R-:W-:Y:S01]  /*320a0*/  @P2 IMAD.MOV R47, RZ, RZ, R90 ;  /* 0x000000ffff2f2224 */ /* 0x000fe200078e025a */
[----:B-1----:R-:W-:Y:S01]  /*320b0*/  SHF.R.U32.HI R83, RZ, 0x10, R78 ;  /* 0x00000010ff537819 */ /* 0x002fe2000001164e */
[----:B------:R-:W-:Y:S01]  /*320c0*/  IMAD R90, R81, R74, R86 ;  /* 0x0000004a515a7224 */ /* 0x000fe200078e0256 */
[----:B------:R-:W-:Y:S01]  /*320d0*/  LOP3.LUT R86, R80, 0xffff, RZ, 0xc0, !PT ;  /* 0x0000ffff50567812 */ /* 0x000fe200078ec0ff */
[----:B------:R-:W-:Y:S01]  /*320e0*/  IMAD R82, R73, UR4, R18 ;  /* 0x0000000449527c24 */ /* 0x000fe2000f8e0212 */
[----:B------:R-:W-:Y:S01]  /*320f0*/  LOP3.LUT R73, R78, 0xffff, RZ, 0xc0, !PT ;  /* 0x0000ffff4e497812 */ /* 0x000fe200078ec0ff */
[----:B------:R-:W-:Y:S01]  /*32100*/  IMAD.IADD R47, R88, 0x1, R47 ;  /* 0x00000001582f7824 */ /* 0x000fe200078e022f */
[----:B------:R-:W-:Y:S01]  /*32110*/  LEA.HI R90, R87, R90, RZ, 0x10 ;  /* 0x0000005a575a7211 */ /* 0x000fe200078f80ff */
[----:B------:R-:W-:Y:S01]  /*32120*/  IMAD.IADD R85, R86, 0x1, R3 ;  /* 0x0000000156557824 */ /* 0x000fe200078e0203 */
[----:B------:R-:W-:Y:S01]  /*32130*/  SHF.R.U32.HI R80, RZ, 0x10, R80 ;  /* 0x00000010ff507819 */ /* 0x000fe20000011650 */
[----:B------:R-:W-:Y:S01]  /*32140*/  IMAD R87, R73, R76, RZ ;  /* 0x0000004c49577224 */ /* 0x000fe200078e02ff */
[----:B------:R-:W-:Y:S01]  /*32150*/  ISETP.GE.U32.AND P2, PT, R47, R88, PT ;  /* 0x000000582f00720c */ /* 0x000fe20003f46070 */
[----:B------:R-:W-:Y:S01]  /*32160*/  VIADD R18, R89, 0x1 ;  /* 0x0000000159127836 */ /* 0x000fe20000000000 */
[----:B------:R-:W-:Y:S01]  /*32170*/  LEA R85, R82, R85, 0x10 ;  /* 0x0000005552557211 */ /* 0x000fe200078e80ff */
[----:B------:R-:W-:Y:S01]  /*32180*/  @P0 IMAD.MOV R18, RZ, RZ, R89 ;  /* 0x000000ffff120224 */ /* 0x000fe200078e0259 */
[----:B------:R-:W-:Y:S01]  /*32190*/  LOP3.LUT R89, R87, 0xffff, RZ, 0xc0, !PT ;  /* 0x0000ffff57597812 */ /* 0x000fe200078ec0ff */
[----:B------:R-:W-:Y:S01]  /*321a0*/  IMAD R88, R73, R74, RZ ;  /* 0x0000004a49587224 */ /* 0x000fe200078e02ff */
[C---:B------:R-:W-:Y:S01]  /*321b0*/  ISETP.GE.U32.AND P0, PT, R85.reuse, R3, PT ;  /* 0x000000035500720c */ /* 0x040fe20003f06070 */
[----:B------:R-:W-:Y:S01]  /*321c0*/  IMAD.IADD R86, R85, 0x1, R18 ;  /* 0x0000000155567824 */ /* 0x000fe200078e0212 */
[----:B------:R-:W-:Y:S01]  /*321d0*/  SHF.R.U32.HI R87, RZ, 0x10, R87 ;  /* 0x00000010ff577819 */ /* 0x000fe20000011657 */
[----:B------:R-:W-:-:S02]  /*321e0*/  VIADD R91, R90, 0x1 ;  /* 0x000000015a5b7836 */ /* 0x000fc40000000000 */
[----:B------:R-:W-:Y:S01]  /*321f0*/  @P1 IMAD.MOV R91, RZ, RZ, R90 ;  /* 0x000000ffff5b1224 */ /* 0x000fe200078e025a */
[C---:B------:R-:W-:Y:S01]  /*32200*/  ISETP.GE.U32.AND P1, PT, R86.reuse, R85, PT ;  /* 0x000000555600720c */ /* 0x040fe20003f26070 */
[----:B------:R-:W-:Y:S02]  /*32210*/  IMAD R88, R83, R76, R88 ;  /* 0x0000004c53587224 */ /* 0x000fe400078e0258 */
[----:B------:R-:W-:Y:S02]  /*32220*/  IMAD.IADD R89, R86, 0x1, R89 ;  /* 0x0000000156597824 */ /* 0x000fe400078e0259 */
[C---:B------:R-:W-:Y:S01]  /*32230*/  VIADD R18, R91.reuse, 0x1 ;  /* 0x000000015b127836 */ /* 0x040fe20000000000 */
[----:B------:R-:W-:Y:S01]  /*32240*/  @P2 IADD3 R18, PT, PT, R91, RZ, RZ ;  /* 0x000000ff5b122210 */ /* 0x000fe20007ffe0ff */
[----:B------:R-:W-:Y:S02]  /*32250*/  IMAD R71, R71, UR4, R80 ;  /* 0x0000000447477c24 */ /* 0x000fe4000f8e0250 */
        /* <DEDUP_REMOVED lines=19> */
.L_x_273:
        /* <DEDUP_REMOVED lines=38> */
.L_x_278:
[----:B------:R-:W-:Y:S05]  /*325f0*/  BSYNC.RELIABLE B3 ;  /* 0x0000000000037941 */ /* 0x000fea0003800100 */
.L_x_277:
[----:B------:R-:W-:Y:S01]  /*32600*/  ISETP.GE.U32.AND P6, PT, R75, R46, PT ;  /* 0x0000002e4b00720c */ /* 0x000fe20003fc6070 */
[----:B------:R-:W-:Y:S02]  /*32610*/  IMAD.IADD R67, R65, 0x1, -R16 ;  /* 0x0000000141437824 */ /* 0x000fe400078e0a10 */
        /* <DEDUP_REMOVED lines=16> */
[----:B------:R-:W-:Y:S02]  /*32720*/  VIADD R50, R66, 0xffffffff ;  /* 0xffffffff42327836 */ /* 0x000fe40000000000 */
[----:B------:R-:W-:Y:S01]  /*32730*/  @!P0 IMAD.MOV R50, RZ, RZ, R66 ;  /* 0x000000ffff328224 */ /* 0x000fe200078e0242 */
[----:B------:R-:W-:Y:S01]  /*32740*/  ISETP.LT.U32.OR P2, PT, R49, R14, !P2 ;  /* 0x0000000e3100720c */ /* 0x000fe20005741470 */
[----:B------:R-:W-:-:S03]  /*32750*/  IMAD.IADD R66, R3, 0x1, -R78 ;  /* 0x0000000103427824 */ /* 0x000fc600078e0a4e */
[----:B------:R-:W-:Y:S01]  /*32760*/  SEL R49, RZ, 0x1, !P2 ;  /* 0x00000001ff317807 */ /* 0x000fe20005000000 */
[----:B------:R-:W-:-:S03]  /*32770*/  VIADD R3, R66, 0xffffffff ;  /* 0xffffffff42037836 */ /* 0x000fc60000000000 */
        /* <DEDUP_REMOVED lines=17> */
.L_x_276:
[----:B------:R-:W-:Y:S05]  /*32890*/  BSYNC.RECONVERGENT B2 ;  /* 0x0000000000027941 */ /* 0x000fea0003800200 */
.L_x_275:
[----:B------:R-:W-:Y:S01]  /*328a0*/  LOP3.LUT R74, R20, 0xffff, RZ, 0xc0, !PT ;  /* 0x0000ffff144a7812 */ /* 0x000fe200078ec0ff */
[----:B------:R-:W-:Y:S01]  /*328b0*/  HFMA2 R106, -RZ, RZ, 0, 0 ;  /* 0x00000000ff6a7431 */ /* 0x000fe200000001ff */
[----:B------:R-:W-:Y:S01]  /*328c0*/  SHF.R.U32.HI R76, RZ, 0x10, R20 ;  /* 0x00000010ff4c7819 */ /* 0x000fe20000011614 */
[----:B------:R-:W-:Y:S01]  /*328d0*/  BSSY.RECONVERGENT B2, `(.L_x_279) ;  /* 0x000011a000027945 */ /* 0x000fe20003800200 */
[----:B------:R-:W-:Y:S02]  /*328e0*/  LOP3.LUT R66, R93, 0xffff, RZ, 0xc0, !PT ;  /* 0x0000ffff5d427812 */ /* 0x000fe400078ec0ff */
        /* <DEDUP_REMOVED lines=19> */
[----:B------:R-:W-:-:S02]  /*32a20*/  SHF.R.U32.HI R56, RZ, 0x10, R56 ;  /* 0x00000010ff387819 */ /* 0x000fc40000011638 */
[----:B------:R-:W-:-:S07]  /*32a30*/  MOV R80, R25 ;  /* 0x0000001900507202 */ /* 0x000fce0000000f00 */
.L_x_280:
        /* <DEDUP_REMOVED lines=9> */
[C---:B------:R-:W-:Y:S01]  /*32ad0*/  IMAD R90, R93.reuse, R87, R90 ;  /* 0x000000575d5a7224 */ /* 0x040fe200078e025a */
[----:B------:R-:W-:Y:S01]  /*32ae0*/  SHF.R.U32.HI R88, RZ, 0x10, R88 ;  /* 0x00000010ff587819 */ /* 0x000fe20000011658 */
[-C--:B------:R-:W-:Y:S01]  /*32af0*/  IMAD R98, R68, R89.reuse, RZ ;  /* 0x0000005944627224 */ /* 0x080fe200078e02ff */
[----:B------:R-:W-:Y:S01]  /*32b00*/  LOP3.LUT R109, R94, 0xffff, RZ, 0xc0, !PT ;  /* 0x0000ffff5e6d7812 */ /* 0x000fe200078ec0ff */
[----:B------:R-:W-:Y:S01]  /*32b10*/  IMAD.IADD R103, R92, 0x1, R99 ;  /* 0x000000015c677824 */ /* 0x000fe200078e0263 */
[----:B------:R-:W-:Y:S01]  /*32b20*/  SHF.R.U32.HI R100, RZ, 0x10, R94 ;  /* 0x00000010ff647819 */ /* 0x000fe2000001165e */
[----:B------:R-:W-:-:S02]  /*32b30*/  IMAD R105, R93, R89, R88 ;  /* 0x000000595d697224 */ /* 0x000fc400078e0258 */
[-C--:B------:R-:W-:Y:S02]  /*32b40*/  IMAD R88, R67, R87.reuse, RZ ;  /* 0x0000005743587224 */ /* 0x080fe400078e02ff */
[----:B------:R-:W-:Y:S01]  /*32b50*/  IMAD R102, R69, R87, RZ ;  /* 0x0000005745667224 */ /* 0x000fe200078e02ff */
[C---:B------:R-:W-:Y:S01]  /*32b60*/  LEA.HI R105, R90.reuse, R105, RZ, 0x10 ;  /* 0x000000695a697211 */ /* 0x040fe200078f80ff */
[----:B------:R-:W-:Y:S01]  /*32b70*/  IMAD R96, R90, 0x10000, R103 ;  /* 0x000100005a607824 */ /* 0x000fe200078e0267 */
[----:B------:R-:W-:Y:S01]  /*32b80*/  LOP3.LUT R92, R88, 0xffff, RZ, 0xc0, !PT ;  /* 0x0000ffff585c7812 */ /* 0x000fe200078ec0ff */
[----:B------:R-:W-:Y:S01]  /*32b90*/  IMAD R90, R67, R89, RZ ;  /* 0x00000059435a7224 */ /* 0x000fe200078e02ff */
[----:B------:R-:W-:Y:S01]  /*32ba0*/  SHF.R.U32.HI R88, RZ, 0x10, R88 ;  /* 0x00000010ff587819 */ /* 0x000fe20000011658 */
[-C--:B------:R-:W-:Y:S01]  /*32bb0*/  IMAD R94, R54, R87.reuse, R98 ;  /* 0x00000057365e7224 */ /* 0x080fe200078e0262 */
[----:B------:R-:W-:Y:S01]  /*32bc0*/  LOP3.LUT R98, R102, 0xffff, RZ, 0xc0, !PT ;  /* 0x0000ffff66627812 */ /* 0x000fe200078ec0ff */
[C---:B------:R-:W-:Y:S01]  /*32bd0*/  IMAD R90, R95.reuse, R87, R90 ;  /* 0x000000575f5a7224 */ /* 0x040fe200078e025a */
[----:B------:R-:W-:Y:S01]  /*32be0*/  ISETP.GE.U32.AND P0, PT, R96, R99, PT ;  /* 0x000000636000720c */ /* 0x000fe20003f06070 */
[----:B------:R-:W-:Y:S01]  /*32bf0*/  IMAD R107, R95, R89, R88 ;  /* 0x000000595f6b7224 */ /* 0x000fe200078e0258 */
[----:B------:R-:W-:Y:S01]  /*32c00*/  SHF.R.U32.HI R102, RZ, 0x10, R102 ;  /* 0x00000010ff667819 */ /* 0x000fe20000011666 */
[----:B------:R-:W-:-:S02]  /*32c10*/  IMAD R88, R70, R87, RZ ;  /* 0x0000005746587224 */ /* 0x000fc400078e02ff */
[----:B------:R-:W-:Y:S01]  /*32c20*/  IMAD R104, R69, R89, RZ ;  /* 0x0000005945687224 */ /* 0x000fe200078e02ff */
[----:B------:R-:W-:Y:S01]  /*32c30*/  LEA.HI R107, R90, R107, RZ, 0x10 ;  /* 0x0000006b5a6b7211 */ /* 0x000fe200078f80ff */
[----:B------:R-:W-:Y:S01]  /*32c40*/  IMAD.IADD R103, R92, 0x1, R91 ;  /* 0x000000015c677824 */ /* 0x000fe200078e025b */
[----:B------:R-:W-:Y:S01]  /*32c50*/  LOP3.LUT R99, R88, 0xffff, RZ, 0xc0, !PT ;  /* 0x0000ffff58637812 */ /* 0x000fe200078ec0ff */
[----:B------:R-:W-:Y:S01]  /*32c60*/  IMAD.IADD R109, R109, 0x1, R84 ;  /* 0x000000016d6d7824 */ /* 0x000fe200078e0254 */
[----:B------:R-:W-:Y:S01]  /*32c70*/  SHF.R.U32.HI R88, RZ, 0x10, R88 ;  /* 0x00000010ff587819 */ /* 0x000fe20000011658 */
[----:B------:R-:W-:Y:S02]  /*32c80*/  IMAD R111, R54, R89, R100 ;  /* 0x00000059366f7224 */ /* 0x000fe400078e0264 */
[----:B------:R-:W-:Y:S01]  /*32c90*/  IMAD.IADD R113, R98, 0x1, R97 ;  /* 0x0000000162717824 */ /* 0x000fe200078e0261 */
[C---:B------:R-:W-:Y:S01]  /*32ca0*/  LEA R109, R94.reuse, R109, 0x10 ;  /* 0x0000006d5e6d7211 */ /* 0x040fe200078e80ff */
[----:B------:R-:W-:Y:S01]  /*32cb0*/  IMAD R104, R45, R87, R104 ;  /* 0x000000572d687224 */ /* 0x000fe200078e0268 */
[----:B------:R-:W-:Y:S01]  /*32cc0*/  LEA.HI R111, R94, R111, RZ, 0x10 ;  /* 0x0000006f5e6f7211 */ /* 0x000fe200078f80ff */
[----:B------:R-:W-:Y:S01]  /*32cd0*/  IMAD R98, R90, 0x10000, R103 ;  /* 0x000100005a627824 */ /* 0x000fe200078e0267 */
[----:B------:R-:W-:Y:S01]  /*32ce0*/  ISETP.GE.U32.AND P5, PT, R109, R84, PT ;  /* 0x000000546d00720c */ /* 0x000fe20003fa6070 */
[----:B------:R-:W-:-:S02]  /*32cf0*/  IMAD R90, R70, R89, RZ ;  /* 0x00000059465a7224 */ /* 0x000fc400078e02ff */
[----:B------:R-:W-:Y:S01]  /*32d00*/  IMAD R94, R104, 0x10000, R113 ;  /* 0x00010000685e7824 */ /* 0x000fe200078e0271 */
[----:B------:R-:W-:Y:S01]  /*32d10*/  ISETP.GE.U32.AND P6, PT, R98, R91, PT ;  /* 0x0000005b6200720c */ /* 0x000fe20003fc6070 */
[C---:B------:R-:W-:Y:S02]  /*32d20*/  IMAD R90, R52.reuse, R87, R90 ;  /* 0x00000057345a7224 */ /* 0x040fe400078e025a */
[----:B------:R-:W-:Y:S01]  /*32d30*/  IMAD R113, R52, R89, R88 ;  /* 0x0000005934717224 */ /* 0x000fe200078e0258 */
[----:B------:R-:W-:Y:S01]  /*32d40*/  ISETP.GE.U32.AND P2, PT, R94, R97, PT ;  /* 0x000000615e00720c */ /* 0x000fe20003f46070 */
[----:B------:R-:W-:Y:S02]  /*32d50*/  IMAD.IADD R99, R99, 0x1, R86 ;  /* 0x0000000163637824 */ /* 0x000fe400078e0256 */
[----:B------:R-:W-:Y:S01]  /*32d60*/  IMAD R92, R71, R87, RZ ;  /* 0x00000057475c7224 */ /* 0x000fe200078e02ff */
[C---:B------:R-:W-:Y:S01]  /*32d70*/  LEA.HI R113, R90.reuse, R113, RZ, 0x10 ;  /* 0x000000715a717211 */ /* 0x040fe200078f80ff */
[----:B------:R-:W-:-:S02]  /*32d80*/  IMAD R103, R90, 0x10000, R99 ;  /* 0x000100005a677824 */ /* 0x000fc400078e0263 */
[----:B------:R-:W-:Y:S02]  /*32d90*/  IMAD R90, R96, R19, RZ ;  /* 0x00000013605a7224 */ /* 0x000fe400078e02ff */
[-C--:B------:R-:W-:Y:S01]  /*32da0*/  IMAD R115, R45, R89.reuse, R102 ;  /* 0x000000592d737224 */ /* 0x080fe200078e0266 */
[----:B------:R-:W-:Y:S01]  /*32db0*/  LOP3.LUT R102, R92, 0xffff, RZ, 0xc0, !PT ;  /* 0x0000ffff5c667812 */ /* 0x000fe200078ec0ff */
[----:B------:R-:W-:Y:S01]  /*32dc0*/  IMAD R100, R71, R89, RZ ;  /* 0x0000005947647224 */ /* 0x000fe200078e02ff */
[----:B------:R-:W-:Y:S01]  /*32dd0*/  LOP3.LUT R88, R90, 0xffff, RZ, 0xc0, !PT ;  /* 0x0000ffff5a587812 */ /* 0x000fe200078ec0ff */
[----:B------:R-:W-:Y:S01]  /*32de0*/  VIADD R91, R105, 0x1 ;  /* 0x00000001695b7836 */ /* 0x000fe20000000000 */
[----:B------:R-:W-:Y:S01]  /*32df0*/  SHF.R.U32.HI R92, RZ, 0x10, R92 ;  /* 0x00000010ff5c7819 */ /* 0x000fe2000001165c */
[----:B------:R-:W-:Y:S01]  /*32e00*/  IMAD R100, R53, R87, R100 ;  /* 0x0000005735647224 */ /* 0x000fe200078e0264 */
[----:B------:R-:W-:Y:S01]  /*32e10*/  SHF.R.U32.HI R90, RZ, 0x10, R90 ;  /* 0x00000010ff5a7819 */ /* 0x000fe2000001165a */
[----:B------:R-:W-:Y:S01]  /*32e20*/  IMAD R84, R51, R88, RZ ;  /* 0x0000005833547224 */ /* 0x000fe200078e02ff */
[----:B------:R-:W-:Y:S01]  /*32e30*/  @P0 IADD3 R91, PT, PT, R105, RZ, RZ ;  /* 0x000000ff695b0210 */ /* 0x000fe20007ffe0ff */
[----:B------:R-:W-:Y:S01]  /*32e40*/  IMAD R119, R53, R89, R92 ;  /* 0x0000005935777224 */ /* 0x000fe200078e025c */
[----:B------:R-:W-:Y:S01]  /*32e50*/  ISETP.GE.U32.AND P1, PT, R103, R86, PT ;  /* 0x000000566700720c */ /* 0x000fe20003f26070 */
[----:B------:R-:W-:Y:S01]  /*32e60*/  IMAD.IADD R117, R102, 0x1, R101 ;  /* 0x0000000166757824 */ /* 0x000fe200078e0265 */
[----:B------:R-:W-:Y:S01]  /*32e70*/  LOP3.LUT R97, R84, 0xffff, RZ, 0xc0, !PT ;  /* 0x0000ffff54617812 */ /* 0x000fe200078ec0ff */
[----:B------:R-:W-:Y:S01]  /*32e80*/  IMAD R86, R51, R90, RZ ;  /* 0x0000005a33567224 */ /* 0x000fe200078e02ff */
[C---:B------:R-:W-:Y:S01]  /*32e90*/  LEA.HI R119, R100.reuse, R119, RZ, 0x10 ;  /* 0x0000007764777211 */ /* 0x040fe200078f80ff */
[----:B------:R-:W-:Y:S01]  /*32ea0*/  IMAD R92, R100, 0x10000, R117 ;  /* 0x00010000645c7824 */ /* 0x000fe200078e0275 */
[----:B------:R-:W-:Y:S01]  /*32eb0*/  SHF.R.U32.HI R84, RZ, 0x10, R84 ;  /* 0x00000010ff547819 */ /* 0x000fe20000011654 */
[----:B------:R-:W-:Y:S01]  /*32ec0*/  IMAD.IADD R91, R98, 0x1, R91 ;  /* 0x00000001625b7824 */ /* 0x000fe200078e025b */
[----:B------:R-:W-:Y:S01]  /*32ed0*/  LEA.HI R115, R104, R115, RZ, 0x10 ;  /* 0x0000007368737211 */ /* 0x000fe200078f80ff */
[-C--:B------:R-:W-:Y:S01]  /*32ee0*/  IMAD R100, R55, R88.reuse, RZ ;  /* 0x0000005837647224 */ /* 0x080fe200078e02ff */
[----:B------:R-:W-:Y:S01]  /*32ef0*/  ISETP.GE.U32.AND P0, PT, R92, R101, PT ;  /* 0x000000655c00720c */ /* 0x000fe20003f06070 */
        /* <DEDUP_REMOVED lines=9> */
[C---:B------:R-:W-:Y:S01]  /*32f90*/  VIADD R102, R107.reuse, 0x1 ;  /* 0x000000016b667836 */ /* 0x040fe20000000000 */
[----:B------:R-:W-:Y:S01]  /*32fa0*/  @P6 IADD3 R102, PT, PT, R107, RZ, RZ ;  /* 0x000000ff6b666210 */ /* 0x000fe20007ffe0ff */
[----:B------:R-:W-:Y:S01]  /*32fb0*/  IMAD R99, R57, R90, R84 ;  /* 0x0000005a39637224 */ /* 0x000fe200078e0254 */
[----:B------:R-:W-:Y:S01]  /*32fc0*/  SHF.R.U32.HI R97, RZ, 0x10, R100 ;  /* 0x00000010ff617819 */ /* 0x000fe20000011664 */
[----:B------:R-:W-:-:S02]  /*32fd0*/  IMAD R96, R98, 0x10000, R101 ;  /* 0x0001000062607824 */ /* 0x000fc400078e0265 */
[----:B------:R-:W-:Y:S01]  /*32fe0*/  VIADD R84, R102, 0x1 ;  /* 0x0000000166547836 */ /* 0x000fe20000000000 */
[----:B------:R-:W-:Y:S01]  /*32ff0*/  LEA.HI R99, R86, R99, RZ, 0x10 ;  /* 0x0000006356637211 */ /* 0x000fe200078f80ff */
[----:B------:R-:W-:Y:S01]  /*33000*/  @P4 IMAD.MOV R84, RZ, RZ, R102 ;  /* 0x000000ffff544224 */ /* 0x000fe200078e0266 */
[----:B------:R-:W-:Y:S01]  /*33010*/  ISETP.GE.U32.AND P6, PT, R96, R91, PT ;  /* 0x0000005b6000720c */ /* 0x000fe20003fc6070 */
[----:B------:R-:W-:Y:S02]  /*33020*/  IMAD R97, R58, R90, R97 ;  /* 0x0000005a3a617224 */ /* 0x000fe400078e0261 */
[C---:B------:R-:W-:Y:S01]  /*33030*/  VIADD R86, R99.reuse, 0x1 ;  /* 0x0000000163567836 */ /* 0x040fe20000000000 */
[----:B------:R-:W-:Y:S01]  /*33040*/  @P3 IADD3 R86, PT, PT, R99, RZ, RZ ;  /* 0x000000ff63563210 */ /* 0x000fe20007ffe0ff */
[----:B------:R-:W-:Y:S01]  /*33050*/  IMAD.IADD R84, R109, 0x1, R84 ;  /* 0x000000016d547824 */ /* 0x000fe200078e0254 */
[----:B------:R-:W-:Y:S01]  /*33060*/  LEA.HI R97, R98, R97, RZ, 0x10 ;  /* 0x0000006162617211 */ /* 0x000fe200078f80ff */
[----:B------:R-:W-:-:S02]  /*33070*/  VIADD R102, R115, 0x1 ;  /* 0x0000000173667836 */ /* 0x000fc40000000000 */
        /* <DEDUP_REMOVED lines=8> */
[----:B------:R-:W-:Y:S01]  /*33100*/  VIADD R98, R97, 0x1 ;  /* 0x0000000161627836 */ /* 0x000fe20000000000 */
[----:B------:R-:W-:Y:S01]  /*33110*/  SHF.R.U32.HI R105, RZ, 0x10, R86 ;  /* 0x00000010ff697819 */ /* 0x000fe20000011656 */
[----:B------:R-:W-:Y:S01]  /*33120*/  @P6 IMAD.MOV R98, RZ, RZ, R97 ;  /* 0x000000ffff626224 */ /* 0x000fe200078e0261 */
[----:B------:R-:W-:Y:S01]  /*33130*/  IADD3 R91, PT, PT, R100, 0x1, RZ ;  /* 0x00000001645b7810 */ /* 0x000fe20007ffe0ff */
[----:B------:R-:W-:-:S02]  /*33140*/  IMAD R97, R59, R90, RZ ;  /* 0x0000005a3b617224 */ /* 0x000fc400078e02ff */
[----:B------:R-:W-:Y:S02]  /*33150*/  @P2 IMAD.MOV R91, RZ, RZ, R100 ;  /* 0x000000ffff5b2224 */ /* 0x000fe400078e0264 */
[----:B------:R-:W-:Y:S02]  /*33160*/  IMAD R96, R60, R88, R97 ;  /* 0x000000583c607224 */ /* 0x000fe400078e0261 */
[----:B------:R-:W-:Y:S01]  /*33170*/  IMAD.IADD R101, R84, 0x1, R101 ;  /* 0x0000000154657824 */ /* 0x000fe200078e0265 */
[----:B------:R-:W-:Y:S01]  /*33180*/  IADD3 R97, PT, PT, R94, R91, RZ ;  /* 0x0000005b5e617210 */ /* 0x000fe20007ffe0ff */
[----:B------:R-:W-:Y:S02]  /*33190*/  VIADD R86, R98, 0x1 ;  /* 0x0000000162567836 */ /* 0x000fe40000000000 */
[----:B------:R-:W-:Y:S02]  /*331a0*/  IMAD R101, R96, 0x10000, R101 ;  /* 0x0001000060657824 */ /* 0x000fe400078e0265 */
[----:B------:R-:W-:-:S02]  /*331b0*/  @P3 IMAD.MOV R86, RZ, RZ, R98 ;  /* 0x000000ffff563224 */ /* 0x000fc400078e0262 */
[----:B------:R-:W-:Y:S01]  /*331c0*/  VIADD R104, R113, 0x1 ;  /* 0x0000000171687836 */ /* 0x000fe20000000000 */
[----:B------:R-:W-:Y:S01]  /*331d0*/  ISETP.GE.U32.AND P2, PT, R101, R84, PT ;  /* 0x000000546500720c */ /* 0x000fe20003f46070 */
[----:B------:R-:W-:Y:S01]  /*331e0*/  @P1 IMAD.MOV R104, RZ, RZ, R113 ;  /* 0x000000ffff681224 */ /* 0x000fe200078e0271 */
[----:B------:R-:W-:Y:S01]  /*331f0*/  ISETP.GE.U32.AND P1, PT, R97, R94, PT ;  /* 0x0000005e6100720c */ /* 0x000fe20003f26070 */
[----:B------:R-:W-:Y:S02]  /*33200*/  IMAD.IADD R91, R101, 0x1, R86 ;  /* 0x00000001655b7824 */ /* 0x000fe400078e0256 */
[----:B------:R-:W-:Y:S02]  /*33210*/  IMAD R86, R61, R88, RZ ;  /* 0x000000583d567224 */ /* 0x000fe400078e02ff */
[-C--:B------:R-:W-:Y:S01]  /*33220*/  IMAD R105, R60, R90.reuse, R105 ;  /* 0x0000005a3c697224 */ /* 0x080fe200078e0269 */
[----:B------:R-:W-:Y:S01]  /*33230*/  ISETP.GE.U32.AND P3, PT, R91, R101, PT ;  /* 0x000000655b00720c */ /* 0x000fe20003f66070 */
[----:B------:R-:W-:Y:S01]  /*33240*/  IMAD R101, R61, R90, RZ ;  /* 0x0000005a3d657224 */ /* 0x000fe200078e02ff */
[----:B------:R-:W-:Y:S01]  /*33250*/  LOP3.LUT R84, R86, 0xffff, RZ, 0xc0, !PT ;  /* 0x0000ffff56547812 */ /* 0x000fe200078ec0ff */
[-C--:B------:R-:W-:Y:S01]  /*33260*/  IMAD R98, R63, R88.reuse, RZ ;  /* 0x000000583f627224 */ /* 0x080fe200078e02ff */
[----:B------:R-:W-:Y:S01]  /*33270*/  LEA.HI R105, R96, R105, RZ, 0x10 ;  /* 0x0000006960697211 */ /* 0x000fe200078f80ff */
[----:B------:R-:W-:-:S02]  /*33280*/  IMAD R101, R62, R88, R101 ;  /* 0x000000583e657224 */ /* 0x000fc400078e0265 */
[----:B------:R-:W-:Y:S02]  /*33290*/  IMAD.IADD R94, R97, 0x1, R84 ;  /* 0x00000001615e7824 */ /* 0x000fe400078e0254 */
[----:B------:R-:W-:Y:S02]  /*332a0*/  VIADD R84, R102, 0x1 ;  /* 0x0000000166547836 */ /* 0x000fe40000000000 */
[----:B------:R-:W-:Y:S02]  /*332b0*/  @P1 IMAD.MOV R84, RZ, RZ, R102 ;  /* 0x000000ffff541224 */ /* 0x000fe400078e0266 */
[----:B------:R-:W-:Y:S02]  /*332c0*/  VIADD R96, R105, 0x1 ;  /* 0x0000000169607836 */ /* 0x000fe40000000000 */
[----:B------:R-:W-:Y:S01]  /*332d0*/  @P2 IMAD.MOV R96, RZ, RZ, R105 ;  /* 0x000000ffff602224 */ /* 0x000fe200078e0269 */
[----:B------:R-:W-:Y:S01]  /*332e0*/  SHF.R.U32.HI R105, RZ, 0x10, R86 ;  /* 0x00000010ff697819 */ /* 0x000fe20000011656 */
[----:B------:R-:W-:-:S02]  /*332f0*/  IMAD R107, R101, 0x10000, R94 ;  /* 0x00010000656b7824 */ /* 0x000fc400078e025e */
[----:B------:R-:W-:Y:S02]  /*33300*/  IMAD.IADD R86, R103, 0x1, R84 ;  /* 0x0000000167567824 */ /* 0x000fe400078e0254 */
[----:B------:R-:W-:Y:S01]  /*33310*/  VIADD R94, R96, 0x1 ;  /* 0x00000001605e7836 */ /* 0x000fe20000000000 */
[----:B------:R-:W-:Y:S01]  /*33320*/  ISETP.GE.U32.AND P1, PT, R107, R97, PT ;  /* 0x000000616b00720c */ /* 0x000fe20003f26070 */
[C---:B------:R-:W-:Y:S01]  /*33330*/  VIADD R108, R119.reuse, 0x1 ;  /* 0x00000001776c7836 */ /* 0x040fe20000000000 */
[----:B------:R-:W-:Y:S01]  /*33340*/  @P0 IADD3 R108, PT, PT, R119, RZ, RZ ;  /* 0x000000ff776c0210 */ /* 0x000fe20007ffe0ff */
[----:B------:R-:W-:Y:S01]  /*33350*/  @P3 IMAD.MOV R94, RZ, RZ, R96 ;  /* 0x000000ffff5e3224 */ /* 0x000fe200078e0260 */
[----:B------:R-:W-:Y:S01]  /*33360*/  ISETP.GE.U32.AND P0, PT, R86, R103, PT ;  /* 0x000000675600720c */ /* 0x000fe20003f06070 */
[----:B------:R-:W-:Y:S01]  /*33370*/  IMAD R96, R62, R90, R105 ;  /* 0x0000005a3e607224 */ /* 0x000fe200078e0269 */
[----:B------:R-:W-:Y:S01]  /*33380*/  LOP3.LUT R103, R98, 0xffff, RZ, 0xc0, !PT ;  /* 0x0000ffff62677812 */ /* 0x000fe200078ec0ff */
[----:B------:R-:W-:-:S02]  /*33390*/  IMAD.IADD R84, R107, 0x1, R94 ;  /* 0x000000016b547824 */ /* 0x000fc400078e025e */
[----:B------:R-:W-:Y:S01]  /*333a0*/  IMAD R97, R63, R90, RZ ;  /* 0x0000005a3f617224 */ /* 0x000fe200078e02ff */
[----:B------:R-:W-:Y:S02]  /*333b0*/  LEA.HI R96, R101, R96, RZ, 0x10 ;  /* 0x0000006065607211 */ /* 0x000fe400078f80ff */
[----:B------:R-:W-:Y:S01]  /*333c0*/  IADD3 R103, PT, PT, R86, R103, RZ ;  /* 0x0000006756677210 */ /* 0x000fe20007ffe0ff */
[----:B------:R-:W-:Y:S01]  /*333d0*/  IMAD R94, R64, R88, R97 ;  /* 0x00000058405e7224 */ /* 0x000fe200078e0261 */
[----:B------:R-:W-:Y:S01]  /*333e0*/  ISETP.GE.U32.AND P2, PT, R84, R107, PT ;  /* 0x0000006b5400720c */ /* 0x000fe20003f46070 */
[----:B------:R-:W-:Y:S01]  /*333f0*/  VIADD R107, R96, 0x1 ;  /* 0x00000001606b7836 */ /* 0x000fe20000000000 */
[----:B------:R-:W-:Y:S01]  /*33400*/  SHF.R.U32.HI R101, RZ, 0x10, R98 ;  /* 0x00000010ff657819 */ /* 0x000fe20000011662 */
[----:B------:R-:W-:Y:S02]  /*33410*/  IMAD R98, R94, 0x10000, R103 ;  /* 0x000100005e627824 */ /* 0x000fe400078e0267 */
[----:B------:R-:W-:-:S02]  /*33420*/  @P1 IMAD.MOV R107, RZ, RZ, R96 ;  /* 0x000000ffff6b1224 */ /* 0x000fc400078e0260 */
[----:B------:R-:W-:Y:S01]  /*33430*/  IMAD R96, R72, R88, RZ ;  /* 0x0000005848607224 */ /* 0x000fe200078e02ff */
[----:B------:R-:W-:Y:S01]  /*33440*/  ISETP.GE.U32.AND P1, PT, R98, R86, PT ;  /* 0x000000566200720c */ /* 0x000fe20003f26070 */
[----:B------:R-:W-:Y:S02]  /*33450*/  VIADD R97, R104, 0x1 ;  /* 0x0000000168617836 */ /* 0x000fe40000000000 */
[----:B------:R-:W-:Y:S01]  /*33460*/  @P0 IMAD.MOV R97, RZ, RZ, R104 ;  /* 0x000000ffff610224 */ /* 0x000fe200078e0268 */
[----:B------:R-:W-:Y:S01]  /*33470*/  LOP3.LUT R102, R96, 0xffff, RZ, 0xc0, !PT ;  /* 0x0000ffff60667812 */ /* 0x000fe200078ec0ff */
[-C--:B------:R-:W-:Y:S01]  /*33480*/  IMAD R103, R64, R90.reuse, R101 ;  /* 0x0000005a40677224 */ /* 0x080fe200078e0265 */
[----:B------:R-:W-:Y:S01]  /*33490*/  SHF.R.U32.HI R96, RZ, 0x10, R96 ;  /* 0x00000010ff607819 */ /* 0x000fe20000011660 */
[----:B------:R-:W-:Y:S02]  /*334a0*/  IMAD R86, R72, R90, RZ ;  /* 0x0000005a48567224 */ /* 0x000fe400078e02ff */
[----:B------:R-:W-:Y:S01]  /*334b0*/  IMAD.IADD R101, R92, 0x1, R97 ;  /* 0x000000015c657824 */ /* 0x000fe200078e0261 */
[----:B------:R-:W-:Y:S01]  /*334c0*/  IADD3 R97, PT, PT, R107, 0x1, RZ ;  /* 0x000000016b617810 */ /* 0x000fe20007ffe0ff */
[----:B------:R-:W-:Y:S01]  /*334d0*/  @P2 IMAD.MOV R97, RZ, RZ, R107 ;  /* 0x000000ffff612224 */ /* 0x000fe200078e026b */
[----:B------:R-:W-:Y:S01]  /*334e0*/  LEA.HI R103, R94, R103, RZ, 0x10 ;  /* 0x000000675e677211 */ /* 0x000fe200078f80ff */
[----:B------:R-:W-:Y:S01]  /*334f0*/  IMAD R100, R79, R88, R86 ;  /* 0x000000584f647224 */ /* 0x000fe200078e0256 */
[C---:B------:R-:W-:Y:S01]  /*33500*/  ISETP.GE.U32.AND P0, PT, R101.reuse, R92, PT ;  /* 0x0000005c6500720c */ /* 0x040fe20003f06070 */
[----:B------:R-:W-:-:S02]  /*33510*/  IMAD.IADD R105, R101, 0x1, R102 ;  /* 0x0000000165697824 */ /* 0x000fc400078e0266 */
[----:B------:R-:W-:Y:S02]  /*33520*/  IMAD.IADD R97, R98, 0x1, R97 ;  /* 0x0000000162617824 */ /* 0x000fe400078e0261 */
[----:B------:R-:W-:Y:S02]  /*33530*/  IMAD R105, R100, 0x10000, R105 ;  /* 0x0001000064697824 */ /* 0x000fe400078e0269 */
[----:B------:R-:W-:Y:S02]  /*33540*/  VIADD R102, R103, 0x1 ;  /* 0x0000000167667836 */ /* 0x000fe40000000000 */
[C---:B------:R-:W-:Y:S01]  /*33550*/  IMAD R86, R74.reuse, R87, RZ ;  /* 0x000000574a567224 */ /* 0x040fe200078e02ff */
        /* <DEDUP_REMOVED lines=29> */
[----:B------:R-:W-:Y:S02]  /*33730*/  IMAD R94, R56, R87, R82 ;  /* 0x00000057385e7224 */ /* 0x000fe400078e0252 */
[----:B------:R-:W-:-:S02]  /*33740*/  IMAD R98, R81, R88, R98 ;  /* 0x0000005851627224 */ /* 0x000fc400078e0262 */
[----:B------:R-:W-:Y:S02]  /*33750*/  IMAD.IADD R105, R92, 0x1, R101 ;  /* 0x000000015c697824 */ /* 0x000fe400078e0265 */
[----:B------:R-:W-:Y:S02]  /*33760*/  IMAD R87, R20, R87, RZ ;  /* 0x0000005714577224 */ /* 0x000fe400078e02ff */
[----:B------:R-:W-:Y:S01]  /*33770*/  IMAD R107, R81, R90, R100 ;  /* 0x0000005a516b7224 */ /* 0x000fe200078e0264 */
[----:B------:R-:W-:Y:S01]  /*33780*/  LEA R100, R98, R105, 0x10 ;  /* 0x0000006962647211 */ /* 0x000fe200078e80ff */
[----:B------:R-:W-:Y:S01]  /*33790*/  VIADD R101, R104, 0x1 ;  /* 0x0000000168657836 */ /* 0x000fe20000000000 */
[----:B------:R-:W-:Y:S01]  /*337a0*/  LOP3.LUT R96, R87, 0xffff, RZ, 0xc0, !PT ;  /* 0x0000ffff57607812 */ /* 0x000fe200078ec0ff */
[----:B------:R-:W-:Y:S01]  /*337b0*/  @P2 IMAD.MOV R101, RZ, RZ, R104 ;  /* 0x000000ffff652224 */ /* 0x000fe200078e0268 */
[----:B------:R-:W-:Y:S01]  /*337c0*/  LEA.HI R107, R98, R107, RZ, 0x10 ;  /* 0x0000006b626b7211 */ /* 0x000fe200078f80ff */
[----:B------:R-:W-:Y:S01]  /*337d0*/  VIADD R102, R103, 0x1 ;  /* 0x0000000167667836 */ /* 0x000fe20000000000 */
[----:B------:R-:W-:Y:S01]  /*337e0*/  SHF.R.U32.HI R87, RZ, 0x10, R87 ;  /* 0x00000010ff577819 */ /* 0x000fe20000011657 */
[----:B------:R-:W-:Y:S01]  /*337f0*/  @P0 IMAD.MOV R102, RZ, RZ, R103 ;  /* 0x000000ffff660224 */ /* 0x000fe200078e0267 */
[C---:B------:R-:W-:Y:S01]  /*33800*/  ISETP.GE.U32.AND P0, PT, R100.reuse, R92, PT ;  /* 0x0000005c6400720c */ /* 0x040fe20003f06070 */
        /* <DEDUP_REMOVED lines=39> */
.L_x_279:
        /* <DEDUP_REMOVED lines=38> */
.L_x_284:
[----:B------:R-:W-:Y:S05]  /*33ce0*/  BSYNC.RELIABLE B3 ;  /* 0x0000000000037941 */ /* 0x000fea0003800100 */
.L_x_283:
        /* <DEDUP_REMOVED lines=41> */
.L_x_282:
[----:B------:R-:W-:Y:S05]  /*33f80*/  BSYNC.RECONVERGENT B2 ;  /* 0x0000000000027941 */ /* 0x000fea0003800200 */
.L_x_281:
[----:B------:R-:W-:Y:S01]  /*33f90*/  STL [R24], R99 ;  /* 0x0000006318007387 */ /* 0x000fe20000100800 */
[----:B------:R-:W-:Y:S01]  /*33fa0*/  LOP3.LUT R66, R18, 0xffff, RZ, 0xc0, !PT ;  /* 0x0000ffff12427812 */ /* 0x000fe200078ec0ff */
[----:B------:R-:W-:Y:S01]  /*33fb0*/  BSSY.RECONVERGENT B2, `(.L_x_285) ;  /* 0x0000123000027945 */ /* 0x000fe20003800200 */
[----:B------:R-:W-:Y:S01]  /*33fc0*/  SHF.R.U32.HI R67, RZ, 0x10, R18 ;  /* 0x00000010ff437819 */ /* 0x000fe20000011612 */
[----:B------:R-:W-:Y:S01]  /*33fd0*/  STL [R24+0x8], R84 ;  /* 0x0000085418007387 */ /* 0x000fe20000100800 */
[----:B------:R-:W-:Y:S01]  /*33fe0*/  LOP3.LUT R20, R75, 0xffff, RZ, 0xc0, !PT ;  /* 0x0000ffff4b147812 */ /* 0x000fe200078ec0ff */
[----:B------:R-:W-:Y:S01]  /*33ff0*/  IMAD.MOV.U32 R69, RZ, RZ, RZ ;  /* 0x000000ffff457224 */ /* 0x000fe200078e00ff */
[----:B------:R-:W-:Y:S01]  /*34000*/  LOP3.LUT R45, R65, 0xffff, RZ, 0xc0, !PT ;  /* 0x0000ffff412d7812 */ /* 0x000fe200078ec0ff */
        /* <DEDUP_REMOVED lines=11> */
[----:B------:R-:W-:Y:S01]  /*340c0*/  SHF.R.U32.HI R75, RZ, 0x10, R75 ;  /* 0x00000010ff4b7819 */ /* 0x000fe2000001164b */
[----:B------:R1:W-:Y:S01]  /*340d0*/  STL [R24+0x4], R91 ;  /* 0x0000045b18007387 */ /* 0x0003e20000100800 */
[----:B------:R-:W-:Y:S01]  /*340e0*/  SHF.R.U32.HI R65, RZ, 0x10, R65 ;  /* 0x00000010ff417819 */ /* 0x000fe20000011641 */
[----:B------:R-:W-:Y:S01]  /*340f0*/  IMAD.MOV.U32 R98, RZ, RZ, RZ ;  /* 0x000000ffff627224 */ /* 0x000fe200078e00ff */
[----:B------:R-:W-:Y:S01]  /*34100*/  SHF.R.U32.HI R50, RZ, 0x10, R50 ;  /* 0x00000010ff327819 */ /* 0x000fe20000011632 */
[----:B------:R2:W-:Y:S01]  /*34110*/  STL [R24+0x10], R86 ;  /* 0x0000105618007387 */ /* 0x0005e20000100800 */
[----:B------:R-:W-:-:S02]  /*34120*/  SHF.R.U32.HI R49, RZ, 0x10, R49 ;  /* 0x00000010ff317819 */ /* 0x000fc40000011631 */
[----:B------:R-:W-:Y:S01]  /*34130*/  SHF.R.U32.HI R48, RZ, 0x10, R48 ;  /* 0x00000010ff307819 */ /* 0x000fe20000011630 */
[----:B------:R3:W-:Y:S01]  /*34140*/  STL [R24+0x1c], R85 ;  /* 0x00001c5518007387 */ /* 0x0007e20000100800 */
[----:B------:R-:W-:Y:S01]  /*34150*/  SHF.R.U32.HI R47, RZ, 0x10, R47 ;  /* 0x00000010ff2f7819 */ /* 0x000fe2000001162f */
[----:B-1----:R-:W-:Y:S01]  /*34160*/  IMAD.MOV.U32 R91, RZ, RZ, RZ ;  /* 0x000000ffff5b7224 */ /* 0x002fe200078e00ff */
[----:B------:R-:W-:Y:S02]  /*34170*/  SHF.R.U32.HI R3, RZ, 0x10, R3 ;  /* 0x00000010ff037819 */ /* 0x000fe40000011603 */
[----:B------:R-:W-:Y:S02]  /*34180*/  MOV R68, R24 ;  /* 0x0000001800447202 */ /* 0x000fe40000000f00 */
[----:B--2---:R-:W-:Y:S01]  /*34190*/  CS2R R86, SRZ ;  /* 0x0000000000567805 */ /* 0x004fe2000001ff00 */
[----:B---3--:R-:W-:-:S07]  /*341a0*/  IMAD.MOV.U32 R85, RZ, RZ, RZ ;  /* 0x000000ffff557224 */ /* 0x008fce00078e00ff */
.L_x_286:
        /* <DEDUP_REMOVED lines=12> */
[----:B------:R-:W-:Y:S01]  /*34270*/  IADD3 R93, PT, PT, R84, R89, RZ ;  /* 0x00000059545d7210 */ /* 0x000fe20007ffe0ff */
[-C--:B------:R-:W-:Y:S01]  /*34280*/  IMAD R94, R53, R70.reuse, RZ ;  /* 0x00000046355e7224 */ /* 0x080fe200078e02ff */
[----:B------:R-:W-:Y:S01]  /*34290*/  LOP3.LUT R99, R90, 0xffff, RZ, 0xc0, !PT ;  /* 0x0000ffff5a637812 */ /* 0x000fe200078ec0ff */
[----:B------:R-:W-:Y:S01]  /*342a0*/  IMAD R95, R75, R70, R80 ;  /* 0x000000464b5f7224 */ /* 0x000fe200078e0250 */
[----:B------:R-:W-:Y:S01]  /*342b0*/  SHF.R.U32.HI R101, RZ, 0x10, R90 ;  /* 0x00000010ff657819 */ /* 0x000fe2000001165a */
[----:B------:R-:W-:-:S02]  /*342c0*/  IMAD R80, R45, R71, RZ ;  /* 0x000000472d507224 */ /* 0x000fc400078e02ff */
[C---:B------:R-:W-:Y:S01]  /*342d0*/  IMAD R88, R82.reuse, 0x10000, R93 ;  /* 0x0001000052587824 */ /* 0x040fe200078e025d */
[----:B------:R-:W-:Y:S01]  /*342e0*/  LEA.HI R95, R82, R95, RZ, 0x10 ;  /* 0x0000005f525f7211 */ /* 0x000fe200078f80ff */
[-C--:B------:R-:W-:Y:S01]  /*342f0*/  IMAD R93, R53, R71.reuse, RZ ;  /* 0x00000047355d7224 */ /* 0x080fe200078e02ff */
[----:B------:R-:W-:Y:S01]  /*34300*/  LOP3.LUT R84, R80, 0xffff, RZ, 0xc0, !PT ;  /* 0x0000ffff50547812 */ /* 0x000fe200078ec0ff */
[-C--:B------:R-:W-:Y:S01]  /*34310*/  IMAD R82, R45, R70.reuse, RZ ;  /* 0x000000462d527224 */ /* 0x080fe200078e02ff */
[----:B------:R-:W-:Y:S01]  /*34320*/  SHF.R.U32.HI R80, RZ, 0x10, R80 ;  /* 0x00000010ff507819 */ /* 0x000fe20000011650 */
[-C--:B------:R-:W-:Y:S01]  /*34330*/  IMAD R92, R50, R71.reuse, R92 ;  /* 0x00000047325c7224 */ /* 0x080fe200078e025c */
[----:B------:R-:W-:Y:S01]  /*34340*/  LOP3.LUT R90, R93, 0xffff, RZ, 0xc0, !PT ;  /* 0x0000ffff5d5a7812 */ /* 0x000fe200078ec0ff */
[C---:B------:R-:W-:Y:S01]  /*34350*/  IMAD R82, R65.reuse, R71, R82 ;  /* 0x0000004741527224 */ /* 0x040fe200078e0252 */
[----:B------:R-:W-:Y:S01]  /*34360*/  SHF.R.U32.HI R96, RZ, 0x10, R93 ;  /* 0x00000010ff607819 */ /* 0x000fe2000001165d */
[----:B------:R-:W-:Y:S01]  /*34370*/  IMAD R97, R65, R70, R80 ;  /* 0x0000004641617224 */ /* 0x000fe200078e0250 */
[----:B------:R-:W-:Y:S01]  /*34380*/  ISETP.GE.U32.AND P0, PT, R88, R89, PT ;  /* 0x000000595800720c */ /* 0x000fe20003f06070 */
[----:B------:R-:W-:-:S02]  /*34390*/  IMAD.IADD R93, R84, 0x1, R85 ;  /* 0x00000001545d7824 */ /* 0x000fc400078e0255 */
[----:B------:R-:W-:Y:S01]  /*343a0*/  IMAD R80, R54, R71, RZ ;  /* 0x0000004736507224 */ /* 0x000fe200078e02ff */
[----:B------:R-:W-:Y:S01]  /*343b0*/  LEA.HI R97, R82, R97, RZ, 0x10 ;  /* 0x0000006152617211 */ /* 0x000fe200078f80ff */
[-C--:B------:R-:W-:Y:S02]  /*343c0*/  IMAD R101, R50, R70.reuse, R101 ;  /* 0x0000004632657224 */ /* 0x080fe400078e0265 */
[----:B------:R-:W-:Y:S01]  /*343d0*/  IMAD.IADD R103, R90, 0x1, R87 ;  /* 0x000000015a677824 */ /* 0x000fe200078e0257 */
[----:B------:R-:W-:Y:S01]  /*343e0*/  LOP3.LUT R89, R80, 0xffff, RZ, 0xc0, !PT ;  /* 0x0000ffff50597812 */ /* 0x000fe200078ec0ff */
[----:B------:R-:W-:Y:S01]  /*343f0*/  IMAD R94, R49, R71, R94 ;  /* 0x00000047315e7224 */ /* 0x000fe200078e025e */
[----:B------:R-:W-:Y:S01]  /*34400*/  LEA.HI R101, R92, R101, RZ, 0x10 ;  /* 0x000000655c657211 */ /* 0x000fe200078f80ff */
[----:B------:R-:W-:Y:S02]  /*34410*/  IMAD.IADD R99, R99, 0x1, R76 ;  /* 0x0000000163637824 */ /* 0x000fe400078e024c */
[----:B------:R-:W-:Y:S01]  /*34420*/  IMAD R90, R82, 0x10000, R93 ;  /* 0x00010000525a7824 */ /* 0x000fe200078e025d */
[----:B------:R-:W-:Y:S01]  /*34430*/  SHF.R.U32.HI R93, RZ, 0x10, R80 ;  /* 0x00000010ff5d7819 */ /* 0x000fe20000011650 */
[----:B------:R-:W-:-:S02]  /*34440*/  IMAD R82, R54, R70, RZ ;  /* 0x0000004636527224 */ /* 0x000fc400078e02ff */
[----:B------:R-:W-:Y:S01]  /*34450*/  IMAD R99, R92, 0x10000, R99 ;  /* 0x000100005c637824 */ /* 0x000fe200078e0263 */
[----:B------:R-:W-:Y:S01]  /*34460*/  LEA R92, R94, R103, 0x10 ;  /* 0x000000675e5c7211 */ /* 0x000fe200078e80ff */
[----:B------:R-:W-:Y:S01]  /*34470*/  IMAD R84, R56, R71, RZ ;  /* 0x0000004738547224 */ /* 0x000fe200078e02ff */
[----:B------:R-:W-:Y:S01]  /*34480*/  ISETP.GE.U32.AND P6, PT, R90, R85, PT ;  /* 0x000000555a00720c */ /* 0x000fe20003fc6070 */
[C---:B------:R-:W-:Y:S01]  /*34490*/  IMAD R82, R48.reuse, R71, R82 ;  /* 0x0000004730527224 */ /* 0x040fe200078e0252 */
[----:B------:R-:W-:Y:S01]  /*344a0*/  ISETP.GE.U32.AND P5, PT, R99, R76, PT ;  /* 0x0000004c6300720c */ /* 0x000fe20003fa6070 */
[-C--:B------:R-:W-:Y:S01]  /*344b0*/  IMAD R103, R48, R70.reuse, R93 ;  /* 0x0000004630677224 */ /* 0x080fe200078e025d */
[----:B------:R-:W-:Y:S01]  /*344c0*/  LOP3.LUT R80, R84, 0xffff, RZ, 0xc0, !PT ;  /* 0x0000ffff54507812 */ /* 0x000fe200078ec0ff */
[----:B------:R-:W-:Y:S01]  /*344d0*/  IMAD.IADD R89, R89, 0x1, R86 ;  /* 0x0000000159597824 */ /* 0x000fe200078e0256 */
[----:B------:R-:W-:Y:S01]  /*344e0*/  SHF.R.U32.HI R84, RZ, 0x10, R84 ;  /* 0x00000010ff547819 */ /* 0x000fe20000011654 */
[----:B------:R-:W-:Y:S01]  /*344f0*/  IMAD R105, R49, R70, R96 ;  /* 0x0000004631697224 */ /* 0x000fe200078e0260 */
[C---:B------:R-:W-:Y:S01]  /*34500*/  LEA.HI R103, R82.reuse, R103, RZ, 0x10 ;  /* 0x0000006752677211 */ /* 0x040fe200078f80ff */
[----:B------:R-:W-:Y:S01]  /*34510*/  IMAD R93, R82, 0x10000, R89 ;  /* 0x00010000525d7824 */ /* 0x000fe200078e0259 */
[----:B------:R-:W-:Y:S01]  /*34520*/  ISETP.GE.U32.AND P2, PT, R92, R87, PT ;  /* 0x000000575c00720c */ /* 0x000fe20003f46070 */
[----:B------:R-:W-:Y:S01]  /*34530*/  IMAD R82, R88, R19, RZ ;  /* 0x0000001358527224 */ /* 0x000fe200078e02ff */
[----:B------:R-:W-:Y:S01]  /*34540*/  LEA.HI R105, R94, R105, RZ, 0x10 ;  /* 0x000000695e697211 */ /* 0x000fe200078f80ff */
[----:B------:R-:W-:Y:S01]  /*34550*/  IMAD.IADD R107, R80, 0x1, R91 ;  /* 0x00000001506b7824 */ /* 0x000fe200078e025b */
[----:B------:R-:W-:Y:S01]  /*34560*/  ISETP.GE.U32.AND P1, PT, R93, R86, PT ;  /* 0x000000565d00720c */ /* 0x000fe20003f26070 */
[-C--:B------:R-:W-:Y:S01]  /*34570*/  IMAD R94, R56, R70.reuse, RZ ;  /* 0x00000046385e7224 */ /* 0x080fe200078e02ff */
[----:B------:R-:W-:Y:S01]  /*34580*/  LOP3.LUT R80, R82, 0xffff, RZ, 0xc0, !PT ;  /* 0x0000ffff52507812 */ /* 0x000fe200078ec0ff */
[C---:B------:R-:W-:Y:S01]  /*34590*/  IMAD R109, R47.reuse, R70, R84 ;  /* 0x000000462f6d7224 */ /* 0x040fe200078e0254 */
[----:B------:R-:W-:Y:S01]  /*345a0*/  SHF.R.U32.HI R82, RZ, 0x10, R82 ;  /* 0x00000010ff527819 */ /* 0x000fe20000011652 */
[----:B------:R-:W-:Y:S01]  /*345b0*/  IMAD R94, R47, R71, R94 ;  /* 0x000000472f5e7224 */ /* 0x000fe200078e025e */
[----:B------:R-:W-:Y:S01]  /*345c0*/  IADD3 R96, PT, PT, R101, 0x1, RZ ;  /* 0x0000000165607810 */ /* 0x000fe20007ffe0ff */
[----:B------:R-:W-:-:S02]  /*345d0*/  IMAD R76, R51, R80, RZ ;  /* 0x00000050334c7224 */ /* 0x000fc400078e02ff */
[C---:B------:R-:W-:Y:S01]  /*345e0*/  IMAD R84, R94.reuse, 0x10000, R107 ;  /* 0x000100005e547824 */ /* 0x040fe200078e026b */
[----:B------:R-:W-:Y:S01]  /*345f0*/  LEA.HI R109, R94, R109, RZ, 0x10 ;  /* 0x0000006d5e6d7211 */ /* 0x000fe200078f80ff */
[----:B------:R-:W-:Y:S01]  /*34600*/  VIADD R85, R95, 0x1 ;  /* 0x000000015f557836 */ /* 0x000fe20000000000 */
[----:B------:R-:W-:Y:S01]  /*34610*/  LOP3.LUT R87, R76, 0xffff, RZ, 0xc0, !PT ;  /* 0x0000ffff4c577812 */ /* 0x000fe200078ec0ff */
[----:B------:R-:W-:Y:S01]  /*34620*/  @P0 IMAD.MOV R85, RZ, RZ, R95 ;  /* 0x000000ffff550224 */ /* 0x000fe200078e025f */
[----:B------:R-:W-:Y:S01]  /*34630*/  ISETP.GE.U32.AND P0, PT, R84, R91, PT ;  /* 0x0000005b5400720c */ /* 0x000fe20003f06070 */
[----:B------:R-:W-:Y:S01]  /*34640*/  IMAD R86, R51, R82, RZ ;  /* 0x0000005233567224 */ /* 0x000fe200078e02ff */
[----:B------:R-:W-:Y:S01]  /*34650*/  SHF.R.U32.HI R76, RZ, 0x10, R76 ;  /* 0x00000010ff4c7819 */ /* 0x000fe2000001164c */
[----:B------:R-:W-:Y:S01]  /*34660*/  IMAD.IADD R87, R88, 0x1, R87 ;  /* 0x0000000158577824 */ /* 0x000fe200078e0257 */
[----:B------:R-:W-:Y:S01]  /*34670*/  IADD3 R85, PT, PT, R90, R85, RZ ;  /* 0x000000555a557210 */ /* 0x000fe20007ffe0ff */
[----:B------:R-:W-:-:S02]  /*34680*/  IMAD R86, R57, R80, R86 ;  /* 0x0000005039567224 */ /* 0x000fc400078e0256 */
[----:B------:R-:W-:Y:S01]  /*34690*/  IMAD R91, R55, R80, RZ ;  /* 0x00000050375b7224 */ /* 0x000fe200078e02ff */
[----:B------:R-:W-:Y:S01]  /*346a0*/  ISETP.GE.U32.AND P4, PT, R85, R90, PT ;  /* 0x0000005a5500720c */ /* 0x000fe20003f86070 */
[----:B------:R-:W-:Y:S02]  /*346b0*/  IMAD R87, R86, 0x10000, R87 ;  /* 0x0001000056577824 */ /* 0x000fe400078e0257 */
[----:B------:R-:W-:Y:S01]  /*346c0*/  IMAD R89, R55, R82, RZ ;  /* 0x0000005237597224 */ /* 0x000fe200078e02ff */
[----:B------:R-:W-:Y:S01]  /*346d0*/  LOP3.LUT R94, R91, 0xffff, RZ, 0xc0, !PT ;  /* 0x0000ffff5b5e7812 */ /* 0x000fe200078ec0ff */
[----:B------:R-:W-:Y:S01]  /*346e0*/  @P5 IMAD.MOV R96, RZ, RZ, R101 ;  /* 0x000000ffff605224 */ /* 0x000fe200078e0265 */
[----:B------:R-:W-:Y:S01]  /*346f0*/  ISETP.GE.U32.AND P3, PT, R87, R88, PT ;  /* 0x000000585700720c */ /* 0x000fe20003f66070 */
[----:B------:R-:W-:Y:S01]  /*34700*/  IMAD R90, R58, R80, R89 ;  /* 0x000000503a5a7224 */ /* 0x000fe200078e0259 */
[----:B------:R-:W-:Y:S01]  /*34710*/  SHF.R.U32.HI R91, RZ, 0x10, R91 ;  /* 0x00000010ff5b7819 */ /* 0x000fe2000001165b */
[----:B------:R-:W-:-:S02]  /*34720*/  IMAD.IADD R95, R85, 0x1, R94 ;  /* 0x00000001555f7824 */ /* 0x000fc400078e025e */
[----:B------:R-:W-:Y:S02]  /*34730*/  IMAD R89, R57, R82, R76 ;  /* 0x0000005239597224 */ /* 0x000fe400078e024c */
[----:B------:R-:W-:Y:S02]  /*34740*/  VIADD R94, R97, 0x1 ;  /* 0x00000001615e7836 */ /* 0x000fe40000000000 */
[----:B------:R-:W-:Y:S01]  /*34750*/  @P6 IMAD.MOV R94, RZ, RZ, R97 ;  /* 0x000000ffff5e6224 */ /* 0x000fe200078e0261 */
[----:B------:R-:W-:Y:S01]  /*34760*/  LEA.HI R89, R86, R89, RZ, 0x10 ;  /* 0x0000005956597211 */ /* 0x000fe200078f80ff */
[----:B------:R-:W-:Y:S02]  /*34770*/  IMAD R88, R90, 0x10000, R95 ;  /* 0x000100005a587824 */ /* 0x000fe400078e025f */
[----:B------:R-:W-:Y:S02]  /*34780*/  VIADD R76, R94, 0x1 ;  /* 0x000000015e4c7836 */ /* 0x000fe40000000000 */
[----:B------:R-:W-:Y:S01]  /*34790*/  @P4 IMAD.MOV R76, RZ, RZ, R94 ;  /* 0x000000ffff4c4224 */ /* 0x000fe200078e025e */
[----:B------:R-:W-:Y:S01]  /*347a0*/  ISETP.GE.U32.AND P6, PT, R88, R85, PT ;  /* 0x000000555800720c */ /* 0x000fe20003fc6070 */
[----:B------:R-:W-:-:S02]  /*347b0*/  VIADD R85, R89, 0x1 ;  /* 0x0000000159557836 */ /* 0x000fc40000000000 */
[----:B------:R-:W-:Y:S01]  /*347c0*/  @P3 IMAD.MOV R85, RZ, RZ, R89 ;  /* 0x000000ffff553224 */ /* 0x000fe200078e0259 */
[----:B------:R-:W-:Y:S01]  /*347d0*/  IADD3 R76, PT, PT, R99, R76, RZ ;  /* 0x0000004c634c7210 */ /* 0x000fe20007ffe0ff */
[----:B------:R-:W-:Y:S02]  /*347e0*/  IMAD R91, R58, R82, R91 ;  /* 0x000000523a5b7224 */ /* 0x000fe400078e025b */
[----:B------:R-:W-:Y:S02]  /*347f0*/  VIADD R94, R105, 0x1 ;  /* 0x00000001695e7836 */ /* 0x000fe40000000000 */
[----:B------:R-:W-:Y:S01]  /*34800*/  @P2 IMAD.MOV R94, RZ, RZ, R105 ;  /* 0x000000ffff5e2224 */ /* 0x000fe200078e0269 */
[----:B------:R-:W-:Y:S01]  /*34810*/  ISETP.GE.U32.AND P2, PT, R76, R99, PT ;  /* 0x000000634c00720c */ /* 0x000fe20003f46070 */
[----:B------:R-:W-:Y:S01]  /*34820*/  IMAD.IADD R89, R88, 0x1, R85 ;  /* 0x0000000158597824 */ /* 0x000fe200078e0255 */
[----:B------:R-:W-:Y:S01]  /*34830*/  LEA.HI R91, R90, R91, RZ, 0x10 ;  /* 0x0000005b5a5b7211 */ /* 0x000fe200078f80ff */
[----:B------:R-:W-:-:S02]  /*34840*/  IMAD R86, R59, R80, RZ ;  /* 0x000000503b567224 */ /* 0x000fc400078e02ff */
[----:B------:R-:W-:Y:S01]  /*34850*/  IMAD R87, R59, R82, RZ ;  /* 0x000000523b577224 */ /* 0x000fe200078e02ff */
[----:B------:R-:W-:Y:S01]  /*34860*/  ISETP.GE.U32.AND P3, PT, R89, R88, PT ;  /* 0x000000585900720c */ /* 0x000fe20003f66070 */
[----:B------:R-:W-:Y:S01]  /*34870*/  VIADD R90, R91, 0x1 ;  /* 0x000000015b5a7836 */ /* 0x000fe20000000000 */
[----:B------:R-:W-:Y:S01]  /*34880*/  SHF.R.U32.HI R95, RZ, 0x10, R86 ;  /* 0x00000010ff5f7819 */ /* 0x000fe20000011656 */
[----:B------:R-:W-:Y:S01]  /*34890*/  @P6 IMAD.MOV R90, RZ, RZ, R91 ;  /* 0x000000ffff5a6224 */ /* 0x000fe200078e025b */
[----:B------:R-:W-:Y:S01]  /*348a0*/  LOP3.LUT R91, R86, 0xffff, RZ, 0xc0, !PT ;  /* 0x0000ffff565b7812 */ /* 0x000fe200078ec0ff */
[----:B------:R-:W-:Y:S02]  /*348b0*/  VIADD R85, R96, 0x1 ;  /* 0x0000000160557836 */ /* 0x000fe40000000000 */
[----:B------:R-:W-:Y:S01]  /*348c0*/  IMAD R88, R60, R80, R87 ;  /* 0x000000503c587224 */ /* 0x000fe200078e0257 */
[----:B------:R-:W-:Y:S01]  /*348d0*/  IADD3 R91, PT, PT, R76, R91, RZ ;  /* 0x0000005b4c5b7210 */ /* 0x000fe20007ffe0ff */
[----:B------:R-:W-:-:S02]  /*348e0*/  @P2 IMAD.MOV R85, RZ, RZ, R96 ;  /* 0x000000ffff552224 */ /* 0x000fc400078e0260 */
[----:B------:R-:W-:Y:S02]  /*348f0*/  VIADD R86, R90, 0x1 ;  /* 0x000000015a567836 */ /* 0x000fe40000000000 */
[----:B------:R-:W-:Y:S02]  /*34900*/  IMAD R91, R88, 0x10000, R91 ;  /* 0x00010000585b7824 */ /* 0x000fe400078e025b */
[----:B------:R-:W-:Y:S02]  /*34910*/  @P3 IMAD.MOV R86, RZ, RZ, R90 ;  /* 0x000000ffff563224 */ /* 0x000fe400078e025a */
[----:B------:R-:W-:Y:S01]  /*34920*/  IMAD.IADD R87, R92, 0x1, R85 ;  /* 0x000000015c577824 */ /* 0x000fe200078e0255 */
[----:B------:R-:W-:Y:S01]  /*34930*/  ISETP.GE.U32.AND P2, PT, R91, R76, PT ;  /* 0x0000004c5b00720c */ /* 0x000fe20003f46070 */
[----:B------:R-:W-:Y:S01]  /*34940*/  VIADD R99, R103, 0x1 ;  /* 0x0000000167637836 */ /* 0x000fe20000000000 */
[----:B------:R-:W-:Y:S01]  /*34950*/  IADD3 R85, PT, PT, R91, R86, RZ ;  /* 0x000000565b557210 */ /* 0x000fe20007ffe0ff */
[----:B------:R-:W-:Y:S01]  /*34960*/  @P1 IMAD.MOV R99, RZ, RZ, R103 ;  /* 0x000000ffff631224 */ /* 0x000fe200078e0267 */
[----:B------:R-:W-:Y:S01]  /*34970*/  ISETP.GE.U32.AND P1, PT, R87, R92, PT ;  /* 0x0000005c5700720c */ /* 0x000fe20003f26070 */
[----:B------:R-:W-:Y:S01]  /*34980*/  IMAD R86, R61, R80, RZ ;  /* 0x000000503d567224 */ /* 0x000fe200078e02ff */
[----:B------:R-:W-:Y:S01]  /*34990*/  ISETP.GE.U32.AND P3, PT, R85, R91, PT ;  /* 0x0000005b5500720c */ /* 0x000fe20003f66070 */
[----:B------:R-:W-:-:S02]  /*349a0*/  IMAD R95, R60, R82, R95 ;  /* 0x000000523c5f7224 */ /* 0x000fc400078e025f */
[----:B------:R-:W-:Y:S01]  /*349b0*/  IMAD R91, R61, R82, RZ ;  /* 0x000000523d5b7224 */ /* 0x000fe200078e02ff */
[----:B------:R-:W-:Y:S01]  /*349c0*/  LOP3.LUT R76, R86, 0xffff, RZ, 0xc0, !PT ;  /* 0x0000ffff564c7812 */ /* 0x000fe200078ec0ff */
[-C--:B------:R-:W-:Y:S01]  /*349d0*/  IMAD R92, R63, R80.reuse, RZ ;  /* 0x000000503f5c7224 */ /* 0x080fe200078e02ff */
[----:B------:R-:W-:Y:S01]  /*349e0*/  LEA.HI R95, R88, R95, RZ, 0x10 ;  /* 0x0000005f585f7211 */ /* 0x000fe200078f80ff */
[----:B------:R-:W-:Y:S02]  /*349f0*/  IMAD R91, R62, R80, R91 ;  /* 0x000000503e5b7224 */ /* 0x000fe400078e025b */
[----:B------:R-:W-:Y:S02]  /*34a00*/  IMAD.IADD R88, R87, 0x1, R76 ;  /* 0x0000000157587824 */ /* 0x000fe400078e024c */
[----:B------:R-:W-:Y:S02]  /*34a10*/  VIADD R76, R94, 0x1 ;  /* 0x000000015e4c7836 */ /* 0x000fe40000000000 */
[----:B------:R-:W-:Y:S01]  /*34a20*/  @P1 IMAD.MOV R76, RZ, RZ, R94 ;  /* 0x000000ffff4c1224 */ /* 0x000fe200078e025e */
[----:B------:R-:W-:Y:S01]  /*34a30*/  LEA R97, R91, R88, 0x10 ;  /* 0x000000585b617211 */ /* 0x000fe200078e80ff */
[----:B------:R-:W-:-:S02]  /*34a40*/  VIADD R90, R95, 0x1 ;  /* 0x000000015f5a7836 */ /* 0x000fc40000000000 */
[----:B------:R-:W-:Y:S01]  /*34a50*/  @P2 IMAD.MOV R90, RZ, RZ, R95 ;  /* 0x000000ffff5a2224 */ /* 0x000fe200078e025f */
[----:B------:R-:W-:Y:S01]  /*34a60*/  SHF.R.U32.HI R95, RZ, 0x10, R86 ;  /* 0x00000010ff5f7819 */ /* 0x000fe20000011656 */
[----:B------:R-:W-:Y:S01]  /*34a70*/  IMAD.IADD R86, R93, 0x1, R76 ;  /* 0x000000015d567824 */ /* 0x000fe200078e024c */
[----:B------:R-:W-:Y:S01]  /*34a80*/  ISETP.GE.U32.AND P1, PT, R97, R87, PT ;  /* 0x000000576100720c */ /* 0x000fe20003f26070 */
[----:B------:R-:W-:Y:S02]  /*34a90*/  VIADD R88, R90, 0x1 ;  /* 0x000000015a587836 */ /* 0x000fe40000000000 */
[----:B------:R-:W-:Y:S02]  /*34aa0*/  VIADD R100, R109, 0x1 ;  /* 0x000000016d647836 */ /* 0x000fe40000000000 */
[----:B------:R-:W-:Y:S02]  /*34ab0*/  @P3 IMAD.MOV R88, RZ, RZ, R90 ;  /* 0x000000ffff583224 */ /* 0x000fe400078e025a */
[----:B------:R-:W-:Y:S01]  /*34ac0*/  @P0 IMAD.MOV R100, RZ, RZ, R109 ;  /* 0x000000ffff640224 */ /* 0x000fe200078e026d */
[----:B------:R-:W-:Y:S01]  /*34ad0*/  ISETP.GE.U32.AND P0, PT, R86, R93, PT ;  /* 0x0000005d5600720c */ /* 0x000fe20003f06070 */
[----:B------:R-:W-:Y:S01]  /*34ae0*/  IMAD.IADD R76, R97, 0x1, R88 ;  /* 0x00000001614c7824 */ /* 0x000fe200078e0258 */
[----:B------:R-:W-:Y:S01]  /*34af0*/  LOP3.LUT R93, R92, 0xffff, RZ, 0xc0, !PT ;  /* 0x0000ffff5c5d7812 */ /* 0x000fe200078ec0ff */
[----:B------:R-:W-:-:S02]  /*34b00*/  IMAD R87, R63, R82, RZ ;  /* 0x000000523f577224 */ /* 0x000fc400078e02ff */
[----:B------:R-:W-:Y:S01]  /*34b10*/  IMAD R90, R62, R82, R95 ;  /* 0x000000523e5a7224 */ /* 0x000fe200078e025f */
[----:B------:R-:W-:Y:S01]  /*34b20*/  ISETP.GE.U32.AND P2, PT, R76, R97, PT ;  /* 0x000000614c00720c */ /* 0x000fe20003f46070 */
[----:B------:R-:W-:Y:S02]  /*34b30*/  IMAD R88, R64, R80, R87 ;  /* 0x0000005040587224 */ /* 0x000fe400078e0257 */
[----:B------:R-:W-:Y:S01]  /*34b40*/  IMAD.IADD R93, R86, 0x1, R93 ;  /* 0x00000001565d7824 */ /* 0x000fe200078e025d */
[----:B------:R-:W-:Y:S01]  /*34b50*/  LEA.HI R90, R91, R90, RZ, 0x10 ;  /* 0x0000005a5b5a7211 */ /* 0x000fe200078f80ff */
[----:B------:R-:W-:Y:S01]  /*34b60*/  VIADD R87, R99, 0x1 ;  /* 0x0000000163577836 */ /* 0x000fe20000000000 */
[----:B------:R-:W-:Y:S01]  /*34b70*/  SHF.R.U32.HI R91, RZ, 0x10, R92 ;  /* 0x00000010ff5b7819 */ /* 0x000fe2000001165c */
[----:B------:R-:W-:Y:S01]  /*34b80*/  IMAD R92, R88, 0x10000, R93 ;  /* 0x00010000585c7824 */ /* 0x000fe200078e025d */
[----:B------:R-:W-:Y:S01]  /*34b90*/  IADD3 R97, PT, PT, R90, 0x1, RZ ;  /* 0x000000015a617810 */ /* 0x000fe20007ffe0ff */
[----:B------:R-:W-:-:S02]  /*34ba0*/  @P1 IMAD.MOV R97, RZ, RZ, R90 ;  /* 0x000000ffff611224 */ /* 0x000fc400078e025a */
        /* <DEDUP_REMOVED lines=17> */
[----:B------:R-:W-:Y:S01]  /*34cc0*/  @P1 IMAD.MOV R96, RZ, RZ, R93 ;  /* 0x000000ffff601224 */ /* 0x000fe200078e025d */
[----:B------:R-:W-:Y:S01]  /*34cd0*/  ISETP.GE.U32.AND P1, PT, R87, R92, PT ;  /* 0x0000005c5700720c */ /* 0x000fe20003f26070 */
[C---:B------:R-:W-:Y:S01]  /*34ce0*/  IMAD R84, R66.reuse, R71, RZ ;  /* 0x0000004742547224 */ /* 0x040fe200078e02ff */
[----:B------:R-:W-:Y:S01]  /*34cf0*/  ISETP.GE.U32.AND P2, PT, R95, R91, PT ;  /* 0x0000005b5f00720c */ /* 0x000fe20003f46070 */
[----:B------:R-:W-:-:S02]  /*34d00*/  IMAD R86, R66, R70, RZ ;  /* 0x0000004642567224 */ /* 0x000fc400078e02ff */
[----:B------:R-:W-:Y:S01]  /*34d10*/  IMAD R97, R79, R82, R90 ;  /* 0x000000524f617224 */ /* 0x000fe200078e025a */
[----:B------:R-:W-:Y:S01]  /*34d20*/  LOP3.LUT R91, R84, 0xffff, RZ, 0xc0, !PT ;  /* 0x0000ffff545b7812 */ /* 0x000fe200078ec0ff */
[----:B------:R-:W-:Y:S01]  /*34d30*/  IMAD R86, R67, R71, R86 ;  /* 0x0000004743567224 */ /* 0x000fe200078e0256 */
[----:B------:R-:W-:Y:S01]  /*34d40*/  SHF.R.U32.HI R88, RZ, 0x10, R84 ;  /* 0x00000010ff587819 */ /* 0x000fe20000011654 */
[----:B------:R-:W-:Y:S01]  /*34d50*/  VIADD R84, R100, 0x1 ;  /* 0x0000000164547836 */ /* 0x000fe20000000000 */
[----:B------:R-:W-:Y:S01]  /*34d60*/  IADD3 R91, PT, PT, R91, R74, RZ ;  /* 0x0000004a5b5b7210 */ /* 0x000fe20007ffe0ff */
[----:B------:R-:W-:Y:S01]  /*34d70*/  @P0 IMAD.MOV R84, RZ, RZ, R100 ;  /* 0x000000ffff540224 */ /* 0x000fe200078e0264 */
[----:B------:R-:W-:Y:S01]  /*34d80*/  LEA.HI R97, R94, R97, RZ, 0x10 ;  /* 0x000000615e617211 */ /* 0x000fe200078f80ff */
[----:B------:R-:W-:Y:S02]  /*34d90*/  IMAD R93, R67, R70, R88 ;  /* 0x00000046435d7224 */ /* 0x000fe400078e0258 */
[----:B------:R-:W-:-:S02]  /*34da0*/  VIADD R88, R96, 0x1 ;  /* 0x0000000160587836 */ /* 0x000fc40000000000 */
[----:B------:R-:W-:Y:S01]  /*34db0*/  @P1 IMAD.MOV R88, RZ, RZ, R96 ;  /* 0x000000ffff581224 */ /* 0x000fe200078e0260 */
[C---:B------:R-:W-:Y:S01]  /*34dc0*/  LEA.HI R93, R86.reuse, R93, RZ, 0x10 ;  /* 0x0000005d565d7211 */ /* 0x040fe200078f80ff */
[----:B------:R-:W-:Y:S02]  /*34dd0*/  IMAD R91, R86, 0x10000, R91 ;  /* 0x00010000565b7824 */ /* 0x000fe400078e025b */
[----:B------:R-:W-:Y:S01]  /*34de0*/  IMAD R90, R77, R80, RZ ;  /* 0x000000504d5a7224 */ /* 0x000fe200078e02ff */
[----:B------:R-:W-:Y:S01]  /*34df0*/  IADD3 R86, PT, PT, R95, R88, RZ ;  /* 0x000000585f567210 */ /* 0x000fe20007ffe0ff */
[C---:B------:R-:W-:Y:S01]  /*34e00*/  IMAD.IADD R84, R91.reuse, 0x1, R84 ;  /* 0x000000015b547824 */ /* 0x040fe200078e0254 */
[----:B------:R-:W-:Y:S01]  /*34e10*/  ISETP.GE.U32.AND P0, PT, R91, R74, PT ;  /* 0x0000004a5b00720c */ /* 0x000fe20003f06070 */
[----:B------:R-:W-:Y:S01]  /*34e20*/  VIADD R96, R97, 0x1 ;  /* 0x0000000161607836 */ /* 0x000fe20000000000 */
[----:B------:R-:W-:Y:S01]  /*34e30*/  SHF.R.U32.HI R92, RZ, 0x10, R90 ;  /* 0x00000010ff5c7819 */ /* 0x000fe2000001165a */
[----:B------:R-:W-:Y:S01]  /*34e40*/  @P2 IMAD.MOV R96, RZ, RZ, R97 ;  /* 0x000000ffff602224 */ /* 0x000fe200078e0261 */
[----:B------:R-:W-:Y:S01]  /*34e50*/  ISETP.GE.U32.AND P2, PT, R86, R95, PT ;  /* 0x0000005f5600720c */ /* 0x000fe20003f46070 */
[----:B------:R-:W-:Y:S01]  /*34e60*/  IMAD R74, R18, R70, RZ ;  /* 0x00000046124a7224 */ /* 0x000fe200078e02ff */
[----:B------:R-:W-:Y:S01]  /*34e70*/  ISETP.GE.U32.AND P1, PT, R84, R91, PT ;  /* 0x0000005b5400720c */ /* 0x000fe20003f26070 */
        /* <DEDUP_REMOVED lines=9> */
[----:B------:R-:W-:Y:S01]  /*34f10*/  VIADD R91, R96, 0x1 ;  /* 0x00000001605b7836 */ /* 0x000fe20000000000 */
[----:B------:R-:W-:Y:S01]  /*34f20*/  LOP3.LUT R90, R74, 0xffff, RZ, 0xc0, !PT ;  /* 0x0000ffff4a5a7812 */ /* 0x000fe200078ec0ff */
[----:B------:R-:W-:Y:S01]  /*34f30*/  VIADD R94, R93, 0x1 ;  /* 0x000000015d5e7836 */ /* 0x000fe20000000000 */
[----:B------:R-:W-:Y:S01]  /*34f40*/  @P2 IADD3 R91, PT, PT, R96, RZ, RZ ;  /* 0x000000ff605b2210 */ /* 0x000fe20007ffe0ff */
[----:B------:R-:W-:Y:S01]  /*34f50*/  @P0 IMAD.MOV R94, RZ, RZ, R93 ;  /* 0x000000ffff5e0224 */ /* 0x000fe200078e025d */
[----:B------:R-:W-:Y:S01]  /*34f60*/  ISETP.GE.U32.AND P0, PT, R92, R84, PT ;  /* 0x000000545c00720c */ /* 0x000fe20003f06070 */
[----:B------:R-:W-:Y:S01]  /*34f70*/  IMAD.IADD R93, R90, 0x1, R69 ;  /* 0x000000015a5d7824 */ /* 0x000fe200078e0245 */
[----:B------:R-:W-:Y:S01]  /*34f80*/  SHF.R.U32.HI R74, RZ, 0x10, R74 ;  /* 0x00000010ff4a7819 */ /* 0x000fe2000001164a */
[----:B------:R-:W-:-:S02]  /*34f90*/  IMAD.IADD R91, R92, 0x1, R91 ;  /* 0x000000015c5b7824 */ /* 0x000fc400078e025b */
        /* <DEDUP_REMOVED lines=26> */
[----:B------:R-:W-:Y:S02]  /*35140*/  ISETP.GE.U32.AND P3, PT, R74, R95, PT ;  /* 0x0000005f4a00720c */ /* 0x000fe40003f66070 */
[----:B------:R-:W-:Y:S01]  /*35150*/  ISETP.NE.AND P0, PT, R98, 0x8, PT ;  /* 0x000000086200780c */ /* 0x000fe20003f05270 */
[----:B------:R-:W-:-:S04]  /*35160*/  VIADD R80, R69, 0x1 ;  /* 0x0000000145507836 */ /* 0x000fc80000000000 */
[----:B------:R-:W-:Y:S02]  /*35170*/  @P2 IMAD.MOV R80, RZ, RZ, R69 ;  /* 0x000000ffff502224 */ /* 0x000fe400078e0245 */
[C---:B------:R-:W-:Y:S01]  /*35180*/  VIADD R69, R71.reuse, 0x1 ;  /* 0x0000000147457836 */ /* 0x040fe20000000000 */
[----:B------:R-:W-:Y:S01]  /*35190*/  @P1 IADD3 R69, PT, PT, R71, RZ, RZ ;  /* 0x000000ff47451210 */ /* 0x000fe20007ffe0ff */
[----:B------:R-:W-:Y:S02]  /*351a0*/  VIADD R70, R80, 0x1 ;  /* 0x0000000150467836 */ /* 0x000fe40000000000 */
[----:B------:R-:W-:-:S04]  /*351b0*/  @P3 IMAD.MOV R70, RZ, RZ, R80 ;  /* 0x000000ffff463224 */ /* 0x000fc800078e0250 */
[----:B------:R-:W-:Y:S01]  /*351c0*/  IMAD.IADD R69, R69, 0x1, R70 ;  /* 0x0000000145457824 */ /* 0x000fe200078e0246 */
[----:B------:R-:W-:Y:S06]  /*351d0*/  @P0 BRA `(.L_x_286) ;  /* 0xffffffec00f40947 */ /* 0x000fec000383ffff */
[----:B------:R-:W-:Y:S05]  /*351e0*/  BSYNC.RECONVERGENT B2 ;  /* 0x0000000000027941 */ /* 0x000fea0003800200 */
.L_x_285:
        /* <DEDUP_REMOVED lines=38> */
.L_x_290:
[----:B------:R-:W-:Y:S05]  /*35450*/  BSYNC.RELIABLE B3 ;  /* 0x0000000000037941 */ /* 0x000fea0003800100 */
.L_x_289:
        /* <DEDUP_REMOVED lines=41> */
.L_x_288:
[----:B------:R-:W-:Y:S05]  /*356f0*/  BSYNC.RECONVERGENT B2 ;  /* 0x0000000000027941 */ /* 0x000fea0003800200 */
.L_x_287:
[----:B------:R-:W-:Y:S01]  /*35700*/  IADD3 R3, PT, PT, -R46, 0x4, RZ ;  /* 0x000000042e037810 */ /* 0x000fe20007ffe1ff */
[----:B------:R1:W-:Y:S01]  /*35710*/  STL [R21], R89 ;  /* 0x0000005915007387 */ /* 0x0003e20000100800 */
[----:B------:R-:W-:Y:S01]  /*35720*/  LOP3.LUT R12, R12, R78, R13, 0xfe, !PT ;  /* 0x0000004e0c0c7212 */ /* 0x000fe200078efe0d */
[----:B------:R-:W-:Y:S01]  /*35730*/  HFMA2 R20, -RZ, RZ, 0, 0 ;  /* 0x00000000ff147431 */ /* 0x000fe200000001ff */
[----:B------:R-:W-:Y:S01]  /*35740*/  ISETP.GE.U32.AND P0, PT, R3, R46, PT ;  /* 0x0000002e0300720c */ /* 0x000fe20003f06070 */
[----:B------:R1:W-:Y:S01]  /*35750*/  STL [R21+0x4], R85 ;  /* 0x0000045515007387 */ /* 0x0003e20000100800 */
[----:B------:R-:W-:Y:S02]  /*35760*/  LOP3.LUT R12, R14, R12, R15, 0xfe, !PT ;  /* 0x0000000c0e0c7212 */ /* 0x000fe400078efe0f */
[----:B------:R-:W-:Y:S02]  /*35770*/  CS2R R14, SRZ ;  /* 0x00000000000e7805 */ /* 0x000fe4000001ff00 */
[C---:B------:R-:W-:Y:S01]  /*35780*/  SEL R18, R46.reuse, RZ, P0 ;  /* 0x000000ff2e127207 */ /* 0x040fe20000000000 */
[----:B------:R1:W-:Y:S01]  /*35790*/  STL [R21+0x8], R76 ;  /* 0x0000084c15007387 */ /* 0x0003e20000100800 */
[----:B------:R-:W-:-:S02]  /*357a0*/  ISETP.GT.U32.AND P0, PT, R46, 0x4, PT ;  /* 0x000000042e00780c */ /* 0x000fc40003f04070 */
[----:B------:R-:W-:Y:S01]  /*357b0*/  LOP3.LUT P1, RZ, R16, R12, R17, 0xfe, !PT ;  /* 0x0000000c10ff7212 */ /* 0x000fe2000782fe11 */
[----:B------:R-:W-:Y:S01]  /*357c0*/  IMAD.IADD R18, R3, 0x1, -R18 ;  /* 0x0000000103127824 */ /* 0x000fe200078e0a12 */
[----:B------:R1:W-:Y:S01]  /*357d0*/  STL [R21+0xc], R87 ;  /* 0x00000c5715007387 */ /* 0x0003e20000100800 */
[----:B------:R-:W-:Y:S01]  /*357e0*/  IMAD.MOV.U32 R12, RZ, RZ, RZ ;  /* 0x000000ffff0c7224 */ /* 0x000fe200078e00ff */
[----:B------:R-:W-:Y:S02]  /*357f0*/  PRMT R3, RZ, 0x7610, R3 ;  /* 0x00007610ff037816 */ /* 0x000fe40000000003 */
[----:B------:R-:W-:Y:S02]  /*35800*/  CS2R R16, SRZ ;  /* 0x0000000000107805 */ /* 0x000fe4000001ff00 */
[----:B------:R-:W-:Y:S01]  /*35810*/  SEL R18, R18, 0x4, !P0 ;  /* 0x0000000412127807 */ /* 0x000fe20004000000 */
[----:B------:R1:W-:Y:S01]  /*35820*/  STL [R21+0x10], R86 ;  /* 0x0000105615007387 */ /* 0x0003e20000100800 */
[----:B------:R-:W-:-:S02]  /*35830*/  PLOP3.LUT P0, PT, PT, PT, PT, 0x80, 0x8 ;  /* 0x000000000008781c */ /* 0x000fc40003f0f070 */
[----:B------:R-:W-:Y:S01]  /*35840*/  SEL R49, R18, 0x4, !P1 ;  /* 0x0000000412317807 */ /* 0x000fe20004800000 */
[----:B------:R1:W-:Y:S01]  /*35850*/  STL [R21+0x14], R91 ;  /* 0x0000145b15007387 */ /* 0x0003e20000100800 */
[----:B------:R-:W-:Y:S02]  /*35860*/  CS2R R18, SRZ ;  /* 0x0000000000127805 */ /* 0x000fe4000001ff00 */
[----:B------:R-:W-:Y:S01]  /*35870*/  ISETP.NE.AND P1, PT, R49, RZ, PT ;  /* 0x000000ff3100720c */ /* 0x000fe20003f25270 */
[----:B------:R1:W-:Y:S04]  /*35880*/  STL [R21+0x18], R74 ;  /* 0x0000184a15007387 */ /* 0x0003e80000100800 */
[----:B------:R1:W-:Y:S08]  /*35890*/  STL [R21+0x1c], R69 ;  /* 0x00001c4515007387 */ /* 0x0003f00000100800 */
[----:B------:R-:W-:Y:S05]  /*358a0*/  @!P1 BRA `(.L_x_291) ;  /* 0x0000002c00809947 */ /* 0x000fea0003800000 */
[----:B------:R-:W2:Y:S01]  /*358b0*/  LDCU.64 UR4, c[0x0][0x388] ;  /* 0x00007100ff0477ac */ /* 0x000ea20008000a00 */
[----:B------:R-:W-:Y:S01]  /*358c0*/  BSSY.RECONVERGENT B2, `(.L_x_291) ;  /* 0x00002de000027945 */ /* 0x000fe20003800200 */
[----:B------:R-:W-:Y:S01]  /*358d0*/  MOV R73, R49 ;  /* 0x0000003100497202 */ /* 0x000fe20000000f00 */
[----:B-1----:R-:W-:Y:S01]  /*358e0*/  IMAD.MOV.U32 R74, RZ, RZ, 0x1 ;  /* 0x00000001ff4a7424 */ /* 0x002fe200078e00ff */
[----:B------:R-:W1:Y:S01]  /*358f0*/  LDCU.64 UR8, c[0x0][0x390] ;  /* 0x00007200ff0877ac */ /* 0x000e620008000a00 */
[----:B------:R-:W-:Y:S02]  /*35900*/  CS2R R56, SRZ ;  /* 0x0000000000387805 */ /* 0x000fe4000001ff00 */
[----:B------:R-:W-:Y:S02]  /*35910*/  CS2R R62, SRZ ;  /* 0x00000000003e7805 */ /* 0x000fe4000001ff00 */
[----:B------:R-:W-:Y:S01]  /*35920*/  CS2R R58, SRZ ;  /* 0x00000000003a7805 */ /* 0x000fe2000001ff00 */
[----:B------:R-:W3:Y:S01]  /*35930*/  LDCU.64 UR10, c[0x0][0x398] ;  /* 0x00007300ff0a77ac */ /* 0x000ee20008000a00 */
[----:B------:R-:W-:-:S02]  /*35940*/  CS2R R64, SRZ ;  /* 0x0000000000407805 */ /* 0x000fc4000001ff00 */
[----:B------:R-:W-:Y:S02]  /*35950*/  CS2R R60, SRZ ;  /* 0x00000000003c7805 */ /* 0x000fe4000001ff00 */
[----:B------:R-:W-:Y:S02]  /*35960*/  CS2R R66, SRZ ;  /* 0x0000000000427805 */ /* 0x000fe4000001ff00 */
[----:B------:R-:W-:Y:S02]  /*35970*/  CS2R R50, SRZ ;  /* 0x0000000000327805 */ /* 0x000fe4000001ff00 */
[----:B------:R-:W-:Y:S01]  /*35980*/  CS2R R70, SRZ ;  /* 0x0000000000467805 */ /* 0x000fe2000001ff00 */
[----:B------:R-:W-:Y:S01]  /*35990*/  IMAD.MOV.U32 R76, RZ, RZ, RZ ;  /* 0x000000ffff4c7224 */ /* 0x000fe200078e00ff */
[----:B------:R-:W-:Y:S01]  /*359a0*/  MOV R53, RZ ;  /* 0x000000ff00357202 */ /* 0x000fe20000000f00 */
[----:B------:R-:W-:Y:S02]  /*359b0*/  IMAD.MOV.U32 R69, RZ, RZ, RZ ;  /* 0x000000ffff457224 */ /* 0x000fe400078e00ff */
[----:B--2---:R-:W-:Y:S01]  /*359c0*/  IMAD.U32 R68, RZ, RZ, UR4 ;  /* 0x00000004ff447e24 */ /* 0x004fe2000f8e00ff */
[----:B------:R-:W2:Y:S01]  /*359d0*/  LDCU UR4, c[0x0][0x384] ;  /* 0x00007080ff0477ac */ /* 0x000ea20008000800 */
[----:B------:R-:W-:-:S02]  /*359e0*/  IMAD.U32 R47, RZ, RZ, UR5 ;  /* 0x00000005ff2f7e24 */ /* 0x000fc4000f8e00ff */
[----:B-1----:R-:W-:Y:S01]  /*359f0*/  IMAD.U32 R48, RZ, RZ, UR8 ;  /* 0x00000008ff307e24 */ /* 0x002fe2000f8e00ff */
[----:B------:R-:W1:Y:S01]  /*35a00*/  LDCU UR5, c[0x0][0x3a0] ;  /* 0x00007400ff0577ac */ /* 0x000e620008000800 */
[----:B------:R-:W-:Y:S02]  /*35a10*/  IMAD.U32 R45, RZ, RZ, UR9 ;  /* 0x00000009ff2d7e24 */ /* 0x000fe4000f8e00ff */
[----:B---3--:R-:W-:Y:S02]  /*35a20*/  IMAD.U32 R46, RZ, RZ, UR10 ;  /* 0x0000000aff2e7e24 */ /* 0x008fe4000f8e00ff */
[----:B------:R-:W-:Y:S02]  /*35a30*/  IMAD.U32 R13, RZ, RZ, UR11 ;  /* 0x0000000bff0d7e24 */ /* 0x000fe4000f8e00ff */
[----:B------:R-:W-:Y:S02]  /*35a40*/  IMAD.MOV.U32 R72, RZ, RZ, RZ ;  /* 0x000000ffff487224 */ /* 0x000fe400078e00ff */
[----:B------:R-:W-:-:S02]  /*35a50*/  IMAD.MOV.U32 R49, RZ, RZ, RZ ;  /* 0x000000ffff317224 */ /* 0x000fc400078e00ff */
[----:B------:R-:W-:Y:S02]  /*35a60*/  IMAD.MOV.U32 R55, RZ, RZ, RZ ;  /* 0x000000ffff377224 */ /* 0x000fe400078e00ff */
[----:B------:R-:W-:Y:S02]  /*35a70*/  IMAD.MOV.U32 R78, RZ, RZ, RZ ;  /* 0x000000ffff4e7224 */ /* 0x000fe400078e00ff */
[----:B--2---:R-:W-:Y:S02]  /*35a80*/  IMAD.U32 R54, RZ, RZ, UR4 ;  /* 0x00000004ff367e24 */ /* 0x004fe4000f8e00ff */
[----:B-1----:R-:W-:-:S07]  /*35a90*/  IMAD.U32 R52, RZ, RZ, UR5 ;  /* 0x00000005ff347e24 */ /* 0x002fce000f8e00ff */
.L_x_314:
        /* <DEDUP_REMOVED lines=25> */
[----:B------:R-:W-:Y:S02]  /*35c30*/  IMAD.MOV.U32 R14, RZ, RZ, R62 ;  /* 0x000000ffff0e7224 */ /* 0x000fe400078e003e */
[----:B------:R-:W-:-:S02]  /*35c40*/  IMAD.MOV.U32 R18, RZ, RZ, R66 ;  /* 0x000000ffff127224 */ /* 0x000fc400078e0042 */
[----:B------:R-:W-:-:S08]  /*35c50*/  IMAD.MOV.U32 R19, RZ, RZ, R63 ;  /* 0x000000ffff137224 */ /* 0x000fd000078e003f */
[----:B------:R-:W-:Y:S05]  /*35c60*/  @!P1 BRA P2, `(.L_x_292) ;  /* 0x00000028008c9947 */ /* 0x000fea0001000000 */
[----:B------:R-:W-:Y:S01]  /*35c70*/  LOP3.LUT R3, R60, R67, R73, 0xfe, !PT ;  /* 0x000000433c037212 */ /* 0x000fe200078efe49 */
[----:B------:R-:W-:Y:S01]  /*35c80*/  HFMA2 R12, -RZ, RZ, 0, 0 ;  /* 0x00000000ff0c7431 */ /* 0x000fe200000001ff */
[----:B------:R-:W-:Y:S01]  /*35c90*/  PLOP3.LUT P0, PT, PT, PT, PT, 0x80, 0x8 ;  /* 0x000000000008781c */ /* 0x000fe20003f0f070 */
[----:B------:R-:W-:Y:S01]  /*35ca0*/  IMAD.MOV.U32 R20, RZ, RZ, RZ ;  /* 0x000000ffff147224 */ /* 0x000fe200078e00ff */
[----:B------:R-:W-:Y:S02]  /*35cb0*/  LOP3.LUT R3, R58, R55, R3, 0xfe, !PT ;  /* 0x000000373a037212 */ /* 0x000fe400078efe03 */
[----:B------:R-:W-:Y:S02]  /*35cc0*/  CS2R R16, SRZ ;  /* 0x0000000000107805 */ /* 0x000fe4000001ff00 */
[----:B------:R-:W-:Y:S02]  /*35cd0*/  CS2R R18, SRZ ;  /* 0x0000000000127805 */ /* 0x000fe4000001ff00 */
[----:B------:R-:W-:-:S02]  /*35ce0*/  LOP3.LUT R14, R56, R53, R3, 0xfe, !PT ;  /* 0x00000035380e7212 */ /* 0x000fc400078efe03 */
[----:B------:R-:W-:Y:S02]  /*35cf0*/  PRMT R3, RZ, 0x7610, R3 ;  /* 0x00007610ff037816 */ /* 0x000fe40000000003 */
        /* <DEDUP_REMOVED lines=12> */
[----:B------:R-:W-:Y:S01]  /*35dc0*/  ISETP.NE.U32.AND P0, PT, R3, 0x1, PT ;  /* 0x000000010300780c */ /* 0x000fe20003f05070 */
[----:B------:R-:W-:-:S12]  /*35dd0*/  IMAD.MOV.U32 R3, RZ, RZ, R73 ;  /* 0x000000ffff037224 */ /* 0x000fd800078e0049 */
[----:B------:R-:W-:Y:S05]  /*35de0*/  @!P0 BRA `(.L_x_294) ;  /* 0x0000000400788947 */ /* 0x000fea0003800000 */
.L_x_297:
[----:B------:R-:W-:Y:S01]  /*35df0*/  LOP3.LUT R14, R74, 0x1, RZ, 0xc0, !PT ;  /* 0x000000014a0e7812 */ /* 0x000fe200078ec0ff */
[----:B------:R-:W-:Y:S01]  /*35e00*/  IMAD.MOV.U32 R15, RZ, RZ, R71 ;  /* 0x000000ffff0f7224 */ /* 0x000fe200078e0047 */
[----:B------:R-:W-:Y:S01]  /*35e10*/  SHF.L.W.U32.HI R3, R3, 0x1f, R67 ;  /* 0x0000001f03037819 */ /* 0x000fe20000010e43 */
[----:B------:R-:W-:Y:S01]  /*35e20*/  IMAD.MOV.U32 R16, RZ, RZ, R76 ;  /* 0x000000ffff107224 */ /* 0x000fe200078e004c */
[----:B------:R-:W-:Y:S01]  /*35e30*/  ISETP.NE.U32.AND P1, PT, R14, 0x1, PT ;  /* 0x000000010e00780c */ /* 0x000fe20003f25070 */
[----:B------:R-:W-:Y:S01]  /*35e40*/  IMAD.MOV.U32 R17, RZ, RZ, R69 ;  /* 0x000000ffff117224 */ /* 0x000fe200078e0045 */
[----:B------:R-:W-:Y:S01]  /*35e50*/  LOP3.LUT R14, R3, 0x1, RZ, 0xc0, !PT ;  /* 0x00000001030e7812 */ /* 0x000fe200078ec0ff */
[----:B------:R-:W-:Y:S01]  /*35e60*/  BSSY.RECONVERGENT B4, `(.L_x_295) ;  /* 0x000004e000047945 */ /* 0x000fe20003800200 */
[----:B------:R-:W-:Y:S01]  /*35e70*/  MOV R18, R72 ;  /* 0x0000004800127202 */ /* 0x000fe20000000f00 */
[----:B------:R-:W-:Y:S01]  /*35e80*/  IMAD.MOV.U32 R19, RZ, RZ, R65 ;  /* 0x000000ffff137224 */ /* 0x000fe200078e0041 */
[----:B------:R-:W-:Y:S01]  /*35e90*/  ISETP.NE.U32.AND P0, PT, R14, 0x1, PT ;  /* 0x000000010e00780c */ /* 0x000fe20003f05070 */
[----:B------:R-:W-:Y:S01]  /*35ea0*/  IMAD.MOV.U32 R14, RZ, RZ, R74 ;  /* 0x000000ffff0e7224 */ /* 0x000fe200078e004a */
[----:B------:R-:W-:Y:S01]  /*35eb0*/  SHF.L.W.U32.HI R67, R67, 0x1f, R60 ;  /* 0x0000001f43437819 */ /* 0x000fe20000010e3c */
[----:B------:R-:W-:-:S04]  /*35ec0*/  IMAD.MOV.U32 R20, RZ, RZ, R70 ;  /* 0x000000ffff147224 */ /* 0x000fc800078e0046 */
[----:B------:R-:W-:Y:S02]  /*35ed0*/  @P1 SHF.L.W.U32.HI R74, R74, 0x1f, R71 ;  /* 0x0000001f4a4a1819 */ /* 0x000fe40000010e47 */
[----:B------:R-:W-:Y:S02]  /*35ee0*/  @P1 SHF.L.W.U32.HI R71, R71, 0x1f, R76 ;  /* 0x0000001f47471819 */ /* 0x000fe40000010e4c */
[----:B------:R-:W-:Y:S02]  /*35ef0*/  @P1 SHF.L.W.U32.HI R76, R76, 0x1f, R69 ;  /* 0x0000001f4c4c1819 */ /* 0x000fe40000010e45 */
[----:B------:R-:W-:Y:S02]  /*35f00*/  @P1 SHF.L.W.U32.HI R69, R69, 0x1f, R72 ;  /* 0x0000001f45451819 */ /* 0x000fe40000010e48 */
[----:B------:R-:W-:Y:S02]  /*35f10*/  @P1 SHF.L.W.U32.HI R72, R72, 0x1f, R65 ;  /* 0x0000001f48481819 */ /* 0x000fe40000010e41 */
[----:B------:R-:W-:-:S02]  /*35f20*/  @P1 SHF.L.W.U32.HI R65, R65, 0x1f, R70 ;  /* 0x0000001f41411819 */ /* 0x000fc40000010e46 */
[----:B------:R-:W-:Y:S01]  /*35f30*/  @P1 SHF.L.W.U32.HI R70, R70, 0x1f, R49 ;  /* 0x0000001f46461819 */ /* 0x000fe20000010e31 */
        /* <DEDUP_REMOVED lines=9> */
[C---:B------:R-:W-:Y:S01]  /*35fd0*/  VIADD R71, R14.reuse, 0x1 ;  /* 0x000000010e477836 */ /* 0x040fe20000000000 */
[----:B------:R-:W-:Y:S02]  /*35fe0*/  ISETP.GE.U32.AND P2, PT, R14, UR8, PT ;  /* 0x000000080e007c0c */ /* 0x000fe4000bf46070 */
[----:B---3--:R-:W-:Y:S01]  /*35ff0*/  IADD3 R16, PT, PT, R17, UR12, RZ ;  /* 0x0000000c11107c10 */ /* 0x008fe2000fffe0ff */
[----:B------:R-:W-:Y:S01]  /*36000*/  VIADD R17, R18, UR13 ;  /* 0x0000000d12117c36 */ /* 0x000fe20008000000 */
[----:B------:R-:W-:Y:S01]  /*36010*/  SEL R65, RZ, 0x1, P2 ;  /* 0x00000001ff417807 */ /* 0x000fe20001000000 */
[----:B------:R-:W-:Y:S02]  /*36020*/  VIADD R18, R19, UR14 ;  /* 0x0000000e13127c36 */ /* 0x000fe40008000000 */
[----:B------:R-:W-:-:S02]  /*36030*/  VIADD R19, R20, UR15 ;  /* 0x0000000f14137c36 */ /* 0x000fc40008000000 */
[----:B------:R-:W-:Y:S02]  /*36040*/  @P1 IMAD.MOV R71, RZ, RZ, R14 ;  /* 0x000000ffff471224 */ /* 0x000fe400078e020e */
[----:B------:R-:W-:-:S03]  /*36050*/  IMAD.MOV.U32 R20, RZ, RZ, 0x2 ;  /* 0x00000002ff147424 */ /* 0x000fc600078e00ff */
[----:B------:R-:W-:Y:S01]  /*36060*/  ISETP.GE.U32.AND P1, PT, R71, R14, PT ;  /* 0x0000000e4700720c */ /* 0x000fe20003f26070 */
[----:B------:R-:W-:Y:S01]  /*36070*/  HFMA2 R14, -RZ, RZ, 0, 1.1920928955078125e-07 ;  /* 0x00000002ff0e7431 */ /* 0x000fe200000001ff */
[----:B------:R-:W-:Y:S01]  /*36080*/  SHF.L.W.U32.HI R74, R74, 0x1f, R71 ;  /* 0x0000001f4a4a7819 */ /* 0x000fe20000010e47 */
[----:B------:R-:W-:-:S10]  /*36090*/  @P2 IMAD.MOV R14, RZ, RZ, 0x1 ;  /* 0x00000001ff0e2424 */ /* 0x000fd400078e02ff */
[----:B------:R-:W-:Y:S01]  /*360a0*/  @P1 IMAD.MOV R14, RZ, RZ, R65 ;  /* 0x000000ffff0e1224 */ /* 0x000fe200078e0241 */
[----:B------:R-:W-:-:S03]  /*360b0*/  ISETP.GE.U32.AND P1, PT, R15, UR9, PT ;  /* 0x000000090f007c0c */ /* 0x000fc6000bf26070 */
[----:B------:R-:W-:Y:S01]  /*360c0*/  IMAD.IADD R14, R15, 0x1, R14 ;  /* 0x000000010f0e7824 */ /* 0x000fe200078e020e */
[----:B------:R-:W-:-:S04]  /*360d0*/  SEL R65, RZ, 0x1, P1 ;  /* 0x00000001ff417807 */ /* 0x000fc80000800000 */
[----:B------:R-:W-:Y:S01]  /*360e0*/  ISETP.GE.U32.AND P2, PT, R14, R15, PT ;  /* 0x0000000f0e00720c */ /* 0x000fe20003f46070 */
[----:B------:R-:W-:Y:S01]  /*360f0*/  IMAD.MOV.U32 R15, RZ, RZ, 0x2 ;  /* 0x00000002ff0f7424 */ /* 0x000fe200078e00ff */
[----:B------:R-:W-:-:S03]  /*36100*/  SHF.L.W.U32.HI R71, R71, 0x1f, R14 ;  /* 0x0000001f47477819 */ /* 0x000fc60000010e0e */
[----:B------:R-:W-:Y:S01]  /*36110*/  @P1 IMAD.MOV R15, RZ, RZ, 0x1 ;  /* 0x00000001ff0f1424 */ /* 0x000fe200078e02ff */
[----:B------:R-:W-:-:S07]  /*36120*/  ISETP.GE.U32.AND P1, PT, R16, UR12, PT ;  /* 0x0000000c10007c0c */ /* 0x000fce000bf26070 */
[----:B------:R-:W-:Y:S01]  /*36130*/  @P2 IMAD.MOV R15, RZ, RZ, R65 ;  /* 0x000000ffff0f2224 */ /* 0x000fe200078e0241 */
[----:B------:R-:W-:-:S03]  /*36140*/  SEL R65, RZ, 0x1, P1 ;  /* 0x00000001ff417807 */ /* 0x000fc60000800000 */
[----:B------:R-:W-:-:S05]  /*36150*/  IMAD.IADD R15, R16, 0x1, R15 ;  /* 0x00000001100f7824 */ /* 0x000fca00078e020f */
[----:B------:R-:W-:Y:S01]  /*36160*/  ISETP.GE.U32.AND P2, PT, R15, R16, PT ;  /* 0x000000100f00720c */ /* 0x000fe20003f46070 */
[----:B------:R-:W-:Y:S01]  /*36170*/  IMAD.MOV.U32 R16, RZ, RZ, 0x2 ;  /* 0x00000002ff107424 */ /* 0x000fe200078e00ff */
[----:B------:R-:W-:Y:S01]  /*36180*/  SHF.L.W.U32.HI R76, R14, 0x1f, R15 ;  /* 0x0000001f0e4c7819 */ /* 0x000fe20000010e0f */
[----:B------:R-:W-:Y:S01]  /*36190*/  @P1 IMAD.MOV R16, RZ, RZ, 0x1 ;  /* 0x00000001ff101424 */ /* 0x000fe200078e02ff */
[----:B------:R-:W-:-:S09]  /*361a0*/  ISETP.GE.U32.AND P1, PT, R17, UR13, PT ;  /* 0x0000000d11007c0c */ /* 0x000fd2000bf26070 */
[----:B------:R-:W-:Y:S01]  /*361b0*/  @P2 IMAD.MOV R16, RZ, RZ, R65 ;  /* 0x000000ffff102224 */ /* 0x000fe200078e0241 */
[----:B------:R-:W-:-:S04]  /*361c0*/  SEL R65, RZ, 0x1, P1 ;  /* 0x00000001ff417807 */ /* 0x000fc80000800000 */
[----:B------:R-:W-:-:S04]  /*361d0*/  IADD3 R16, PT, PT, R17, R16, RZ ;  /* 0x0000001011107210 */ /* 0x000fc80007ffe0ff */
        /* <DEDUP_REMOVED lines=9> */
[----:B------:R-:W-:Y:S01]  /*36270*/  IMAD.MOV.U32 R18, RZ, RZ, 0x2 ;  /* 0x00000002ff127424 */ /* 0x000fe200078e00ff */
[----:B------:R-:W-:Y:S02]  /*36280*/  @P1 IADD3 R18, PT, PT, RZ, 0x1, RZ ;  /* 0x00000001ff121810 */ /* 0x000fe40007ffe0ff */
[----:B------:R-:W-:Y:S02]  /*36290*/  ISETP.GE.U32.AND P1, PT, R19, UR15, PT ;  /* 0x0000000f13007c0c */ /* 0x000fe4000bf26070 */
[----:B------:R-:W-:-:S07]  /*362a0*/  SHF.L.W.U32.HI R72, R16, 0x1f, R17 ;  /* 0x0000001f10487819 */ /* 0x000fce0000010e11 */
[----:B------:R-:W-:-:S04]  /*362b0*/  @P2 IMAD.MOV R18, RZ, RZ, R65 ;  /* 0x000000ffff122224 */ /* 0x000fc800078e0241 */
[----:B------:R-:W-:Y:S02]  /*362c0*/  IMAD.IADD R18, R19, 0x1, R18 ;  /* 0x0000000113127824 */ /* 0x000fe400078e0212 */
[----:B------:R-:W-:-:S03]  /*362d0*/  @P1 IMAD.MOV R20, RZ, RZ, 0x1 ;  /* 0x00000001ff141424 */ /* 0x000fc600078e02ff */
[----:B------:R-:W-:Y:S02]  /*362e0*/  ISETP.GE.U32.AND P2, PT, R18, R19, PT ;  /* 0x000000131200720c */ /* 0x000fe40003f46070 */
[----:B------:R-:W-:Y:S02]  /*362f0*/  SEL R19, RZ, 0x1, P1 ;  /* 0x00000001ff137807 */ /* 0x000fe40000800000 */
[----:B------:R-:W-:-:S09]  /*36300*/  SHF.L.W.U32.HI R65, R17, 0x1f, R18 ;  /* 0x0000001f11417819 */ /* 0x000fd20000010e12 */
[----:B------:R-:W-:-:S05]  /*36310*/  @P2 IMAD.MOV R20, RZ, RZ, R19 ;  /* 0x000000ffff142224 */ /* 0x000fca00078e0213 */
[----:B-1----:R-:W-:-:S04]  /*36320*/  IADD3 R49, PT, PT, R20, UR4, R49 ;  /* 0x0000000414317c10 */ /* 0x002fc8000fffe031 */
[----:B------:R-:W-:-:S07]  /*36330*/  SHF.L.W.U32.HI R70, R18, 0x1f, R49 ;  /* 0x0000001f12467819 */ /* 0x000fce0000010e31 */
.L_x_296:
[----:B------:R-:W-:Y:S05]  /*36340*/  BSYNC.RECONVERGENT B4 ;  /* 0x0000000000047941 */ /* 0x000fea0003800200 */
.L_x_295:
[----:B------:R-:W-:Y:S02]  /*36350*/  SHF.L.W.U32.HI R60, R60, 0x1f, R55 ;  /* 0x0000001f3c3c7819 */ /* 0x000fe40000010e37 */
[----:B------:R-:W-:Y:S02]  /*36360*/  SHF.L.W.U32.HI R55, R55, 0x1f, R58 ;  /* 0x0000001f37377819 */ /* 0x000fe40000010e3a */
[----:B------:R-:W-:Y:S02]  /*36370*/  SHF.L.W.U32.HI R58, R58, 0x1f, R53 ;  /* 0x0000001f3a3a7819 */ /* 0x000fe40000010e35 */
[----:B------:R-:W-:Y:S02]  /*36380*/  SHF.L.W.U32.HI R53, R53, 0x1f, R56 ;  /* 0x0000001f35357819 */ /* 0x000fe40000010e38 */
[--C-:B------:R-:W-:Y:S02]  /*36390*/  SHF.L.W.U32.HI R56, R56, 0x1f, R51.reuse ;  /* 0x0000001f38387819 */ /* 0x100fe40000010e33 */
[----:B------:R-:W-:-:S02]  /*363a0*/  SHF.R.U32.HI R51, RZ, 0x1, R51 ;  /* 0x00000001ff337819 */ /* 0x000fc40000011633 */
[----:B------:R-:W-:Y:S01]  /*363b0*/  SHF.R.U32.HI R49, RZ, 0x1, R49 ;  /* 0x00000001ff317819 */ /* 0x000fe20000011631 */
[----:B------:R-:W-:Y:S06]  /*363c0*/  @P0 BRA `(.L_x_297) ;  /* 0xfffffff800880947 */ /* 0x000fec000383ffff */
.L_x_294:
[----:B------:R-:W-:Y:S05]  /*363d0*/  BSYNC.RECONVERGENT B3 ;  /* 0x0000000000037941 */ /* 0x000fea0003800200 */
.L_x_293:
[----:B------:R-:W-:Y:S01]  /*363e0*/  LOP3.LUT R14, R54, 0x1, RZ, 0xc0, !PT ;  /* 0x00000001360e7812 */ /* 0x000fe200078ec0ff */
[----:B------:R-:W-:Y:S03]  /*363f0*/  BSSY.RECONVERGENT B3, `(.L_x_298) ;  /* 0x0000061000037945 */ /* 0x000fe60003800200 */
[----:B------:R-:W-:-:S13]  /*36400*/  ISETP.NE.U32.AND P0, PT, R14, 0x1, PT ;  /* 0x000000010e00780c */ /* 0x000fda0003f05070 */
[----:B------:R-:W-:Y:S05]  /*36410*/  @!P0 BRA `(.L_x_299) ;  /* 0x0000000400788947 */ /* 0x000fea0003800000 */
.L_x_302:
[----:B------:R-:W-:Y:S01]  /*36420*/  LOP3.LUT R14, R57, 0x1, RZ, 0xc0, !PT ;  /* 0x00000001390e7812 */ /* 0x000fe200078ec0ff */
[----:B------:R-:W-:Y:S01]  /*36430*/  IMAD.MOV.U32 R15, RZ, RZ, R62 ;  /* 0x000000ffff0f7224 */ /* 0x000fe200078e003e */
[----:B------:R-:W-:Y:S01]  /*36440*/  SHF.L.W.U32.HI R54, R54, 0x1f, R68 ;  /* 0x0000001f36367819 */ /* 0x000fe20000010e44 */
[----:B------:R-:W-:Y:S01]  /*36450*/  IMAD.MOV.U32 R16, RZ, RZ, R59 ;  /* 0x000000ffff107224 */ /* 0x000fe200078e003b */
[----:B------:R-:W-:Y:S01]  /*36460*/  ISETP.NE.U32.AND P1, PT, R14, 0x1, PT ;  /* 0x000000010e00780c */ /* 0x000fe20003f25070 */
[----:B------:R-:W-:Y:S01]  /*36470*/  IMAD.MOV.U32 R17, RZ, RZ, R64 ;  /* 0x000000ffff117224 */ /* 0x000fe200078e0040 */
[----:B------:R-:W-:Y:S01]  /*36480*/  LOP3.LUT R14, R54, 0x1, RZ, 0xc0, !PT ;  /* 0x00000001360e7812 */ /* 0x000fe200078ec0ff */
[----:B------:R-:W-:Y:S01]  /*36490*/  IMAD.MOV.U32 R18, RZ, RZ, R61 ;  /* 0x000000ffff127224 */ /* 0x000fe200078e003d */
[----:B------:R-:W-:Y:S01]  /*364a0*/  BSSY.RECONVERGENT B4, `(.L_x_300) ;  /* 0x000004d000047945 */ /* 0x000fe20003800200 */
[----:B------:R-:W-:Y:S01]  /*364b0*/  IMAD.MOV.U32 R19, RZ, RZ, R66 ;  /* 0x000000ffff137224 */ /* 0x000fe200078e0042 */
[----:B------:R-:W-:Y:S01]  /*364c0*/  ISETP.NE.U32.AND P0, PT, R14, 0x1, PT ;  /* 0x000000010e00780c */ /* 0x000fe20003f05070 */
[----:B------:R-:W-:Y:S01]  /*364d0*/  IMAD.MOV.U32 R20, RZ, RZ, R63 ;  /* 0x000000ffff147224 */ /* 0x000fe200078e003f */
[----:B------:R-:W-:-:S02]  /*364e0*/  MOV R14, R57 ;  /* 0x00000039000e7202 */ /* 0x000fc40000000f00 */
[----:B------:R-:W-:-:S03]  /*364f0*/  SHF.L.W.U32.HI R68, R68, 0x1f, R47 ;  /* 0x0000001f44447819 */ /* 0x000fc60000010e2f */
        /* <DEDUP_REMOVED lines=11> */
[----:B-1----:R-:W-:-:S04]  /*365b0*/  IADD3 R57, PT, PT, R14, UR4, RZ ;  /* 0x000000040e397c10 */ /* 0x002fc8000fffe0ff */
[----:B------:R-:W-:Y:S01]  /*365c0*/  ISETP.GE.U32.AND P1, PT, R57, UR4, PT ;  /* 0x0000000439007c0c */ /* 0x000fe2000bf26070 */
[----:B--2---:R-:W-:Y:S01]  /*365d0*/  VIADD R14, R15, UR8 ;  /* 0x000000080f0e7c36 */ /* 0x004fe20008000000 */
[----:B------:R-:W1:Y:S01]  /*365e0*/  LDCU UR4, c[0x0][0x3a0] ;  /* 0x00007400ff0477ac */ /* 0x000e620008000800 */
[----:B------:R-:W-:Y:S02]  /*365f0*/  VIADD R15, R16, UR9 ;  /* 0x00000009100f7c36 */ /* 0x000fe40008000000 */
[C---:B------:R-:W-:Y:S01]  /*36600*/  VIADD R62, R14.reuse, 0x1 ;  /* 0x000000010e3e7836 */ /* 0x040fe20000000000 */
[----:B------:R-:W-:Y:S01]  /*36610*/  ISETP.GE.U32.AND P2, PT, R14, UR8, PT ;  /* 0x000000080e007c0c */ /* 0x000fe2000bf46070 */
[----:B---3--:R-:W-:Y:S02]  /*36620*/  VIADD R16, R17, UR12 ;  /* 0x0000000c11107c36 */ /* 0x008fe40008000000 */
[----:B------:R-:W-:Y:S01]  /*36630*/  VIADD R17, R18, UR13 ;  /* 0x0000000d12117c36 */ /* 0x000fe20008000000 */
[----:B------:R-:W-:-:S02]  /*36640*/  SEL R59, RZ, 0x1, P2 ;  /* 0x00000001ff3b7807 */ /* 0x000fc40001000000 */
[----:B------:R-:W-:Y:S01]  /*36650*/  IADD3 R18, PT, PT, R19, UR14, RZ ;  /* 0x0000000e13127c10 */ /* 0x000fe2000fffe0ff */
[----:B------:R-:W-:Y:S02]  /*36660*/  @P1 IMAD.MOV R62, RZ, RZ, R14 ;  /* 0x000000ffff3e1224 */ /* 0x000fe400078e020e */
[----:B------:R-:W-:-:S03]  /*36670*/  VIADD R19, R20, UR15 ;  /* 0x0000000f14137c36 */ /* 0x000fc60008000000 */
[----:B------:R-:W-:Y:S01]  /*36680*/  ISETP.GE.U32.AND P1, PT, R62, R14, PT ;  /* 0x0000000e3e00720c */ /* 0x000fe20003f26070 */
[----:B------:R-:W-:Y:S01]  /*36690*/  IMAD.MOV.U32 R14, RZ, RZ, 0x2 ;  /* 0x00000002ff0e7424 */ /* 0x000fe200078e00ff */
[----:B------:R-:W-:Y:S01]  /*366a0*/  SHF.L.W.U32.HI R57, R57, 0x1f, R62 ;  /* 0x0000001f39397819 */ /* 0x000fe20000010e3e */
[----:B------:R-:W-:-:S10]  /*366b0*/  @P2 IMAD.MOV R14, RZ, RZ, 0x1 ;  /* 0x00000001ff0e2424 */ /* 0x000fd400078e02ff */
[----:B------:R-:W-:Y:S02]  /*366c0*/  @P1 IADD3 R14, PT, PT, R59, RZ, RZ ;  /* 0x000000ff3b0e1210 */ /* 0x000fe40007ffe0ff */
        /* <DEDUP_REMOVED lines=12> */
[----:B------:R-:W-:Y:S02]  /*36790*/  HFMA2 R16, -RZ, RZ, 0, 1.1920928955078125e-07 ;  /* 0x00000002ff107431 */ /* 0x000fe400000001ff */
[----:B------:R-:W-:Y:S01]  /*367a0*/  @P1 IMAD.MOV R16, RZ, RZ, 0x1 ;  /* 0x00000001ff101424 */ /* 0x000fe200078e02ff */
[----:B------:R-:W-:-:S09]  /*367b0*/  ISETP.GE.U32.AND P1, PT, R17, UR13, PT ;  /* 0x0000000d11007c0c */ /* 0x000fd2000bf26070 */
        /* <DEDUP_REMOVED lines=15> */
[----:B------:R-:W-:-:S04]  /*368b0*/  ISETP.GE.U32.AND P1, PT, R19, UR15, PT ;  /* 0x0000000f13007c0c */ /* 0x000fc8000bf26070 */
[----:B------:R-:W-:-:S05]  /*368c0*/  SEL R20, RZ, 0x1, P1 ;  /* 0x00000001ff147807 */ /* 0x000fca0000800000 */
[----:B------:R-:W-:Y:S01]  /*368d0*/  @P2 IMAD.MOV R18, RZ, RZ, R59 ;  /* 0x000000ffff122224 */ /* 0x000fe200078e023b */
[----:B------:R-:W-:-:S04]  /*368e0*/  SHF.L.W.U32.HI R59, R14, 0x1f, R15 ;  /* 0x0000001f0e3b7819 */ /* 0x000fc80000010e0f */
[----:B------:R-:W-:-:S04]  /*368f0*/  IADD3 R18, PT, PT, R19, R18, RZ ;  /* 0x0000001213127210 */ /* 0x000fc80007ffe0ff */
[----:B------:R-:W-:Y:S01]  /*36900*/  ISETP.GE.U32.AND P2, PT, R18, R19, PT ;  /* 0x000000131200720c */ /* 0x000fe20003f46070 */
[----:B------:R-:W-:Y:S01]  /*36910*/  IMAD.MOV.U32 R19, RZ, RZ, 0x2 ;  /* 0x00000002ff137424 */ /* 0x000fe200078e00ff */
[----:B------:R-:W-:Y:S01]  /*36920*/  SHF.L.W.U32.HI R66, R17, 0x1f, R18 ;  /* 0x0000001f11427819 */ /* 0x000fe20000010e12 */
[----:B------:R-:W-:-:S10]  /*36930*/  @P1 IMAD.MOV R19, RZ, RZ, 0x1 ;  /* 0x00000001ff131424 */ /* 0x000fd400078e02ff */
[----:B------:R-:W-:-:S05]  /*36940*/  @P2 IMAD.MOV R19, RZ, RZ, R20 ;  /* 0x000000ffff132224 */ /* 0x000fca00078e0214 */
[----:B-1----:R-:W-:-:S04]  /*36950*/  IADD3 R50, PT, PT, R19, UR4, R50 ;  /* 0x0000000413327c10 */ /* 0x002fc8000fffe032 */
[----:B------:R-:W-:-:S07]  /*36960*/  SHF.L.W.U32.HI R63, R18, 0x1f, R50 ;  /* 0x0000001f123f7819 */ /* 0x000fce0000010e32 */
.L_x_301:
[----:B------:R-:W-:Y:S05]  /*36970*/  BSYNC.RECONVERGENT B4 ;  /* 0x0000000000047941 */ /* 0x000fea0003800200 */
.L_x_300:
        /* <DEDUP_REMOVED lines=8> */
.L_x_299:
[----:B------:R-:W-:Y:S05]  /*36a00*/  BSYNC.RECONVERGENT B3 ;  /* 0x0000000000037941 */ /* 0x000fea0003800200 */
.L_x_298:
        /* <DEDUP_REMOVED lines=35> */
.L_x_306:
        /* <DEDUP_REMOVED lines=15> */
[----:B------:R-:W-:Y:S01]  /*36d30*/  ISETP.LT.U32.OR P1, PT, R60, R47, !P1 ;  /* 0x0000002f3c00720c */ /* 0x000fe20004f21470 */
[C---:B------:R-:W-:Y:S01]  /*36d40*/  VIADD R60, R17.reuse, 0xffffffff ;  /* 0xffffffff113c7836 */ /* 0x040fe20000000000 */
[----:B------:R-:W-:Y:S02]  /*36d50*/  @!P0 IADD3 R60, PT, PT, R17, RZ, RZ ;  /* 0x000000ff113c8210 */ /* 0x000fe40007ffe0ff */
        /* <DEDUP_REMOVED lines=10> */
[----:B------:R-:W-:Y:S01]  /*36e00*/  @!P2 IADD3 R58, PT, PT, R73, RZ, RZ ;  /* 0x000000ff493aa210 */ /* 0x000fe20007ffe0ff */
[----:B------:R-:W-:Y:S01]  /*36e10*/  IMAD.IADD R73, R3, 0x1, -R54 ;  /* 0x0000000103497824 */ /* 0x000fe200078e0a36 */
        /* <DEDUP_REMOVED lines=45> */
.L_x_309:
        /* <DEDUP_REMOVED lines=42> */
.L_x_308:
[----:B------:R-:W-:Y:S05]  /*37390*/  BSYNC.RELIABLE B5 ;  /* 0x0000000000057941 */ /* 0x000fea0003800100 */
.L_x_307:
[----:B------:R-:W1:Y:S01]  /*373a0*/  LDCU UR4, c[0x0][0x384] ;  /* 0x00007080ff0477ac */ /* 0x000e620008000800 */
[----:B------:R-:W-:Y:S01]  /*373b0*/  ISETP.GE.U32.AND P0, PT, R57, R74, PT ;  /* 0x0000004a3900720c */ /* 0x000fe20003f06070 */
[----:B------:R-:W-:Y:S01]  /*373c0*/  IMAD.IADD R14, R62, 0x1, -R71 ;  /* 0x000000013e0e7824 */ /* 0x000fe200078e0a47 */
[----:B------:R-:W-:Y:S01]  /*373d0*/  IADD3 R74, PT, PT, -R74, R57, RZ ;  /* 0x000000394a4a7210 */ /* 0x000fe20007ffe1ff */
[----:B------:R-:W2:Y:S01]  /*373e0*/  LDCU.64 UR8, c[0x0][0x388] ;  /* 0x00007100ff0877ac */ /* 0x000ea20008000a00 */
[----:B------:R-:W-:Y:S01]  /*373f0*/  SEL R3, RZ, 0x1, P0 ;  /* 0x00000001ff037807 */ /* 0x000fe20000000000 */
[----:B------:R-:W-:Y:S02]  /*37400*/  IMAD.IADD R16, R59, 0x1, -R76 ;  /* 0x000000013b107824 */ /* 0x000fe400078e0a4c */
[C---:B------:R-:W-:Y:S01]  /*37410*/  VIADD R15, R14.reuse, 0xffffffff ;  /* 0xffffffff0e0f7836 */ /* 0x040fe20000000000 */
[----:B------:R-:W-:Y:S01]  /*37420*/  ISETP.GE.U32.AND P1, PT, R14, R3, PT ;  /* 0x000000030e00720c */ /* 0x000fe20003f26070 */
[----:B------:R-:W-:Y:S01]  /*37430*/  VIADD R17, R16, 0xffffffff ;  /* 0xffffffff10117836 */ /* 0x000fe20000000000 */
[----:B------:R-:W3:Y:S01]  /*37440*/  LDCU.128 UR12, c[0x0][0x390] ;  /* 0x00007200ff0c77ac */ /* 0x000ee20008000c00 */
[----:B------:R-:W-:Y:S01]  /*37450*/  IMAD.IADD R49, R49, 0x1, -R50 ;  /* 0x0000000131317824 */ /* 0x000fe200078e0a32 */
[----:B------:R-:W-:Y:S01]  /*37460*/  ISETP.LT.U32.OR P1, PT, R62, R71, !P1 ;  /* 0x000000473e00720c */ /* 0x000fe20004f21470 */
[----:B------:R-:W-:Y:S01]  /*37470*/  @P0 IMAD.MOV R15, RZ, RZ, R14 ;  /* 0x000000ffff0f0224 */ /* 0x000fe200078e020e */
[----:B------:R-:W4:Y:S01]  /*37480*/  LDCU UR5, c[0x0][0x3a0] ;  /* 0x00007400ff0577ac */ /* 0x000f220008000800 */
[----:B------:R-:W-:Y:S01]  /*37490*/  IMAD.IADD R14, R64, 0x1, -R69 ;  /* 0x00000001400e7824 */ /* 0x000fe200078e0a45 */
[----:B------:R-:W-:-:S02]  /*374a0*/  SEL R3, RZ, 0x1, !P1 ;  /* 0x00000001ff037807 */ /* 0x000fc40004800000 */
[----:B-1----:R-:W-:Y:S02]  /*374b0*/  ISETP.GT.U32.AND P6, PT, R74, UR4, PT ;  /* 0x000000044a007c0c */ /* 0x002fe4000bfc4070 */
[----:B------:R-:W-:Y:S02]  /*374c0*/  ISETP.GE.U32.AND P0, PT, R16, R3, PT ;  /* 0x000000031000720c */ /* 0x000fe40003f06070 */
[----:B------:R-:W-:Y:S02]  /*374d0*/  SEL R3, RZ, 0x1, !P6 ;  /* 0x00000001ff037807 */ /* 0x000fe40007000000 */
[----:B--2---:R-:W-:Y:S01]  /*374e0*/  IADD3 R18, PT, PT, -R15, UR8, RZ ;  /* 0x000000080f127c10 */ /* 0x004fe2000fffe1ff */
[----:B------:R-:W-:Y:S01]  /*374f0*/  @!P1 IMAD.MOV R17, RZ, RZ, R16 ;  /* 0x000000ffff119224 */ /* 0x000fe200078e0210 */
[----:B------:R-:W-:Y:S01]  /*37500*/  ISETP.LT.U32.OR P0, PT, R59, R76, !P0 ;  /* 0x0000004c3b00720c */ /* 0x000fe20004701470 */
[----:B------:R-:W-:Y:S01]  /*37510*/  IMAD.IADD R16, R61, 0x1, -R72 ;  /* 0x000000013d107824 */ /* 0x000fe200078e0a48 */
[----:B------:R-:W-:-:S02]  /*37520*/  ISETP.GE.U32.AND P3, PT, R18, R3, PT ;  /* 0x000000031200720c */ /* 0x000fc40003f66070 */
[----:B------:R-:W-:Y:S02]  /*37530*/  SEL R3, RZ, 0x1, !P0 ;  /* 0x00000001ff037807 */ /* 0x000fe40004000000 */
[----:B------:R-:W-:Y:S02]  /*37540*/  ISETP.GT.U32.OR P3, PT, R15, UR8, !P3 ;  /* 0x000000080f007c0c */ /* 0x000fe4000df64470 */
[----:B------:R-:W-:Y:S02]  /*37550*/  ISETP.GE.U32.AND P1, PT, R14, R3, PT ;  /* 0x000000030e00720c */ /* 0x000fe40003f26070 */
[----:B------:R-:W-:Y:S02]  /*37560*/  IADD3 R20, PT, PT, -R17, UR9, RZ ;  /* 0x0000000911147c10 */ /* 0x000fe4000fffe1ff */
[----:B------:R-:W-:Y:S02]  /*37570*/  SEL R3, RZ, 0x1, !P3 ;  /* 0x00000001ff037807 */ /* 0x000fe40005800000 */
[----:B------:R-:W-:Y:S01]  /*37580*/  ISETP.LT.U32.OR P1, PT, R64, R69, !P1 ;  /* 0x000000454000720c */ /* 0x000fe20004f21470 */
[C---:B------:R-:W-:Y:S01]  /*37590*/  VIADD R76, R20.reuse, 0xffffffff ;  /* 0xffffffff144c7836 */ /* 0x040fe20000000000 */
[----:B------:R-:W-:-:S02]  /*375a0*/  ISETP.GE.U32.AND P2, PT, R20, R3, PT ;  /* 0x000000031400720c */ /* 0x000fc40003f46070 */
[----:B------:R-:W-:Y:S01]  /*375b0*/  IADD3 R15, PT, PT, R14, -0x1, RZ ;  /* 0xffffffff0e0f7810 */ /* 0x000fe20007ffe0ff */
[----:B------:R-:W-:Y:S01]  /*375c0*/  @!P0 IMAD.MOV R15, RZ, RZ, R14 ;  /* 0x000000ffff0f8224 */ /* 0x000fe200078e020e */
[----:B------:R-:W-:Y:S01]  /*375d0*/  SEL R3, RZ, 0x1, !P1 ;  /* 0x00000001ff037807 */ /* 0x000fe20004800000 */
[----:B------:R-:W-:Y:S01]  /*375e0*/  IMAD.IADD R14, R66, 0x1, -R65 ;  /* 0x00000001420e7824 */ /* 0x000fe200078e0a41 */
[----:B------:R-:W-:Y:S01]  /*375f0*/  ISETP.GT.U32.OR P2, PT, R17, UR9, !P2 ;  /* 0x0000000911007c0c */ /* 0x000fe2000d744470 */
[C---:B------:R-:W-:Y:S01]  /*37600*/  VIADD R17, R16.reuse, 0xffffffff ;  /* 0xffffffff10117836 */ /* 0x040fe20000000000 */
[----:B------:R-:W-:Y:S01]  /*37610*/  ISETP.GE.U32.AND P0, PT, R16, R3, PT ;  /* 0x000000031000720c */ /* 0x000fe20003f06070 */
[----:B------:R-:W-:Y:S01]  /*37620*/  @!P3 IMAD.MOV R76, RZ, RZ, R20 ;  /* 0x000000ffff4cb224 */ /* 0x000fe200078e0214 */
[----:B---3--:R-:W-:Y:S01]  /*37630*/  IADD3 R80, PT, PT, -R15, UR12, RZ ;  /* 0x0000000c0f507c10 */ /* 0x008fe2000fffe1ff */
[----:B------:R-:W-:Y:S01]  /*37640*/  @!P1 IMAD.MOV R17, RZ, RZ, R16 ;  /* 0x000000ffff119224 */ /* 0x000fe200078e0210 */
[----:B------:R-:W-:-:S02]  /*37650*/  SEL R3, RZ, 0x1, !P2 ;  /* 0x00000001ff037807 */ /* 0x000fc40005000000 */
[----:B------:R-:W-:Y:S01]  /*37660*/  ISETP.LT.U32.OR P0, PT, R61, R72, !P0 ;  /* 0x000000483d00720c */ /* 0x000fe20004701470 */
[C---:B------:R-:W-:Y:S01]  /*37670*/  VIADD R69, R80.reuse, 0xffffffff ;  /* 0xffffffff50457836 */ /* 0x040fe20000000000 */
[----:B------:R-:W-:Y:S02]  /*37680*/  ISETP.GE.U32.AND P4, PT, R80, R3, PT ;  /* 0x000000035000720c */ /* 0x000fe40003f86070 */
[----:B------:R-:W-:Y:S01]  /*37690*/  SEL R3, RZ, 0x1, !P0 ;  /* 0x00000001ff037807 */ /* 0x000fe20004000000 */
[----:B------:R-:W-:Y:S01]  /*376a0*/  @!P2 IMAD.MOV R69, RZ, RZ, R80 ;  /* 0x000000ffff45a224 */ /* 0x000fe200078e0250 */
[----:B------:R-:W-:Y:S01]  /*376b0*/  ISETP.GT.U32.OR P1, PT, R15, UR12, !P4 ;  /* 0x0000000c0f007c0c */ /* 0x000fe2000e724470 */
[C---:B------:R-:W-:Y:S01]  /*376c0*/  VIADD R15, R14.reuse, 0xffffffff ;  /* 0xffffffff0e0f7836 */ /* 0x040fe20000000000 */
[----:B------:R-:W-:Y:S02]  /*376d0*/  ISETP.GE.U32.AND P5, PT, R14, R3, PT ;  /* 0x000000030e00720c */ /* 0x000fe40003fa6070 */
[----:B------:R-:W-:-:S02]  /*376e0*/  IADD3 R82, PT, PT, -R17, UR13, RZ ;  /* 0x0000000d11527c10 */ /* 0x000fc4000fffe1ff */
[----:B------:R-:W-:Y:S01]  /*376f0*/  SEL R3, RZ, 0x1, !P1 ;  /* 0x00000001ff037807 */ /* 0x000fe20004800000 */
[----:B------:R-:W-:Y:S01]  /*37700*/  @!P0 IMAD.MOV R15, RZ, RZ, R14 ;  /* 0x000000ffff0f8224 */ /* 0x000fe200078e020e */
[----:B------:R-:W-:Y:S02]  /*37710*/  ISETP.LT.U32.OR P5, PT, R66, R65, !P5 ;  /* 0x000000414200720c */ /* 0x000fe40006fa1470 */
[----:B------:R-:W-:Y:S02]  /*37720*/  ISETP.GE.U32.AND P4, PT, R82, R3, PT ;  /* 0x000000035200720c */ /* 0x000fe40003f86070 */
[----:B------:R-:W-:Y:S02]  /*37730*/  IADD3 R16, PT, PT, R63, -R70, RZ ;  /* 0x800000463f107210 */ /* 0x000fe40007ffe0ff */
[----:B------:R-:W-:Y:S02]  /*37740*/  SEL R3, RZ, 0x1, !P5 ;  /* 0x00000001ff037807 */ /* 0x000fe40006800000 */
[----:B------:R-:W-:Y:S01]  /*37750*/  ISETP.GT.U32.OR P0, PT, R17, UR13, !P4 ;  /* 0x0000000d11007c0c */ /* 0x000fe2000e704470 */
[C---:B------:R-:W-:Y:S01]  /*37760*/  VIADD R17, R16.reuse, 0xffffffff ;  /* 0xffffffff10117836 */ /* 0x040fe20000000000 */
[----:B------:R-:W-:-:S02]  /*37770*/  ISETP.GE.U32.AND P4, PT, R16, R3, PT ;  /* 0x000000031000720c */ /* 0x000fc40003f86070 */
[----:B------:R-:W-:Y:S01]  /*37780*/  IADD3 R14, PT, PT, -R15, UR14, RZ ;  /* 0x0000000e0f0e7c10 */ /* 0x000fe2000fffe1ff */
[----:B------:R-:W-:Y:S01]  /*37790*/  @!P5 IMAD.MOV R17, RZ, RZ, R16 ;  /* 0x000000ffff11d224 */ /* 0x000fe200078e0210 */
[----:B------:R-:W-:Y:S02]  /*377a0*/  SEL R3, RZ, 0x1, !P0 ;  /* 0x00000001ff037807 */ /* 0x000fe40004000000 */
[----:B------:R-:W-:Y:S01]  /*377b0*/  ISETP.LT.U32.OR P4, PT, R63, R70, !P4 ;  /* 0x000000463f00720c */ /* 0x000fe20006781470 */
[C---:B------:R-:W-:Y:S01]  /*377c0*/  VIADD R65, R14.reuse, 0xffffffff ;  /* 0xffffffff0e417836 */ /* 0x040fe20000000000 */
[----:B------:R-:W-:Y:S01]  /*377d0*/  ISETP.GE.U32.AND P5, PT, R14, R3, PT ;  /* 0x000000030e00720c */ /* 0x000fe20003fa6070 */
[----:B------:R-:W-:Y:S01]  /*377e0*/  VIADD R3, R49, 0x1 ;  /* 0x0000000131037836 */ /* 0x000fe20000000000 */
[----:B------:R-:W-:Y:S01]  /*377f0*/  IADD3 R16, PT, PT, -R17, UR15, RZ ;  /* 0x0000000f11107c10 */ /* 0x000fe2000fffe1ff */
[----:B------:R-:W-:Y:S01]  /*37800*/  @!P0 IMAD.MOV R65, RZ, RZ, R14 ;  /* 0x000000ffff418224 */ /* 0x000fe200078e020e */
[----:B------:R-:W-:-:S02]  /*37810*/  ISETP.GT.U32.OR P5, PT, R15, UR14, !P5 ;  /* 0x0000000e0f007c0c */ /* 0x000fc4000efa4470 */
        /* <DEDUP_REMOVED lines=13> */
[----:B------:R-:W-:Y:S01]  /*378f0*/  @!P4 IADD3 R49, PT, PT, R3, RZ, RZ ;  /* 0x000000ff0331c210 */ /* 0x000fe20007ffe0ff */
[----:B------:R-:W-:Y:S06]  /*37900*/  BRA `(.L_x_310) ;  /* 0x0000000c003c7947 */ /* 0x000fec0003800000 */
.L_x_305:
[----:B------:R-:W-:Y:S05]  /*37910*/  BSYNC.RELIABLE B4 ;  /* 0x0000000000047941 */ /* 0x000fea0003800100 */
.L_x_304:
[----:B------:R-:W-:Y:S01]  /*37920*/  ISETP.GE.U32.AND P6, PT, R54, R3, PT ;  /* 0x000000033600720c */ /* 0x000fe20003fc6070 */
[----:B------:R-:W-:Y:S01]  /*37930*/  IMAD.IADD R15, R68, 0x1, -R67 ;  /* 0x00000001440f7824 */ /* 0x000fe200078e0a43 */
[----:B------:R-:W-:Y:S01]  /*37940*/  BSSY.RELIABLE B4, `(.L_x_311) ;  /* 0x0000074000047945 */ /* 0x000fe20003800100 */
        /* <DEDUP_REMOVED lines=72> */
.L_x_313:
        /* <DEDUP_REMOVED lines=38> */
[C---:B------:R-:W-:Y:S01]  /*38030*/  VIADD R63, R77.reuse, 0xffffffff ;  /* 0xffffffff4d3f7836 */ /* 0x040fe20000000000 */
[----:B------:R-:W-:Y:S01]  /*38040*/  @!P4 IADD3 R63, PT, PT, R77, RZ, RZ ;  /* 0x000000ff4d3fc210 */ /* 0x000fe20007ffe0ff */
[----:B------:R-:W-:-:S10]  /*38050*/  VIADD R50, R14, 0xffffffff ;  /* 0xffffffff0e327836 */ /* 0x000fd40000000000 */
[----:B------:R-:W-:Y:S01]  /*38060*/  @!P6 IMAD.MOV R50, RZ, RZ, R14 ;  /* 0x000000ffff32e224 */ /* 0x000fe200078e020e */
[----:B------:R-:W-:Y:S06]  /*38070*/  BRA `(.L_x_310) ;  /* 0x0000000400607947 */ /* 0x000fec0003800000 */
.L_x_312:
[----:B------:R-:W-:Y:S05]  /*38080*/  BSYNC.RELIABLE B4 ;  /* 0x0000000000047941 */ /* 0x000fea0003800100 */
.L_x_311:
[----:B------:R-:W1:Y:S01]  /*38090*/  LDCU UR4, c[0x0][0x384] ;  /* 0x00007080ff0477ac */ /* 0x000e620008000800 */
[C---:B------:R-:W-:Y:S01]  /*380a0*/  ISETP.GE.U32.AND P2, PT, R74.reuse, R57, PT ;  /* 0x000000394a00720c */ /* 0x040fe20003f46070 */
[----:B------:R-:W-:Y:S01]  /*380b0*/  IMAD.IADD R15, R71, 0x1, -R62 ;  /* 0x00000001470f7824 */ /* 0x000fe200078e0a3e */
[----:B------:R-:W-:Y:S01]  /*380c0*/  IADD3 R17, PT, PT, -R59, R76, RZ ;  /* 0x0000004c3b117210 */ /* 0x000fe20007ffe1ff */
[----:B------:R-:W2:Y:S01]  /*380d0*/  LDCU.64 UR8, c[0x0][0x388] ;  /* 0x00007100ff0877ac */ /* 0x000ea20008000a00 */
[----:B------:R-:W-:Y:S01]  /*380e0*/  SEL R14, RZ, 0x1, P2 ;  /* 0x00000001ff0e7807 */ /* 0x000fe20001000000 */
[----:B------:R-:W-:Y:S02]  /*380f0*/  IMAD.IADD R18, R74, 0x1, -R57 ;  /* 0x000000014a127824 */ /* 0x000fe400078e0a39 */
[C---:B------:R-:W-:Y:S01]  /*38100*/  VIADD R16, R15.reuse, 0xffffffff ;  /* 0xffffffff0f107836 */ /* 0x040fe20000000000 */
        /* <DEDUP_REMOVED lines=10> */
[----:B-1----:R-:W-:-:S02]  /*381b0*/  ISETP.GT.U32.AND P6, PT, R18, UR4, PT ;  /* 0x0000000412007c0c */ /* 0x002fc4000bfc4070 */
        /* <DEDUP_REMOVED lines=14> */
[----:B------:R-:W-:Y:S02]  /*382a0*/  SEL R14, RZ, 0x1, !P3 ;  /* 0x00000001ff0e7807 */ /* 0x000fe40005800000 */
[----:B------:R-:W-:Y:S02]  /*382b0*/  ISETP.LT.U32.OR P1, PT, R69, R64, !P1 ;  /* 0x000000404500720c */ /* 0x000fe40004f21470 */
[----:B------:R-:W-:Y:S02]  /*382c0*/  ISETP.GE.U32.AND P2, PT, R17, R14, PT ;  /* 0x0000000e1100720c */ /* 0x000fe40003f46070 */
[----:B------:R-:W-:Y:S02]  /*382d0*/  SEL R14, RZ, 0x1, !P1 ;  /* 0x00000001ff0e7807 */ /* 0x000fe40004800000 */
[----:B------:R-:W-:-:S02]  /*382e0*/  @!P0 IADD3 R16, PT, PT, R19, RZ, RZ ;  /* 0x000000ff13108210 */ /* 0x000fc40007ffe0ff */
[----:B------:R-:W-:Y:S01]  /*382f0*/  ISETP.GT.U32.OR P2, PT, R20, UR9, !P2 ;  /* 0x0000000914007c0c */ /* 0x000fe2000d744470 */
[C---:B------:R-:W-:Y:S01]  /*38300*/  VIADD R20, R57.reuse, 0xffffffff ;  /* 0xffffffff39147836 */ /* 0x040fe20000000000 */
[----:B------:R-:W-:Y:S02]  /*38310*/  ISETP.GE.U32.AND P0, PT, R57, R14, PT ;  /* 0x0000000e3900720c */ /* 0x000fe40003f06070 */
[----:B---3--:R-:W-:Y:S01]  /*38320*/  IADD3 R19, PT, PT, -R16, UR12, RZ ;  /* 0x0000000c10137c10 */ /* 0x008fe2000fffe1ff */
[----:B------:R-:W-:Y:S01]  /*38330*/  @!P1 IMAD.MOV R20, RZ, RZ, R57 ;  /* 0x000000ffff149224 */ /* 0x000fe200078e0239 */
[----:B------:R-:W-:Y:S02]  /*38340*/  SEL R14, RZ, 0x1, !P2 ;  /* 0x00000001ff0e7807 */ /* 0x000fe40005000000 */
[----:B------:R-:W-:Y:S01]  /*38350*/  ISETP.LT.U32.OR P0, PT, R72, R61, !P0 ;  /* 0x0000003d4800720c */ /* 0x000fe20004701470 */
[----:B------:R-:W-:Y:S01]  /*38360*/  IMAD.IADD R61, R70, 0x1, -R63 ;  /* 0x00000001463d7824 */ /* 0x000fe200078e0a3f */
[----:B------:R-:W-:-:S02]  /*38370*/  ISETP.GE.U32.AND P4, PT, R19, R14, PT ;  /* 0x0000000e1300720c */ /* 0x000fc40003f86070 */
[----:B------:R-:W-:Y:S02]  /*38380*/  SEL R14, RZ, 0x1, !P0 ;  /* 0x00000001ff0e7807 */ /* 0x000fe40004000000 */
[----:B------:R-:W-:Y:S01]  /*38390*/  ISETP.GT.U32.OR P1, PT, R16, UR12, !P4 ;  /* 0x0000000c10007c0c */ /* 0x000fe2000e724470 */
[C---:B------:R-:W-:Y:S01]  /*383a0*/  VIADD R16, R59.reuse, 0xffffffff ;  /* 0xffffffff3b107836 */ /* 0x040fe20000000000 */
[----:B------:R-:W-:Y:S02]  /*383b0*/  ISETP.GE.U32.AND P5, PT, R59, R14, PT ;  /* 0x0000000e3b00720c */ /* 0x000fe40003fa6070 */
[----:B------:R-:W-:Y:S02]  /*383c0*/  IADD3 R57, PT, PT, -R20, UR13, RZ ;  /* 0x0000000d14397c10 */ /* 0x000fe4000fffe1ff */
[----:B------:R-:W-:Y:S01]  /*383d0*/  SEL R14, RZ, 0x1, !P1 ;  /* 0x00000001ff0e7807 */ /* 0x000fe20004800000 */
[----:B------:R-:W-:Y:S01]  /*383e0*/  @!P0 IMAD.MOV R16, RZ, RZ, R59 ;  /* 0x000000ffff108224 */ /* 0x000fe200078e023b */
[----:B------:R-:W-:Y:S01]  /*383f0*/  ISETP.LT.U32.OR P5, PT, R65, R66, !P5 ;  /* 0x000000424100720c */ /* 0x000fe20006fa1470 */
[----:B------:R-:W-:Y:S01]  /*38400*/  VIADD R59, R17, 0xffffffff ;  /* 0xffffffff113b7836 */ /* 0x000fe20000000000 */
[----:B------:R-:W-:Y:S01]  /*38410*/  ISETP.GE.U32.AND P4, PT, R57, R14, PT ;  /* 0x0000000e3900720c */ /* 0x000fe20003f86070 */
[----:B------:R-:W-:Y:S01]  /*38420*/  @!P3 IMAD.MOV R59, RZ, RZ, R17 ;  /* 0x000000ffff3bb224 */ /* 0x000fe200078e0211 */
[----:B------:R-:W-:-:S02]  /*38430*/  SEL R14, RZ, 0x1, !P5 ;  /* 0x00000001ff0e7807 */ /* 0x000fc40006800000 */
[----:B------:R-:W-:Y:S02]  /*38440*/  ISETP.GT.U32.OR P0, PT, R20, UR13, !P4 ;  /* 0x0000000d14007c0c */ /* 0x000fe4000e704470 */
[C---:B------:R-:W-:Y:S02]  /*38450*/  ISETP.GE.U32.AND P4, PT, R61.reuse, R14, PT ;  /* 0x0000000e3d00720c */ /* 0x040fe40003f86070 */
[----:B------:R-:W-:Y:S02]  /*38460*/  IADD3 R73, PT, PT, -R16, UR14, RZ ;  /* 0x0000000e10497c10 */ /* 0x000fe4000fffe1ff */
[----:B------:R-:W-:Y:S02]  /*38470*/  SEL R14, RZ, 0x1, !P0 ;  /* 0x00000001ff0e7807 */ /* 0x000fe40004000000 */
[----:B------:R-:W-:Y:S01]  /*38480*/  IADD3 R20, PT, PT, R61, -0x1, RZ ;  /* 0xffffffff3d147810 */ /* 0x000fe20007ffe0ff */
[----:B------:R-:W-:Y:S01]  /*38490*/  @!P5 IMAD.MOV R20, RZ, RZ, R61 ;  /* 0x000000ffff14d224 */ /* 0x000fe200078e023d */
[----:B------:R-:W-:Y:S01]  /*384a0*/  ISETP.LT.U32.OR P4, PT, R70, R63, !P4 ;  /* 0x0000003f4600720c */ /* 0x000fe20006781470 */
[----:B------:R-:W-:Y:S01]  /*384b0*/  VIADD R61, R57, 0xffffffff ;  /* 0xffffffff393d7836 */ /* 0x000fe20000000000 */
[C---:B------:R-:W-:Y:S01]  /*384c0*/  ISETP.GE.U32.AND P5, PT, R73.reuse, R14, PT ;  /* 0x0000000e4900720c */ /* 0x040fe20003fa6070 */
[----:B------:R-:W-:Y:S01]  /*384d0*/  VIADD R14, R50, 0x1 ;  /* 0x00000001320e7836 */ /* 0x000fe20000000000 */
[----:B------:R-:W-:Y:S01]  /*384e0*/  IADD3 R75, PT, PT, -R20, UR15, RZ ;  /* 0x0000000f144b7c10 */ /* 0x000fe2000fffe1ff */
[----:B------:R-:W-:Y:S01]  /*384f0*/  VIADD R66, R73, 0xffffffff ;  /* 0xffffffff49427836 */ /* 0x000fe20000000000 */
[----:B------:R-:W-:Y:S01]  /*38500*/  ISETP.GT.U32.OR P5, PT, R16, UR14, !P5 ;  /* 0x0000000e10007c0c */ /* 0x000fe2000efa4470 */
[----:B------:R-:W-:Y:S01]  /*38510*/  @!P1 IMAD.MOV R61, RZ, RZ, R57 ;  /* 0x000000ffff3d9224 */ /* 0x000fe200078e0239 */
[----:B------:R-:W-:Y:S01]  /*38520*/  IADD3 R64, PT, PT, R19, -0x1, RZ ;  /* 0xffffffff13407810 */ /* 0x000fe20007ffe0ff */
[----:B------:R-:W-:Y:S01]  /*38530*/  @!P0 IMAD.MOV R66, RZ, RZ, R73 ;  /* 0x000000ffff428224 */ /* 0x000fe200078e0249 */
[----:B------:R-:W-:Y:S01]  /*38540*/  SEL R16, RZ, 0x1, !P5 ;  /* 0x00000001ff107807 */ /* 0x000fe20006800000 */
[----:B------:R-:W-:Y:S01]  /*38550*/  @!P2 IMAD.MOV R64, RZ, RZ, R19 ;  /* 0x000000ffff40a224 */ /* 0x000fe200078e0213 */
[C---:B------:R-:W-:Y:S01]  /*38560*/  IADD3 R63, PT, PT, R75.reuse, -0x1, RZ ;  /* 0xffffffff4b3f7810 */ /* 0x040fe20007ffe0ff */
[----:B------:R-:W-:Y:S01]  /*38570*/  @!P4 IMAD.MOV R14, RZ, RZ, R50 ;  /* 0x000000ffff0ec224 */ /* 0x000fe200078e0232 */
[----:B------:R-:W-:Y:S01]  /*38580*/  ISETP.GE.U32.AND P4, PT, R75, R16, PT ;  /* 0x000000104b00720c */ /* 0x000fe20003f86070 */
[----:B------:R-:W-:Y:S01]  /*38590*/  IMAD.MOV.U32 R73, RZ, RZ, R3 ;  /* 0x000000ffff497224 */ /* 0x000fe200078e0003 */
[----:B------:R-:W-:Y:S01]  /*385a0*/  IADD3 R57, PT, PT, -R18, UR4, RZ ;  /* 0x0000000412397c10 */ /* 0x000fe2000fffe1ff */
[----:B----4-:R-:W-:Y:S01]  /*385b0*/  VIADD R14, R14, UR5 ;  /* 0x000000050e0e7c36 */ /* 0x010fe20008000000 */
[----:B------:R-:W-:Y:S01]  /*385c0*/  ISETP.GT.U32.OR P4, PT, R20, UR15, !P4 ;  /* 0x0000000f14007c0c */ /* 0x000fe2000e784470 */
[----:B------:R-:W-:-:S02]  /*385d0*/  @!P5 IMAD.MOV R63, RZ, RZ, R75 ;  /* 0x000000ffff3fd224 */ /* 0x000fc400078e024b */
[----:B------:R-:W-:-:S10]  /*385e0*/  VIADD R50, R14, 0xffffffff ;  /* 0xffffffff0e327836 */ /* 0x000fd40000000000 */
[----:B------:R-:W-:-:S07]  /*385f0*/  @!P4 IMAD.MOV R50, RZ, RZ, R14 ;  /* 0x000000ffff32c224 */ /* 0x000fce00078e020e */
.L_x_310:
[----:B------:R-:W-:Y:S05]  /*38600*/  BSYNC.RECONVERGENT B3 ;  /* 0x0000000000037941 */ /* 0x000fea0003800200 */
.L_x_303:
        /* <DEDUP_REMOVED lines=9> */
.L_x_292:
[----:B------:R-:W-:Y:S05]  /*386a0*/  BSYNC.RECONVERGENT B2 ;  /* 0x0000000000027941 */ /* 0x000fea0003800200 */
.L_x_291:
[----:B------:R4:W-:Y:S04]  /*386b0*/  STL.64 [R1+0x290], R14 ;  /* 0x0002900e01007387 */ /* 0x0009e80000100a00 */
[----:B------:R4:W-:Y:S04]  /*386c0*/  STL.64 [R1+0x298], R16 ;  /* 0x0002981001007387 */ /* 0x0009e80000100a00 */
[----:B------:R4:W-:Y:S04]  /*386d0*/  STL.64 [R1+0x2a0], R18 ;  /* 0x0002a01201007387 */ /* 0x0009e80000100a00 */
[----:B------:R4:W-:Y:S04]  /*386e0*/  STL [R1+0x28c], R12 ;  /* 0x00028c0c01007387 */ /* 0x0009e80000100800 */
[----:B------:R4:W-:Y:S04]  /*386f0*/  STL [R1+0x2a8], R20 ;  /* 0x0002a81401007387 */ /* 0x0009e80000100800 */
[----:B------:R4:W-:Y:S01]  /*38700*/  STL.U8 [R1+0x288], R3 ;  /* 0x0002880301007387 */ /* 0x0009e20000100000 */
[----:B------:R-:W-:Y:S05]  /*38710*/  @P0 BRA `(.L_x_52) ;  /* 0x0000003000440947 */ /* 0x000fea0003800000 */
[----:B----4-:R-:W2:Y:S01]  /*38720*/  LDC R14, c[0x0][0x3a4] ;  /* 0x0000e900ff0e7b82 */ /* 0x010ea20000000800 */
[----:B------:R-:W-:Y:S01]  /*38730*/  BSSY.RECONVERGENT B2, `(.L_x_315) ;  /* 0x0000135000027945 */ /* 0x000fe20003800200 */
[----:B------:R-:W-:Y:S01]  /*38740*/  IMAD.MOV.U32 R0, RZ, RZ, RZ ;  /* 0x000000ffff007224 */ /* 0x000fe200078e00ff */
[----:B------:R-:W-:Y:S01]  /*38750*/  CS2R R18, SRZ ;  /* 0x0000000000127805 */ /* 0x000fe2000001ff00 */
[----:B------:R-:W-:Y:S01]  /*38760*/  IMAD.MOV.U32 R12, RZ, RZ, RZ ;  /* 0x000000ffff0c7224 */ /* 0x000fe200078e00ff */
[----:B------:R-:W-:Y:S01]  /*38770*/  CS2R R34, SRZ ;  /* 0x0000000000227805 */ /* 0x000fe2000001ff00 */
[----:B------:R-:W-:Y:S02]  /*38780*/  IMAD.MOV.U32 R45, RZ, RZ, RZ ;  /* 0x000000ffff2d7224 */ /* 0x000fe400078e00ff */
[----:B------:R-:W3:Y:S01]  /*38790*/  LDC R16, c[0x0][0x3a8] ;  /* 0x0000ea00ff107b82 */ /* 0x000ee20000000800 */
[----:B------:R-:W-:Y:S02]  /*387a0*/  IMAD.MOV.U32 R42, RZ, RZ, RZ ;  /* 0x000000ffff2a7224 */ /* 0x000fe400078e00ff */
[----:B------:R-:W-:Y:S01]  /*387b0*/  IMAD.MOV.U32 R57, RZ, RZ, RZ ;  /* 0x000000ffff397224 */ /* 0x000fe200078e00ff */
[----:B--2---:R-:W-:-:S02]  /*387c0*/  LOP3.LUT R13, R14, 0xffff, RZ, 0xc0, !PT ;  /* 0x0000ffff0e0d7812 */ /* 0x004fc400078ec0ff */
[----:B------:R-:W-:Y:S02]  /*387d0*/  SHF.R.U32.HI R14, RZ, 0x10, R14 ;  /* 0x00000010ff0e7819 */ /* 0x000fe4000001160e */
[----:B---3--:R-:W-:Y:S02]  /*387e0*/  LOP3.LUT R15, R16, 0xffff, RZ, 0xc0, !PT ;  /* 0x0000ffff100f7812 */ /* 0x008fe400078ec0ff */
[----:B------:R-:W-:-:S07]  /*387f0*/  SHF.R.U32.HI R16, RZ, 0x10, R16 ;  /* 0x00000010ff107819 */ /* 0x000fce0000011610 */
.L_x_316:
[----:B------:R2:W3:Y:S01]  /*38800*/  LDL R17, [R22] ;  /* 0x0000000016117983 */ /* 0x0004e20000100800 */
[----:B------:R-:W4:Y:S01]  /*38810*/  LDCU UR4, c[0x0][0x3ac] ;  /* 0x00007580ff0477ac */ /* 0x000f220008000800 */
[----:B------:R-:W-:Y:S01]  /*38820*/  VIADD R57, R57, 0x1 ;  /* 0x0000000139397836 */ /* 0x000fe20000000000 */
[----:B------:R-:W5:Y:S01]  /*38830*/  LDCU.128 UR8, c[0x0][0x3b0] ;  /* 0x00007600ff0877ac */ /* 0x000f620008000c00 */
[----:B--2---:R-:W-:Y:S01]  /*38840*/  VIADD R22, R22, 0x4 ;  /* 0x0000000416167836 */ /* 0x004fe20000000000 */
[----:B----4-:R-:W-:Y:S02]  /*38850*/  ULOP3.LUT UR5, UR4, 0xffff, URZ, 0xc0, !UPT ;  /* 0x0000ffff04057892 */ /* 0x010fe4000f8ec0ff */
[----:B------:R-:W-:Y:S02]  /*38860*/  USHF.R.U32.HI UR4, URZ, 0x10, UR4 ;  /* 0x00000010ff047899 */ /* 0x000fe40008011604 */
[----:B-----5:R-:W-:Y:S02]  /*38870*/  ULOP3.LUT UR12, UR8, 0xffff, URZ, 0xc0, !UPT ;  /* 0x0000ffff080c7892 */ /* 0x020fe4000f8ec0ff */
[----:B------:R-:W-:-:S02]  /*38880*/  USHF.R.U32.HI UR8, URZ, 0x10, UR8 ;  /* 0x00000010ff087899 */ /* 0x000fc40008011608 */
[----:B------:R-:W-:Y:S02]  /*38890*/  ULOP3.LUT UR13, UR9, 0xffff, URZ, 0xc0, !UPT ;  /* 0x0000ffff090d7892 */ /* 0x000fe4000f8ec0ff */
[----:B------:R-:W-:Y:S02]  /*388a0*/  USHF.R.U32.HI UR9, URZ, 0x10, UR9 ;  /* 0x00000010ff097899 */ /* 0x000fe40008011609 */
[----:B------:R-:W-:Y:S02]  /*388b0*/  ULOP3.LUT UR14, UR10, 0xffff, URZ, 0xc0, !UPT ;  /* 0x0000ffff0a0e7892 */ /* 0x000fe4000f8ec0ff */
[----:B------:R-:W-:Y:S02]  /*388c0*/  USHF.R.U32.HI UR10, URZ, 0x10, UR10 ;  /* 0x00000010ff0a7899 */ /* 0x000fe4000801160a */
[----:B------:R-:W-:Y:S02]  /*388d0*/  ULOP3.LUT UR15, UR11, 0xffff, URZ, 0xc0, !UPT ;  /* 0x0000ffff0b0f7892 */ /* 0x000fe4000f8ec0ff */
[----:B------:R-:W-:Y:S01]  /*388e0*/  USHF.R.U32.HI UR11, URZ, 0x10, UR11 ;  /* 0x00000010ff0b7899 */ /* 0x000fe2000801160b */
[----:B---3--:R-:W-:-:S02]  /*388f0*/  LOP3.LUT R33, R17, 0xffff, RZ, 0xc0, !PT ;  /* 0x0000ffff11217812 */ /* 0x008fc400078ec0ff */
[----:B------:R-:W-:-:S03]  /*38900*/  SHF.R.U32.HI R17, RZ, 0x10, R17 ;  /* 0x00000010ff117819 */ /* 0x000fc60000011611 */
[C---:B------:R-:W-:Y:S02]  /*38910*/  IMAD R3, R13.reuse, R33, RZ ;  /* 0x000000210d037224 */ /* 0x040fe400078e02ff */
[----:B------:R-:W-:Y:S02]  /*38920*/  IMAD R11, R13, R17, RZ ;  /* 0x000000110d0b7224 */ /* 0x000fe400078e02ff */
[----:B------:R-:W-:Y:S01]  /*38930*/  IMAD R32, R33, UR12, RZ ;  /* 0x0000000c21207c24 */ /* 0x000fe2000f8e02ff */
[----:B------:R-:W-:Y:S01]  /*38940*/  LOP3.LUT R23, R3, 0xffff, RZ, 0xc0, !PT ;  /* 0x0000ffff03177812 */ /* 0x000fe200078ec0ff */
[----:B------:R-:W-:Y:S01]  /*38950*/  IMAD R11, R14, R33, R11 ;  /* 0x000000210e0b7224 */ /* 0x000fe200078e020b */
[----:B------:R-:W-:Y:S01]  /*38960*/  SHF.R.U32.HI R3, RZ, 0x10, R3 ;  /* 0x00000010ff037819 */ /* 0x000fe20000011603 */
[----:B0-----:R-:W-:Y:S01]  /*38970*/  IMAD R28, R17, UR5, RZ ;  /* 0x00000005111c7c24 */ /* 0x001fe2000f8e02ff */
[----:B------:R-:W-:Y:S01]  /*38980*/  IADD3 R20, PT, PT, R23, R42, RZ ;  /* 0x0000002a17147210 */ /* 0x000fe20007ffe0ff */
[----:B------:R-:W-:Y:S01]  /*38990*/  IMAD R36, R17, UR12, RZ ;  /* 0x0000000c11247c24 */ /* 0x000fe2000f8e02ff */
[----:B------:R-:W-:Y:S01]  /*389a0*/  SHF.R.U32.HI R40, RZ, 0x10, R32 ;  /* 0x00000010ff287819 */ /* 0x000fe20000011620 */
[----:B------:R-:W-:Y:S01]  /*389b0*/  IMAD R28, R33, UR4, R28 ;  /* 0x00000004211c7c24 */ /* 0x000fe2000f8e021c */
[----:B------:R-:W-:Y:S01]  /*389c0*/  LOP3.LUT R38, R32, 0xffff, RZ, 0xc0, !PT ;  /* 0x0000ffff20267812 */ /* 0x000fe200078ec0ff */
[----:B------:R-:W-:-:S02]  /*389d0*/  IMAD R26, R11, 0x10000, R20 ;  /* 0x000100000b1a7824 */ /* 0x000fc400078e0214 */
[----:B------:R-:W-:Y:S02]  /*389e0*/  IMAD R20, R14, R17, R3 ;  /* 0x000000110e147224 */ /* 0x000fe400078e0203 */
[----:B------:R-:W-:Y:S01]  /*389f0*/  IMAD R32, R33, UR8, R36 ;  /* 0x0000000821207c24 */ /* 0x000fe2000f8e0224 */
[----:B------:R-:W-:Y:S01]  /*38a00*/  ISETP.GE.U32.AND P0, PT, R26, R42, PT ;  /* 0x0000002a1a00720c */ /* 0x000fe20003f06070 */
[----:B------:R-:W-:Y:S01]  /*38a10*/  IMAD R43, R17, UR8, R40 ;  /* 0x00000008112b7c24 */ /* 0x000fe2000f8e0228 */
[----:B------:R-:W-:Y:S01]  /*38a20*/  LEA.HI R20, R11, R20, RZ, 0x10 ;  /* 0x000000140b147211 */ /* 0x000fe200078f80ff */
[----:B------:R-:W-:Y:S02]  /*38a30*/  IMAD R11, R15, R33, RZ ;  /* 0x000000210f0b7224 */ /* 0x000fe400078e02ff */
[----:B------:R-:W-:Y:S01]  /*38a40*/  IMAD.IADD R37, R38, 0x1, R35 ;  /* 0x0000000126257824 */ /* 0x000fe200078e0223 */
[----:B------:R-:W-:Y:S01]  /*38a50*/  LEA.HI R44, R32, R43, RZ, 0x10 ;  /* 0x0000002b202c7211 */ /* 0x000fe200078f80ff */
[----:B------:R-:W-:Y:S01]  /*38a60*/  VIADD R3, R20, 0x1 ;  /* 0x0000000114037836 */ /* 0x000fe20000000000 */
[----:B------:R-:W-:Y:S01]  /*38a70*/  LOP3.LUT R24, R11, 0xffff, RZ, 0xc0, !PT ;  /* 0x0000ffff0b187812 */ /* 0x000fe200078ec0ff */
[----:B------:R-:W-:Y:S01]  /*38a80*/  IMAD R40, R32, 0x10000, R37 ;  /* 0x0001000020287824 */ /* 0x000fe200078e0225 */
[----:B------:R-:W-:-:S03]  /*38a90*/  SHF.R.U32.HI R11, RZ, 0x10, R11 ;  /* 0x00000010ff0b7819 */ /* 0x000fc6000001160b */
[----:B------:R-:W-:Y:S02]  /*38aa0*/  @P0 IMAD.MOV R3, RZ, RZ, R20 ;  /* 0x000000ffff030224 */ /* 0x000fe400078e0214 */
[----:B------:R-:W-:Y:S02]  /*38ab0*/  IMAD R20, R15, R17, RZ ;  /* 0x000000110f147224 */ /* 0x000fe400078e02ff */
[----:B------:R-:W-:Y:S02]  /*38ac0*/  IMAD.IADD R23, R24, 0x1, R45 ;  /* 0x0000000118177824 */ /* 0x000fe400078e022d */
[C---:B------:R-:W-:Y:S02]  /*38ad0*/  IMAD R20, R16.reuse, R33, R20 ;  /* 0x0000002110147224 */ /* 0x040fe400078e0214 */
[----:B------:R-:W-:Y:S02]  /*38ae0*/  IMAD R11, R16, R17, R11 ;  /* 0x00000011100b7224 */ /* 0x000fe400078e020b */
[----:B------:R-:W-:-:S02]  /*38af0*/  IMAD R24, R20, 0x10000, R23 ;  /* 0x0001000014187824 */ /* 0x000fc400078e0217 */
[----:B------:R-:W-:Y:S01]  /*38b00*/  IMAD R23, R33, UR5, RZ ;  /* 0x0000000521177c24 */ /* 0x000fe2000f8e02ff */
[----:B------:R-:W-:Y:S01]  /*38b10*/  LEA.HI R20, R20, R11, RZ, 0x10 ;  /* 0x0000000b14147211 */ /* 0x000fe200078f80ff */
[C---:B------:R-:W-:Y:S01]  /*38b20*/  IMAD.IADD R27, R24.reuse, 0x1, R3 ;  /* 0x00000001181b7824 */ /* 0x040fe200078e0203 */
[----:B------:R-:W-:Y:S01]  /*38b30*/  ISETP.GE.U32.AND P0, PT, R24, R45, PT ;  /* 0x0000002d1800720c */ /* 0x000fe20003f06070 */
[----:B------:R-:W0:Y:S01]  /*38b40*/  LDC R3, c[0x0][0x3e4] ;  /* 0x0000f900ff037b82 */ /* 0x000e220000000800 */
[----:B------:R-:W-:Y:S01]  /*38b50*/  SHF.R.U32.HI R30, RZ, 0x10, R23 ;  /* 0x00000010ff1e7819 */ /* 0x000fe20000011617 */
[----:B------:R-:W-:Y:S01]  /*38b60*/  VIADD R38, R20, 0x1 ;  /* 0x0000000114267836 */ /* 0x000fe20000000000 */
[----:B------:R-:W-:Y:S02]  /*38b70*/  ISETP.GE.U32.AND P1, PT, R27, R24, PT ;  /* 0x000000181b00720c */ /* 0x000fe40003f26070 */
[----:B------:R-:W-:Y:S01]  /*38b80*/  LOP3.LUT R31, R23, 0xffff, RZ, 0xc0, !PT ;  /* 0x0000ffff171f7812 */ /* 0x000fe200078ec0ff */
[----:B------:R-:W-:Y:S01]  /*38b90*/  IMAD R23, R17, UR4, R30 ;  /* 0x0000000411177c24 */ /* 0x000fe2000f8e021e */
[----:B------:R-:W2:Y:S01]  /*38ba0*/  LDCU UR4, c[0x0][0x3c0] ;  /* 0x00007800ff0477ac */ /* 0x000ea20008000800 */
[----:B------:R-:W3:Y:S01]  /*38bb0*/  LDC R11, c[0x0][0x384] ;  /* 0x0000e100ff0b7b82 */ /* 0x000ee20000000800 */
[----:B------:R-:W-:-:S02]  /*38bc0*/  IADD3 R31, PT, PT, R31, R34, RZ ;  /* 0x000000221f1f7210 */ /* 0x000fc40007ffe0ff */
[C---:B------:R-:W-:Y:S01]  /*38bd0*/  LEA.HI R36, R28.reuse, R23, RZ, 0x10 ;  /* 0x000000171c247211 */ /* 0x040fe200078f80ff */
[----:B------:R-:W-:Y:S02]  /*38be0*/  @P0 IMAD.MOV R38, RZ, RZ, R20 ;  /* 0x000000ffff260224 */ /* 0x000fe400078e0214 */
[----:B------:R-:W-:Y:S02]  /*38bf0*/  IMAD R31, R28, 0x10000, R31 ;  /* 0x000100001c1f7824 */ /* 0x000fe400078e021f */
[----:B------:R-:W4:Y:S01]  /*38c00*/  LDC.64 R24, c[0x0][0x388] ;  /* 0x0000e200ff187b82 */ /* 0x000f220000000a00 */
[C---:B------:R-:W-:Y:S01]  /*38c10*/  VIADD R30, R38.reuse, 0x1 ;  /* 0x00000001261e7836 */ /* 0x040fe20000000000 */
[----:B------:R-:W-:Y:S02]  /*38c20*/  @P1 IADD3 R30, PT, PT, R38, RZ, RZ ;  /* 0x000000ff261e1210 */ /* 0x000fe40007ffe0ff */
[----:B------:R-:W-:-:S03]  /*38c30*/  ISETP.GE.U32.AND P0, PT, R31, R34, PT ;  /* 0x000000221f00720c */ /* 0x000fc60003f06070 */
[----:B------:R-:W-:Y:S02]  /*38c40*/  IMAD.IADD R30, R31, 0x1, R30 ;  /* 0x000000011f1e7824 */ /* 0x000fe400078e021e */
[----:B0-----:R-:W-:Y:S01]  /*38c50*/  IMAD R23, R26, R3, RZ ;  /* 0x000000031a177224 */ /* 0x001fe200078e02ff */
[----:B--2---:R-:W-:Y:S02]  /*38c60*/  ULOP3.LUT UR5, UR4, 0xffff, URZ, 0xc0, !UPT ;  /* 0x0000ffff04057892 */ /* 0x004fe4000f8ec0ff */
[----:B------:R-:W-:Y:S01]  /*38c70*/  ISETP.GE.U32.AND P1, PT, R30, R31, PT ;  /* 0x0000001f1e00720c */ /* 0x000fe20003f26070 */
[----:B------:R-:W-:Y:S01]  /*38c80*/  IMAD R31, R33, UR13, RZ ;  /* 0x0000000d211f7c24 */ /* 0x000fe2000f8e02ff */
[----:B------:R-:W-:Y:S01]  /*38c90*/  SHF.R.U32.HI R37, RZ, 0x10, R23 ;  /* 0x00000010ff257819 */ /* 0x000fe20000011617 */
[----:B------:R-:W-:Y:S01]  /*38ca0*/  USHF.R.U32.HI UR4, URZ, 0x10, UR4 ;  /* 0x00000010ff047899 */ /* 0x000fe20008011604 */
[----:B---3--:R-:W-:Y:S02]  /*38cb0*/  LOP3.LUT R20, R11, 0xffff, RZ, 0xc0, !PT ;  /* 0x0000ffff0b147812 */ /* 0x008fe400078ec0ff */
[----:B------:R-:W-:-:S02]  /*38cc0*/  LOP3.LUT R43, R23, 0xffff, RZ, 0xc0, !PT ;  /* 0x0000ffff172b7812 */ /* 0x000fc400078ec0ff */
[----:B------:R-:W-:Y:S01]  /*38cd0*/  SHF.R.U32.HI R28, RZ, 0x10, R11 ;  /* 0x00000010ff1c7819 */ /* 0x000fe2000001160b */
[C---:B------:R-:W-:Y:S01]  /*38ce0*/  IMAD R42, R20.reuse, R37, RZ ;  /* 0x00000025142a7224 */ /* 0x040fe200078e02ff */
[----:B------:R-:W-:Y:S01]  /*38cf0*/  SHF.R.U32.HI R34, RZ, 0x10, R31 ;  /* 0x00000010ff227819 */ /* 0x000fe2000001161f */
[-C--:B------:R-:W-:Y:S01]  /*38d00*/  IMAD R38, R20, R43.reuse, RZ ;  /* 0x0000002b14267224 */ /* 0x080fe200078e02ff */
[----:B----4-:R-:W-:Y:S01]  /*38d10*/  LOP3.LUT R23, R24, 0xffff, RZ, 0xc0, !PT ;  /* 0x0000ffff18177812 */ /* 0x010fe200078ec0ff */
[-C--:B------:R-:W-:Y:S01]  /*38d20*/  IMAD R42, R28, R43.reuse, R42 ;  /* 0x0000002b1c2a7224 */ /* 0x080fe200078e022a */
[----:B------:R-:W-:Y:S02]  /*38d30*/  SHF.R.U32.HI R32, RZ, 0x10, R24 ;  /* 0x00000010ff207819 */ /* 0x000fe40000011618 */
[----:B------:R-:W-:Y:S01]  /*38d40*/  LOP3.LUT R45, R38, 0xffff, RZ, 0xc0, !PT ;  /* 0x0000ffff262d7812 */ /* 0x000fe200078ec0ff */
[C---:B------:R-:W-:Y:S01]  /*38d50*/  IMAD R46, R23.reuse, R43, RZ ;  /* 0x0000002b172e7224 */ /* 0x040fe200078e02ff */
[----:B------:R-:W-:Y:S01]  /*38d60*/  SHF.R.U32.HI R38, RZ, 0x10, R38 ;  /* 0x00000010ff267819 */ /* 0x000fe20000011626 */
[----:B------:R-:W-:-:S02]  /*38d70*/  IMAD R47, R23, R37, RZ ;  /* 0x00000025172f7224 */ /* 0x000fc400078e02ff */
[----:B------:R-:W-:Y:S01]  /*38d80*/  IMAD.IADD R45, R26, 0x1, R45 ;  /* 0x000000011a2d7824 */ /* 0x000fe200078e022d */
[----:B------:R-:W-:Y:S01]  /*38d90*/  LOP3.LUT R50, R46, 0xffff, RZ, 0xc0, !PT ;  /* 0x0000ffff2e327812 */ /* 0x000fe200078ec0ff */
[----:B------:R-:W-:Y:S01]  /*38da0*/  IMAD R48, R32, R43, R47 ;  /* 0x0000002b20307224 */ /* 0x000fe200078e022f */
[----:B------:R-:W-:Y:S01]  /*38db0*/  SHF.R.U32.HI R46, RZ, 0x10, R46 ;  /* 0x00000010ff2e7819 */ /* 0x000fe2000001162e */
[----:B------:R-:W-:Y:S02]  /*38dc0*/  IMAD R47, R28, R37, R38 ;  /* 0x000000251c2f7224 */ /* 0x000fe400078e0226 */
[----:B------:R-:W-:Y:S02]  /*38dd0*/  IMAD.IADD R49, R27, 0x1, R50 ;  /* 0x000000011b317824 */ /* 0x000fe400078e0232 */
[C---:B------:R-:W-:Y:S01]  /*38de0*/  IMAD R45, R42.reuse, 0x10000, R45 ;  /* 0x000100002a2d7824 */ /* 0x040fe200078e022d */
[----:B------:R-:W-:Y:S01]  /*38df0*/  LEA.HI R42, R42, R47, RZ, 0x10 ;  /* 0x0000002f2a2a7211 */ /* 0x000fe200078f80ff */
[----:B------:R-:W-:-:S02]  /*38e00*/  IMAD R38, R48, 0x10000, R49 ;  /* 0x0001000030267824 */ /* 0x000fc400078e0231 */
[----:B------:R-:W-:Y:S01]  /*38e10*/  VIADD R50, R36, 0x1 ;  /* 0x0000000124327836 */ /* 0x000fe20000000000 */
[----:B------:R-:W-:Y:S01]  /*38e20*/  ISETP.GE.U32.AND P2, PT, R45, R26, PT ;  /* 0x0000001a2d00720c */ /* 0x000fe20003f46070 */
[----:B------:R-:W-:Y:S01]  /*38e30*/  IMAD R26, R17, UR13, RZ ;  /* 0x0000000d111a7c24 */ /* 0x000fe2000f8e02ff */
[----:B------:R-:W-:Y:S01]  /*38e40*/  ISETP.GE.U32.AND P3, PT, R38, R27, PT ;  /* 0x0000001b2600720c */ /* 0x000fe20003f66070 */
[----:B------:R-:W-:Y:S01]  /*38e50*/  @P0 IMAD.MOV R50, RZ, RZ, R36 ;  /* 0x000000ffff320224 */ /* 0x000fe200078e0224 */
[----:B------:R-:W-:Y:S01]  /*38e60*/  LOP3.LUT R27, R31, 0xffff, RZ, 0xc0, !PT ;  /* 0x0000ffff1f1b7812 */ /* 0x000fe200078ec0ff */
[----:B------:R-:W-:Y:S01]  /*38e70*/  IMAD R26, R33, UR9, R26 ;  /* 0x00000009211a7c24 */ /* 0x000fe2000f8e021a */
[----:B------:R-:W-:Y:S01]  /*38e80*/  LOP3.LUT R36, R25, 0xffff, RZ, 0xc0, !PT ;  /* 0x0000ffff19247812 */ /* 0x000fe200078ec0ff */
[----:B------:R-:W-:Y:S01]  /*38e90*/  IMAD R31, R17, UR9, R34 ;  /* 0x00000009111f7c24 */ /* 0x000fe2000f8e0222 */
[----:B------:R-:W-:Y:S01]  /*38ea0*/  IADD3 R27, PT, PT, R27, R18, RZ ;  /* 0x000000121b1b7210 */ /* 0x000fe20007ffe0ff */
[----:B------:R-:W-:-:S02]  /*38eb0*/  IMAD R45, R32, R37, R46 ;  /* 0x00000025202d7224 */ /* 0x000fc400078e022e */
[----:B------:R-:W-:Y:S01]  /*38ec0*/  IMAD R34, R33, UR14, RZ ;  /* 0x0000000e21227c24 */ /* 0x000fe2000f8e02ff */
[C---:B------:R-:W-:Y:S01]  /*38ed0*/  LEA.HI R49, R26.reuse, R31, RZ, 0x10 ;  /* 0x0000001f1a317211 */ /* 0x040fe200078f80ff */
[----:B------:R-:W-:Y:S01]  /*38ee0*/  IMAD R47, R26, 0x10000, R27 ;  /* 0x000100001a2f7824 */ /* 0x000fe200078e021b */
[----:B------:R-:W-:Y:S01]  /*38ef0*/  LEA.HI R45, R48, R45, RZ, 0x10 ;  /* 0x0000002d302d7211 */ /* 0x000fe200078f80ff */
[----:B------:R-:W-:Y:S01]  /*38f00*/  VIADD R27, R42, 0x1 ;  /* 0x000000012a1b7836 */ /* 0x000fe20000000000 */
[----:B------:R-:W-:Y:S01]  /*38f10*/  LOP3.LUT R48, R34, 0xffff, RZ, 0xc0, !PT ;  /* 0x0000ffff22307812 */ /* 0x000fe200078ec0ff */
[----:B------:R-:W-:Y:S01]  /*38f20*/  @P2 IMAD.MOV R27, RZ, RZ, R42 ;  /* 0x000000ffff1b2224 */ /* 0x000fe200078e022a */
[----:B------:R-:W-:Y:S01]  /*38f30*/  ISETP.GE.U32.AND P2, PT, R40, R35, PT ;  /* 0x000000232800720c */ /* 0x000fe20003f46070 */
[C---:B------:R-:W-:Y:S01]  /*38f40*/  VIADD R31, R50.reuse, 0x1 ;  /* 0x00000001321f7836 */ /* 0x040fe20000000000 */
[----:B------:R-:W-:Y:S01]  /*38f50*/  @P1 IADD3 R31, PT, PT, R50, RZ, RZ ;  /* 0x000000ff321f1210 */ /* 0x000fe20007ffe0ff */
[----:B------:R-:W-:Y:S01]  /*38f60*/  IMAD.IADD R42, R38, 0x1, R27 ;  /* 0x00000001262a7824 */ /* 0x000fe200078e021b */
[----:B------:R-:W-:Y:S01]  /*38f70*/  SHF.R.U32.HI R34, RZ, 0x10, R34 ;  /* 0x00000010ff227819 */ /* 0x000fe20000011622 */
[----:B------:R-:W0:Y:S01]  /*38f80*/  LDC.64 R26, c[0x0][0x390] ;  /* 0x0000e400ff1a7b82 */ /* 0x000e220000000a00 */
[----:B------:R-:W-:-:S02]  /*38f90*/  IMAD R50, R36, R43, RZ ;  /* 0x0000002b24327224 */ /* 0x000fc400078e02ff */
[----:B------:R-:W-:Y:S01]  /*38fa0*/  ISETP.GE.U32.AND P0, PT, R42, R38, PT ;  /* 0x000000262a00720c */ /* 0x000fe20003f06070 */
[----:B------:R-:W-:Y:S01]  /*38fb0*/  IMAD R51, R36, R37, RZ ;  /* 0x0000002524337224 */ /* 0x000fe200078e02ff */
[----:B------:R-:W-:Y:S01]  /*38fc0*/  SHF.R.U32.HI R38, RZ, 0x10, R25 ;  /* 0x00000010ff267819 */ /* 0x000fe20000011619 */
[----:B------:R-:W-:Y:S01]  /*38fd0*/  IMAD.IADD R35, R48, 0x1, R19 ;  /* 0x0000000130237824 */ /* 0x000fe200078e0213 */
[----:B------:R-:W-:Y:S01]  /*38fe0*/  LOP3.LUT R53, R50, 0xffff, RZ, 0xc0, !PT ;  /* 0x0000ffff32357812 */ /* 0x000fe200078ec0ff */
[----:B------:R-:W-:Y:S01]  /*38ff0*/  VIADD R54, R45, 0x1 ;  /* 0x000000012d367836 */ /* 0x000fe20000000000 */
[----:B------:R-:W-:Y:S01]  /*39000*/  SHF.R.U32.HI R50, RZ, 0x10, R50 ;  /* 0x00000010ff327819 */ /* 0x000fe20000011632 */
[----:B------:R-:W-:Y:S02]  /*39010*/  IMAD R48, R38, R43, R51 ;  /* 0x0000002b26307224 */ /* 0x000fe400078e0233 */
[----:B------:R-:W-:Y:S02]  /*39020*/  IMAD.IADD R53, R30, 0x1, R53 ;  /* 0x000000011e357824 */ /* 0x000fe400078e0235 */
[----:B------:R-:W-:-:S02]  /*39030*/  IMAD R46, R17, UR14, RZ ;  /* 0x0000000e112e7c24 */ /* 0x000fc4000f8e02ff */
[----:B------:R-:W-:Y:S01]  /*39040*/  @P3 IMAD.MOV R54, RZ, RZ, R45 ;  /* 0x000000ffff363224 */ /* 0x000fe200078e022d */
[----:B------:R-:W-:Y:S01]  /*39050*/  LEA R53, R48, R53, 0x10 ;  /* 0x0000003530357211 */ /* 0x000fe200078e80ff */
[----:B------:R-:W-:Y:S02]  /*39060*/  IMAD.IADD R31, R40, 0x1, R31 ;  /* 0x00000001281f7824 */ /* 0x000fe400078e021f */
[----:B------:R-:W-:Y:S01]  /*39070*/  IMAD R46, R33, UR10, R46 ;  /* 0x0000000a212e7c24 */ /* 0x000fe2000f8e022e */
[----:B------:R-:W-:Y:S01]  /*39080*/  ISETP.GE.U32.AND P3, PT, R53, R30, PT ;  /* 0x0000001e3500720c */ /* 0x000fe20003f66070 */
[----:B------:R-:W-:Y:S01]  /*39090*/  IMAD R45, R17, UR10, R34 ;  /* 0x0000000a112d7c24 */ /* 0x000fe2000f8e0222 */
[----:B------:R-:W-:Y:S01]  /*390a0*/  ISETP.GE.U32.AND P1, PT, R31, R40, PT ;  /* 0x000000281f00720c */ /* 0x000fe20003f26070 */
[----:B------:R-:W-:Y:S01]  /*390b0*/  VIADD R34, R54, 0x1 ;  /* 0x0000000136227836 */ /* 0x000fe20000000000 */
[----:B0-----:R-:W-:Y:S01]  /*390c0*/  LOP3.LUT R40, R26, 0xffff, RZ, 0xc0, !PT ;  /* 0x0000ffff1a287812 */ /* 0x001fe200078ec0ff */
[----:B------:R-:W-:Y:S01]  /*390d0*/  @P0 IMAD.MOV R34, RZ, RZ, R54 ;  /* 0x000000ffff220224 */ /* 0x000fe200078e0236 */
[C---:B------:R-:W-:Y:S01]  /*390e0*/  LEA.HI R51, R46.reuse, R45, RZ, 0x10 ;  /* 0x0000002d2e337211 */ /* 0x040fe200078f80ff */
[----:B------:R-:W-:Y:S01]  /*390f0*/  IMAD R52, R46, 0x10000, R35 ;  /* 0x000100002e347824 */ /* 0x000fe200078e0223 */
[----:B------:R-:W-:Y:S01]  /*39100*/  ISETP.GE.U32.AND P0, PT, R47, R18, PT ;  /* 0x000000122f00720c */ /* 0x000fe20003f06070 */
[----:B------:R-:W-:-:S02]  /*39110*/  IMAD R35, R38, R37, R50 ;  /* 0x0000002526237224 */ /* 0x000fc400078e0232 */
[----:B------:R-:W-:Y:S02]  /*39120*/  IMAD.IADD R45, R53, 0x1, R34 ;  /* 0x00000001352d7824 */ /* 0x000fe400078e0222 */
        /* <DEDUP_REMOVED lines=10> */
[----:B------:R-:W-:Y:S01]  /*391d0*/  IADD3 R18, PT, PT, R50, 0x1, RZ ;  /* 0x0000000132127810 */ /* 0x000fe20007ffe0ff */
[----:B------:R-:W-:Y:S01]  /*391e0*/  @P1 IMAD.MOV R18, RZ, RZ, R50 ;  /* 0x000000ffff121224 */ /* 0x000fe200078e0232 */
[----:B------:R-:W-:Y:S01]  /*391f0*/  SHF.R.U32.HI R30, RZ, 0x10, R30 ;  /* 0x00000010ff1e7819 */ /* 0x000fe2000001161e */
[----:B------:R-:W-:Y:S01]  /*39200*/  IMAD R35, R44, R43, R34 ;  /* 0x0000002b2c237224 */ /* 0x000fe200078e0222 */
[----:B------:R-:W-:Y:S01]  /*39210*/  ISETP.GE.U32.AND P1, PT, R52, R19, PT ;  /* 0x000000133400720c */ /* 0x000fe20003f26070 */
[----:B------:R-:W-:Y:S01]  /*39220*/  IMAD.IADD R46, R31, 0x1, R46 ;  /* 0x000000011f2e7824 */ /* 0x000fe200078e022e */
[----:B------:R-:W-:Y:S01]  /*39230*/  IADD3 R18, PT, PT, R47, R18, RZ ;  /* 0x000000122f127210 */ /* 0x000fe20007ffe0ff */
[----:B------:R-:W-:-:S02]  /*39240*/  VIADD R34, R48, 0x1 ;  /* 0x0000000130227836 */ /* 0x000fc40000000000 */
[----:B------:R-:W-:Y:S01]  /*39250*/  IMAD R19, R35, 0x10000, R46 ;  /* 0x0001000023137824 */ /* 0x000fe200078e022e */
[----:B------:R-:W-:Y:S01]  /*39260*/  LOP3.LUT R46, R27, 0xffff, RZ, 0xc0, !PT ;  /* 0x0000ffff1b2e7812 */ /* 0x000fe200078ec0ff */
[----:B------:R-:W-:Y:S02]  /*39270*/  IMAD R30, R44, R37, R30 ;  /* 0x000000252c1e7224 */ /* 0x000fe400078e021e */
[----:B------:R-:W-:Y:S01]  /*39280*/  @P2 IMAD.MOV R34, RZ, RZ, R48 ;  /* 0x000000ffff222224 */ /* 0x000fe200078e0230 */
[----:B------:R-:W-:Y:S01]  /*39290*/  ISETP.GE.U32.AND P2, PT, R18, R47, PT ;  /* 0x0000002f1200720c */ /* 0x000fe20003f46070 */
[----:B------:R-:W-:Y:S01]  /*392a0*/  IMAD R47, R46, R43, RZ ;  /* 0x0000002b2e2f7224 */ /* 0x000fe200078e02ff */
[C---:B------:R-:W-:Y:S01]  /*392b0*/  ISETP.GE.U32.AND P3, PT, R19.reuse, R31, PT ;  /* 0x0000001f1300720c */ /* 0x040fe20003f66070 */
[----:B------:R-:W-:Y:S01]  /*392c0*/  IMAD.IADD R34, R19, 0x1, R34 ;  /* 0x0000000113227824 */ /* 0x000fe200078e0222 */
[----:B------:R-:W-:Y:S01]  /*392d0*/  LEA.HI R35, R35, R30, RZ, 0x10 ;  /* 0x0000001e23237211 */ /* 0x000fe200078f80ff */
[----:B------:R-:W-:Y:S01]  /*392e0*/  VIADD R56, R49, 0x1 ;  /* 0x0000000131387836 */ /* 0x000fe20000000000 */
[----:B------:R-:W0:Y:S01]  /*392f0*/  LDC.64 R30, c[0x0][0x398] ;  /* 0x0000e600ff1e7b82 */ /* 0x000e220000000a00 */
[----:B------:R-:W-:Y:S01]  /*39300*/  SHF.R.U32.HI R48, RZ, 0x10, R27 ;  /* 0x00000010ff307819 */ /* 0x000fe2000001161b */
[----:B------:R-:W-:Y:S01]  /*39310*/  @P0 IMAD.MOV R56, RZ, RZ, R49 ;  /* 0x000000ffff380224 */ /* 0x000fe200078e0231 */
[----:B------:R-:W-:Y:S01]  /*39320*/  ISETP.GE.U32.AND P4, PT, R34, R19, PT ;  /* 0x000000132200720c */ /* 0x000fe20003f86070 */
[----:B------:R-:W-:Y:S01]  /*39330*/  IMAD R19, R46, R37, RZ ;  /* 0x000000252e137224 */ /* 0x000fe200078e02ff */
[----:B------:R-:W-:Y:S01]  /*39340*/  LOP3.LUT R55, R47, 0xffff, RZ, 0xc0, !PT ;  /* 0x0000ffff2f377812 */ /* 0x000fe200078ec0ff */
[----:B------:R-:W-:Y:S01]  /*39350*/  VIADD R58, R35, 0x1 ;  /* 0x00000001233a7836 */ /* 0x000fe20000000000 */
[----:B------:R-:W-:Y:S01]  /*39360*/  SHF.R.U32.HI R47, RZ, 0x10, R47 ;  /* 0x00000010ff2f7819 */ /* 0x000fe2000001162f */
[----:B------:R-:W-:Y:S01]  /*39370*/  IMAD R53, R48, R43, R19 ;  /* 0x0000002b30357224 */ /* 0x000fe200078e0213 */
[----:B------:R-:W-:Y:S01]  /*39380*/  IADD3 R19, PT, PT, R56, 0x1, RZ ;  /* 0x0000000138137810 */ /* 0x000fe20007ffe0ff */
[----:B------:R-:W-:-:S02]  /*39390*/  IMAD.IADD R50, R18, 0x1, R55 ;  /* 0x0000000112327824 */ /* 0x000fc400078e0237 */
[----:B------:R-:W-:Y:S02]  /*393a0*/  @P3 IMAD.MOV R58, RZ, RZ, R35 ;  /* 0x000000ffff3a3224 */ /* 0x000fe400078e0223 */
[----:B------:R-:W-:Y:S02]  /*393b0*/  IMAD R54, R53, 0x10000, R50 ;  /* 0x0001000035367824 */ /* 0x000fe400078e0232 */
[----:B------:R-:W-:Y:S02]  /*393c0*/  IMAD R35, R33, UR15, RZ ;  /* 0x0000000f21237c24 */ /* 0x000fe4000f8e02ff */
[----:B------:R-:W-:Y:S01]  /*393d0*/  @P2 IMAD.MOV R19, RZ, RZ, R56 ;  /* 0x000000ffff132224 */ /* 0x000fe200078e0238 */
[----:B------:R-:W-:Y:S01]  /*393e0*/  ISETP.GE.U32.AND P0, PT, R54, R18, PT ;  /* 0x000000123600720c */ /* 0x000fe20003f06070 */
[----:B------:R-:W-:Y:S01]  /*393f0*/  VIADD R49, R58, 0x1 ;  /* 0x000000013a317836 */ /* 0x000fe20000000000 */
[----:B------:R-:W-:Y:S01]  /*39400*/  SHF.R.U32.HI R50, RZ, 0x10, R35 ;  /* 0x00000010ff327819 */ /* 0x000fe20000011623 */
[----:B------:R-:W-:Y:S01]  /*39410*/  IMAD R56, R48, R37, R47 ;  /* 0x0000002530387224 */ /* 0x000fe200078e022f */
[----:B------:R-:W-:Y:S01]  /*39420*/  LOP3.LUT R47, R35, 0xffff, RZ, 0xc0, !PT ;  /* 0x0000ffff232f7812 */ /* 0x000fe200078ec0ff */
[----:B------:R-:W-:-:S02]  /*39430*/  @P4 IMAD.MOV R49, RZ, RZ, R58 ;  /* 0x000000ffff314224 */ /* 0x000fc400078e023a */
[----:B------:R-:W-:Y:S01]  /*39440*/  IMAD R18, R17, UR15, RZ ;  /* 0x0000000f11127c24 */ /* 0x000fe2000f8e02ff */
[----:B------:R-:W-:Y:S01]  /*39450*/  LEA.HI R56, R53, R56, RZ, 0x10 ;  /* 0x0000003835387211 */ /* 0x000fe200078f80ff */
[----:B------:R-:W-:Y:S02]  /*39460*/  IMAD.IADD R35, R54, 0x1, R49 ;  /* 0x0000000136237824 */ /* 0x000fe400078e0231 */
[----:B------:R-:W-:Y:S02]  /*39470*/  IMAD R18, R33, UR11, R18 ;  /* 0x0000000b21127c24 */ /* 0x000fe4000f8e0212 */
[----:B------:R-:W-:Y:S01]  /*39480*/  IMAD.IADD R47, R47, 0x1, R12 ;  /* 0x000000012f2f7824 */ /* 0x000fe200078e020c */
[----:B------:R-:W-:Y:S01]  /*39490*/  ISETP.GE.U32.AND P2, PT, R35, R54, PT ;  /* 0x000000362300720c */ /* 0x000fe20003f46070 */
[----:B------:R-:W-:Y:S01]  /*394a0*/  IMAD R49, R17, UR11, R50 ;  /* 0x0000000b11317c24 */ /* 0x000fe2000f8e0232 */
[----:B0-----:R-:W-:Y:S01]  /*394b0*/  LOP3.LUT R50, R30, 0xffff, RZ, 0xc0, !PT ;  /* 0x0000ffff1e327812 */ /* 0x001fe200078ec0ff */
[----:B------:R-:W-:Y:S01]  /*394c0*/  IMAD.IADD R19, R52, 0x1, R19 ;  /* 0x0000000134137824 */ /* 0x000fe200078e0213 */
[----:B------:R-:W-:Y:S01]  /*394d0*/  LEA R53, R18, R47, 0x10 ;  /* 0x0000002f12357211 */ /* 0x000fe200078e80ff */
[----:B------:R-:W-:Y:S01]  /*394e0*/  VIADD R59, R56, 0x1 ;  /* 0x00000001383b7836 */ /* 0x000fe20000000000 */
[----:B------:R-:W-:Y:S01]  /*394f0*/  LEA.HI R55, R18, R49, RZ, 0x10 ;  /* 0x0000003112377211 */ /* 0x000fe200078f80ff */
[----:B------:R-:W-:-:S02]  /*39500*/  IMAD R47, R50, R43, RZ ;  /* 0x0000002b322f7224 */ /* 0x000fc400078e02ff */
[----:B------:R-:W-:Y:S01]  /*39510*/  @P0 IMAD.MOV R59, RZ, RZ, R56 ;  /* 0x000000ffff3b0224 */ /* 0x000fe200078e0238 */
[----:B------:R-:W-:Y:S01]  /*39520*/  ISETP.GE.U32.AND P0, PT, R19, R52, PT ;  /* 0x000000341300720c */ /* 0x000fe20003f06070 */
[----:B------:R-:W-:Y:S01]  /*39530*/  VIADD R58, R51, 0x1 ;  /* 0x00000001333a7836 */ /* 0x000fe20000000000 */
[----:B------:R-:W-:Y:S01]  /*39540*/  SHF.R.U32.HI R52, RZ, 0x10, R30 ;  /* 0x00000010ff347819 */ /* 0x000fe2000001161e */
[----:B------:R-:W-:Y:S01]  /*39550*/  IMAD R49, R50, R37, RZ ;  /* 0x0000002532317224 */ /* 0x000fe200078e02ff */
[----:B------:R-:W-:Y:S01]  /*39560*/  LOP3.LUT R54, R47, 0xffff, RZ, 0xc0, !PT ;  /* 0x0000ffff2f367812 */ /* 0x000fe200078ec0ff */
[----:B------:R-:W-:Y:S01]  /*39570*/  @P1 IMAD.MOV R58, RZ, RZ, R51 ;  /* 0x000000ffff3a1224 */ /* 0x000fe200078e0233 */
[----:B------:R-:W-:Y:S01]  /*39580*/  SHF.R.U32.HI R51, RZ, 0x10, R47 ;  /* 0x00000010ff337819 */ /* 0x000fe2000001162f */
[C---:B------:R-:W-:Y:S01]  /*39590*/  IMAD R47, R52.reuse, R43, R49 ;  /* 0x0000002b342f7224 */ /* 0x040fe200078e0231 */
[----:B------:R-:W-:Y:S01]  /*395a0*/  ISETP.GE.U32.AND P1, PT, R53, R12, PT ;  /* 0x0000000c3500720c */ /* 0x000fe20003f26070 */
[----:B------:R-:W-:Y:S01]  /*395b0*/  IMAD.IADD R54, R19, 0x1, R54 ;  /* 0x0000000113367824 */ /* 0x000fe200078e0236 */
[----:B------:R-:W-:Y:S01]  /*395c0*/  IADD3 R61, PT, PT, R55, 0x1, RZ ;  /* 0x00000001373d7810 */ /* 0x000fe20007ffe0ff */
[----:B------:R-:W-:-:S02]  /*395d0*/  IMAD R56, R52, R37, R51 ;  /* 0x0000002534387224 */ /* 0x000fc400078e0233 */
[----:B------:R-:W-:Y:S01]  /*395e0*/  IMAD R51, R47, 0x10000, R54 ;  /* 0x000100002f337824 */ /* 0x000fe200078e0236 */
[----:B------:R-:W-:Y:S01]  /*395f0*/  LOP3.LUT R54, R31, 0xffff, RZ, 0xc0, !PT ;  /* 0x0000ffff1f367812 */ /* 0x000fe200078ec0ff */
[----:B------:R-:W-:Y:S02]  /*39600*/  VIADD R49, R58, 0x1 ;  /* 0x000000013a317836 */ /* 0x000fe40000000000 */
[----:B------:R-:W-:Y:S01]  /*39610*/  @P0 IMAD.MOV R49, RZ, RZ, R58 ;  /* 0x000000ffff310224 */ /* 0x000fe200078e023a */
[----:B------:R-:W-:Y:S01]  /*39620*/  ISETP.GE.U32.AND P0, PT, R51, R19, PT ;  /* 0x000000133300720c */ /* 0x000fe20003f06070 */
[C---:B------:R-:W-:Y:S01]  /*39630*/  VIADD R18, R59.reuse, 0x1 ;  /* 0x000000013b127836 */ /* 0x040fe20000000000 */
[----:B------:R-:W-:Y:S01]  /*39640*/  @P2 IADD3 R18, PT, PT, R59, RZ, RZ ;  /* 0x000000ff3b122210 */ /* 0x000fe20007ffe0ff */
[C---:B------:R-:W-:Y:S01]  /*39650*/  IMAD R59, R54.reuse, R43, RZ ;  /* 0x0000002b363b7224 */ /* 0x040fe200078e02ff */
[----:B------:R-:W-:Y:S01]  /*39660*/  LEA.HI R58, R47, R56, RZ, 0x10 ;  /* 0x000000382f3a7211 */ /* 0x000fe200078f80ff */
[----:B------:R-:W-:Y:S01]  /*39670*/  IMAD R19, R54, R37, RZ ;  /* 0x0000002536137224 */ /* 0x000fe200078e02ff */
[----:B------:R-:W0:Y:S01]  /*39680*/  LDC R47, c[0x0][0x3a0] ;  /* 0x0000e800ff2f7b82 */ /* 0x000e220000000800 */
[----:B------:R-:W-:Y:S01]  /*39690*/  IMAD.IADD R18, R51, 0x1, R18 ;  /* 0x0000000133127824 */ /* 0x000fe200078e0212 */
[----:B------:R-:W-:Y:S01]  /*396a0*/  SHF.R.U32.HI R56, RZ, 0x10, R31 ;  /* 0x00000010ff387819 */ /* 0x000fe2000001161f */
[----:B------:R-:W-:-:S02]  /*396b0*/  VIADD R62, R58, 0x1 ;  /* 0x000000013a3e7836 */ /* 0x000fc40000000000 */
[----:B------:R-:W-:Y:S01]  /*396c0*/  IMAD.IADD R12, R53, 0x1, R49 ;  /* 0x00000001350c7824 */ /* 0x000fe200078e0231 */
[----:B------:R-:W-:Y:S01]  /*396d0*/  ISETP.GE.U32.AND P2, PT, R18, R51, PT ;  /* 0x000000331200720c */ /* 0x000fe20003f46070 */
[----:B------:R-:W-:Y:S01]  /*396e0*/  @P0 IMAD.MOV R62, RZ, RZ, R58 ;  /* 0x000000ffff3e0224 */ /* 0x000fe200078e023a */
[----:B------:R-:W-:Y:S01]  /*396f0*/  LOP3.LUT R51, R59, 0xffff, RZ, 0xc0, !PT ;  /* 0x0000ffff3b337812 */ /* 0x000fe200078ec0ff */
[----:B------:R-:W-:Y:S01]  /*39700*/  IMAD R58, R17, UR5, RZ ;  /* 0x00000005113a7c24 */ /* 0x000fe2000f8e02ff */
[----:B------:R-:W-:Y:S01]  /*39710*/  ISETP.GE.U32.AND P0, PT, R12, R53, PT ;  /* 0x000000350c00720c */ /* 0x000fe20003f06070 */
[----:B------:R-:W-:Y:S01]  /*39720*/  IMAD R60, R56, R43, R19 ;  /* 0x0000002b383c7224 */ /* 0x000fe200078e0213 */
[----:B------:R-:W-:Y:S01]  /*39730*/  SHF.R.U32.HI R59, RZ, 0x10, R59 ;  /* 0x00000010ff3b7819 */ /* 0x000fe2000001163b */
[----:B------:R-:W-:Y:S02]  /*39740*/  IMAD R49, R33, UR4, R58 ;  /* 0x0000000421317c24 */ /* 0x000fe4000f8e023a */
[----:B------:R-:W-:-:S02]  /*39750*/  IMAD.IADD R51, R12, 0x1, R51 ;  /* 0x000000010c337824 */ /* 0x000fc400078e0233 */
[----:B------:R-:W-:Y:S02]  /*39760*/  IMAD R33, R33, UR5, RZ ;  /* 0x0000000521217c24 */ /* 0x000fe4000f8e02ff */
[----:B------:R-:W-:Y:S02]  /*39770*/  IMAD R64, R60, 0x10000, R51 ;  /* 0x000100003c407824 */ /* 0x000fe400078e0233 */
[C---:B------:R-:W-:Y:S01]  /*39780*/  VIADD R19, R62.reuse, 0x1 ;  /* 0x000000013e137836 */ /* 0x040fe20000000000 */
[----:B------:R-:W-:Y:S01]  /*39790*/  LOP3.LUT R51, R33, 0xffff, RZ, 0xc0, !PT ;  /* 0x0000ffff21337812 */ /* 0x000fe200078ec0ff */
[----:B------:R-:W-:Y:S01]  /*397a0*/  @P1 IMAD.MOV R61, RZ, RZ, R55 ;  /* 0x000000ffff3d1224 */ /* 0x000fe200078e0237 */
[----:B------:R-:W-:Y:S01]  /*397b0*/  @P2 IADD3 R19, PT, PT, R62, RZ, RZ ;  /* 0x000000ff3e132210 */ /* 0x000fe20007ffe0ff */
[----:B------:R-:W-:Y:S01]  /*397c0*/  IMAD R59, R56, R37, R59 ;  /* 0x00000025383b7224 */ /* 0x000fe200078e023b */
[----:B0-----:R-:W-:Y:S01]  /*397d0*/  LOP3.LUT R58, R47, 0xffff, RZ, 0xc0, !PT ;  /* 0x0000ffff2f3a7812 */ /* 0x001fe200078ec0ff */
[----:B------:R-:W-:Y:S01]  /*397e0*/  IMAD.IADD R62, R51, 0x1, R0 ;  /* 0x00000001333e7824 */ /* 0x000fe200078e0200 */
[C---:B------:R-:W-:Y:S01]  /*397f0*/  ISETP.GE.U32.AND P1, PT, R64.reuse, R12, PT ;  /* 0x0000000c4000720c */ /* 0x040fe20003f26070 */
[----:B------:R-:W-:Y:S01]  /*39800*/  IMAD.IADD R19, R64, 0x1, R19 ;  /* 0x0000000140137824 */ /* 0x000fe200078e0213 */
[----:B------:R-:W-:Y:S01]  /*39810*/  LEA.HI R59, R60, R59, RZ, 0x10 ;  /* 0x0000003b3c3b7211 */ /* 0x000fe200078f80ff */
[----:B------:R-:W-:Y:S01]  /*39820*/  VIADD R12, R61, 0x1 ;  /* 0x000000013d0c7836 */ /* 0x000fe20000000000 */
[----:B------:R-:W-:Y:S01]  /*39830*/  SHF.R.U32.HI R60, RZ, 0x10, R47 ;  /* 0x00000010ff3c7819 */ /* 0x000fe2000001162f */
[----:B------:R-:W-:Y:S01]  /*39840*/  @P0 IMAD.MOV R12, RZ, RZ, R61 ;  /* 0x000000ffff0c0224 */ /* 0x000fe200078e023d */
[----:B------:R-:W-:Y:S01]  /*39850*/  ISETP.GE.U32.AND P2, PT, R19, R64, PT ;  /* 0x000000401300720c */ /* 0x000fe20003f46070 */
[----:B------:R-:W-:-:S02]  /*39860*/  IMAD R53, R58, R43, RZ ;  /* 0x0000002b3a357224 */ /* 0x000fc400078e02ff */
[----:B------:R-:W-:Y:S02]  /*39870*/  IMAD R51, R49, 0x10000, R62 ;  /* 0x0001000031337824 */ /* 0x000fe400078e023e */
[----:B------:R-:W-:Y:S01]  /*39880*/  IMAD R55, R58, R37, RZ ;  /* 0x000000253a377224 */ /* 0x000fe200078e02ff */
[----:B------:R-:W-:Y:S01]  /*39890*/  LOP3.LUT R61, R53, 0xffff, RZ, 0xc0, !PT ;  /* 0x0000ffff353d7812 */ /* 0x000fe200078ec0ff */
[----:B------:R-:W-:Y:S01]  /*398a0*/  VIADD R63, R59, 0x1 ;  /* 0x000000013b3f7836 */ /* 0x000fe20000000000 */
[C---:B------:R-:W-:Y:S01]  /*398b0*/  IADD3 R62, PT, PT, R51.reuse, R12, RZ ;  /* 0x0000000c333e7210 */ /* 0x040fe20007ffe0ff */
[----:B------:R-:W-:Y:S01]  /*398c0*/  @P1 IMAD.MOV R63, RZ, RZ, R59 ;  /* 0x000000ffff3f1224 */ /* 0x000fe200078e023b */
[----:B------:R-:W-:Y:S01]  /*398d0*/  SHF.R.U32.HI R12, RZ, 0x10, R33 ;  /* 0x00000010ff0c7819 */ /* 0x000fe20000011621 */
[----:B------:R-:W-:Y:S01]  /*398e0*/  IMAD R55, R60, R43, R55 ;  /* 0x0000002b3c377224 */ /* 0x000fe200078e0237 */
[----:B------:R-:W-:Y:S01]  /*398f0*/  ISETP.GE.U32.AND P0, PT, R51, R0, PT ;  /* 0x000000003300720c */ /* 0x000fe20003f06070 */
[C---:B------:R-:W-:Y:S01]  /*39900*/  IMAD.IADD R66, R62.reuse, 0x1, R61 ;  /* 0x000000013e427824 */ /* 0x040fe200078e023d */
[----:B------:R-:W-:Y:S01]  /*39910*/  SHF.R.U32.HI R53, RZ, 0x10, R53 ;  /* 0x00000010ff357819 */ /* 0x000fe20000011635 */
[----:B------:R-:W-:Y:S01]  /*39920*/  IMAD R64, R17, UR4, R12 ;  /* 0x0000000411407c24 */ /* 0x000fe2000f8e020c */
[----:B------:R-:W-:Y:S01]  /*39930*/  ISETP.GE.U32.AND P1, PT, R62, R51, PT ;  /* 0x000000333e00720c */ /* 0x000fe20003f26070 */
[----:B------:R-:W-:-:S02]  /*39940*/  VIADD R33, R63, 0x1 ;  /* 0x000000013f217836 */ /* 0x000fc40000000000 */
[----:B------:R-:W-:Y:S01]  /*39950*/  IMAD R17, R55, 0x10000, R66 ;  /* 0x0001000037117824 */ /* 0x000fe200078e0242 */
[----:B------:R-:W-:Y:S01]  /*39960*/  LEA.HI R64, R49, R64, RZ, 0x10 ;  /* 0x0000004031407211 */ /* 0x000fe200078f80ff */
[----:B------:R-:W-:Y:S02]  /*39970*/  @P2 IMAD.MOV R33, RZ, RZ, R63 ;  /* 0x000000ffff212224 */ /* 0x000fe400078e023f */
[----:B------:R-:W-:Y:S01]  /*39980*/  IMAD R0, R60, R37, R53 ;  /* 0x000000253c007224 */ /* 0x000fe200078e0235 */
[C---:B------:R-:W-:Y:S01]  /*39990*/  ISETP.GE.U32.AND P2, PT, R17.reuse, R62, PT ;  /* 0x0000003e1100720c */ /* 0x040fe20003f46070 */
[----:B------:R-:W-:Y:S01]  /*399a0*/  IMAD.IADD R12, R17, 0x1, R33 ;  /* 0x00000001110c7824 */ /* 0x000fe200078e0221 */
[----:B------:R-:W-:Y:S01]  /*399b0*/  IADD3 R33, PT, PT, R64, 0x1, RZ ;  /* 0x0000000140217810 */ /* 0x000fe20007ffe0ff */
[----:B------:R-:W-:Y:S01]  /*399c0*/  @P0 IMAD.MOV R33, RZ, RZ, R64 ;  /* 0x000000ffff210224 */ /* 0x000fe200078e0240 */
[----:B------:R-:W-:Y:S02]  /*399d0*/  LEA.HI R0, R55, R0, RZ, 0x10 ;  /* 0x0000000037007211 */ /* 0x000fe400078f80ff */
[----:B------:R-:W-:-:S02]  /*399e0*/  ISETP.GE.U32.AND P3, PT, R12, R17, PT ;  /* 0x000000110c00720c */ /* 0x000fc40003f66070 */
        /* <DEDUP_REMOVED lines=10> */
.L_x_315:
        /* <DEDUP_REMOVED lines=38> */
.L_x_320:
[----:B------:R-:W-:Y:S05]  /*39cf0*/  BSYNC.RELIABLE B3 ;  /* 0x0000000000037941 */ /* 0x000fea0003800100 */
.L_x_319:
        /* <DEDUP_REMOVED lines=41> */
.L_x_318:
[----:B------:R-:W-:Y:S05]  /*39f90*/  BSYNC.RECONVERGENT B2 ;  /* 0x0000000000027941 */ /* 0x000fea0003800200 */
.L_x_317:
[----:B------:R-:W-:Y:S01]  /*39fa0*/  LOP3.LUT R22, R42, 0xffff, RZ, 0xc0, !PT ;  /* 0x0000ffff2a167812 */ /* 0x000fe200078ec0ff */
[----:B------:R-:W-:Y:S01]  /*39fb0*/  HFMA2 R77, -RZ, RZ, 0, 0 ;  /* 0x00000000ff4d7431 */ /* 0x000fe200000001ff */
[----:B------:R-:W-:Y:S01]  /*39fc0*/  SHF.R.U32.HI R33, RZ, 0x10, R42 ;  /* 0x00000010ff217819 */ /* 0x000fe2000001162a */
[----:B------:R-:W-:Y:S01]  /*39fd0*/  BSSY.RECONVERGENT B2, `(.L_x_321) ;  /* 0x0000117000027945 */ /* 0x000fe20003800200 */
[----:B------:R-:W-:Y:S01]  /*39fe0*/  LOP3.LUT R37, R45, 0xffff, RZ, 0xc0, !PT ;  /* 0x0000ffff2d257812 */ /* 0x000fe200078ec0ff */
[----:B------:R-:W-:Y:S01]  /*39ff0*/  IMAD.MOV.U32 R66, RZ, RZ, RZ ;  /* 0x000000ffff427224 */ /* 0x000fe200078e00ff */
[----:B------:R-:W-:Y:S02]  /*3a000*/  LOP3.LUT R42, R34, 0xffff, RZ, 0xc0, !PT ;  /* 0x0000ffff222a7812 */ /* 0x000fe400078ec0ff */
[----:B------:R-:W-:Y:S02]  /*3a010*/  CS2R R14, SRZ ;  /* 0x00000000000e7805 */ /* 0x000fe4000001ff00 */
[----:B------:R-:W-:-:S02]  /*3a020*/  LOP3.LUT R43, R35, 0xffff, RZ, 0xc0, !PT ;  /* 0x0000ffff232b7812 */ /* 0x000fc400078ec0ff */
[----:B------:R-:W-:Y:S02]  /*3a030*/  CS2R R16, SRZ ;  /* 0x0000000000107805 */ /* 0x000fe4000001ff00 */
[----:B------:R-:W-:Y:S02]  /*3a040*/  LOP3.LUT R49, R18, 0xffff, RZ, 0xc0, !PT ;  /* 0x0000ffff12317812 */ /* 0x000fe400078ec0ff */
[----:B------:R-:W-:Y:S02]  /*3a050*/  LOP3.LUT R51, R19, 0xffff, RZ, 0xc0, !PT ;  /* 0x0000ffff13337812 */ /* 0x000fe400078ec0ff */
[----:B------:R-:W-:Y:S02]  /*3a060*/  LOP3.LUT R53, R12, 0xffff, RZ, 0xc0, !PT ;  /* 0x0000ffff0c357812 */ /* 0x000fe400078ec0ff */
[----:B------:R-:W-:Y:S02]  /*3a070*/  SHF.R.U32.HI R57, RZ, 0x10, R12 ;  /* 0x00000010ff397819 */ /* 0x000fe4000001160c */
[----:B------:R-:W-:-:S02]  /*3a080*/  CS2R R12, SRZ ;  /* 0x00000000000c7805 */ /* 0x000fc4000001ff00 */
[----:B------:R-:W-:Y:S02]  /*3a090*/  LOP3.LUT R55, R0, 0xffff, RZ, 0xc0, !PT ;  /* 0x0000ffff00377812 */ /* 0x000fe400078ec0ff */
[----:B------:R-:W-:Y:S01]  /*3a0a0*/  SHF.R.U32.HI R59, RZ, 0x10, R0 ;  /* 0x00000010ff3b7819 */ /* 0x000fe20000011600 */
[----:B------:R-:W-:Y:S01]  /*3a0b0*/  IMAD.MOV.U32 R0, RZ, RZ, RZ ;  /* 0x000000ffff007224 */ /* 0x000fe200078e00ff */
[----:B------:R-:W-:Y:S02]  /*3a0c0*/  SHF.R.U32.HI R45, RZ, 0x10, R45 ;  /* 0x00000010ff2d7819 */ /* 0x000fe4000001162d */
[----:B------:R-:W-:Y:S02]  /*3a0d0*/  SHF.R.U32.HI R34, RZ, 0x10, R34 ;  /* 0x00000010ff227819 */ /* 0x000fe40000011622 */
[----:B------:R-:W-:Y:S02]  /*3a0e0*/  SHF.R.U32.HI R35, RZ, 0x10, R35 ;  /* 0x00000010ff237819 */ /* 0x000fe40000011623 */
[----:B------:R-:W-:-:S02]  /*3a0f0*/  SHF.R.U32.HI R18, RZ, 0x10, R18 ;  /* 0x00000010ff127819 */ /* 0x000fc40000011612 */
[----:B------:R-:W-:-:S07]  /*3a100*/  SHF.R.U32.HI R19, RZ, 0x10, R19 ;  /* 0x00000010ff137819 */ /* 0x000fce0000011613 */
.L_x_322:
[----:B------:R1:W2:Y:S01]  /*3a110*/  LDL R62, [R21] ;  /* 0x00000000153e7983 */ /* 0x0002a20000100800 */
[----:B------:R-:W-:Y:S02]  /*3a120*/  VIADD R77, R77, 0x1 ;  /* 0x000000014d4d7836 */ /* 0x000fe40000000000 */
[----:B-1----:R-:W-:Y:S01]  /*3a130*/  VIADD R21, R21, 0x4 ;  /* 0x0000000415157836 */ /* 0x002fe20000000000 */
[----:B--2---:R-:W-:Y:S02]  /*3a140*/  LOP3.LUT R64, R62, 0xffff, RZ, 0xc0, !PT ;  /* 0x0000ffff3e407812 */ /* 0x004fe400078ec0ff */
[----:B------:R-:W-:-:S03]  /*3a150*/  SHF.R.U32.HI R62, RZ, 0x10, R62 ;  /* 0x00000010ff3e7819 */ /* 0x000fc6000001163e */
[C---:B------:R-:W-:Y:S02]  /*3a160*/  IMAD R61, R22.reuse, R64, RZ ;  /* 0x00000040163d7224 */ /* 0x040fe400078e02ff */
[----:B------:R-:W-:Y:S02]  /*3a170*/  IMAD R63, R22, R62, RZ ;  /* 0x0000003e163f7224 */ /* 0x000fe400078e02ff */
[CC--:B------:R-:W-:Y:S01]  /*3a180*/  IMAD R67, R42.reuse, R64.reuse, RZ ;  /* 0x000000402a437224 */ /* 0x0c0fe200078e02ff */
        /* <DEDUP_REMOVED lines=13> */
[-C--:B------:R-:W-:Y:S01]  /*3a260*/  IMAD R63, R37, R62.reuse, RZ ;  /* 0x0000003e253f7224 */ /* 0x080fe200078e02ff */
[----:B------:R-:W-:Y:S01]  /*3a270*/  SHF.R.U32.HI R61, RZ, 0x10, R61 ;  /* 0x00000010ff3d7819 */ /* 0x000fe2000001163d */
[----:B------:R-:W-:Y:S01]  /*3a280*/  IMAD R72, R43, R62, RZ ;  /* 0x0000003e2b487224 */ /* 0x000fe200078e02ff */
[----:B------:R-:W-:Y:S01]  /*3a290*/  LOP3.LUT R73, R71, 0xffff, RZ, 0xc0, !PT ;  /* 0x0000ffff47497812 */ /* 0x000fe200078ec0ff */
[----:B------:R-:W-:Y:S01]  /*3a2a0*/  IMAD R69, R34, R64, R69 ;  /* 0x0000004022457224 */ /* 0x000fe200078e0245 */
[----:B------:R-:W-:Y:S01]  /*3a2b0*/  SHF.R.U32.HI R75, RZ, 0x10, R71 ;  /* 0x00000010ff4b7819 */ /* 0x000fe20000011647 */
[----:B------:R-:W-:Y:S01]  /*3a2c0*/  IMAD.IADD R76, R76, 0x1, R17 ;  /* 0x000000014c4c7824 */ /* 0x000fe200078e0211 */
[----:B------:R-:W-:Y:S01]  /*3a2d0*/  ISETP.GE.U32.AND P0, PT, R68, R66, PT ;  /* 0x000000424400720c */ /* 0x000fe20003f06070 */
[----:B------:R-:W-:-:S02]  /*3a2e0*/  IMAD R78, R34, R62, R67 ;  /* 0x0000003e224e7224 */ /* 0x000fc400078e0243 */
[----:B------:R-:W-:Y:S01]  /*3a2f0*/  IMAD R74, R45, R62, R61 ;  /* 0x0000003e2d4a7224 */ /* 0x000fe200078e023d */
[----:B------:R-:W-:Y:S01]  /*3a300*/  LEA R76, R69, R76, 0x10 ;  /* 0x0000004c454c7211 */ /* 0x000fe200078e80ff */
[----:B------:R-:W-:Y:S01]  /*3a310*/  IMAD R61, R49, R64, RZ ;  /* 0x00000040313d7224 */ /* 0x000fe200078e02ff */
[----:B------:R-:W-:Y:S01]  /*3a320*/  LEA.HI R78, R69, R78, RZ, 0x10 ;  /* 0x0000004e454e7211 */ /* 0x000fe200078f80ff */
[-C--:B------:R-:W-:Y:S01]  /*3a330*/  IMAD R63, R45, R64.reuse, R63 ;  /* 0x000000402d3f7224 */ /* 0x080fe200078e023f */
[----:B------:R-:W-:Y:S01]  /*3a340*/  ISETP.GE.U32.AND P5, PT, R76, R17, PT ;  /* 0x000000114c00720c */ /* 0x000fe20003fa6070 */
[----:B------:R-:W-:Y:S01]  /*3a350*/  IMAD R71, R35, R64, R72 ;  /* 0x0000004023477224 */ /* 0x000fe200078e0248 */
[----:B------:R-:W-:Y:S01]  /*3a360*/  LOP3.LUT R66, R61, 0xffff, RZ, 0xc0, !PT ;  /* 0x0000ffff3d427812 */ /* 0x000fe200078ec0ff */
[----:B------:R-:W-:Y:S01]  /*3a370*/  IMAD.IADD R72, R65, 0x1, R16 ;  /* 0x0000000141487824 */ /* 0x000fe200078e0210 */
[----:B------:R-:W-:Y:S01]  /*3a380*/  LEA.HI R74, R63, R74, RZ, 0x10 ;  /* 0x0000004a3f4a7211 */ /* 0x000fe200078f80ff */
[----:B------:R-:W-:Y:S01]  /*3a390*/  IMAD R69, R51, R64, RZ ;  /* 0x0000004033457224 */ /* 0x000fe200078e02ff */
[----:B------:R-:W-:Y:S01]  /*3a3a0*/  SHF.R.U32.HI R61, RZ, 0x10, R61 ;  /* 0x00000010ff3d7819 */ /* 0x000fe2000001163d */
[----:B------:R-:W-:-:S02]  /*3a3b0*/  IMAD R65, R63, 0x10000, R72 ;  /* 0x000100003f417824 */ /* 0x000fc400078e0248 */
[----:B------:R-:W-:Y:S02]  /*3a3c0*/  IMAD R63, R49, R62, RZ ;  /* 0x0000003e313f7224 */ /* 0x000fe400078e02ff */
[----:B------:R-:W-:Y:S01]  /*3a3d0*/  IMAD.IADD R80, R73, 0x1, R14 ;  /* 0x0000000149507824 */ /* 0x000fe200078e020e */
[----:B------:R-:W-:Y:S01]  /*3a3e0*/  LOP3.LUT R73, R69, 0xffff, RZ, 0xc0, !PT ;  /* 0x0000ffff45497812 */ /* 0x000fe200078ec0ff */
[C---:B------:R-:W-:Y:S01]  /*3a3f0*/  IMAD R63, R18.reuse, R64, R63 ;  /* 0x00000040123f7224 */ /* 0x040fe200078e023f */
[----:B------:R-:W-:Y:S01]  /*3a400*/  SHF.R.U32.HI R69, RZ, 0x10, R69 ;  /* 0x00000010ff457819 */ /* 0x000fe20000011645 */
[----:B------:R-:W-:Y:S01]  /*3a410*/  IMAD R72, R18, R62, R61 ;  /* 0x0000003e12487224 */ /* 0x000fe200078e023d */
[----:B------:R-:W-:Y:S01]  /*3a420*/  ISETP.GE.U32.AND P6, PT, R65, R16, PT ;  /* 0x000000104100720c */ /* 0x000fe20003fc6070 */
[----:B------:R-:W-:Y:S02]  /*3a430*/  IMAD.IADD R66, R66, 0x1, R15 ;  /* 0x0000000142427824 */ /* 0x000fe400078e020f */
[----:B------:R-:W-:Y:S01]  /*3a440*/  IMAD R82, R35, R62, R75 ;  /* 0x0000003e23527224 */ /* 0x000fe200078e024b */
[----:B------:R-:W-:Y:S01]  /*3a450*/  LEA.HI R72, R63, R72, RZ, 0x10 ;  /* 0x000000483f487211 */ /* 0x000fe200078f80ff */
[----:B------:R-:W-:-:S02]  /*3a460*/  IMAD R84, R19, R62, R69 ;  /* 0x0000003e13547224 */ /* 0x000fc400078e0245 */
[----:B------:R-:W-:Y:S01]  /*3a470*/  IMAD R69, R63, 0x10000, R66 ;  /* 0x000100003f457824 */ /* 0x000fe200078e0242 */
[C---:B------:R-:W-:Y:S01]  /*3a480*/  LEA.HI R82, R71.reuse, R82, RZ, 0x10 ;  /* 0x0000005247527211 */ /* 0x040fe200078f80ff */
[----:B------:R-:W-:Y:S02]  /*3a490*/  IMAD R63, R68, R3, RZ ;  /* 0x00000003443f7224 */ /* 0x000fe400078e02ff */
[----:B------:R-:W-:Y:S01]  /*3a4a0*/  IMAD R67, R71, 0x10000, R80 ;  /* 0x0001000047437824 */ /* 0x000fe200078e0250 */
[----:B------:R-:W-:Y:S01]  /*3a4b0*/  ISETP.GE.U32.AND P1, PT, R69, R15, PT ;  /* 0x0000000f4500720c */ /* 0x000fe20003f26070 */
[----:B------:R-:W-:Y:S01]  /*3a4c0*/  IMAD R71, R51, R62, RZ ;  /* 0x0000003e33477224 */ /* 0x000fe200078e02ff */
[----:B------:R-:W-:Y:S01]  /*3a4d0*/  LOP3.LUT R61, R63, 0xffff, RZ, 0xc0, !PT ;  /* 0x0000ffff3f3d7812 */ /* 0x000fe200078ec0ff */
[----:B------:R-:W-:Y:S01]  /*3a4e0*/  IMAD.IADD R80, R73, 0x1, R12 ;  /* 0x0000000149507824 */ /* 0x000fe200078e020c */
[----:B------:R-:W-:Y:S01]  /*3a4f0*/  ISETP.GE.U32.AND P2, PT, R67, R14, PT ;  /* 0x0000000e4300720c */ /* 0x000fe20003f46070 */
[----:B------:R-:W-:Y:S01]  /*3a500*/  IMAD R71, R19, R64, R71 ;  /* 0x0000004013477224 */ /* 0x000fe200078e0247 */
[----:B------:R-:W-:Y:S01]  /*3a510*/  SHF.R.U32.HI R63, RZ, 0x10, R63 ;  /* 0x00000010ff3f7819 */ /* 0x000fe2000001163f */
[----:B------:R-:W-:-:S02]  /*3a520*/  IMAD R14, R20, R61, RZ ;  /* 0x0000003d140e7224 */ /* 0x000fc400078e02ff */
[C---:B------:R-:W-:Y:S01]  /*3a530*/  IMAD R73, R71.reuse, 0x10000, R80 ;  /* 0x0001000047497824 */ /* 0x040fe200078e0250 */
[----:B------:R-:W-:Y:S01]  /*3a540*/  LEA.HI R84, R71, R84, RZ, 0x10 ;  /* 0x0000005447547211 */ /* 0x000fe200078f80ff */
[C---:B------:R-:W-:Y:S01]  /*3a550*/  VIADD R16, R70.reuse, 0x1 ;  /* 0x0000000146107836 */ /* 0x040fe20000000000 */
[----:B------:R-:W-:Y:S01]  /*3a560*/  @P0 IADD3 R16, PT, PT, R70, RZ, RZ ;  /* 0x000000ff46100210 */ /* 0x000fe20007ffe0ff */
[----:B------:R-:W-:Y:S01]  /*3a570*/  IMAD R66, R23, R61, RZ ;  /* 0x0000003d17427224 */ /* 0x000fe200078e02ff */
[----:B------:R-:W-:Y:S01]  /*3a580*/  ISETP.GE.U32.AND P0, PT, R73, R12, PT ;  /* 0x0000000c4900720c */ /* 0x000fe20003f06070 */
[----:B------:R-:W-:Y:S01]  /*3a590*/  IMAD R12, R20, R63, RZ ;  /* 0x0000003f140c7224 */ /* 0x000fe200078e02ff */
[----:B------:R-:W-:Y:S01]  /*3a5a0*/  LOP3.LUT R15, R14, 0xffff, RZ, 0xc0, !PT ;  /* 0x0000ffff0e0f7812 */ /* 0x000fe200078ec0ff */
[----:B------:R-:W-:Y:S01]  /*3a5b0*/  IMAD.IADD R16, R65, 0x1, R16 ;  /* 0x0000000141107824 */ /* 0x000fe200078e0210 */
[----:B------:R-:W-:Y:S01]  /*3a5c0*/  SHF.R.U32.HI R14, RZ, 0x10, R14 ;  /* 0x00000010ff0e7819 */ /* 0x000fe2000001160e */
[----:B------:R-:W-:Y:S01]  /*3a5d0*/  IMAD R12, R28, R61, R12 ;  /* 0x0000003d1c0c7224 */ /* 0x000fe200078e020c */
[----:B------:R-:W-:Y:S01]  /*3a5e0*/  LOP3.LUT R71, R66, 0xffff, RZ, 0xc0, !PT ;  /* 0x0000ffff42477812 */ /* 0x000fe200078ec0ff */
[----:B------:R-:W-:Y:S01]  /*3a5f0*/  IMAD.IADD R15, R68, 0x1, R15 ;  /* 0x00000001440f7824 */ /* 0x000fe200078e020f */
[----:B------:R-:W-:Y:S01]  /*3a600*/  ISETP.GE.U32.AND P4, PT, R16, R65, PT ;  /* 0x000000411000720c */ /* 0x000fe20003f86070 */
[----:B------:R-:W-:Y:S01]  /*3a610*/  IMAD R17, R23, R63, RZ ;  /* 0x0000003f17117224 */ /* 0x000fe200078e02ff */
[----:B------:R-:W-:Y:S01]  /*3a620*/  SHF.R.U32.HI R66, RZ, 0x10, R66 ;  /* 0x00000010ff427819 */ /* 0x000fe20000011642 */
[----:B------:R-:W-:-:S02]  /*3a630*/  IMAD R15, R12, 0x10000, R15 ;  /* 0x000100000c0f7824 */ /* 0x000fc400078e020f */
[----:B------:R-:W-:Y:S02]  /*3a640*/  IMAD R65, R32, R61, R17 ;  /* 0x0000003d20417224 */ /* 0x000fe400078e0211 */
[----:B------:R-:W-:Y:S01]  /*3a650*/  IMAD R17, R28, R63, R14 ;  /* 0x0000003f1c117224 */ /* 0x000fe200078e020e */
[----:B------:R-:W-:Y:S01]  /*3a660*/  ISETP.GE.U32.AND P3, PT, R15, R68, PT ;  /* 0x000000440f00720c */ /* 0x000fe20003f66070 */
[C---:B------:R-:W-:Y:S01]  /*3a670*/  VIADD R75, R74.reuse, 0x1 ;  /* 0x000000014a4b7836 */ /* 0x040fe20000000000 */
[----:B------:R-:W-:Y:S01]  /*3a680*/  @P6 IADD3 R75, PT, PT, R74, RZ, RZ ;  /* 0x000000ff4a4b6210 */ /* 0x000fe20007ffe0ff */
[----:B------:R-:W-:Y:S01]  /*3a690*/  IMAD.IADD R70, R16, 0x1, R71 ;  /* 0x0000000110467824 */ /* 0x000fe200078e0247 */
[----:B------:R-:W-:Y:S01]  /*3a6a0*/  LEA.HI R17, R12, R17, RZ, 0x10 ;  /* 0x000000110c117211 */ /* 0x000fe200078f80ff */
[----:B------:R-:W-:Y:S02]  /*3a6b0*/  IMAD R14, R32, R63, R66 ;  /* 0x0000003f200e7224 */ /* 0x000fe400078e0242 */
[----:B------:R-:W-:-:S02]  /*3a6c0*/  IMAD R71, R65, 0x10000, R70 ;  /* 0x0001000041477824 */ /* 0x000fc400078e0246 */
[----:B------:R-:W-:Y:S01]  /*3a6d0*/  VIADD R12, R75, 0x1 ;  /* 0x000000014b0c7836 */ /* 0x000fe20000000000 */
[----:B------:R-:W-:Y:S01]  /*3a6e0*/  LEA.HI R14, R65, R14, RZ, 0x10 ;  /* 0x0000000e410e7211 */ /* 0x000fe200078f80ff */
[----:B------:R-:W-:Y:S01]  /*3a6f0*/  @P4 IMAD.MOV R12, RZ, RZ, R75 ;  /* 0x000000ffff0c4224 */ /* 0x000fe200078e024b */
[----:B------:R-:W-:Y:S01]  /*3a700*/  ISETP.GE.U32.AND P6, PT, R71, R16, PT ;  /* 0x000000104700720c */ /* 0x000fe20003fc6070 */
[C---:B------:R-:W-:Y:S01]  /*3a710*/  VIADD R66, R17.reuse, 0x1 ;  /* 0x0000000111427836 */ /* 0x040fe20000000000 */
[----:B------:R-:W-:Y:S01]  /*3a720*/  @P3 IADD3 R66, PT, PT, R17, RZ, RZ ;  /* 0x000000ff11423210 */ /* 0x000fe20007ffe0ff */
[----:B------:R-:W-:Y:S02]  /*3a730*/  IMAD.IADD R15, R76, 0x1, R12 ;  /* 0x000000014c0f7824 */ /* 0x000fe400078e020c */
[----:B------:R-:W-:Y:S02]  /*3a740*/  VIADD R74, R82, 0x1 ;  /* 0x00000001524a7836 */ /* 0x000fe40000000000 */
[----:B------:R-:W-:Y:S01]  /*3a750*/  @P2 IMAD.MOV R74, RZ, RZ, R82 ;  /* 0x000000ffff4a2224 */ /* 0x000fe200078e0252 */
[----:B------:R-:W-:Y:S01]  /*3a760*/  ISETP.GE.U32.AND P2, PT, R15, R76, PT ;  /* 0x0000004c0f00720c */ /* 0x000fe20003f46070 */
[----:B------:R-:W-:-:S02]  /*3a770*/  IMAD.IADD R66, R71, 0x1, R66 ;  /* 0x0000000147427824 */ /* 0x000fc400078e0242 */
[----:B------:R-:W-:Y:S02]  /*3a780*/  IMAD R16, R36, R61, RZ ;  /* 0x0000003d24107224 */ /* 0x000fe400078e02ff */
[----:B------:R-:W-:Y:S01]  /*3a790*/  VIADD R70, R78, 0x1 ;  /* 0x000000014e467836 */ /* 0x000fe20000000000 */
[----:B------:R-:W-:Y:S01]  /*3a7a0*/  ISETP.GE.U32.AND P3, PT, R66, R71, PT ;  /* 0x000000474200720c */ /* 0x000fe20003f66070 */
[----:B------:R-:W-:Y:S01]  /*3a7b0*/  VIADD R75, R14, 0x1 ;  /* 0x000000010e4b7836 */ /* 0x000fe20000000000 */
[----:B------:R-:W-:Y:S01]  /*3a7c0*/  LOP3.LUT R68, R16, 0xffff, RZ, 0xc0, !PT ;  /* 0x0000ffff10447812 */ /* 0x000fe200078ec0ff */
[----:B------:R-:W-:Y:S01]  /*3a7d0*/  @P5 IMAD.MOV R70, RZ, RZ, R78 ;  /* 0x000000ffff465224 */ /* 0x000fe200078e024e */
[----:B------:R-:W-:Y:S01]  /*3a7e0*/  SHF.R.U32.HI R17, RZ, 0x10, R16 ;  /* 0x00000010ff117819 */ /* 0x000fe20000011610 */
[----:B------:R-:W-:Y:S02]  /*3a7f0*/  @P6 IMAD.MOV R75, RZ, RZ, R14 ;  /* 0x000000ffff4b6224 */ /* 0x000fe400078e020e */
[----:B------:R-:W-:Y:S01]  /*3a800*/  IMAD R14, R36, R63, RZ ;  /* 0x0000003f240e7224 */ /* 0x000fe200078e02ff */
[----:B------:R-:W-:Y:S01]  /*3a810*/  IADD3 R12, PT, PT, R70, 0x1, RZ ;  /* 0x00000001460c7810 */ /* 0x000fe20007ffe0ff */
[----:B------:R-:W-:-:S02]  /*3a820*/  IMAD.IADD R65, R15, 0x1, R68 ;  /* 0x000000010f417824 */ /* 0x000fc400078e0244 */
[----:B------:R-:W-:Y:S02]  /*3a830*/  IMAD R14, R38, R61, R14 ;  /* 0x0000003d260e7224 */ /* 0x000fe400078e020e */
[----:B------:R-:W-:Y:S02]  /*3a840*/  @P2 IMAD.MOV R12, RZ, RZ, R70 ;  /* 0x000000ffff0c2224 */ /* 0x000fe400078e0246 */
        /* <DEDUP_REMOVED lines=10> */
[----:B------:R-:W-:Y:S01]  /*3a8f0*/  IMAD R15, R40, R61, RZ ;  /* 0x0000003d280f7224 */ /* 0x000fe200078e02ff */
[----:B------:R-:W-:Y:S01]  /*3a900*/  ISETP.GE.U32.AND P3, PT, R16, R65, PT ;  /* 0x000000411000720c */ /* 0x000fe20003f66070 */
[----:B------:R-:W-:Y:S01]  /*3a910*/  VIADD R75, R84, 0x1 ;  /* 0x00000001544b7836 */ /* 0x000fe20000000000 */
[----:B------:R-:W-:Y:S01]  /*3a920*/  LEA.HI R17, R14, R17, RZ, 0x10 ;  /* 0x000000110e117211 */ /* 0x000fe200078f80ff */
[----:B------:R-:W-:Y:S01]  /*3a930*/  IMAD R14, R40, R63, RZ ;  /* 0x0000003f280e7224 */ /* 0x000fe200078e02ff */
[----:B------:R-:W-:Y:S02]  /*3a940*/  LOP3.LUT R67, R15, 0xffff, RZ, 0xc0, !PT ;  /* 0x0000ffff0f437812 */ /* 0x000fe400078ec0ff */
[----:B------:R-:W-:Y:S01]  /*3a950*/  SHF.R.U32.HI R15, RZ, 0x10, R15 ;  /* 0x00000010ff0f7819 */ /* 0x000fe2000001160f */
[----:B------:R-:W-:Y:S01]  /*3a960*/  VIADD R70, R17, 0x1 ;  /* 0x0000000111467836 */ /* 0x000fe20000000000 */
[----:B------:R-:W-:Y:S01]  /*3a970*/  @P0 IADD3 R75, PT, PT, R84, RZ, RZ ;  /* 0x000000ff544b0210 */ /* 0x000fe20007ffe0ff */
[----:B------:R-:W-:-:S02]  /*3a980*/  IMAD R65, R44, R61, R14 ;  /* 0x0000003d2c417224 */ /* 0x000fc400078e020e */
[----:B------:R-:W-:Y:S02]  /*3a990*/  VIADD R14, R74, 0x1 ;  /* 0x000000014a0e7836 */ /* 0x000fe40000000000 */
[----:B------:R-:W-:Y:S02]  /*3a9a0*/  @P2 IMAD.MOV R70, RZ, RZ, R17 ;  /* 0x000000ffff462224 */ /* 0x000fe400078e0211 */
[----:B------:R-:W-:Y:S02]  /*3a9b0*/  IMAD.IADD R68, R12, 0x1, R67 ;  /* 0x000000010c447824 */ /* 0x000fe400078e0243 */
[----:B------:R-:W-:Y:S02]  /*3a9c0*/  @P1 IMAD.MOV R14, RZ, RZ, R74 ;  /* 0x000000ffff0e1224 */ /* 0x000fe400078e024a */
[----:B------:R-:W-:Y:S02]  /*3a9d0*/  VIADD R17, R70, 0x1 ;  /* 0x0000000146117836 */ /* 0x000fe40000000000 */
[----:B------:R-:W-:-:S02]  /*3a9e0*/  IMAD R68, R65, 0x10000, R68 ;  /* 0x0001000041447824 */ /* 0x000fc400078e0244 */
[----:B------:R-:W-:Y:S02]  /*3a9f0*/  IMAD.IADD R14, R69, 0x1, R14 ;  /* 0x00000001450e7824 */ /* 0x000fe400078e020e */
[----:B------:R-:W-:Y:S01]  /*3aa00*/  @P3 IMAD.MOV R17, RZ, RZ, R70 ;  /* 0x000000ffff113224 */ /* 0x000fe200078e0246 */
[----:B------:R-:W-:Y:S01]  /*3aa10*/  ISETP.GE.U32.AND P1, PT, R68, R12, PT ;  /* 0x0000000c4400720c */ /* 0x000fe20003f26070 */
[----:B------:R-:W-:Y:S01]  /*3aa20*/  IMAD R67, R46, R61, RZ ;  /* 0x0000003d2e437224 */ /* 0x000fe200078e02ff */
[----:B------:R-:W-:Y:S01]  /*3aa30*/  ISETP.GE.U32.AND P0, PT, R14, R69, PT ;  /* 0x000000450e00720c */ /* 0x000fe20003f06070 */
[----:B------:R-:W-:Y:S02]  /*3aa40*/  IMAD.IADD R17, R68, 0x1, R17 ;  /* 0x0000000144117824 */ /* 0x000fe400078e0211 */
[-C--:B------:R-:W-:Y:S01]  /*3aa50*/  IMAD R12, R44, R63.reuse, R15 ;  /* 0x0000003f2c0c7224 */ /* 0x080fe200078e020f */
[----:B------:R-:W-:Y:S01]  /*3aa60*/  LOP3.LUT R69, R67, 0xffff, RZ, 0xc0, !PT ;  /* 0x0000ffff43457812 */ /* 0x000fe200078ec0ff */
[----:B------:R-:W-:Y:S01]  /*3aa70*/  IMAD R15, R46, R63, RZ ;  /* 0x0000003f2e0f7224 */ /* 0x000fe200078e02ff */
[----:B------:R-:W-:Y:S01]  /*3aa80*/  ISETP.GE.U32.AND P2, PT, R17, R68, PT ;  /* 0x000000441100720c */ /* 0x000fe20003f46070 */
[----:B------:R-:W-:Y:S01]  /*3aa90*/  IMAD R70, R50, R61, RZ ;  /* 0x0000003d32467224 */ /* 0x000fe200078e02ff */
[----:B------:R-:W-:Y:S01]  /*3aaa0*/  IADD3 R68, PT, PT, R14, R69, RZ ;  /* 0x000000450e447210 */ /* 0x000fe20007ffe0ff */
[----:B------:R-:W-:Y:S01]  /*3aab0*/  IMAD R15, R48, R61, R15 ;  /* 0x0000003d300f7224 */ /* 0x000fe200078e020f */
[----:B------:R-:W-:Y:S01]  /*3aac0*/  LEA.HI R65, R65, R12, RZ, 0x10 ;  /* 0x0000000c41417211 */ /* 0x000fe200078f80ff */
[----:B------:R-:W-:Y:S01]  /*3aad0*/  VIADD R12, R71, 0x1 ;  /* 0x00000001470c7836 */ /* 0x000fe20000000000 */
[----:B------:R-:W-:Y:S01]  /*3aae0*/  SHF.R.U32.HI R67, RZ, 0x10, R67 ;  /* 0x00000010ff437819 */ /* 0x000fe20000011643 */
[----:B------:R-:W-:-:S02]  /*3aaf0*/  IMAD R69, R15, 0x10000, R68 ;  /* 0x000100000f457824 */ /* 0x000fc400078e0244 */
[----:B------:R-:W-:Y:S02]  /*3ab00*/  VIADD R74, R65, 0x1 ;  /* 0x00000001414a7836 */ /* 0x000fe40000000000 */
[----:B------:R-:W-:Y:S01]  /*3ab10*/  @P1 IMAD.MOV R74, RZ, RZ, R65 ;  /* 0x000000ffff4a1224 */ /* 0x000fe200078e0241 */
[----:B------:R-:W-:Y:S01]  /*3ab20*/  ISETP.GE.U32.AND P1, PT, R69, R14, PT ;  /* 0x0000000e4500720c */ /* 0x000fe20003f26070 */
[----:B------:R-:W-:Y:S02]  /*3ab30*/  @P0 IMAD.MOV R12, RZ, RZ, R71 ;  /* 0x000000ffff0c0224 */ /* 0x000fe400078e0247 */
[-C--:B------:R-:W-:Y:S01]  /*3ab40*/  IMAD R68, R48, R63.reuse, R67 ;  /* 0x0000003f30447224 */ /* 0x080fe200078e0243 */
[----:B------:R-:W-:Y:S01]  /*3ab50*/  LOP3.LUT R67, R70, 0xffff, RZ, 0xc0, !PT ;  /* 0x0000ffff46437812 */ /* 0x000fe200078ec0ff */
[----:B------:R-:W-:Y:S01]  /*3ab60*/  IMAD R65, R50, R63, RZ ;  /* 0x0000003f32417224 */ /* 0x000fe200078e02ff */
[----:B------:R-:W-:Y:S01]  /*3ab70*/  IADD3 R14, PT, PT, R74, 0x1, RZ ;  /* 0x000000014a0e7810 */ /* 0x000fe20007ffe0ff */
[----:B------:R-:W-:Y:S01]  /*3ab80*/  IMAD.IADD R12, R73, 0x1, R12 ;  /* 0x00000001490c7824 */ /* 0x000fe200078e020c */
[----:B------:R-:W-:Y:S01]  /*3ab90*/  LEA.HI R68, R15, R68, RZ, 0x10 ;  /* 0x000000440f447211 */ /* 0x000fe200078f80ff */
[----:B------:R-:W-:-:S02]  /*3aba0*/  @P2 IMAD.MOV R14, RZ, RZ, R74 ;  /* 0x000000ffff0e2224 */ /* 0x000fc400078e024a */
[----:B------:R-:W-:Y:S01]  /*3abb0*/  IMAD R71, R52, R61, R65 ;  /* 0x0000003d34477224 */ /* 0x000fe200078e0241 */
[C---:B------:R-:W-:Y:S01]  /*3abc0*/  ISETP.GE.U32.AND P0, PT, R12.reuse, R73, PT ;  /* 0x000000490c00720c */ /* 0x040fe20003f06070 */
[----:B------:R-:W-:Y:S01]  /*3abd0*/  IMAD.IADD R72, R12, 0x1, R67 ;  /* 0x000000010c487824 */ /* 0x000fe200078e0243 */
[----:B------:R-:W-:Y:S01]  /*3abe0*/  SHF.R.U32.HI R67, RZ, 0x10, R70 ;  /* 0x00000010ff437819 */ /* 0x000fe20000011646 */
[----:B------:R-:W-:Y:S02]  /*3abf0*/  IMAD.IADD R14, R69, 0x1, R14 ;  /* 0x00000001450e7824 */ /* 0x000fe400078e020e */
        /* <DEDUP_REMOVED lines=12> */
[----:B------:R-:W-:Y:S01]  /*3acc0*/  IADD3 R12, PT, PT, R75, 0x1, RZ ;  /* 0x000000014b0c7810 */ /* 0x000fe20007ffe0ff */
[----:B------:R-:W-:Y:S01]  /*3acd0*/  IMAD.IADD R68, R68, 0x1, R13 ;  /* 0x0000000144447824 */ /* 0x000fe200078e020d */
[----:B------:R-:W-:Y:S01]  /*3ace0*/  LEA.HI R74, R71, R74, RZ, 0x10 ;  /* 0x0000004a474a7211 */ /* 0x000fe200078f80ff */
[----:B------:R-:W-:-:S02]  /*3acf0*/  IMAD R70, R57, R62, R65 ;  /* 0x0000003e39467224 */ /* 0x000fc400078e0241 */
[C---:B------:R-:W-:Y:S02]  /*3ad00*/  IMAD R68, R15.reuse, 0x10000, R68 ;  /* 0x000100000f447824 */ /* 0x040fe400078e0244 */
[----:B------:R-:W-:Y:S01]  /*3ad10*/  @P1 IMAD.MOV R67, RZ, RZ, R73 ;  /* 0x000000ffff431224 */ /* 0x000fe200078e0249 */
[----:B------:R-:W-:Y:S01]  /*3ad20*/  LEA.HI R70, R15, R70, RZ, 0x10 ;  /* 0x000000460f467211 */ /* 0x000fe200078f80ff */
[----:B------:R-:W-:Y:S01]  /*3ad30*/  @P0 IMAD.MOV R12, RZ, RZ, R75 ;  /* 0x000000ffff0c0224 */ /* 0x000fe200078e024b */
[----:B------:R-:W-:Y:S01]  /*3ad40*/  ISETP.GE.U32.AND P0, PT, R68, R13, PT ;  /* 0x0000000d4400720c */ /* 0x000fe20003f06070 */
[----:B------:R-:W-:Y:S01]  /*3ad50*/  IMAD.IADD R15, R72, 0x1, R67 ;  /* 0x00000001480f7824 */ /* 0x000fe200078e0243 */
[----:B------:R-:W-:Y:S01]  /*3ad60*/  IADD3 R73, PT, PT, R74, 0x1, RZ ;  /* 0x000000014a497810 */ /* 0x000fe20007ffe0ff */
[----:B------:R-:W-:Y:S02]  /*3ad70*/  IMAD.IADD R65, R68, 0x1, R12 ;  /* 0x0000000144417824 */ /* 0x000fe400078e020c */
[----:B------:R-:W-:-:S02]  /*3ad80*/  IMAD R13, R54, R61, RZ ;  /* 0x0000003d360d7224 */ /* 0x000fc400078e02ff */
[----:B------:R-:W-:Y:S01]  /*3ad90*/  IMAD R12, R55, R62, RZ ;  /* 0x0000003e370c7224 */ /* 0x000fe200078e02ff */
[----:B------:R-:W-:Y:S01]  /*3ada0*/  ISETP.GE.U32.AND P1, PT, R65, R68, PT ;  /* 0x000000444100720c */ /* 0x000fe20003f26070 */
[----:B------:R-:W-:Y:S01]  /*3adb0*/  @P2 IMAD.MOV R73, RZ, RZ, R74 ;  /* 0x000000ffff492224 */ /* 0x000fe200078e024a */
[----:B------:R-:W-:Y:S01]  /*3adc0*/  ISETP.GE.U32.AND P2, PT, R15, R72, PT ;  /* 0x000000480f00720c */ /* 0x000fe20003f46070 */
[-C--:B------:R-:W-:Y:S01]  /*3add0*/  IMAD R67, R59, R64.reuse, R12 ;  /* 0x000000403b437224 */ /* 0x080fe200078e020c */
[----:B------:R-:W-:Y:S01]  /*3ade0*/  SHF.R.U32.HI R69, RZ, 0x10, R13 ;  /* 0x00000010ff457819 */ /* 0x000fe2000001160d */
[----:B------:R-:W-:Y:S01]  /*3adf0*/  IMAD R68, R54, R63, RZ ;  /* 0x0000003f36447224 */ /* 0x000fe200078e02ff */
[----:B------:R-:W-:Y:S01]  /*3ae00*/  LOP3.LUT R12, R13, 0xffff, RZ, 0xc0, !PT ;  /* 0x0000ffff0d0c7812 */ /* 0x000fe200078ec0ff */
[----:B------:R-:W-:Y:S02]  /*3ae10*/  IMAD R64, R55, R64, RZ ;  /* 0x0000004037407224 */ /* 0x000fe400078e02ff */
[----:B------:R-:W-:-:S02]  /*3ae20*/  IMAD R68, R56, R61, R68 ;  /* 0x0000003d38447224 */ /* 0x000fc400078e0244 */
[----:B------:R-:W-:Y:S02]  /*3ae30*/  IMAD R69, R56, R63, R69 ;  /* 0x0000003f38457224 */ /* 0x000fe400078e0245 */
[----:B------:R-:W-:Y:S02]  /*3ae40*/  IMAD.IADD R13, R65, 0x1, R12 ;  /* 0x00000001410d7824 */ /* 0x000fe400078e020c */
[----:B------:R-:W-:Y:S02]  /*3ae50*/  VIADD R72, R70, 0x1 ;  /* 0x0000000146487836 */ /* 0x000fe40000000000 */
[----:B------:R-:W-:Y:S01]  /*3ae60*/  @P0 IMAD.MOV R72, RZ, RZ, R70 ;  /* 0x000000ffff480224 */ /* 0x000fe200078e0246 */
[C---:B------:R-:W-:Y:S01]  /*3ae70*/  LEA.HI R70, R68.reuse, R69, RZ, 0x10 ;  /* 0x0000004544467211 */ /* 0x040fe200078f80ff */
[----:B------:R-:W-:Y:S01]  /*3ae80*/  VIADD R12, R73, 0x1 ;  /* 0x00000001490c7836 */ /* 0x000fe20000000000 */
[----:B------:R-:W-:Y:S01]  /*3ae90*/  LEA R71, R68, R13, 0x10 ;  /* 0x0000000d44477211 */ /* 0x000fe200078e80ff */
[----:B------:R-:W-:Y:S01]  /*3aea0*/  @P2 IMAD.MOV R12, RZ, RZ, R73 ;  /* 0x000000ffff0c2224 */ /* 0x000fe200078e0249 */
[----:B------:R-:W-:Y:S01]  /*3aeb0*/  LOP3.LUT R69, R64, 0xffff, RZ, 0xc0, !PT ;  /* 0x0000ffff40457812 */ /* 0x000fe200078ec0ff */
[----:B------:R-:W-:Y:S01]  /*3aec0*/  VIADD R13, R72, 0x1 ;  /* 0x00000001480d7836 */ /* 0x000fe20000000000 */
[C---:B------:R-:W-:Y:S01]  /*3aed0*/  ISETP.GE.U32.AND P0, PT, R71.reuse, R65, PT ;  /* 0x000000414700720c */ /* 0x040fe20003f06070 */
[----:B------:R-:W-:Y:S01]  /*3aee0*/  IMAD.IADD R12, R71, 0x1, R12 ;  /* 0x00000001470c7824 */ /* 0x000fe200078e020c */
[----:B------:R-:W-:Y:S01]  /*3aef0*/  IADD3 R73, PT, PT, R70, 0x1, RZ ;  /* 0x0000000146497810 */ /* 0x000fe20007ffe0ff */
[----:B------:R-:W-:Y:S01]  /*3af00*/  IMAD.IADD R68, R69, 0x1, R0 ;  /* 0x0000000145447824 */ /* 0x000fe200078e0200 */
[----:B------:R-:W-:Y:S01]  /*3af10*/  SHF.R.U32.HI R64, RZ, 0x10, R64 ;  /* 0x00000010ff407819 */ /* 0x000fe20000011640 */
        /* <DEDUP_REMOVED lines=8> */
[----:B------:R-:W-:Y:S02]  /*3afa0*/  IMAD R71, R60, R61, R71 ;  /* 0x0000003d3c477224 */ /* 0x000fe400078e0247 */
[----:B------:R-:W-:-:S02]  /*3afb0*/  IMAD.IADD R72, R65, 0x1, R72 ;  /* 0x0000000141487824 */ /* 0x000fc400078e0248 */
        /* <DEDUP_REMOVED lines=25> */
.L_x_321:
        /* <DEDUP_REMOVED lines=46> */
.L_x_326:
[----:B------:R-:W-:Y:S05]  /*3b430*/  BSYNC.RELIABLE B3 ;  /* 0x0000000000037941 */ /* 0x000fea0003800100 */
.L_x_325:
        /* <DEDUP_REMOVED lines=8> */
[----:B------:R-:W-:-:S03]  /*3b4c0*/  VIADD R0, R47, 0xffffffff ;  /* 0xffffffff2f007836 */ /* 0x000fc60000000000 */
[----:B------:R-:W-:Y:S01]  /*3b4d0*/  ISETP.LT.U32.OR P0, PT, R16, R24, !P0 ;  /* 0x000000181000720c */ /* 0x000fe20004701470 */
[----:B------:R-:W-:Y:S02]  /*3b4e0*/  IMAD.IADD R24, R14, 0x1, -R26 ;  /* 0x000000010e187824 */ /* 0x000fe400078e0a1a */
[----:B------:R-:W-:Y:S01]  /*3b4f0*/  VIADD R16, R20, 0xffffffff ;  /* 0xffffffff14107836 */ /* 0x000fe20000000000 */
[----:B------:R-:W-:Y:S01]  /*3b500*/  SEL R3, RZ, 0x1, !P0 ;  /* 0x00000001ff037807 */ /* 0x000fe20004000000 */
[----:B------:R-:W-:-:S03]  /*3b510*/  @P6 IMAD.MOV R16, RZ, RZ, R20 ;  /* 0x000000ffff106224 */ /* 0x000fc600078e0214 */
[----:B------:R-:W-:-:S04]  /*3b520*/  ISETP.GE.U32.AND P1, PT, R22, R3, PT ;  /* 0x000000031600720c */ /* 0x000fc80003f26070 */
[----:B------:R-:W-:Y:S02]  /*3b530*/  ISETP.LT.U32.OR P1, PT, R17, R25, !P1 ;  /* 0x000000191100720c */ /* 0x000fe40004f21470 */
[----:B------:R-:W-:Y:S01]  /*3b540*/  IADD3 R17, PT, PT, R22, -0x1, RZ ;  /* 0xffffffff16117810 */ /* 0x000fe20007ffe0ff */
        /* <DEDUP_REMOVED lines=24> */
.L_x_324:
[----:B------:R-:W-:Y:S05]  /*3b6d0*/  BSYNC.RECONVERGENT B2 ;  /* 0x0000000000027941 */ /* 0x000fea0003800200 */
.L_x_323:
[----:B------:R-:W0:Y:S01]  /*3b6e0*/  LDC R3, c[0x0][0x3c4] ;  /* 0x0000f100ff037b82 */ /* 0x000e220000000800 */
[----:B------:R1:W-:Y:S01]  /*3b6f0*/  STL.64 [R1+0x2f0], R16 ;  /* 0x0002f01001007387 */ /* 0x0003e20000100a00 */
[----:B------:R-:W-:-:S03]  /*3b700*/  PLOP3.LUT P0, PT, PT, PT, PT, 0x8, 0x80 ;  /* 0x000000000080781c */ /* 0x000fc60003f0e170 */
[----:B------:R1:W-:Y:S03]  /*3b710*/  STL.64 [R1+0x2f8], R14 ;  /* 0x0002f80e01007387 */ /* 0x0003e60000100a00 */
[----:B------:R-:W2:Y:S01]  /*3b720*/  LDC.64 R20, c[0x0][0x3c8] ;  /* 0x0000f200ff147b82 */ /* 0x000ea20000000a00 */
[----:B------:R1:W-:Y:S04]  /*3b730*/  STL.64 [R1+0x300], R12 ;  /* 0x0003000c01007387 */ /* 0x0003e80000100a00 */
[----:B------:R1:W-:Y:S03]  /*3b740*/  STL.64 [R1+0x2b0], R8 ;  /* 0x0002b00801007387 */ /* 0x0003e60000100a00 */
[----:B------:R-:W3:Y:S01]  /*3b750*/  LDC.64 R22, c[0x0][0x3d0] ;  /* 0x0000f400ff167b82 */ /* 0x000ee20000000a00 */
[----:B------:R1:W-:Y:S04]  /*3b760*/  STL.64 [R1+0x2b8], R6 ;  /* 0x0002b80601007387 */ /* 0x0003e80000100a00 */
[----:B------:R1:W-:Y:S03]  /*3b770*/  STL.64 [R1+0x2c0], R4 ;  /* 0x0002c00401007387 */ /* 0x0003e60000100a00 */
[----:B------:R-:W4:Y:S01]  /*3b780*/  LDC.64 R24, c[0x0][0x3d8] ;  /* 0x0000f600ff187b82 */ /* 0x000f220000000a00 */
[----:B------:R1:W-:Y:S04]  /*3b790*/  STL [R1+0x2ec], R18 ;  /* 0x0002ec1201007387 */ /* 0x0003e80000100800 */
[----:B------:R1:W-:Y:S03]  /*3b7a0*/  STL [R1+0x308], R0 ;  /* 0x0003080001007387 */ /* 0x0003e60000100800 */
[----:B------:R-:W5:Y:S01]  /*3b7b0*/  LDC R26, c[0x0][0x3e0] ;  /* 0x0000f800ff1a7b82 */ /* 0x000f620000000800 */
[----:B------:R1:W-:Y:S04]  /*3b7c0*/  STL [R1+0x2ac], R10 ;  /* 0x0002ac0a01007387 */ /* 0x0003e80000100800 */
[----:B0-----:R1:W-:Y:S04]  /*3b7d0*/  STL.64 [R1+0x2c8], R2 ;  /* 0x0002c80201007387 */ /* 0x0013e80000100a00 */
[----:B--2---:R1:W-:Y:S04]  /*3b7e0*/  STL.64 [R1+0x2d0], R20 ;  /* 0x0002d01401007387 */ /* 0x0043e80000100a00 */
[----:B---3--:R1:W-:Y:S04]  /*3b7f0*/  STL.64 [R1+0x2d8], R22 ;  /* 0x0002d81601007387 */ /* 0x0083e80000100a00 */
[----:B----4-:R1:W-:Y:S04]  /*3b800*/  STL.64 [R1+0x2e0], R24 ;  /* 0x0002e01801007387 */ /* 0x0103e80000100a00 */
[----:B-----5:R1:W-:Y:S01]  /*3b810*/  STL [R1+0x2e8], R26 ;  /* 0x0002e81a01007387 */ /* 0x0203e20000100800 */
[----:B------:R-:W-:Y:S05]  /*3b820*/  BRA `(.L_x_327) ;  /* 0x00000b14009c7947 */ /* 0x000fea0003800000 */
.L_x_52:
[----:B--2---:R-:W-:Y:S02]  /*3b830*/  HFMA2 R2, -RZ, RZ, 2.88671875, 25.703125 ;  /* 0x41c64e6dff027431 */ /* 0x004fe400000001ff */
[----:B------:R-:W-:Y:S01]  /*3b840*/  IMAD.MOV.U32 R4, RZ, RZ, -0x3d5d6597 ;  /* 0xc2a29a69ff047424 */ /* 0x000fe200078e00ff */
[----:B------:R-:W-:Y:S01]  /*3b850*/  BSSY.RECONVERGENT B2, `(.L_x_328) ;  /* 0x0000151000027945 */ /* 0x000fe20003800200 */
[----:B------:R-:W-:Y:S01]  /*3b860*/  IMAD.MOV.U32 R6, RZ, RZ, -0x7f82434b ;  /* 0x807dbcb5ff067424 */ /* 0x000fe200078e00ff */
[----:B-1-34-:R-:W-:Y:S01]  /*3b870*/  CS2R R18, SRZ ;  /* 0x0000000000127805 */ /* 0x01afe2000001ff00 */
[----:B------:R-:W-:Y:S01]  /*3b880*/  IMAD.MOV.U32 R8, RZ, RZ, -0x11f980ef ;  /* 0xee067f11ff087424 */ /* 0x000fe200078e00ff */
[----:B------:R-:W-:Y:S01]  /*3b890*/  CS2R R52, SRZ ;  /* 0x0000000000347805 */ /* 0x000fe2000001ff00 */
[----:B------:R-:W-:Y:S02]  /*3b8a0*/  IMAD.MOV.U32 R10, RZ, RZ, -0x145eb7c3 ;  /* 0xeba1483dff0a7424 */ /* 0x000fe400078e00ff */
[----:B------:R-:W-:-:S02]  /*3b8b0*/  IMAD R3, R43, R6, -0x58fbd821 ;  /* 0xa70427df2b037424 */ /* 0x000fc400078e0206 */
[C---:B------:R-:W-:Y:S02]  /*3b8c0*/  IMAD R29, R43.reuse, R2, 0x3039 ;  /* 0x000030392b1d7424 */ /* 0x040fe400078e0202 */
[C---:B------:R-:W-:Y:S01]  /*3b8d0*/  IMAD R2, R43.reuse, R4, -0x2c23e982 ;  /* 0xd3dc167e2b027424 */ /* 0x040fe200078e0204 */
[----:B------:R1:W-:Y:S01]  /*3b8e0*/  STL [R44+0x8], R3 ;  /* 0x000008032c007387 */ /* 0x0003e20000100800 */
[----:B------:R-:W-:Y:S02]  /*3b8f0*/  IMAD.MOV.U32 R6, RZ, RZ, -0x2c23a807 ;  /* 0xd3dc57f9ff067424 */ /* 0x000fe400078e00ff */
[----:B------:R-:W-:Y:S01]  /*3b900*/  IMAD.MOV.U32 R12, RZ, RZ, -0x64caacfb ;  /* 0x9b355305ff0c7424 */ /* 0x000fe200078e00ff */
[----:B------:R1:W-:Y:S01]  /*3b910*/  STL [R44+0x4], R2 ;  /* 0x000004022c007387 */ /* 0x0003e20000100800 */
[----:B------:R-:W-:Y:S01]  /*3b920*/  IMAD R5, R43, R8, -0x299ae3d4 ;  /* 0xd6651c2c2b057424 */ /* 0x000fe200078e0208 */
[----:B------:R-:W-:Y:S01]  /*3b930*/  LOP3.LUT R8, R3, R2, R29, 0xfe, !PT ;  /* 0x0000000203087212 */ /* 0x000fe200078efe1d */
[C---:B------:R-:W-:Y:S01]  /*3b940*/  IMAD R4, R43.reuse, R10, 0xdaa96f5 ;  /* 0x0daa96f52b047424 */ /* 0x040fe200078e020a */
[----:B------:R-:W-:Y:S01]  /*3b950*/  MOV R10, 0xcfdddf21 ;  /* 0xcfdddf21000a7802 */ /* 0x000fe20000000f00 */
[C---:B------:R-:W-:Y:S01]  /*3b960*/  IMAD R7, R43.reuse, R6, -0x3de0e376 ;  /* 0xc21f1c8a2b077424 */ /* 0x040fe200078e0206 */
[----:B------:R1:W-:Y:S01]  /*3b970*/  STL [R44+0xc], R5 ;  /* 0x00000c052c007387 */ /* 0x0003e20000100800 */
[C---:B------:R-:W-:Y:S01]  /*3b980*/  IMAD R6, R43.reuse, R12, 0x3ead62fb ;  /* 0x3ead62fb2b067424 */ /* 0x040fe200078e020c */
[----:B------:R-:W-:Y:S01]  /*3b990*/  LOP3.LUT R8, R4, R5, R8, 0xfe, !PT ;  /* 0x0000000504087212 */ /* 0x000fe200078efe08 */
[----:B------:R-:W-:Y:S01]  /*3b9a0*/  IMAD R43, R43, R10, -0x32e230e8 ;  /* 0xcd1dcf182b2b7424 */ /* 0x000fe200078e020a */
[----:B------:R1:W-:Y:S01]  /*3b9b0*/  STL [R44+0x10], R4 ;  /* 0x000010042c007387 */ /* 0x0003e20000100800 */
[----:B------:R-:W-:Y:S01]  /*3b9c0*/  IMAD.MOV.U32 R68, RZ, RZ, R44 ;  /* 0x000000ffff447224 */ /* 0x000fe200078e002c */
[----:B------:R-:W-:Y:S01]  /*3b9d0*/  LOP3.LUT R8, R6, R7, R8, 0xfe, !PT ;  /* 0x0000000706087212 */ /* 0x000fe200078efe08 */
[----:B------:R-:W-:Y:S01]  /*3b9e0*/  IMAD.MOV.U32 R45, RZ, RZ, RZ ;  /* 0x000000ffff2d7224 */ /* 0x000fe200078e00ff */
[----:B------:R1:W-:Y:S01]  /*3b9f0*/  STL [R44+0x14], R7 ;  /* 0x000014072c007387 */ /* 0x0003e20000100800 */
[----:B------:R-:W-:Y:S01]  /*3ba00*/  IMAD.MOV.U32 R20, RZ, RZ, RZ ;  /* 0x000000ffff147224 */ /* 0x000fe200078e00ff */
[----:B------:R-:W-:Y:S01]  /*3ba10*/  LOP3.LUT P0, RZ, R43, R8, RZ, 0xfc, !PT ;  /* 0x000000082bff7212 */ /* 0x000fe2000780fcff */
[----:B------:R-:W-:Y:S01]  /*3ba20*/  IMAD.MOV.U32 R69, RZ, RZ, RZ ;  /* 0x000000ffff457224 */ /* 0x000fe200078e00ff */
[----:B------:R1:W-:Y:S01]  /*3ba30*/  STL [R44+0x18], R6 ;  /* 0x000018062c007387 */ /* 0x0003e20000100800 */
[----:B0-----:R-:W-:Y:S01]  /*3ba40*/  IMAD.MOV.U32 R83, RZ, RZ, RZ ;  /* 0x000000ffff537224 */ /* 0x001fe200078e00ff */
[----:B------:R-:W-:Y:S01]  /*3ba50*/  SEL R29, R29, 0x6, P0 ;  /* 0x000000061d1d7807 */ /* 0x000fe20000000000 */
[----:B------:R-:W-:Y:S01]  /*3ba60*/  IMAD.MOV.U32 R70, RZ, RZ, RZ ;  /* 0x000000ffff467224 */ /* 0x000fe200078e00ff */
[----:B------:R1:W-:Y:S04]  /*3ba70*/  STL [R44+0x1c], R43 ;  /* 0x00001c2b2c007387 */ /* 0x0003e80000100800 */
[----:B------:R1:W-:Y:S03]  /*3ba80*/  STL [R44], R29 ;  /* 0x0000001d2c007387 */ /* 0x0003e60000100800 */
.L_x_329:
[----:B------:R0:W2:Y:S01]  /*3ba90*/  LDL R72, [R68] ;  /* 0x0000000044487983 */ /* 0x0000a20000100800 */
[----:B-1----:R-:W1:Y:S01]  /*3baa0*/  LDC.64 R2, c[0x0][0x3a0] ;  /* 0x0000e800ff027b82 */ /* 0x002e620000000a00 */
[----:B------:R-:W-:Y:S02]  /*3bab0*/  VIADD R70, R70, 0x1 ;  /* 0x0000000146467836 */ /* 0x000fe40000000000 */
[----:B0-----:R-:W-:-:S05]  /*3bac0*/  VIADD R68, R68, 0x4 ;  /* 0x0000000444447836 */ /* 0x001fca0000000000 */
[----:B------:R-:W0:Y:S08]  /*3bad0*/  LDC.64 R62, c[0x0][0x3a8] ;  /* 0x0000ea00ff3e7b82 */ /* 0x000e300000000a00 */
[----:B------:R-:W3:Y:S01]  /*3bae0*/  LDC R87, c[0x0][0x3c0] ;  /* 0x0000f000ff577b82 */ /* 0x000ee20000000800 */
[----:B-1----:R-:W-:Y:S02]  /*3baf0*/  LOP3.LUT R55, R3, 0xffff, RZ, 0xc0, !PT ;  /* 0x0000ffff03377812 */ /* 0x002fe400078ec0ff */
[----:B------:R-:W-:-:S02]  /*3bb00*/  SHF.R.U32.HI R59, RZ, 0x10, R3 ;  /* 0x00000010ff3b7819 */ /* 0x000fc40000011603 */
[----:B0-----:R-:W-:Y:S02]  /*3bb10*/  LOP3.LUT R60, R62, 0xffff, RZ, 0xc0, !PT ;  /* 0x0000ffff3e3c7812 */ /* 0x001fe400078ec0ff */
[----:B------:R-:W-:Y:S02]  /*3bb20*/  SHF.R.U32.HI R61, RZ, 0x10, R62 ;  /* 0x00000010ff3d7819 */ /* 0x000fe4000001163e */
[----:B------:R-:W-:Y:S02]  /*3bb30*/  LOP3.LUT R62, R63, 0xffff, RZ, 0xc0, !PT ;  /* 0x0000ffff3f3e7812 */ /* 0x000fe400078ec0ff */
[----:B------:R-:W-:Y:S02]  /*3bb40*/  SHF.R.U32.HI R63, RZ, 0x10, R63 ;  /* 0x00000010ff3f7819 */ /* 0x000fe4000001163f */
        /* <DEDUP_REMOVED lines=8> */
[----:B------:R-:W-:Y:S01]  /*3bbd0*/  IMAD R7, R61, R58, R5 ;  /* 0x0000003a3d077224 */ /* 0x000fe200078e0205 */
[----:B------:R-:W-:-:S03]  /*3bbe0*/  IADD3 R6, PT, PT, R6, R83, RZ ;  /* 0x0000005306067210 */ /* 0x000fc60007ffe0ff */
[----:B------:R-:W-:Y:S02]  /*3bbf0*/  IMAD R4, R59, R72, R4 ;  /* 0x000000483b047224 */ /* 0x000fe400078e0204 */
[C---:B------:R-:W-:Y:S02]  /*3bc00*/  IMAD R8, R3.reuse, 0x10000, R6 ;  /* 0x0001000003087824 */ /* 0x040fe400078e0206 */
[----:B------:R-:W-:Y:S01]  /*3bc10*/  IMAD R6, R60, R58, RZ ;  /* 0x0000003a3c067224 */ /* 0x000fe200078e02ff */
[----:B------:R-:W-:Y:S02]  /*3bc20*/  LEA.HI R3, R3, R4, RZ, 0x10 ;  /* 0x0000000403037211 */ /* 0x000fe400078f80ff */
[----:B------:R-:W-:Y:S01]  /*3bc30*/  ISETP.GE.U32.AND P0, PT, R8, R83, PT ;  /* 0x000000530800720c */ /* 0x000fe20003f06070 */
[----:B------:R-:W0:Y:S01]  /*3bc40*/  LDC.64 R4, c[0x0][0x3b0] ;  /* 0x0000ec00ff047b82 */ /* 0x000e220000000a00 */
[----:B------:R-:W-:Y:S02]  /*3bc50*/  LOP3.LUT R10, R6, 0xffff, RZ, 0xc0, !PT ;  /* 0x0000ffff060a7812 */ /* 0x000fe400078ec0ff */
[----:B------:R-:W-:Y:S01]  /*3bc60*/  SHF.R.U32.HI R9, RZ, 0x10, R6 ;  /* 0x00000010ff097819 */ /* 0x000fe20000011606 */
[----:B------:R-:W-:-:S02]  /*3bc70*/  VIADD R6, R3, 0x1 ;  /* 0x0000000103067836 */ /* 0x000fc40000000000 */
[----:B------:R-:W-:Y:S02]  /*3bc80*/  IMAD.IADD R10, R10, 0x1, R69 ;  /* 0x000000010a0a7824 */ /* 0x000fe400078e0245 */
[----:B------:R-:W-:Y:S02]  /*3bc90*/  IMAD R12, R61, R72, R9 ;  /* 0x000000483d0c7224 */ /* 0x000fe400078e0209 */
[C---:B------:R-:W-:Y:S02]  /*3bca0*/  IMAD R10, R7.reuse, 0x10000, R10 ;  /* 0x00010000070a7824 */ /* 0x040fe400078e020a */
[----:B------:R-:W-:Y:S01]  /*3bcb0*/  @P0 IMAD.MOV R6, RZ, RZ, R3 ;  /* 0x000000ffff060224 */ /* 0x000fe200078e0203 */
[----:B------:R-:W-:Y:S01]  /*3bcc0*/  LEA.HI R12, R7, R12, RZ, 0x10 ;  /* 0x0000000c070c7211 */ /* 0x000fe200078f80ff */
[----:B------:R-:W-:Y:S01]  /*3bcd0*/  IMAD R3, R62, R58, RZ ;  /* 0x0000003a3e037224 */ /* 0x000fe200078e02ff */
[C---:B------:R-:W-:Y:S01]  /*3bce0*/  ISETP.GE.U32.AND P0, PT, R10.reuse, R69, PT ;  /* 0x000000450a00720c */ /* 0x040fe20003f06070 */
[----:B------:R-:W-:-:S02]  /*3bcf0*/  IMAD.IADD R17, R10, 0x1, R6 ;  /* 0x000000010a117824 */ /* 0x000fc400078e0206 */
[----:B------:R-:W-:Y:S01]  /*3bd00*/  IMAD R6, R62, R72, RZ ;  /* 0x000000483e067224 */ /* 0x000fe200078e02ff */
[----:B------:R-:W-:Y:S02]  /*3bd10*/  LOP3.LUT R7, R3, 0xffff, RZ, 0xc0, !PT ;  /* 0x0000ffff03077812 */ /* 0x000fe400078ec0ff */
[----:B------:R-:W-:Y:S01]  /*3bd20*/  ISETP.GE.U32.AND P1, PT, R17, R10, PT ;  /* 0x0000000a1100720c */ /* 0x000fe20003f26070 */
[----:B------:R-:W-:Y:S01]  /*3bd30*/  IMAD R6, R63, R58, R6 ;  /* 0x0000003a3f067224 */ /* 0x000fe200078e0206 */
[----:B------:R-:W-:Y:S01]  /*3bd40*/  SHF.R.U32.HI R3, RZ, 0x10, R3 ;  /* 0x00000010ff037819 */ /* 0x000fe20000011603 */
[----:B------:R-:W-:Y:S01]  /*3bd50*/  IMAD.IADD R7, R7, 0x1, R52 ;  /* 0x0000000107077824 */ /* 0x000fe200078e0234 */
[----:B------:R-:W-:Y:S02]  /*3bd60*/  IADD3 R10, PT, PT, R12, 0x1, RZ ;  /* 0x000000010c0a7810 */ /* 0x000fe40007ffe0ff */
[----:B0-----:R-:W-:Y:S01]  /*3bd70*/  LOP3.LUT R64, R4, 0xffff, RZ, 0xc0, !PT ;  /* 0x0000ffff04407812 */ /* 0x001fe200078ec0ff */
[----:B------:R-:W-:Y:S01]  /*3bd80*/  @P0 IMAD.MOV R10, RZ, RZ, R12 ;  /* 0x000000ffff0a0224 */ /* 0x000fe200078e020c */
[----:B------:R-:W-:Y:S01]  /*3bd90*/  SHF.R.U32.HI R65, RZ, 0x10, R4 ;  /* 0x00000010ff417819 */ /* 0x000fe20000011604 */
[----:B------:R-:W-:Y:S01]  /*3bda0*/  IMAD R9, R63, R72, R3 ;  /* 0x000000483f097224 */ /* 0x000fe200078e0203 */
[----:B------:R-:W-:Y:S01]  /*3bdb0*/  LOP3.LUT R66, R5, 0xffff, RZ, 0xc0, !PT ;  /* 0x0000ffff05427812 */ /* 0x000fe200078ec0ff */
[----:B------:R-:W-:Y:S01]  /*3bdc0*/  VIADD R3, R10, 0x1 ;  /* 0x000000010a037836 */ /* 0x000fe20000000000 */
[----:B------:R-:W-:Y:S01]  /*3bdd0*/  SHF.R.U32.HI R67, RZ, 0x10, R5 ;  /* 0x00000010ff437819 */ /* 0x000fe20000011605 */
[C---:B------:R-:W-:Y:S01]  /*3bde0*/  IMAD R7, R6.reuse, 0x10000, R7 ;  /* 0x0001000006077824 */ /* 0x040fe200078e0207 */
[----:B------:R-:W-:Y:S01]  /*3bdf0*/  LEA.HI R9, R6, R9, RZ, 0x10 ;  /* 0x0000000906097211 */ /* 0x000fe200078f80ff */
[----:B------:R-:W-:-:S02]  /*3be00*/  @P1 IMAD.MOV R3, RZ, RZ, R10 ;  /* 0x000000ffff031224 */ /* 0x000fc400078e020a */
[C---:B------:R-:W-:Y:S01]  /*3be10*/  IMAD R6, R64.reuse, R58, RZ ;  /* 0x0000003a40067224 */ /* 0x040fe200078e02ff */
[C---:B------:R-:W-:Y:S01]  /*3be20*/  ISETP.GE.U32.AND P0, PT, R7.reuse, R52, PT ;  /* 0x000000340700720c */ /* 0x040fe20003f06070 */
[----:B------:R-:W-:Y:S02]  /*3be30*/  IMAD.IADD R46, R7, 0x1, R3 ;  /* 0x00000001072e7824 */ /* 0x000fe400078e0203 */
[----:B------:R-:W-:Y:S01]  /*3be40*/  IMAD R4, R64, R72, RZ ;  /* 0x0000004840047224 */ /* 0x000fe200078e02ff */
[----:B------:R-:W-:Y:S01]  /*3be50*/  LOP3.LUT R10, R6, 0xffff, RZ, 0xc0, !PT ;  /* 0x0000ffff060a7812 */ /* 0x000fe200078ec0ff */
[----:B------:R-:W0:Y:S01]  /*3be60*/  LDC R3, c[0x0][0x3e4] ;  /* 0x0000f900ff037b82 */ /* 0x000e220000000800 */
[----:B------:R-:W-:Y:S01]  /*3be70*/  ISETP.GE.U32.AND P1, PT, R46, R7, PT ;  /* 0x000000072e00720c */ /* 0x000fe20003f26070 */
[----:B------:R-:W-:Y:S01]  /*3be80*/  IMAD R7, R65, R58, R4 ;  /* 0x0000003a41077224 */ /* 0x000fe200078e0204 */
[----:B------:R-:W-:Y:S01]  /*3be90*/  IADD3 R4, PT, PT, R10, R53, RZ ;  /* 0x000000350a047210 */ /* 0x000fe20007ffe0ff */
[----:B------:R-:W-:Y:S01]  /*3bea0*/  VIADD R13, R9, 0x1 ;  /* 0x00000001090d7836 */ /* 0x000fe20000000000 */
[----:B------:R-:W-:Y:S01]  /*3beb0*/  SHF.R.U32.HI R6, RZ, 0x10, R6 ;  /* 0x00000010ff067819 */ /* 0x000fe20000011606 */
[----:B------:R-:W-:-:S02]  /*3bec0*/  IMAD R5, R66, R72, RZ ;  /* 0x0000004842057224 */ /* 0x000fc400078e02ff */
[----:B------:R-:W1:Y:S01]  /*3bed0*/  LDC R10, c[0x0][0x384] ;  /* 0x0000e100ff0a7b82 */ /* 0x000e620000000800 */
[----:B------:R-:W-:Y:S02]  /*3bee0*/  IMAD R12, R7, 0x10000, R4 ;  /* 0x00010000070c7824 */ /* 0x000fe400078e0204 */
[----:B------:R-:W-:Y:S02]  /*3bef0*/  @P0 IMAD.MOV R13, RZ, RZ, R9 ;  /* 0x000000ffff0d0224 */ /* 0x000fe400078e0209 */
[----:B------:R-:W-:Y:S01]  /*3bf00*/  IMAD R6, R65, R72, R6 ;  /* 0x0000004841067224 */ /* 0x000fe200078e0206 */
[----:B------:R-:W-:Y:S01]  /*3bf10*/  ISETP.GE.U32.AND P0, PT, R12, R53, PT ;  /* 0x000000350c00720c */ /* 0x000fe20003f06070 */
[----:B------:R-:W-:Y:S02]  /*3bf20*/  VIADD R4, R13, 0x1 ;  /* 0x000000010d047836 */ /* 0x000fe40000000000 */
[----:B------:R-:W-:Y:S01]  /*3bf30*/  @P1 IMAD.MOV R4, RZ, RZ, R13 ;  /* 0x000000ffff041224 */ /* 0x000fe200078e020d */
[----:B------:R-:W-:Y:S01]  /*3bf40*/  LEA.HI R6, R7, R6, RZ, 0x10 ;  /* 0x0000000607067211 */ /* 0x000fe200078f80ff */
[----:B------:R-:W-:-:S03]  /*3bf50*/  IMAD R5, R67, R58, R5 ;  /* 0x0000003a43057224 */ /* 0x000fc600078e0205 */
[----:B------:R-:W-:Y:S01]  /*3bf60*/  IADD3 R47, PT, PT, R12, R4, RZ ;  /* 0x000000040c2f7210 */ /* 0x000fe20007ffe0ff */
[----:B------:R-:W-:Y:S02]  /*3bf70*/  VIADD R49, R6, 0x1 ;  /* 0x0000000106317836 */ /* 0x000fe40000000000 */
[----:B0-----:R-:W-:Y:S02]  /*3bf80*/  IMAD R81, R8, R3, RZ ;  /* 0x0000000308517224 */ /* 0x001fe400078e02ff */
[----:B------:R-:W-:Y:S01]  /*3bf90*/  @P0 IMAD.MOV R49, RZ, RZ, R6 ;  /* 0x000000ffff310224 */ /* 0x000fe200078e0206 */
[----:B------:R-:W-:Y:S01]  /*3bfa0*/  ISETP.GE.U32.AND P0, PT, R47, R12, PT ;  /* 0x0000000c2f00720c */ /* 0x000fe20003f06070 */
[----:B------:R-:W0:Y:S01]  /*3bfb0*/  LDC.64 R6, c[0x0][0x388] ;  /* 0x0000e200ff067b82 */ /* 0x000e220000000a00 */
[----:B------:R-:W-:Y:S01]  /*3bfc0*/  IMAD R4, R66, R58, RZ ;  /* 0x0000003a42047224 */ /* 0x000fe200078e02ff */
[----:B------:R-:W-:Y:S02]  /*3bfd0*/  LOP3.LUT R79, R81, 0xffff, RZ, 0xc0, !PT ;  /* 0x0000ffff514f7812 */ /* 0x000fe400078ec0ff */
[----:B-1----:R-:W-:-:S02]  /*3bfe0*/  LOP3.LUT R12, R10, 0xffff, RZ, 0xc0, !PT ;  /* 0x0000ffff0a0c7812 */ /* 0x002fc400078ec0ff */
[----:B------:R-:W-:Y:S02]  /*3bff0*/  LOP3.LUT R9, R4, 0xffff, RZ, 0xc0, !PT ;  /* 0x0000ffff04097812 */ /* 0x000fe400078ec0ff */
[----:B------:R-:W-:Y:S01]  /*3c000*/  SHF.R.U32.HI R81, RZ, 0x10, R81 ;  /* 0x00000010ff517819 */ /* 0x000fe20000011651 */
[C---:B------:R-:W-:Y:S01]  /*3c010*/  IMAD R16, R12.reuse, R79, RZ ;  /* 0x0000004f0c107224 */ /* 0x040fe200078e02ff */
[----:B------:R-:W-:Y:S01]  /*3c020*/  SHF.R.U32.HI R4, RZ, 0x10, R4 ;  /* 0x00000010ff047819 */ /* 0x000fe20000011604 */
[----:B------:R-:W-:Y:S01]  /*3c030*/  IMAD.IADD R14, R9, 0x1, R20 ;  /* 0x00000001090e7824 */ /* 0x000fe200078e0214 */
[----:B------:R-:W-:Y:S01]  /*3c040*/  SHF.R.U32.HI R13, RZ, 0x10, R10 ;  /* 0x00000010ff0d7819 */ /* 0x000fe2000001160a */
[----:B------:R-:W-:Y:S01]  /*3c050*/  IMAD R48, R12, R81, RZ ;  /* 0x000000510c307224 */ /* 0x000fe200078e02ff */
[----:B------:R-:W-:Y:S01]  /*3c060*/  LOP3.LUT R9, R16, 0xffff, RZ, 0xc0, !PT ;  /* 0x0000ffff10097812 */ /* 0x000fe200078ec0ff */
[----:B------:R-:W-:Y:S01]  /*3c070*/  IMAD R15, R5, 0x10000, R14 ;  /* 0x00010000050f7824 */ /* 0x000fe200078e020e */
[----:B------:R-:W-:Y:S01]  /*3c080*/  SHF.R.U32.HI R16, RZ, 0x10, R16 ;  /* 0x00000010ff107819 */ /* 0x000fe20000011610 */
[----:B------:R-:W-:-:S02]  /*3c090*/  IMAD R14, R67, R72, R4 ;  /* 0x00000048430e7224 */ /* 0x000fc400078e0204 */
[----:B------:R-:W-:Y:S01]  /*3c0a0*/  IMAD R48, R13, R79, R48 ;  /* 0x0000004f0d307224 */ /* 0x000fe200078e0230 */
[----:B------:R-:W-:Y:S01]  /*3c0b0*/  ISETP.GE.U32.AND P1, PT, R15, R20, PT ;  /* 0x000000140f00720c */ /* 0x000fe20003f26070 */
[----:B------:R-:W-:Y:S01]  /*3c0c0*/  IMAD.IADD R9, R8, 0x1, R9 ;  /* 0x0000000108097824 */ /* 0x000fe200078e0209 */
[----:B------:R-:W-:Y:S01]  /*3c0d0*/  LEA.HI R5, R5, R14, RZ, 0x10 ;  /* 0x0000000e05057211 */ /* 0x000fe200078f80ff */
[C---:B------:R-:W-:Y:S01]  /*3c0e0*/  VIADD R4, R49.reuse, 0x1 ;  /* 0x0000000131047836 */ /* 0x040fe20000000000 */
[----:B------:R-:W-:Y:S01]  /*3c0f0*/  @P0 IADD3 R4, PT, PT, R49, RZ, RZ ;  /* 0x000000ff31040210 */ /* 0x000fe20007ffe0ff */
[----:B------:R-:W-:Y:S01]  /*3c100*/  IMAD R9, R48, 0x10000, R9 ;  /* 0x0001000030097824 */ /* 0x000fe200078e0209 */
[----:B0-----:R-:W-:Y:S01]  /*3c110*/  LOP3.LUT R14, R6, 0xffff, RZ, 0xc0, !PT ;  /* 0x0000ffff060e7812 */ /* 0x001fe200078ec0ff */
[----:B------:R-:W-:Y:S02]  /*3c120*/  IMAD R49, R13, R81, R16 ;  /* 0x000000510d317224 */ /* 0x000fe400078e0210 */
[----:B------:R-:W-:Y:S01]  /*3c130*/  IMAD.IADD R20, R15, 0x1, R4 ;  /* 0x000000010f147824 */ /* 0x000fe200078e0204 */
[----:B------:R-:W-:Y:S01]  /*3c140*/  ISETP.GE.U32.AND P2, PT, R9, R8, PT ;  /* 0x000000080900720c */ /* 0x000fe20003f46070 */
[----:B------:R-:W-:Y:S01]  /*3c150*/  IMAD R4, R14, R79, RZ ;  /* 0x0000004f0e047224 */ /* 0x000fe200078e02ff */
[----:B------:R-:W0:Y:S01]  /*3c160*/  LDC.64 R8, c[0x0][0x3b8] ;  /* 0x0000ee00ff087b82 */ /* 0x000e220000000a00 */
[----:B------:R-:W-:Y:S01]  /*3c170*/  LEA.HI R49, R48, R49, RZ, 0x10 ;  /* 0x0000003130317211 */ /* 0x000fe200078f80ff */
[----:B------:R-:W-:Y:S01]  /*3c180*/  IMAD R16, R14, R81, RZ ;  /* 0x000000510e107224 */ /* 0x000fe200078e02ff */
[----:B------:R-:W-:Y:S01]  /*3c190*/  ISETP.GE.U32.AND P0, PT, R20, R15, PT ;  /* 0x0000000f1400720c */ /* 0x000fe20003f06070 */
[----:B------:R-:W-:Y:S01]  /*3c1a0*/  VIADD R50, R5, 0x1 ;  /* 0x0000000105327836 */ /* 0x000fe20000000000 */
[----:B------:R-:W-:Y:S01]  /*3c1b0*/  SHF.R.U32.HI R15, RZ, 0x10, R6 ;  /* 0x00000010ff0f7819 */ /* 0x000fe20000011606 */
[----:B------:R-:W-:Y:S01]  /*3c1c0*/  @P1 IMAD.MOV R50, RZ, RZ, R5 ;  /* 0x000000ffff321224 */ /* 0x000fe200078e0205 */
[----:B------:R-:W-:Y:S01]  /*3c1d0*/  LOP3.LUT R48, R4, 0xffff, RZ, 0xc0, !PT ;  /* 0x0000ffff04307812 */ /* 0x000fe200078ec0ff */
[----:B------:R-:W-:Y:S01]  /*3c1e0*/  VIADD R83, R49, 0x1 ;  /* 0x0000000131537836 */ /* 0x000fe20000000000 */
[----:B------:R-:W-:Y:S01]  /*3c1f0*/  SHF.R.U32.HI R4, RZ, 0x10, R4 ;  /* 0x00000010ff047819 */ /* 0x000fe20000011604 */
[----:B------:R-:W-:-:S02]  /*3c200*/  IMAD R16, R15, R79, R16 ;  /* 0x0000004f0f107224 */ /* 0x000fc400078e0210 */
[----:B------:R-:W-:Y:S01]  /*3c210*/  IMAD.IADD R5, R17, 0x1, R48 ;  /* 0x0000000111057824 */ /* 0x000fe200078e0230 */
[----:B------:R-:W-:Y:S01]  /*3c220*/  IADD3 R48, PT, PT, R50, 0x1, RZ ;  /* 0x0000000132307810 */ /* 0x000fe20007ffe0ff */
[----:B------:R-:W-:Y:S02]  /*3c230*/  @P2 IMAD.MOV R83, RZ, RZ, R49 ;  /* 0x000000ffff532224 */ /* 0x000fe400078e0231 */
[----:B------:R-:W-:Y:S02]  /*3c240*/  IMAD R49, R15, R81, R4 ;  /* 0x000000510f317224 */ /* 0x000fe400078e0204 */
[C---:B------:R-:W-:Y:S02]  /*3c250*/  IMAD R4, R16.reuse, 0x10000, R5 ;  /* 0x0001000010047824 */ /* 0x040fe400078e0205 */
[----:B------:R-:W-:Y:S01]  /*3c260*/  @P0 IMAD.MOV R48, RZ, RZ, R50 ;  /* 0x000000ffff300224 */ /* 0x000fe200078e0232 */
[----:B------:R-:W-:Y:S01]  /*3c270*/  LEA.HI R52, R16, R49, RZ, 0x10 ;  /* 0x0000003110347211 */ /* 0x000fe200078f80ff */
[----:B------:R-:W-:Y:S01]  /*3c280*/  IMAD.IADD R83, R4, 0x1, R83 ;  /* 0x0000000104537824 */ /* 0x000fe200078e0253 */
[----:B------:R-:W-:-:S02]  /*3c290*/  LOP3.LUT R16, R7, 0xffff, RZ, 0xc0, !PT ;  /* 0x0000ffff07107812 */ /* 0x000fc400078ec0ff */
[----:B------:R-:W-:Y:S02]  /*3c2a0*/  ISETP.GE.U32.AND P0, PT, R4, R17, PT ;  /* 0x000000110400720c */ /* 0x000fe40003f06070 */
[----:B------:R-:W-:Y:S01]  /*3c2b0*/  ISETP.GE.U32.AND P1, PT, R83, R4, PT ;  /* 0x000000045300720c */ /* 0x000fe20003f26070 */
[----:B------:R-:W-:Y:S01]  /*3c2c0*/  IMAD R54, R16, R79, RZ ;  /* 0x0000004f10367224 */ /* 0x000fe200078e02ff */
[----:B------:R-:W1:Y:S01]  /*3c2d0*/  LDC.64 R4, c[0x0][0x390] ;  /* 0x0000e400ff047b82 */ /* 0x000e620000000a00 */
[----:B0-----:R-:W-:Y:S01]  /*3c2e0*/  LOP3.LUT R71, R8, 0xffff, RZ, 0xc0, !PT ;  /* 0x0000ffff08477812 */ /* 0x001fe200078ec0ff */
[----:B------:R-:W-:Y:S01]  /*3c2f0*/  IMAD R56, R16, R81, RZ ;  /* 0x0000005110387224 */ /* 0x000fe200078e02ff */
[----:B------:R-:W-:Y:S02]  /*3c300*/  SHF.R.U32.HI R17, RZ, 0x10, R7 ;  /* 0x00000010ff117819 */ /* 0x000fe40000011607 */
[----:B------:R-:W-:Y:S01]  /*3c310*/  LOP3.LUT R57, R54, 0xffff, RZ, 0xc0, !PT ;  /* 0x0000ffff36397812 */ /* 0x000fe200078ec0ff */
[C---:B------:R-:W-:Y:S01]  /*3c320*/  IMAD R49, R71.reuse, R58, RZ ;  /* 0x0000003a47317224 */ /* 0x040fe200078e02ff */
[----:B------:R-:W-:Y:S01]  /*3c330*/  SHF.R.U32.HI R73, RZ, 0x10, R8 ;  /* 0x00000010ff497819 */ /* 0x000fe20000011608 */
[----:B------:R-:W-:Y:S01]  /*3c340*/  IMAD R8, R71, R72, RZ ;  /* 0x0000004847087224 */ /* 0x000fe200078e02ff */
[----:B------:R-:W-:Y:S01]  /*3c350*/  IADD3 R74, PT, PT, R52, 0x1, RZ ;  /* 0x00000001344a7810 */ /* 0x000fe20007ffe0ff */
[----:B------:R-:W-:Y:S01]  /*3c360*/  IMAD R56, R17, R79, R56 ;  /* 0x0000004f11387224 */ /* 0x000fe200078e0238 */
[----:B------:R-:W-:Y:S01]  /*3c370*/  LOP3.LUT R50, R49, 0xffff, RZ, 0xc0, !PT ;  /* 0x0000ffff31327812 */ /* 0x000fe200078ec0ff */
[----:B------:R-:W-:Y:S01]  /*3c380*/  IMAD.IADD R57, R46, 0x1, R57 ;  /* 0x000000012e397824 */ /* 0x000fe200078e0239 */
[----:B------:R-:W-:Y:S01]  /*3c390*/  SHF.R.U32.HI R49, RZ, 0x10, R49 ;  /* 0x00000010ff317819 */ /* 0x000fe20000011631 */
[----:B------:R-:W-:Y:S01]  /*3c3a0*/  @P0 IMAD.MOV R74, RZ, RZ, R52 ;  /* 0x000000ffff4a0224 */ /* 0x000fe200078e0234 */
[----:B------:R-:W-:Y:S01]  /*3c3b0*/  SHF.R.U32.HI R54, RZ, 0x10, R54 ;  /* 0x00000010ff367819 */ /* 0x000fe20000011636 */
[----:B------:R-:W-:Y:S01]  /*3c3c0*/  IMAD.IADD R51, R50, 0x1, R45 ;  /* 0x0000000132337824 */ /* 0x000fe200078e022d */
[----:B------:R-:W-:Y:S01]  /*3c3d0*/  LOP3.LUT R75, R9, 0xffff, RZ, 0xc0, !PT ;  /* 0x0000ffff094b7812 */ /* 0x000fe200078ec0ff */
[C---:B------:R-:W-:Y:S01]  /*3c3e0*/  IMAD R8, R73.reuse, R58, R8 ;  /* 0x0000003a49087224 */ /* 0x040fe200078e0208 */
[----:B------:R-:W-:Y:S01]  /*3c3f0*/  SHF.R.U32.HI R77, RZ, 0x10, R9 ;  /* 0x00000010ff4d7819 */ /* 0x000fe20000011609 */
[----:B------:R-:W-:-:S02]  /*3c400*/  IMAD R53, R73, R72, R49 ;  /* 0x0000004849357224 */ /* 0x000fc400078e0231 */
[----:B------:R-:W-:Y:S02]  /*3c410*/  IMAD R50, R56, 0x10000, R57 ;  /* 0x0001000038327824 */ /* 0x000fe400078e0239 */
[----:B------:R-:W-:Y:S01]  /*3c420*/  IMAD R57, R17, R81, R54 ;  /* 0x0000005111397224 */ /* 0x000fe200078e0236 */
[----:B------:R-:W-:Y:S01]  /*3c430*/  LEA.HI R53, R8, R53, RZ, 0x10 ;  /* 0x0000003508357211 */ /* 0x000fe200078f80ff */
[----:B------:R-:W-:Y:S01]  /*3c440*/  VIADD R69, R74, 0x1 ;  /* 0x000000014a457836 */ /* 0x000fe20000000000 */
[----:B------:R-:W-:Y:S01]  /*3c450*/  ISETP.GE.U32.AND P0, PT, R50, R46, PT ;  /* 0x0000002e3200720c */ /* 0x000fe20003f06070 */
[----:B------:R-:W-:Y:S01]  /*3c460*/  @P1 IMAD.MOV R69, RZ, RZ, R74 ;  /* 0x000000ffff451224 */ /* 0x000fe200078e024a */
[----:B------:R-:W-:Y:S01]  /*3c470*/  LEA.HI R52, R56, R57, RZ, 0x10 ;  /* 0x0000003938347211 */ /* 0x000fe200078f80ff */
[----:B------:R-:W-:Y:S01]  /*3c480*/  IMAD R49, R8, 0x10000, R51 ;  /* 0x0001000008317824 */ /* 0x000fe200078e0233 */
[----:B-1----:R-:W-:Y:S01]  /*3c490*/  LOP3.LUT R56, R4, 0xffff, RZ, 0xc0, !PT ;  /* 0x0000ffff04387812 */ /* 0x002fe200078ec0ff */
[----:B------:R-:W-:Y:S01]  /*3c4a0*/  IMAD R8, R75, R58, RZ ;  /* 0x0000003a4b087224 */ /* 0x000fe200078e02ff */
[----:B------:R-:W-:Y:S01]  /*3c4b0*/  SHF.R.U32.HI R54, RZ, 0x10, R4 ;  /* 0x00000010ff367819 */ /* 0x000fe20000011604 */
[----:B------:R-:W-:Y:S01]  /*3c4c0*/  IMAD.IADD R69, R50, 0x1, R69 ;  /* 0x0000000132457824 */ /* 0x000fe200078e0245 */
[----:B------:R-:W-:Y:S01]  /*3c4d0*/  ISETP.GE.U32.AND P1, PT, R49, R45, PT ;  /* 0x0000002d3100720c */ /* 0x000fe20003f26070 */
[----:B------:R-:W-:Y:S01]  /*3c4e0*/  IMAD R9, R75, R72, RZ ;  /* 0x000000484b097224 */ /* 0x000fe200078e02ff */
[----:B------:R-:W-:Y:S01]  /*3c4f0*/  LOP3.LUT R51, R8, 0xffff, RZ, 0xc0, !PT ;  /* 0x0000ffff08337812 */ /* 0x000fe200078ec0ff */
[----:B------:R-:W-:Y:S01]  /*3c500*/  VIADD R78, R52, 0x1 ;  /* 0x00000001344e7836 */ /* 0x000fe20000000000 */
[----:B------:R-:W-:Y:S01]  /*3c510*/  ISETP.GE.U32.AND P2, PT, R69, R50, PT ;  /* 0x000000324500720c */ /* 0x000fe20003f46070 */
[----:B------:R-:W-:Y:S01]  /*3c520*/  IMAD R50, R56, R79, RZ ;  /* 0x0000004f38327224 */ /* 0x000fe200078e02ff */
[----:B------:R-:W-:Y:S01]  /*3c530*/  SHF.R.U32.HI R8, RZ, 0x10, R8 ;  /* 0x00000010ff087819 */ /* 0x000fe20000011608 */
[----:B------:R-:W-:-:S02]  /*3c540*/  IMAD.IADD R46, R51, 0x1, R18 ;  /* 0x00000001332e7824 */ /* 0x000fc400078e0212 */
[----:B------:R-:W-:Y:S01]  /*3c550*/  IMAD R51, R56, R81, RZ ;  /* 0x0000005138337224 */ /* 0x000fe200078e02ff */
[----:B------:R-:W-:Y:S01]  /*3c560*/  LOP3.LUT R74, R50, 0xffff, RZ, 0xc0, !PT ;  /* 0x0000ffff324a7812 */ /* 0x000fe200078ec0ff */
[C---:B------:R-:W-:Y:S01]  /*3c570*/  IMAD R9, R77.reuse, R58, R9 ;  /* 0x0000003a4d097224 */ /* 0x040fe200078e0209 */
[----:B------:R-:W-:Y:S01]  /*3c580*/  SHF.R.U32.HI R76, RZ, 0x10, R50 ;  /* 0x00000010ff4c7819 */ /* 0x000fe20000011632 */
[----:B------:R-:W-:Y:S02]  /*3c590*/  IMAD R8, R77, R72, R8 ;  /* 0x000000484d087224 */ /* 0x000fe400078e0208 */
[----:B------:R-:W-:Y:S01]  /*3c5a0*/  IMAD R50, R54, R79, R51 ;  /* 0x0000004f36327224 */ /* 0x000fe200078e0233 */
[C---:B------:R-:W-:Y:S01]  /*3c5b0*/  LEA R46, R9.reuse, R46, 0x10 ;  /* 0x0000002e092e7211 */ /* 0x040fe200078e80ff */
[----:B------:R-:W-:Y:S01]  /*3c5c0*/  @P0 IMAD.MOV R78, RZ, RZ, R52 ;  /* 0x000000ffff4e0224 */ /* 0x000fe200078e0234 */
[----:B------:R-:W-:Y:S01]  /*3c5d0*/  LEA.HI R57, R9, R8, RZ, 0x10 ;  /* 0x0000000809397211 */ /* 0x000fe200078f80ff */
[----:B------:R-:W-:Y:S01]  /*3c5e0*/  IMAD.IADD R51, R47, 0x1, R74 ;  /* 0x000000012f337824 */ /* 0x000fe200078e024a */
[----:B------:R-:W0:Y:S01]  /*3c5f0*/  LDC.64 R8, c[0x0][0x398] ;  /* 0x0000e600ff087b82 */ /* 0x000e220000000a00 */
[----:B------:R-:W-:Y:S01]  /*3c600*/  VIADD R52, R78, 0x1 ;  /* 0x000000014e347836 */ /* 0x000fe20000000000 */
[----:B------:R-:W-:Y:S01]  /*3c610*/  ISETP.GE.U32.AND P0, PT, R46, R18, PT ;  /* 0x000000122e00720c */ /* 0x000fe20003f06070 */
[----:B------:R-:W-:Y:S01]  /*3c620*/  IMAD R45, R50, 0x10000, R51 ;  /* 0x00010000322d7824 */ /* 0x000fe200078e0233 */
[----:B------:R-:W-:Y:S01]  /*3c630*/  LOP3.LUT R51, R5, 0xffff, RZ, 0xc0, !PT ;  /* 0x0000ffff05337812 */ /* 0x000fe200078ec0ff */
[----:B------:R-:W-:Y:S01]  /*3c640*/  @P2 IMAD.MOV R52, RZ, RZ, R78 ;  /* 0x000000ffff342224 */ /* 0x000fe200078e024e */
[----:B------:R-:W-:Y:S01]  /*3c650*/  IADD3 R18, PT, PT, R49, R48, RZ ;  /* 0x0000003031127210 */ /* 0x000fe20007ffe0ff */
[----:B------:R-:W-:Y:S01]  /*3c660*/  IMAD R85, R54, R81, R76 ;  /* 0x0000005136557224 */ /* 0x000fe200078e024c */
[C---:B------:R-:W-:Y:S01]  /*3c670*/  ISETP.GE.U32.AND P3, PT, R45.reuse, R47, PT ;  /* 0x0000002f2d00720c */ /* 0x040fe20003f66070 */
[----:B------:R-:W-:Y:S01]  /*3c680*/  IMAD.IADD R52, R45, 0x1, R52 ;  /* 0x000000012d347824 */ /* 0x000fe200078e0234 */
[----:B------:R-:W-:Y:S01]  /*3c690*/  ISETP.GE.U32.AND P2, PT, R18, R49, PT ;  /* 0x000000311200720c */ /* 0x000fe20003f46070 */
[----:B------:R-:W-:Y:S01]  /*3c6a0*/  IMAD R47, R51, R79, RZ ;  /* 0x0000004f332f7224 */ /* 0x000fe200078e02ff */
[----:B------:R-:W-:Y:S01]  /*3c6b0*/  LEA.HI R85, R50, R85, RZ, 0x10 ;  /* 0x0000005532557211 */ /* 0x000fe200078f80ff */
[----:B------:R-:W-:Y:S01]  /*3c6c0*/  VIADD R48, R53, 0x1 ;  /* 0x0000000135307836 */ /* 0x000fe20000000000 */
[----:B------:R-:W-:Y:S01]  /*3c6d0*/  ISETP.GE.U32.AND P4, PT, R52, R45, PT ;  /* 0x0000002d3400720c */ /* 0x000fe20003f86070 */
[----:B------:R-:W-:Y:S01]  /*3c6e0*/  IMAD R45, R51, R81, RZ ;  /* 0x00000051332d7224 */ /* 0x000fe200078e02ff */
[----:B------:R-:W-:Y:S01]  /*3c6f0*/  SHF.R.U32.HI R50, RZ, 0x10, R5 ;  /* 0x00000010ff327819 */ /* 0x000fe20000011605 */
[----:B------:R-:W-:Y:S01]  /*3c700*/  @P1 IMAD.MOV R48, RZ, RZ, R53 ;  /* 0x000000ffff301224 */ /* 0x000fe200078e0235 */
[----:B------:R-:W-:Y:S01]  /*3c710*/  LOP3.LUT R49, R47, 0xffff, RZ, 0xc0, !PT ;  /* 0x0000ffff2f317812 */ /* 0x000fe200078ec0ff */
[----:B------:R-:W-:Y:S01]  /*3c720*/  VIADD R78, R85, 0x1 ;  /* 0x00000001554e7836 */ /* 0x000fe20000000000 */
[----:B------:R-:W-:Y:S01]  /*3c730*/  SHF.R.U32.HI R47, RZ, 0x10, R47 ;  /* 0x00000010ff2f7819 */ /* 0x000fe2000001162f */
[----:B------:R-:W-:Y:S01]  /*3c740*/  IMAD R74, R50, R79, R45 ;  /* 0x0000004f324a7224 */ /* 0x000fe200078e022d */
[----:B------:R-:W-:Y:S01]  /*3c750*/  IADD3 R45, PT, PT, R48, 0x1, RZ ;  /* 0x00000001302d7810 */ /* 0x000fe20007ffe0ff */
[----:B------:R-:W-:Y:S01]  /*3c760*/  IMAD.IADD R53, R20, 0x1, R49 ;  /* 0x0000000114357824 */ /* 0x000fe200078e0231 */
[----:B0-----:R-:W-:Y:S01]  /*3c770*/  LOP3.LUT R49, R8, 0xffff, RZ, 0xc0, !PT ;  /* 0x0000ffff08317812 */ /* 0x001fe200078ec0ff */
[----:B------:R-:W-:-:S02]  /*3c780*/  @P3 IMAD.MOV R78, RZ, RZ, R85 ;  /* 0x000000ffff4e3224 */ /* 0x000fc400078e0255 */
[----:B------:R-:W-:Y:S02]  /*3c790*/  IMAD R76, R74, 0x10000, R53 ;  /* 0x000100004a4c7824 */ /* 0x000fe400078e0235 */
[----:B------:R-:W-:Y:S02]  /*3c7a0*/  VIADD R53, R78, 0x1 ;  /* 0x000000014e357836 */ /* 0x000fe40000000000 */
[----:B------:R-:W-:Y:S02]  /*3c7b0*/  @P4 IMAD.MOV R53, RZ, RZ, R78 ;  /* 0x000000ffff354224 */ /* 0x000fe400078e024e */
[----:B------:R-:W-:Y:S01]  /*3c7c0*/  @P2 IMAD.MOV R45, RZ, RZ, R48 ;  /* 0x000000ffff2d2224 */ /* 0x000fe200078e0230 */
[C---:B------:R-:W-:Y:S01]  /*3c7d0*/  ISETP.GE.U32.AND P2, PT, R76.reuse, R20, PT ;  /* 0x000000144c00720c */ /* 0x040fe20003f46070 */
[C---:B------:R-:W-:Y:S01]  /*3c7e0*/  IMAD R20, R49.reuse, R79, RZ ;  /* 0x0000004f31147224 */ /* 0x040fe200078e02ff */
[----:B------:R-:W-:Y:S01]  /*3c7f0*/  SHF.R.U32.HI R48, RZ, 0x10, R8 ;  /* 0x00000010ff307819 */ /* 0x000fe20000011608 */
[----:B------:R-:W-:Y:S01]  /*3c800*/  IMAD.IADD R53, R76, 0x1, R53 ;  /* 0x000000014c357824 */ /* 0x000fe200078e0235 */
[----:B------:R-:W-:Y:S01]  /*3c810*/  IADD3 R45, PT, PT, R46, R45, RZ ;  /* 0x0000002d2e2d7210 */ /* 0x000fe20007ffe0ff */
[-C--:B------:R-:W-:Y:S01]  /*3c820*/  IMAD R47, R50, R81.reuse, R47 ;  /* 0x00000051322f7224 */ /* 0x080fe200078e022f */
[----:B------:R-:W-:Y:S01]  /*3c830*/  LOP3.LUT R85, R20, 0xffff, RZ, 0xc0, !PT ;  /* 0x0000ffff14557812 */ /* 0x000fe200078ec0ff */
[----:B------:R-:W-:Y:S01]  /*3c840*/  IMAD R78, R49, R81, RZ ;  /* 0x00000051314e7224 */ /* 0x000fe200078e02ff */
[----:B------:R-:W-:-:S02]  /*3c850*/  ISETP.GE.U32.AND P3, PT, R53, R76, PT ;  /* 0x0000004c3500720c */ /* 0x000fc40003f66070 */
[----:B------:R-:W-:Y:S01]  /*3c860*/  LEA.HI R47, R74, R47, RZ, 0x10 ;  /* 0x0000002f4a2f7211 */ /* 0x000fe200078f80ff */
[----:B------:R-:W-:Y:S01]  /*3c870*/  IMAD R78, R48, R79, R78 ;  /* 0x0000004f304e7224 */ /* 0x000fe200078e024e */
[----:B------:R-:W-:Y:S01]  /*3c880*/  SHF.R.U32.HI R20, RZ, 0x10, R20 ;  /* 0x00000010ff147819 */ /* 0x000fe20000011614 */
[----:B------:R-:W-:Y:S01]  /*3c890*/  IMAD.IADD R85, R18, 0x1, R85 ;  /* 0x0000000112557824 */ /* 0x000fe200078e0255 */
[----:B------:R-:W-:Y:S01]  /*3c8a0*/  ISETP.GE.U32.AND P1, PT, R45, R46, PT ;  /* 0x0000002e2d00720c */ /* 0x000fe20003f26070 */
[----:B------:R-:W-:Y:S02]  /*3c8b0*/  VIADD R74, R47, 0x1 ;  /* 0x000000012f4a7836 */ /* 0x000fe40000000000 */
[----:B------:R-:W-:Y:S02]  /*3c8c0*/  @P2 IMAD.MOV R74, RZ, RZ, R47 ;  /* 0x000000ffff4a2224 */ /* 0x000fe400078e022f */
[----:B------:R-:W-:Y:S02]  /*3c8d0*/  IMAD R85, R78, 0x10000, R85 ;  /* 0x000100004e557824 */ /* 0x000fe400078e0255 */
[----:B------:R-:W-:-:S02]  /*3c8e0*/  IMAD R47, R48, R81, R20 ;  /* 0x00000051302f7224 */ /* 0x000fc400078e0214 */
[C---:B------:R-:W-:Y:S01]  /*3c8f0*/  VIADD R20, R74.reuse, 0x1 ;  /* 0x000000014a147836 */ /* 0x040fe20000000000 */
[----:B------:R-:W-:Y:S01]  /*3c900*/  @P3 IADD3 R20, PT, PT, R74, RZ, RZ ;  /* 0x000000ff4a143210 */ /* 0x000fe20007ffe0ff */
[----:B------:R-:W-:Y:S01]  /*3c910*/  VIADD R46, R57, 0x1 ;  /* 0x00000001392e7836 */ /* 0x000fe20000000000 */
[C---:B------:R-:W-:Y:S01]  /*3c920*/  ISETP.GE.U32.AND P2, PT, R85.reuse, R18, PT ;  /* 0x000000125500720c */ /* 0x040fe20003f46070 */
[----:B------:R-:W-:Y:S01]  /*3c930*/  @P0 IMAD.MOV R46, RZ, RZ, R57 ;  /* 0x000000ffff2e0224 */ /* 0x000fe200078e0239 */
[----:B------:R-:W-:Y:S01]  /*3c940*/  LEA.HI R78, R78, R47, RZ, 0x10 ;  /* 0x0000002f4e4e7211 */ /* 0x000fe200078f80ff */
[----:B------:R-:W-:Y:S01]  /*3c950*/  IMAD.IADD R20, R85, 0x1, R20 ;  /* 0x0000000155147824 */ /* 0x000fe200078e0214 */
[----:B------:R-:W-:Y:S01]  /*3c960*/  LOP3.LUT R47, R9, 0xffff, RZ, 0xc0, !PT ;  /* 0x0000ffff092f7812 */ /* 0x000fe200078ec0ff */
[----:B------:R-:W-:Y:S02]  /*3c970*/  VIADD R18, R46, 0x1 ;  /* 0x000000012e127836 */ /* 0x000fe40000000000 */
[----:B------:R-:W-:Y:S01]  /*3c980*/  VIADD R86, R78, 0x1 ;  /* 0x000000014e567836 */ /* 0x000fe20000000000 */
[----:B------:R-:W-:Y:S01]  /*3c990*/  ISETP.GE.U32.AND P0, PT, R20, R85, PT ;  /* 0x000000551400720c */ /* 0x000fe20003f06070 */
[----:B------:R-:W-:Y:S01]  /*3c9a0*/  IMAD R74, R47, R79, RZ ;  /* 0x0000004f2f4a7224 */ /* 0x000fe200078e02ff */
[----:B---3--:R-:W-:Y:S01]  /*3c9b0*/  LOP3.LUT R85, R87, 0xffff, RZ, 0xc0, !PT ;  /* 0x0000ffff57557812 */ /* 0x008fe200078ec0ff */
[----:B------:R-:W-:Y:S01]  /*3c9c0*/  @P1 IMAD.MOV R18, RZ, RZ, R46 ;  /* 0x000000ffff121224 */ /* 0x000fe200078e022e */
[----:B------:R-:W-:Y:S01]  /*3c9d0*/  SHF.R.U32.HI R46, RZ, 0x10, R9 ;  /* 0x00000010ff2e7819 */ /* 0x000fe20000011609 */
[----:B------:R-:W-:Y:S01]  /*3c9e0*/  @P2 IMAD.MOV R86, RZ, RZ, R78 ;  /* 0x000000ffff562224 */ /* 0x000fe200078e024e */
[----:B------:R-:W-:Y:S01]  /*3c9f0*/  LOP3.LUT R78, R74, 0xffff, RZ, 0xc0, !PT ;  /* 0x0000ffff4a4e7812 */ /* 0x000fe200078ec0ff */
[----:B------:R-:W-:Y:S01]  /*3ca00*/  IMAD R76, R47, R81, RZ ;  /* 0x000000512f4c7224 */ /* 0x000fe200078e02ff */
[----:B------:R-:W-:Y:S01]  /*3ca10*/  SHF.R.U32.HI R84, RZ, 0x10, R74 ;  /* 0x00000010ff547819 */ /* 0x000fe2000001164a */
[----:B------:R-:W-:Y:S01]  /*3ca20*/  IMAD R74, R85, R58, RZ ;  /* 0x0000003a554a7224 */ /* 0x000fe200078e02ff */
[----:B------:R-:W-:Y:S01]  /*3ca30*/  IADD3 R89, PT, PT, R45, R78, RZ ;  /* 0x0000004e2d597210 */ /* 0x000fe20007ffe0ff */
[----:B------:R-:W-:Y:S01]  /*3ca40*/  IMAD R82, R46, R79, R76 ;  /* 0x0000004f2e527224 */ /* 0x000fe200078e024c */
[----:B------:R-:W-:Y:S01]  /*3ca50*/  SHF.R.U32.HI R87, RZ, 0x10, R87 ;  /* 0x00000010ff577819 */ /* 0x000fe20000011657 */
[----:B------:R-:W-:Y:S01]  /*3ca60*/  VIADD R80, R86, 0x1 ;  /* 0x0000000156507836 */ /* 0x000fe20000000000 */
[----:B------:R-:W-:Y:S01]  /*3ca70*/  LOP3.LUT R78, R74, 0xffff, RZ, 0xc0, !PT ;  /* 0x0000ffff4a4e7812 */ /* 0x000fe200078ec0ff */
[----:B------:R-:W-:Y:S01]  /*3ca80*/  IMAD R57, R85, R72, RZ ;  /* 0x0000004855397224 */ /* 0x000fe200078e02ff */
[----:B------:R-:W-:Y:S01]  /*3ca90*/  SHF.R.U32.HI R74, RZ, 0x10, R74 ;  /* 0x00000010ff4a7819 */ /* 0x000fe2000001164a */
[----:B------:R-:W-:-:S02]  /*3caa0*/  @P0 IMAD.MOV R80, RZ, RZ, R86 ;  /* 0x000000ffff500224 */ /* 0x000fc400078e0256 */
[----:B------:R-:W-:Y:S02]  /*3cab0*/  IMAD R86, R82, 0x10000, R89 ;  /* 0x0001000052567824 */ /* 0x000fe400078e0259 */
[----:B------:R-:W-:Y:S01]  /*3cac0*/  IMAD R76, R87, R58, R57 ;  /* 0x0000003a574c7224 */ /* 0x000fe200078e0239 */
[----:B------:R-:W-:Y:S01]  /*3cad0*/  LOP3.LUT R58, R2, 0xffff, RZ, 0xc0, !PT ;  /* 0x0000ffff023a7812 */ /* 0x000fe200078ec0ff */
[----:B------:R-:W-:Y:S01]  /*3cae0*/  IMAD.IADD R89, R78, 0x1, R19 ;  /* 0x000000014e597824 */ /* 0x000fe200078e0213 */
[C---:B------:R-:W-:Y:S01]  /*3caf0*/  ISETP.GE.U32.AND P0, PT, R86.reuse, R45, PT ;  /* 0x0000002d5600720c */ /* 0x040fe20003f06070 */
[----:B------:R-:W-:Y:S02]  /*3cb00*/  IMAD.IADD R45, R86, 0x1, R80 ;  /* 0x00000001562d7824 */ /* 0x000fe400078e0250 */
[----:B------:R-:W-:Y:S02]  /*3cb10*/  IMAD R57, R46, R81, R84 ;  /* 0x000000512e397224 */ /* 0x000fe400078e0254 */
[----:B------:R-:W-:Y:S01]  /*3cb20*/  IMAD R80, R58, R79, RZ ;  /* 0x0000004f3a507224 */ /* 0x000fe200078e02ff */
[----:B------:R-:W-:Y:S01]  /*3cb30*/  ISETP.GE.U32.AND P1, PT, R45, R86, PT ;  /* 0x000000562d00720c */ /* 0x000fe20003f26070 */
[----:B------:R-:W-:Y:S01]  /*3cb40*/  IMAD R89, R76, 0x10000, R89 ;  /* 0x000100004c597824 */ /* 0x000fe200078e0259 */
[----:B------:R-:W-:Y:S01]  /*3cb50*/  LEA.HI R82, R82, R57, RZ, 0x10 ;  /* 0x0000003952527211 */ /* 0x000fe200078f80ff */
[----:B------:R-:W-:Y:S01]  /*3cb60*/  IMAD R84, R58, R81, RZ ;  /* 0x000000513a547224 */ /* 0x000fe200078e02ff */
[----:B------:R-:W-:-:S02]  /*3cb70*/  SHF.R.U32.HI R57, RZ, 0x10, R2 ;  /* 0x00000010ff397819 */ /* 0x000fc40000011602 */
[----:B------:R-:W-:Y:S01]  /*3cb80*/  LOP3.LUT R91, R80, 0xffff, RZ, 0xc0, !PT ;  /* 0x0000ffff505b7812 */ /* 0x000fe200078ec0ff */
[----:B------:R-:W-:Y:S01]  /*3cb90*/  VIADD R86, R82, 0x1 ;  /* 0x0000000152567836 */ /* 0x000fe20000000000 */
[----:B------:R-:W-:Y:S01]  /*3cba0*/  IADD3 R78, PT, PT, R89, R18, RZ ;  /* 0x00000012594e7210 */ /* 0x000fe20007ffe0ff */
[----:B------:R-:W-:Y:S01]  /*3cbb0*/  IMAD R84, R57, R79, R84 ;  /* 0x0000004f39547224 */ /* 0x000fe200078e0254 */
[----:B------:R-:W-:Y:S01]  /*3cbc0*/  SHF.R.U32.HI R80, RZ, 0x10, R80 ;  /* 0x00000010ff507819 */ /* 0x000fe20000011650 */
[----:B------:R-:W-:Y:S01]  /*3cbd0*/  @P0 IMAD.MOV R86, RZ, RZ, R82 ;  /* 0x000000ffff560224 */ /* 0x000fe200078e0252 */
[----:B------:R-:W-:Y:S01]  /*3cbe0*/  ISETP.GE.U32.AND P0, PT, R89, R19, PT ;  /* 0x000000135900720c */ /* 0x000fe20003f06070 */
[----:B------:R-:W-:Y:S02]  /*3cbf0*/  IMAD.IADD R91, R78, 0x1, R91 ;  /* 0x000000014e5b7824 */ /* 0x000fe400078e025b */
[----:B------:R-:W-:Y:S02]  /*3cc00*/  VIADD R18, R86, 0x1 ;  /* 0x0000000156127836 */ /* 0x000fe40000000000 */
[----:B------:R-:W-:-:S02]  /*3cc10*/  IMAD R91, R84, 0x10000, R91 ;  /* 0x00010000545b7824 */ /* 0x000fc400078e025b */
[----:B------:R-:W-:Y:S02]  /*3cc20*/  IMAD R79, R87, R72, R74 ;  /* 0x00000048574f7224 */ /* 0x000fe400078e024a */
[----:B------:R-:W-:Y:S01]  /*3cc30*/  @P1 IMAD.MOV R18, RZ, RZ, R86 ;  /* 0x000000ffff121224 */ /* 0x000fe200078e0256 */
[----:B------:R-:W-:Y:S01]  /*3cc40*/  ISETP.GE.U32.AND P2, PT, R91, R78, PT ;  /* 0x0000004e5b00720c */ /* 0x000fe20003f46070 */
[----:B------:R-:W-:Y:S01]  /*3cc50*/  IMAD R81, R57, R81, R80 ;  /* 0x0000005139517224 */ /* 0x000fe200078e0250 */
[----:B------:R-:W-:Y:S01]  /*3cc60*/  LEA.HI R79, R76, R79, RZ, 0x10 ;  /* 0x0000004f4c4f7211 */ /* 0x000fe200078f80ff */
[----:B------:R-:W-:Y:S01]  /*3cc70*/  IMAD.IADD R18, R91, 0x1, R18 ;  /* 0x000000015b127824 */ /* 0x000fe200078e0212 */
[----:B------:R-:W-:Y:S02]  /*3cc80*/  ISETP.GE.U32.AND P1, PT, R78, R89, PT ;  /* 0x000000594e00720c */ /* 0x000fe40003f26070 */
[----:B------:R-:W-:Y:S01]  /*3cc90*/  IADD3 R74, PT, PT, R79, 0x1, RZ ;  /* 0x000000014f4a7810 */ /* 0x000fe20007ffe0ff */
[----:B------:R-:W-:Y:S01]  /*3cca0*/  @P0 IMAD.MOV R74, RZ, RZ, R79 ;  /* 0x000000ffff4a0224 */ /* 0x000fe200078e024f */
[----:B------:R-:W-:-:S02]  /*3ccb0*/  ISETP.GE.U32.AND P3, PT, R18, R91, PT ;  /* 0x0000005b1200720c */ /* 0x000fc40003f66070 */
        /* <DEDUP_REMOVED lines=11> */
.L_x_328:
        /* <DEDUP_REMOVED lines=46> */
.L_x_333:
[----:B------:R-:W-:Y:S05]  /*3d050*/  BSYNC.RELIABLE B3 ;  /* 0x0000000000037941 */ /* 0x000fea0003800100 */
.L_x_332:
        /* <DEDUP_REMOVED lines=9> */
[----:B------:R-:W-:Y:S01]  /*3d0f0*/  ISETP.LT.U32.OR P0, PT, R69, R6, !P0 ;  /* 0x000000064500720c */ /* 0x000fe20004701470 */
[C---:B------:R-:W-:Y:S01]  /*3d100*/  VIADD R69, R79.reuse, 0xffffffff ;  /* 0xffffffff4f457836 */ /* 0x040fe20000000000 */
[----:B------:R-:W-:Y:S02]  /*3d110*/  @P6 IADD3 R69, PT, PT, R79, RZ, RZ ;  /* 0x000000ff4f456210 */ /* 0x000fe40007ffe0ff */
[----:B------:R-:W-:-:S04]  /*3d120*/  SEL R68, RZ, 0x1, !P0 ;  /* 0x00000001ff447807 */ /* 0x000fc80004000000 */
[----:B------:R-:W-:Y:S01]  /*3d130*/  ISETP.GE.U32.AND P1, PT, R81, R68, PT ;  /* 0x000000445100720c */ /* 0x000fe20003f26070 */
[----:B------:R-:W-:-:S03]  /*3d140*/  IMAD.IADD R68, R19, 0x1, -R2 ;  /* 0x0000000113447824 */ /* 0x000fc600078e0a02 */
[----:B------:R-:W-:Y:S02]  /*3d150*/  ISETP.LT.U32.OR P1, PT, R52, R7, !P1 ;  /* 0x000000073400720c */ /* 0x000fe40004f21470 */
[----:B------:R-:W-:Y:S02]  /*3d160*/  IADD3 R19, PT, PT, R68, -0x1, RZ ;  /* 0xffffffff44137810 */ /* 0x000fe40007ffe0ff */
        /* <DEDUP_REMOVED lines=19> */
[----:B------:R-:W-:Y:S01]  /*3d2a0*/  ISETP.LT.U32.OR P5, PT, R18, R9, !P5 ;  /* 0x000000091200720c */ /* 0x000fe20006fa1470 */
[----:B------:R-:W-:Y:S02]  /*3d2b0*/  VIADD R18, R95, 0xffffffff ;  /* 0xffffffff5f127836 */ /* 0x000fe40000000000 */
[----:B------:R-:W-:Y:S02]  /*3d2c0*/  @!P4 IMAD.MOV R18, RZ, RZ, R95 ;  /* 0x000000ffff12c224 */ /* 0x000fe400078e025f */
[----:B------:R-:W-:-:S08]  /*3d2d0*/  IMAD.IADD R91, R83, 0x1, -R10 ;  /* 0x00000001535b7824 */ /* 0x000fd000078e0a0a */
[----:B------:R-:W-:-:S07]  /*3d2e0*/  @!P5 IMAD.MOV R19, RZ, RZ, R68 ;  /* 0x000000ffff13d224 */ /* 0x000fce00078e0244 */
.L_x_331:
[----:B------:R-:W-:Y:S05]  /*3d2f0*/  BSYNC.RECONVERGENT B2 ;  /* 0x0000000000027941 */ /* 0x000fea0003800200 */
.L_x_330:
[----:B------:R-:W-:Y:S01]  /*3d300*/  STL [R38], R91 ;  /* 0x0000005b26007387 */ /* 0x000fe20000100800 */
[----:B------:R-:W-:Y:S02]  /*3d310*/  IMAD.MOV.U32 R81, RZ, RZ, 0x5 ;  /* 0x00000005ff517424 */ /* 0x000fe400078e00ff */
[----:B------:R-:W-:Y:S01]  /*3d320*/  HFMA2 R79, -RZ, RZ, 0, 0 ;  /* 0x00000000ff4f7431 */ /* 0x000fe200000001ff */
[----:B------:R-:W-:Y:S01]  /*3d330*/  BSSY.RECONVERGENT B2, `(.L_x_334) ;  /* 0x000011c000027945 */ /* 0x000fe20003800200 */
[----:B------:R-:W-:Y:S01]  /*3d340*/  STL [R38+0x4], R69 ;  /* 0x0000044526007387 */ /* 0x000fe20000100800 */
[----:B------:R-:W-:Y:S01]  /*3d350*/  IMAD.MOV.U32 R74, RZ, RZ, R0 ;  /* 0x000000ffff4a7224 */ /* 0x000fe200078e0000 */
[----:B------:R-:W-:Y:S01]  /*3d360*/  MOV R89, RZ ;  /* 0x000000ff00597202 */ /* 0x000fe20000000f00 */
[----:B------:R-:W-:Y:S01]  /*3d370*/  IMAD.MOV.U32 R68, RZ, RZ, RZ ;  /* 0x000000ffff447224 */ /* 0x000fe200078e00ff */
[----:B------:R-:W-:Y:S01]  /*3d380*/  STL [R38+0x8], R52 ;  /* 0x0000083426007387 */ /* 0x000fe20000100800 */
[----:B------:R-:W-:-:S02]  /*3d390*/  IMAD.MOV.U32 R70, RZ, RZ, RZ ;  /* 0x000000ffff467224 */ /* 0x000fc400078e00ff */
[----:B------:R-:W-:Y:S01]  /*3d3a0*/  IMAD.MOV.U32 R83, RZ, RZ, RZ ;  /* 0x000000ffff537224 */ /* 0x000fe200078e00ff */
[----:B------:R-:W-:Y:S01]  /*3d3b0*/  STL [R38+0xc], R53 ;  /* 0x00000c3526007387 */ /* 0x000fe20000100800 */
[----:B------:R-:W-:Y:S02]  /*3d3c0*/  IMAD.MOV.U32 R72, RZ, RZ, RZ ;  /* 0x000000ffff487224 */ /* 0x000fe400078e00ff */
[----:B------:R-:W-:Y:S01]  /*3d3d0*/  IMAD.MOV.U32 R93, RZ, RZ, RZ ;  /* 0x000000ffff5d7224 */ /* 0x000fe200078e00ff */
[----:B------:R-:W-:Y:S01]  /*3d3e0*/  STL [R38+0x10], R20 ;  /* 0x0000101426007387 */ /* 0x000fe20000100800 */
[----:B------:R-:W-:-:S03]  /*3d3f0*/  IMAD.MOV.U32 R76, RZ, RZ, RZ ;  /* 0x000000ffff4c7224 */ /* 0x000fc600078e00ff */
        /* <DEDUP_REMOVED lines=12> */
.L_x_335:
        /* <DEDUP_REMOVED lines=9> */
[CC--:B------:R-:W-:Y:S01]  /*3d550*/  IMAD R84, R59.reuse, R80.reuse, R84 ;  /* 0x000000503b547224 */ /* 0x0c0fe200078e0254 */
[----:B------:R-:W-:Y:S01]  /*3d560*/  SHF.R.U32.HI R82, RZ, 0x10, R82 ;  /* 0x00000010ff527819 */ /* 0x000fe20000011652 */
[----:B------:R-:W-:Y:S01]  /*3d570*/  IMAD R90, R62, R80, RZ ;  /* 0x000000503e5a7224 */ /* 0x000fe200078e02ff */
[----:B------:R-:W-:Y:S01]  /*3d580*/  LOP3.LUT R96, R94, 0xffff, RZ, 0xc0, !PT ;  /* 0x0000ffff5e607812 */ /* 0x000fe200078ec0ff */
[----:B------:R-:W-:Y:S01]  /*3d590*/  IMAD.IADD R95, R86, 0x1, R93 ;  /* 0x00000001565f7824 */ /* 0x000fe200078e025d */
[----:B------:R-:W-:Y:S01]  /*3d5a0*/  SHF.R.U32.HI R98, RZ, 0x10, R94 ;  /* 0x00000010ff627819 */ /* 0x000fe2000001165e */
        /* <DEDUP_REMOVED lines=8> */
[----:B------:R-:W-:Y:S01]  /*3d630*/  IMAD R95, R64, R78, RZ ;  /* 0x0000004e405f7224 */ /* 0x000fe200078e02ff */
[----:B------:R-:W-:Y:S01]  /*3d640*/  SHF.R.U32.HI R82, RZ, 0x10, R82 ;  /* 0x00000010ff527819 */ /* 0x000fe20000011652 */
[-C--:B------:R-:W-:Y:S01]  /*3d650*/  IMAD R84, R61, R80.reuse, R84 ;  /* 0x000000503d547224 */ /* 0x080fe200078e0254 */
[----:B------:R-:W-:Y:S01]  /*3d660*/  ISETP.GE.U32.AND P0, PT, R86, R93, PT ;  /* 0x0000005d5600720c */ /* 0x000fe20003f06070 */
[----:B------:R-:W-:Y:S01]  /*3d670*/  IMAD R94, R65, R80, R95 ;  /* 0x00000050415e7224 */ /* 0x000fe200078e025f */
[----:B------:R-:W-:Y:S01]  /*3d680*/  IADD3 R105, PT, PT, R96, R83, RZ ;  /* 0x0000005360697210 */ /* 0x000fe20007ffe0ff */
[----:B------:R-:W-:-:S02]  /*3d690*/  IMAD R99, R61, R78, R82 ;  /* 0x0000004e3d637224 */ /* 0x000fc400078e0252 */
[----:B------:R-:W-:Y:S02]  /*3d6a0*/  IMAD R82, R66, R80, RZ ;  /* 0x0000005042527224 */ /* 0x000fe400078e02ff */
[----:B------:R-:W-:Y:S01]  /*3d6b0*/  IMAD.IADD R95, R88, 0x1, R89 ;  /* 0x00000001585f7824 */ /* 0x000fe200078e0259 */
[----:B------:R-:W-:Y:S01]  /*3d6c0*/  LEA.HI R99, R84, R99, RZ, 0x10 ;  /* 0x0000006354637211 */ /* 0x000fe200078f80ff */
[-C--:B------:R-:W-:Y:S01]  /*3d6d0*/  IMAD R103, R63, R78.reuse, R90 ;  /* 0x0000004e3f677224 */ /* 0x080fe200078e025a */
[----:B------:R-:W-:Y:S01]  /*3d6e0*/  LOP3.LUT R93, R82, 0xffff, RZ, 0xc0, !PT ;  /* 0x0000ffff525d7812 */ /* 0x000fe200078ec0ff */
[----:B------:R-:W-:Y:S01]  /*3d6f0*/  IMAD R88, R84, 0x10000, R95 ;  /* 0x0001000054587824 */ /* 0x000fe200078e025f */
[----:B------:R-:W-:Y:S01]  /*3d700*/  SHF.R.U32.HI R82, RZ, 0x10, R82 ;  /* 0x00000010ff527819 */ /* 0x000fe20000011652 */
[-C--:B------:R-:W-:Y:S02]  /*3d710*/  IMAD R107, R65, R78.reuse, R98 ;  /* 0x0000004e416b7224 */ /* 0x080fe400078e0262 */
[----:B------:R-:W-:Y:S01]  /*3d720*/  IMAD R84, R66, R78, RZ ;  /* 0x0000004e42547224 */ /* 0x000fe200078e02ff */
[----:B------:R-:W-:Y:S01]  /*3d730*/  ISETP.GE.U32.AND P6, PT, R88, R89, PT ;  /* 0x000000595800720c */ /* 0x000fe20003fc6070 */
[----:B------:R-:W-:Y:S01]  /*3d740*/  IMAD R90, R71, R80, RZ ;  /* 0x00000050475a7224 */ /* 0x000fe200078e02ff */
[----:B------:R-:W-:Y:S01]  /*3d750*/  LEA.HI R107, R94, R107, RZ, 0x10 ;  /* 0x0000006b5e6b7211 */ /* 0x000fe200078f80ff */
[----:B------:R-:W-:-:S02]  /*3d760*/  IMAD R92, R62, R78, RZ ;  /* 0x0000004e3e5c7224 */ /* 0x000fc400078e02ff */
[-C--:B------:R-:W-:Y:S02]  /*3d770*/  IMAD R84, R67, R80.reuse, R84 ;  /* 0x0000005043547224 */ /* 0x080fe400078e0254 */
[----:B------:R-:W-:Y:S02]  /*3d780*/  IMAD.IADD R93, R93, 0x1, R70 ;  /* 0x000000015d5d7824 */ /* 0x000fe400078e0246 */
[----:B------:R-:W-:Y:S01]  /*3d790*/  IMAD R105, R94, 0x10000, R105 ;  /* 0x000100005e697824 */ /* 0x000fe200078e0269 */
[----:B------:R-:W-:Y:S01]  /*3d7a0*/  LOP3.LUT R94, R90, 0xffff, RZ, 0xc0, !PT ;  /* 0x0000ffff5a5e7812 */ /* 0x000fe200078ec0ff */
[----:B------:R-:W-:Y:S01]  /*3d7b0*/  IMAD R92, R63, R80, R92 ;  /* 0x000000503f5c7224 */ /* 0x000fe200078e025c */
[----:B------:R-:W-:Y:S01]  /*3d7c0*/  SHF.R.U32.HI R90, RZ, 0x10, R90 ;  /* 0x00000010ff5a7819 */ /* 0x000fe2000001165a */
[----:B------:R-:W-:Y:S01]  /*3d7d0*/  IMAD R95, R67, R78, R82 ;  /* 0x0000004e435f7224 */ /* 0x000fe200078e0252 */
[----:B------:R-:W-:Y:S01]  /*3d7e0*/  ISETP.GE.U32.AND P2, PT, R105, R83, PT ;  /* 0x000000536900720c */ /* 0x000fe20003f46070 */
[----:B------:R-:W-:Y:S01]  /*3d7f0*/  IMAD R109, R84, 0x10000, R93 ;  /* 0x00010000546d7824 */ /* 0x000fe200078e025d */
[----:B------:R-:W-:Y:S01]  /*3d800*/  LEA.HI R103, R92, R103, RZ, 0x10 ;  /* 0x000000675c677211 */ /* 0x000fe200078f80ff */
[----:B------:R-:W-:-:S02]  /*3d810*/  IMAD.IADD R101, R101, 0x1, R72 ;  /* 0x0000000165657824 */ /* 0x000fc400078e0248 */
[----:B------:R-:W-:Y:S01]  /*3d820*/  IMAD R93, R86, R3, RZ ;  /* 0x00000003565d7224 */ /* 0x000fe200078e02ff */
[----:B------:R-:W-:Y:S01]  /*3d830*/  ISETP.GE.U32.AND P1, PT, R109, R70, PT ;  /* 0x000000466d00720c */ /* 0x000fe20003f26070 */
[-C--:B------:R-:W-:Y:S01]  /*3d840*/  IMAD R113, R73, R78.reuse, R90 ;  /* 0x0000004e49717224 */ /* 0x080fe200078e025a */
[----:B------:R-:W-:Y:S01]  /*3d850*/  LEA.HI R90, R84, R95, RZ, 0x10 ;  /* 0x0000005f545a7211 */ /* 0x000fe200078f80ff */
[----:B------:R-:W-:Y:S01]  /*3d860*/  IMAD R101, R92, 0x10000, R101 ;  /* 0x000100005c657824 */ /* 0x000fe200078e0265 */
[----:B------:R-:W-:Y:S01]  /*3d870*/  LOP3.LUT R95, R93, 0xffff, RZ, 0xc0, !PT ;  /* 0x0000ffff5d5f7812 */ /* 0x000fe200078ec0ff */
[----:B------:R-:W-:Y:S02]  /*3d880*/  IMAD R92, R71, R78, RZ ;  /* 0x0000004e475c7224 */ /* 0x000fe400078e02ff */
[----:B------:R-:W-:Y:S01]  /*3d890*/  IMAD.IADD R111, R94, 0x1, R81 ;  /* 0x000000015e6f7824 */ /* 0x000fe200078e0251 */
[----:B------:R-:W-:Y:S01]  /*3d8a0*/  ISETP.GE.U32.AND P5, PT, R101, R72, PT ;  /* 0x000000486500720c */ /* 0x000fe20003fa6070 */
[----:B------:R-:W-:-:S02]  /*3d8b0*/  IMAD R92, R73, R80, R92 ;  /* 0x00000050495c7224 */ /* 0x000fc400078e025c */
[----:B------:R-:W-:Y:S02]  /*3d8c0*/  VIADD R84, R97, 0x1 ;  /* 0x0000000161547836 */ /* 0x000fe40000000000 */
[----:B------:R-:W-:Y:S01]  /*3d8d0*/  @P0 IMAD.MOV R84, RZ, RZ, R97 ;  /* 0x000000ffff540224 */ /* 0x000fe200078e0261 */
[----:B------:R-:W-:Y:S01]  /*3d8e0*/  SHF.R.U32.HI R97, RZ, 0x10, R93 ;  /* 0x00000010ff617819 */ /* 0x000fe2000001165d */
[----:B------:R-:W-:Y:S01]  /*3d8f0*/  IMAD R70, R12, R95, RZ ;  /* 0x0000005f0c467224 */ /* 0x000fe200078e02ff */
[C---:B------:R-:W-:Y:S01]  /*3d900*/  LEA R82, R92.reuse, R111, 0x10 ;  /* 0x0000006f5c527211 */ /* 0x040fe200078e80ff */
[----:B------:R-:W-:Y:S01]  /*3d910*/  VIADD R94, R103, 0x1 ;  /* 0x00000001675e7836 */ /* 0x000fe20000000000 */
[----:B------:R-:W-:Y:S01]  /*3d920*/  LEA.HI R113, R92, R113, RZ, 0x10 ;  /* 0x000000715c717211 */ /* 0x000fe200078f80ff */
[----:B------:R-:W-:Y:S01]  /*3d930*/  IMAD R72, R12, R97, RZ ;  /* 0x000000610c487224 */ /* 0x000fe200078e02ff */
[----:B------:R-:W-:Y:S01]  /*3d940*/  LOP3.LUT R83, R70, 0xffff, RZ, 0xc0, !PT ;  /* 0x0000ffff46537812 */ /* 0x000fe200078ec0ff */
[----:B------:R-:W-:Y:S01]  /*3d950*/  @P5 IMAD.MOV R94, RZ, RZ, R103 ;  /* 0x000000ffff5e5224 */ /* 0x000fe200078e0267 */
[----:B------:R-:W-:Y:S01]  /*3d960*/  ISETP.GE.U32.AND P0, PT, R82, R81, PT ;  /* 0x000000515200720c */ /* 0x000fe20003f06070 */
[----:B------:R-:W-:Y:S01]  /*3d970*/  IMAD.IADD R81, R88, 0x1, R84 ;  /* 0x0000000158517824 */ /* 0x000fe200078e0254 */
[----:B------:R-:W-:Y:S01]  /*3d980*/  SHF.R.U32.HI R70, RZ, 0x10, R70 ;  /* 0x00000010ff467819 */ /* 0x000fe20000011646 */
[----:B------:R-:W-:-:S02]  /*3d990*/  IMAD R84, R14, R95, RZ ;  /* 0x0000005f0e547224 */ /* 0x000fc400078e02ff */
[----:B------:R-:W-:Y:S01]  /*3d9a0*/  IMAD R72, R13, R95, R72 ;  /* 0x0000005f0d487224 */ /* 0x000fe200078e0248 */
[----:B------:R-:W-:Y:S01]  /*3d9b0*/  ISETP.GE.U32.AND P4, PT, R81, R88, PT ;  /* 0x000000585100720c */ /* 0x000fe20003f86070 */
[----:B------:R-:W-:Y:S01]  /*3d9c0*/  IMAD.IADD R83, R86, 0x1, R83 ;  /* 0x0000000156537824 */ /* 0x000fe200078e0253 */
[----:B------:R-:W-:Y:S01]  /*3d9d0*/  LOP3.LUT R92, R84, 0xffff, RZ, 0xc0, !PT ;  /* 0x0000ffff545c7812 */ /* 0x000fe200078ec0ff */
[----:B------:R-:W-:Y:S01]  /*3d9e0*/  IMAD R88, R14, R97, RZ ;  /* 0x000000610e587224 */ /* 0x000fe200078e02ff */
[----:B------:R-:W-:Y:S01]  /*3d9f0*/  SHF.R.U32.HI R84, RZ, 0x10, R84 ;  /* 0x00000010ff547819 */ /* 0x000fe20000011654 */
[----:B------:R-:W-:Y:S02]  /*3da00*/  IMAD R83, R72, 0x10000, R83 ;  /* 0x0001000048537824 */ /* 0x000fe400078e0253 */
[----:B------:R-:W-:Y:S02]  /*3da10*/  IMAD R88, R15, R95, R88 ;  /* 0x0000005f0f587224 */ /* 0x000fe400078e0258 */
[----:B------:R-:W-:Y:S01]  /*3da20*/  IMAD.IADD R93, R81, 0x1, R92 ;  /* 0x00000001515d7824 */ /* 0x000fe200078e025c */
[----:B------:R-:W-:Y:S01]  /*3da30*/  ISETP.GE.U32.AND P3, PT, R83, R86, PT ;  /* 0x000000565300720c */ /* 0x000fe20003f66070 */
[----:B------:R-:W-:Y:S01]  /*3da40*/  IMAD R89, R13, R97, R70 ;  /* 0x000000610d597224 */ /* 0x000fe200078e0246 */
[----:B------:R-:W-:Y:S01]  /*3da50*/  IADD3 R92, PT, PT, R99, 0x1, RZ ;  /* 0x00000001635c7810 */ /* 0x000fe20007ffe0ff */
[----:B------:R-:W-:-:S02]  /*3da60*/  @P6 IMAD.MOV R92, RZ, RZ, R99 ;  /* 0x000000ffff5c6224 */ /* 0x000fc400078e0263 */
[----:B------:R-:W-:Y:S01]  /*3da70*/  IMAD R86, R88, 0x10000, R93 ;  /* 0x0001000058567824 */ /* 0x000fe200078e025d */
[----:B------:R-:W-:Y:S01]  /*3da80*/  LEA.HI R89, R72, R89, RZ, 0x10 ;  /* 0x0000005948597211 */ /* 0x000fe200078f80ff */
[C---:B------:R-:W-:Y:S01]  /*3da90*/  VIADD R70, R92.reuse, 0x1 ;  /* 0x000000015c467836 */ /* 0x040fe20000000000 */
[----:B------:R-:W-:Y:S01]  /*3daa0*/  @P4 IADD3 R70, PT, PT, R92, RZ, RZ ;  /* 0x000000ff5c464210 */ /* 0x000fe20007ffe0ff */
[----:B------:R-:W-:Y:S01]  /*3dab0*/  VIADD R92, R107, 0x1 ;  /* 0x000000016b5c7836 */ /* 0x000fe20000000000 */
[----:B------:R-:W-:Y:S01]  /*3dac0*/  ISETP.GE.U32.AND P6, PT, R86, R81, PT ;  /* 0x000000515600720c */ /* 0x000fe20003fc6070 */
[----:B------:R-:W-:Y:S02]  /*3dad0*/  IMAD R81, R15, R97, R84 ;  /* 0x000000610f517224 */ /* 0x000fe400078e0254 */
[----:B------:R-:W-:Y:S02]  /*3dae0*/  VIADD R93, R89, 0x1 ;  /* 0x00000001595d7836 */ /* 0x000fe40000000000 */
[----:B------:R-:W-:Y:S01]  /*3daf0*/  @P3 IMAD.MOV R93, RZ, RZ, R89 ;  /* 0x000000ffff5d3224 */ /* 0x000fe200078e0259 */
[----:B------:R-:W-:Y:S01]  /*3db00*/  LEA.HI R81, R88, R81, RZ, 0x10 ;  /* 0x0000005158517211 */ /* 0x000fe200078f80ff */
[----:B------:R-:W-:-:S02]  /*3db10*/  IMAD.IADD R70, R101, 0x1, R70 ;  /* 0x0000000165467824 */ /* 0x000fc400078e0246 */
[----:B------:R-:W-:Y:S02]  /*3db20*/  @P2 IMAD.MOV R92, RZ, RZ, R107 ;  /* 0x000000ffff5c2224 */ /* 0x000fe400078e026b */
[----:B------:R-:W-:Y:S01]  /*3db30*/  IMAD.IADD R93, R86, 0x1, R93 ;  /* 0x00000001565d7824 */ /* 0x000fe200078e025d */
[----:B------:R-:W-:Y:S01]  /*3db40*/  ISETP.GE.U32.AND P2, PT, R70, R101, PT ;  /* 0x000000654600720c */ /* 0x000fe20003f46070 */
[C---:B------:R-:W-:Y:S02]  /*3db50*/  IMAD R83, R16.reuse, R95, RZ ;  /* 0x0000005f10537224 */ /* 0x040fe400078e02ff */
[----:B------:R-:W-:Y:S01]  /*3db60*/  VIADD R98, R81, 0x1 ;  /* 0x0000000151627836 */ /* 0x000fe20000000000 */
[----:B------:R-:W-:Y:S01]  /*3db70*/  ISETP.GE.U32.AND P3, PT, R93, R86, PT ;  /* 0x000000565d00720c */ /* 0x000fe20003f66070 */
[----:B------:R-:W-:Y:S01]  /*3db80*/  IMAD R84, R16, R97, RZ ;  /* 0x0000006110547224 */ /* 0x000fe200078e02ff */
[----:B------:R-:W-:Y:S01]  /*3db90*/  @P6 IADD3 R98, PT, PT, R81, RZ, RZ ;  /* 0x000000ff51626210 */ /* 0x000fe20007ffe0ff */
[----:B------:R-:W-:Y:S01]  /*3dba0*/  VIADD R72, R94, 0x1 ;  /* 0x000000015e487836 */ /* 0x000fe20000000000 */
[----:B------:R-:W-:Y:S01]  /*3dbb0*/  LOP3.LUT R81, R83, 0xffff, RZ, 0xc0, !PT ;  /* 0x0000ffff53517812 */ /* 0x000fe200078ec0ff */
[----:B------:R-:W-:Y:S01]  /*3dbc0*/  IMAD R84, R17, R95, R84 ;  /* 0x0000005f11547224 */ /* 0x000fe200078e0254 */
[----:B------:R-:W-:Y:S01]  /*3dbd0*/  SHF.R.U32.HI R86, RZ, 0x10, R83 ;  /* 0x00000010ff567819 */ /* 0x000fe20000011653 */
[----:B------:R-:W-:-:S02]  /*3dbe0*/  VIADD R89, R98, 0x1 ;  /* 0x0000000162597836 */ /* 0x000fc40000000000 */
[----:B------:R-:W-:Y:S02]  /*3dbf0*/  IMAD.IADD R81, R70, 0x1, R81 ;  /* 0x0000000146517824 */ /* 0x000fe400078e0251 */
[----:B------:R-:W-:Y:S02]  /*3dc00*/  @P2 IMAD.MOV R72, RZ, RZ, R94 ;  /* 0x000000ffff482224 */ /* 0x000fe400078e025e */
[----:B------:R-:W-:Y:S01]  /*3dc10*/  @P3 IMAD.MOV R89, RZ, RZ, R98 ;  /* 0x000000ffff593224 */ /* 0x000fe200078e0262 */
[----:B------:R-:W-:Y:S01]  /*3dc20*/  LEA R88, R84, R81, 0x10 ;  /* 0x0000005154587211 */ /* 0x000fe200078e80ff */
[----:B------:R-:W-:Y:S02]  /*3dc30*/  IMAD.IADD R72, R105, 0x1, R72 ;  /* 0x0000000169487824 */ /* 0x000fe400078e0248 */
[----:B------:R-:W-:Y:S01]  /*3dc40*/  VIADD R96, R90, 0x1 ;  /* 0x000000015a607836 */ /* 0x000fe20000000000 */
[----:B------:R-:W-:Y:S01]  /*3dc50*/  ISETP.GE.U32.AND P2, PT, R88, R70, PT ;  /* 0x000000465800720c */ /* 0x000fe20003f46070 */
        /* <DEDUP_REMOVED lines=17> */
[C---:B------:R-:W-:Y:S01]  /*3dd70*/  VIADD R81, R86.reuse, 0x1 ;  /* 0x0000000156517836 */ /* 0x040fe20000000000 */
[----:B------:R-:W-:Y:S01]  /*3dd80*/  @P3 IADD3 R81, PT, PT, R86, RZ, RZ ;  /* 0x000000ff56513210 */ /* 0x000fe20007ffe0ff */
[----:B------:R-:W-:Y:S02]  /*3dd90*/  IMAD R99, R84, 0x10000, R99 ;  /* 0x0001000054637824 */ /* 0x000fe400078e0263 */
[----:B------:R-:W-:Y:S02]  /*3dda0*/  IMAD.IADD R70, R109, 0x1, R70 ;  /* 0x000000016d467824 */ /* 0x000fe400078e0246 */
[----:B------:R-:W-:Y:S01]  /*3ddb0*/  IMAD R86, R51, R95, RZ ;  /* 0x0000005f33567224 */ /* 0x000fe200078e02ff */
[C---:B------:R-:W-:Y:S01]  /*3ddc0*/  ISETP.GE.U32.AND P1, PT, R99.reuse, R72, PT ;  /* 0x000000486300720c */ /* 0x040fe20003f26070 */
        /* <DEDUP_REMOVED lines=12> */
[----:B------:R-:W-:Y:S01]  /*3de90*/  IMAD R88, R84, 0x10000, R101 ;  /* 0x0001000054587824 */ /* 0x000fe200078e0265 */
[----:B------:R-:W-:Y:S01]  /*3dea0*/  @P0 IADD3 R81, PT, PT, R96, RZ, RZ ;  /* 0x000000ff60510210 */ /* 0x000fe20007ffe0ff */
[----:B------:R-:W-:Y:S02]  /*3deb0*/  IMAD R90, R49, R95, RZ ;  /* 0x0000005f315a7224 */ /* 0x000fe400078e02ff */
[----:B------:R-:W-:Y:S02]  /*3dec0*/  VIADD R98, R83, 0x1 ;  /* 0x0000000153627836 */ /* 0x000fe40000000000 */
        /* <DEDUP_REMOVED lines=14> */
[----:B------:R-:W-:Y:S02]  /*3dfb0*/  IMAD R70, R75, R80, RZ ;  /* 0x000000504b467224 */ /* 0x000fe400078e02ff */
[----:B------:R-:W-:Y:S02]  /*3dfc0*/  IMAD R101, R86, 0x10000, R101 ;  /* 0x0001000056657824 */ /* 0x000fe400078e0265 */
[----:B------:R-:W-:Y:S01]  /*3dfd0*/  VIADD R92, R99, 0x1 ;  /* 0x00000001635c7836 */ /* 0x000fe20000000000 */
[----:B------:R-:W-:Y:S01]  /*3dfe0*/  SHF.R.U32.HI R82, RZ, 0x10, R70 ;  /* 0x00000010ff527819 */ /* 0x000fe20000011646 */
[----:B------:R-:W-:Y:S01]  /*3dff0*/  @P1 IMAD.MOV R92, RZ, RZ, R99 ;  /* 0x000000ffff5c1224 */ /* 0x000fe200078e0263 */
[----:B------:R-:W-:Y:S01]  /*3e000*/  ISETP.GE.U32.AND P1, PT, R83, R88, PT ;  /* 0x000000585300720c */ /* 0x000fe20003f26070 */
[----:B------:R-:W-:Y:S01]  /*3e010*/  IMAD R103, R48, R97, R90 ;  /* 0x0000006130677224 */ /* 0x000fe200078e025a */
[----:B------:R-:W-:Y:S01]  /*3e020*/  ISETP.GE.U32.AND P2, PT, R101, R81, PT ;  /* 0x000000516500720c */ /* 0x000fe20003f46070 */
[----:B------:R-:W-:Y:S01]  /*3e030*/  IMAD R81, R75, R78, RZ ;  /* 0x0000004e4b517224 */ /* 0x000fe200078e02ff */
[----:B------:R-:W-:Y:S01]  /*3e040*/  LOP3.LUT R99, R70, 0xffff, RZ, 0xc0, !PT ;  /* 0x0000ffff46637812 */ /* 0x000fe200078ec0ff */
[----:B------:R-:W-:Y:S01]  /*3e050*/  VIADD R70, R94, 0x1 ;  /* 0x000000015e467836 */ /* 0x000fe20000000000 */
[----:B------:R-:W-:Y:S01]  /*3e060*/  LEA.HI R103, R86, R103, RZ, 0x10 ;  /* 0x0000006756677211 */ /* 0x000fe200078f80ff */
[----:B------:R-:W-:-:S02]  /*3e070*/  IMAD R81, R77, R80, R81 ;  /* 0x000000504d517224 */ /* 0x000fc400078e0251 */
[----:B------:R-:W-:Y:S02]  /*3e080*/  IMAD.IADD R84, R99, 0x1, R68 ;  /* 0x0000000163547824 */ /* 0x000fe400078e0244 */
[----:B------:R-:W-:Y:S02]  /*3e090*/  IMAD R82, R77, R78, R82 ;  /* 0x0000004e4d527224 */ /* 0x000fe400078e0252 */
[----:B------:R-:W-:Y:S02]  /*3e0a0*/  @P0 IMAD.MOV R70, RZ, RZ, R94 ;  /* 0x000000ffff460224 */ /* 0x000fe400078e025e */
[C---:B------:R-:W-:Y:S01]  /*3e0b0*/  IMAD R99, R81.reuse, 0x10000, R84 ;  /* 0x0001000051637824 */ /* 0x040fe200078e0254 */
[----:B------:R-:W-:Y:S01]  /*3e0c0*/  LEA.HI R81, R81, R82, RZ, 0x10 ;  /* 0x0000005251517211 */ /* 0x000fe200078f80ff */
[----:B------:R-:W-:Y:S02]  /*3e0d0*/  VIADD R84, R92, 0x1 ;  /* 0x000000015c547836 */ /* 0x000fe40000000000 */
[----:B------:R-:W-:Y:S01]  /*3e0e0*/  @P1 IMAD.MOV R84, RZ, RZ, R92 ;  /* 0x000000ffff541224 */ /* 0x000fe200078e025c */
[----:B------:R-:W-:Y:S01]  /*3e0f0*/  IADD3 R82, PT, PT, R99, R70, RZ ;  /* 0x0000004663527210 */ /* 0x000fe20007ffe0ff */
[----:B------:R-:W-:Y:S01]  /*3e100*/  VIADD R94, R103, 0x1 ;  /* 0x00000001675e7836 */ /* 0x000fe20000000000 */
[----:B------:R-:W-:Y:S01]  /*3e110*/  ISETP.GE.U32.AND P0, PT, R99, R68, PT ;  /* 0x000000446300720c */ /* 0x000fe20003f06070 */
[----:B------:R-:W-:Y:S01]  /*3e120*/  IMAD.IADD R70, R101, 0x1, R84 ;  /* 0x0000000165467824 */ /* 0x000fe200078e0254 */
[----:B------:R-:W-:Y:S01]  /*3e130*/  ISETP.GE.U32.AND P1, PT, R82, R99, PT ;  /* 0x000000635200720c */ /* 0x000fe20003f26070 */
[----:B------:R-:W-:-:S02]  /*3e140*/  IMAD R86, R47, R95, RZ ;  /* 0x0000005f2f567224 */ /* 0x000fc400078e02ff */
[----:B------:R-:W-:Y:S01]  /*3e150*/  @P2 IMAD.MOV R94, RZ, RZ, R103 ;  /* 0x000000ffff5e2224 */ /* 0x000fe200078e0267 */
[----:B------:R-:W-:Y:S01]  /*3e160*/  ISETP.GE.U32.AND P2, PT, R70, R101, PT ;  /* 0x000000654600720c */ /* 0x000fe20003f46070 */
[----:B------:R-:W-:Y:S01]  /*3e170*/  IMAD R68, R85, R78, RZ ;  /* 0x0000004e55447224 */ /* 0x000fe200078e02ff */
[----:B------:R-:W-:Y:S01]  /*3e180*/  LOP3.LUT R99, R86, 0xffff, RZ, 0xc0, !PT ;  /* 0x0000ffff56637812 */ /* 0x000fe200078ec0ff */
[----:B------:R-:W-:Y:S01]  /*3e190*/  IMAD R88, R47, R97, RZ ;  /* 0x000000612f587224 */ /* 0x000fe200078e02ff */
[----:B------:R-:W-:Y:S01]  /*3e1a0*/  SHF.R.U32.HI R90, RZ, 0x10, R86 ;  /* 0x00000010ff5a7819 */ /* 0x000fe20000011656 */
[-C--:B------:R-:W-:Y:S02]  /*3e1b0*/  IMAD R84, R87, R80.reuse, R68 ;  /* 0x0000005057547224 */ /* 0x080fe400078e0244 */
[----:B------:R-:W-:Y:S02]  /*3e1c0*/  IMAD R80, R85, R80, RZ ;  /* 0x0000005055507224 */ /* 0x000fe400078e02ff */
[----:B------:R-:W-:Y:S01]  /*3e1d0*/  IMAD R68, R46, R95, R88 ;  /* 0x0000005f2e447224 */ /* 0x000fe200078e0258 */
[----:B------:R-:W-:Y:S01]  /*3e1e0*/  IADD3 R88, PT, PT, R94, 0x1, RZ ;  /* 0x000000015e587810 */ /* 0x000fe20007ffe0ff */
[----:B------:R-:W-:Y:S01]  /*3e1f0*/  IMAD.IADD R99, R82, 0x1, R99 ;  /* 0x0000000152637824 */ /* 0x000fe200078e0263 */
[----:B------:R-:W-:Y:S01]  /*3e200*/  LOP3.LUT R86, R80, 0xffff, RZ, 0xc0, !PT ;  /* 0x0000ffff50567812 */ /* 0x000fe200078ec0ff */
[----:B------:R-:W-:Y:S01]  /*3e210*/  IMAD R103, R46, R97, R90 ;  /* 0x000000612e677224 */ /* 0x000fe200078e025a */
[----:B------:R-:W-:Y:S01]  /*3e220*/  SHF.R.U32.HI R80, RZ, 0x10, R80 ;  /* 0x00000010ff507819 */ /* 0x000fe20000011650 */
[----:B------:R-:W-:-:S02]  /*3e230*/  IMAD R101, R68, 0x10000, R99 ;  /* 0x0001000044657824 */ /* 0x000fc400078e0263 */
[----:B------:R-:W-:Y:S01]  /*3e240*/  @P2 IMAD.MOV R88, RZ, RZ, R94 ;  /* 0x000000ffff582224 */ /* 0x000fe200078e025e */
[----:B------:R-:W-:Y:S01]  /*3e250*/  LEA.HI R103, R68, R103, RZ, 0x10 ;  /* 0x0000006744677211 */ /* 0x000fe200078f80ff */
[----:B------:R-:W-:Y:S02]  /*3e260*/  VIADD R92, R81, 0x1 ;  /* 0x00000001515c7836 */ /* 0x000fe40000000000 */
        /* <DEDUP_REMOVED lines=22> */
[----:B------:R-:W-:Y:S01]  /*3e3d0*/  ISETP.GE.U32.AND P2, PT, R101, R82, PT ;  /* 0x000000526500720c */ /* 0x000fe20003f46070 */
        /* <DEDUP_REMOVED lines=18> */
.L_x_334:
        /* <DEDUP_REMOVED lines=38> */
.L_x_339:
[----:B------:R-:W-:Y:S05]  /*3e760*/  BSYNC.RELIABLE B3 ;  /* 0x0000000000037941 */ /* 0x000fea0003800100 */
.L_x_338:
        /* <DEDUP_REMOVED lines=41> */
.L_x_337:
[----:B------:R-:W-:Y:S05]  /*3ea00*/  BSYNC.RECONVERGENT B2 ;  /* 0x0000000000027941 */ /* 0x000fea0003800200 */
.L_x_336:
[----:B------:R-:W-:Y:S01]  /*3ea10*/  STL [R42+0x4], RZ ;  /* 0x000004ff2a007387 */ /* 0x000fe20000100800 */
[----:B------:R-:W-:Y:S02]  /*3ea20*/  IMAD.MOV.U32 R97, RZ, RZ, 0x4 ;  /* 0x00000004ff617424 */ /* 0x000fe400078e00ff */
[----:B------:R-:W-:Y:S01]  /*3ea30*/  HFMA2 R99, -RZ, RZ, 0, 0 ;  /* 0x00000000ff637431 */ /* 0x000fe200000001ff */
[----:B------:R-:W-:Y:S01]  /*3ea40*/  BSSY.RECONVERGENT B2, `(.L_x_340) ;  /* 0x0000114000027945 */ /* 0x000fe20003800200 */
[----:B------:R-:W-:Y:S01]  /*3ea50*/  STL [R42+0x8], RZ ;  /* 0x000008ff2a007387 */ /* 0x000fe20000100800 */
[----:B------:R-:W-:Y:S02]  /*3ea60*/  IMAD.MOV.U32 R95, RZ, RZ, RZ ;  /* 0x000000ffff5f7224 */ /* 0x000fe400078e00ff */
[----:B------:R-:W-:Y:S01]  /*3ea70*/  IMAD.MOV.U32 R74, RZ, RZ, R42 ;  /* 0x000000ffff4a7224 */ /* 0x000fe200078e002a */
[----:B------:R-:W-:Y:S01]  /*3ea80*/  STL [R42+0xc], RZ ;  /* 0x00000cff2a007387 */ /* 0x000fe20000100800 */
[----:B------:R-:W-:-:S02]  /*3ea90*/  IMAD.MOV.U32 R80, RZ, RZ, RZ ;  /* 0x000000ffff507224 */ /* 0x000fc400078e00ff */
[----:B------:R-:W-:Y:S01]  /*3eaa0*/  IMAD.MOV.U32 R103, RZ, RZ, RZ ;  /* 0x000000ffff677224 */ /* 0x000fe200078e00ff */
[----:B------:R-:W-:Y:S01]  /*3eab0*/  STL [R42+0x10], RZ ;  /* 0x000010ff2a007387 */ /* 0x000fe20000100800 */
[----:B------:R-:W-:Y:S02]  /*3eac0*/  IMAD.MOV.U32 R86, RZ, RZ, RZ ;  /* 0x000000ffff567224 */ /* 0x000fe400078e00ff */
[----:B------:R-:W-:Y:S01]  /*3ead0*/  IMAD.MOV.U32 R84, RZ, RZ, RZ ;  /* 0x000000ffff547224 */ /* 0x000fe200078e00ff */
[----:B------:R-:W-:Y:S01]  /*3eae0*/  STL [R42+0x14], RZ ;  /* 0x000014ff2a007387 */ /* 0x000fe20000100800 */
[----:B------:R-:W-:Y:S02]  /*3eaf0*/  IMAD.MOV.U32 R101, RZ, RZ, RZ ;  /* 0x000000ffff657224 */ /* 0x000fe400078e00ff */
[----:B------:R-:W-:Y:S01]  /*3eb00*/  IMAD.MOV.U32 R76, RZ, RZ, RZ ;  /* 0x000000ffff4c7224 */ /* 0x000fe200078e00ff */
[----:B------:R-:W-:Y:S04]  /*3eb10*/  STL [R42+0x18], RZ ;  /* 0x000018ff2a007387 */ /* 0x000fe80000100800 */
[----:B------:R-:W-:Y:S04]  /*3eb20*/  STL [R42+0x1c], RZ ;  /* 0x00001cff2a007387 */ /* 0x000fe80000100800 */
[----:B------:R0:W-:Y:S02]  /*3eb30*/  STL [R42], R97 ;  /* 0x000000612a007387 */ /* 0x0001e40000100800 */
[----:B0-----:R-:W-:-:S07]  /*3eb40*/  IMAD.MOV.U32 R97, RZ, RZ, RZ ;  /* 0x000000ffff617224 */ /* 0x001fce00078e00ff */
.L_x_341:
[----:B------:R0:W2:Y:S01]  /*3eb50*/  LDL R82, [R74] ;  /* 0x000000004a527983 */ /* 0x0000a20000100800 */
[----:B------:R-:W-:Y:S01]  /*3eb60*/  VIADD R76, R76, 0x1 ;  /* 0x000000014c4c7836 */ /* 0x000fe20000000000 */
[----:B0-----:R-:W-:Y:S02]  /*3eb70*/  IADD3 R74, PT, PT, R74, 0x4, RZ ;  /* 0x000000044a4a7810 */ /* 0x001fe40007ffe0ff */
[----:B--2---:R-:W-:Y:S02]  /*3eb80*/  LOP3.LUT R78, R82, 0xffff, RZ, 0xc0, !PT ;  /* 0x0000ffff524e7812 */ /* 0x004fe400078ec0ff */
[----:B------:R-:W-:-:S03]  /*3eb90*/  SHF.R.U32.HI R82, RZ, 0x10, R82 ;  /* 0x00000010ff527819 */ /* 0x000fc60000011652 */
[CC--:B------:R-:W-:Y:S02]  /*3eba0*/  IMAD R88, R55.reuse, R78.reuse, RZ ;  /* 0x0000004e37587224 */ /* 0x0c0fe400078e02ff */
[----:B------:R-:W-:Y:S02]  /*3ebb0*/  IMAD R96, R62, R78, RZ ;  /* 0x0000004e3e607224 */ /* 0x000fe400078e02ff */
[-C--:B------:R-:W-:Y:S01]  /*3ebc0*/  IMAD R90, R55, R82.reuse, RZ ;  /* 0x00000052375a7224 */ /* 0x080fe200078e02ff */
[----:B------:R-:W-:Y:S01]  /*3ebd0*/  LOP3.LUT R92, R88, 0xffff, RZ, 0xc0, !PT ;  /* 0x0000ffff585c7812 */ /* 0x000fe200078ec0ff */
[----:B------:R-:W-:Y:S01]  /*3ebe0*/  IMAD R98, R62, R82, RZ ;  /* 0x000000523e627224 */ /* 0x000fe200078e02ff */
[----:B------:R-:W-:Y:S01]  /*3ebf0*/  SHF.R.U32.HI R88, RZ, 0x10, R88 ;  /* 0x00000010ff587819 */ /* 0x000fe20000011658 */
[C---:B------:R-:W-:Y:S01]  /*3ec00*/  IMAD R90, R59.reuse, R78, R90 ;  /* 0x0000004e3b5a7224 */ /* 0x040fe200078e025a */
[----:B------:R-:W-:Y:S01]  /*3ec10*/  LOP3.LUT R111, R96, 0xffff, RZ, 0xc0, !PT ;  /* 0x0000ffff606f7812 */ /* 0x000fe200078ec0ff */
[----:B------:R-:W-:Y:S01]  /*3ec20*/  IMAD.IADD R105, R92, 0x1, R101 ;  /* 0x000000015c697824 */ /* 0x000fe200078e0265 */
[----:B------:R-:W-:Y:S01]  /*3ec30*/  SHF.R.U32.HI R96, RZ, 0x10, R96 ;  /* 0x00000010ff607819 */ /* 0x000fe20000011660 */
[----:B------:R-:W-:-:S02]  /*3ec40*/  IMAD R107, R59, R82, R88 ;  /* 0x000000523b6b7224 */ /* 0x000fc400078e0258 */
[-C--:B------:R-:W-:Y:S02]  /*3ec50*/  IMAD R88, R60, R78.reuse, RZ ;  /* 0x0000004e3c587224 */ /* 0x080fe400078e02ff */
[-C--:B------:R-:W-:Y:S01]  /*3ec60*/  IMAD R102, R64, R78.reuse, RZ ;  /* 0x0000004e40667224 */ /* 0x080fe200078e02ff */
[C---:B------:R-:W-:Y:S01]  /*3ec70*/  LEA.HI R107, R90.reuse, R107, RZ, 0x10 ;  /* 0x0000006b5a6b7211 */ /* 0x040fe200078f80ff */
[----:B------:R-:W-:Y:S01]  /*3ec80*/  IMAD R92, R90, 0x10000, R105 ;  /* 0x000100005a5c7824 */ /* 0x000fe200078e0269 */
[----:B------:R-:W-:Y:S01]  /*3ec90*/  LOP3.LUT R94, R88, 0xffff, RZ, 0xc0, !PT ;  /* 0x0000ffff585e7812 */ /* 0x000fe200078ec0ff */
[C---:B------:R-:W-:Y:S01]  /*3eca0*/  IMAD R100, R63.reuse, R78, R98 ;  /* 0x0000004e3f647224 */ /* 0x040fe200078e0262 */
[----:B------:R-:W-:Y:S01]  /*3ecb0*/  SHF.R.U32.HI R88, RZ, 0x10, R88 ;  /* 0x00000010ff587819 */ /* 0x000fe20000011658 */
[-C--:B------:R-:W-:Y:S01]  /*3ecc0*/  IMAD R90, R60, R82.reuse, RZ ;  /* 0x000000523c5a7224 */ /* 0x080fe200078e02ff */
[----:B------:R-:W-:Y:S01]  /*3ecd0*/  LOP3.LUT R98, R102, 0xffff, RZ, 0xc0, !PT ;  /* 0x0000ffff66627812 */ /* 0x000fe200078ec0ff */
[-C--:B------:R-:W-:Y:S01]  /*3ece0*/  IMAD R113, R63, R82.reuse, R96 ;  /* 0x000000523f717224 */ /* 0x080fe200078e0260 */
[----:B------:R-:W-:Y:S01]  /*3ecf0*/  SHF.R.U32.HI R102, RZ, 0x10, R102 ;  /* 0x00000010ff667819 */ /* 0x000fe20000011666 */
[----:B------:R-:W-:Y:S01]  /*3ed00*/  IMAD R109, R61, R82, R88 ;  /* 0x000000523d6d7224 */ /* 0x000fe200078e0258 */
[----:B------:R-:W-:Y:S01]  /*3ed10*/  ISETP.GE.U32.AND P0, PT, R92, R101, PT ;  /* 0x000000655c00720c */ /* 0x000fe20003f06070 */
[----:B------:R-:W-:Y:S01]  /*3ed20*/  IMAD R88, R66, R78, RZ ;  /* 0x0000004e42587224 */ /* 0x000fe200078e02ff */
[----:B------:R-:W-:Y:S01]  /*3ed30*/  IADD3 R105, PT, PT, R94, R97, RZ ;  /* 0x000000615e697210 */ /* 0x000fe20007ffe0ff */
[----:B------:R-:W-:Y:S01]  /*3ed40*/  IMAD R104, R64, R82, RZ ;  /* 0x0000005240687224 */ /* 0x000fe200078e02ff */
[----:B------:R-:W-:Y:S01]  /*3ed50*/  LEA.HI R113, R100, R113, RZ, 0x10 ;  /* 0x0000007164717211 */ /* 0x000fe200078f80ff */
[----:B------:R-:W-:Y:S01]  /*3ed60*/  IMAD.IADD R111, R111, 0x1, R84 ;  /* 0x000000016f6f7824 */ /* 0x000fe200078e0254 */
[----:B------:R-:W-:Y:S01]  /*3ed70*/  LOP3.LUT R101, R88, 0xffff, RZ, 0xc0, !PT ;  /* 0x0000ffff58657812 */ /* 0x000fe200078ec0ff */
[-C--:B------:R-:W-:Y:S01]  /*3ed80*/  IMAD R90, R61, R78.reuse, R90 ;  /* 0x0000004e3d5a7224 */ /* 0x080fe200078e025a */
[----:B------:R-:W-:Y:S01]  /*3ed90*/  SHF.R.U32.HI R88, RZ, 0x10, R88 ;  /* 0x00000010ff587819 */ /* 0x000fe20000011658 */
[----:B------:R-:W-:-:S02]  /*3eda0*/  IMAD R104, R65, R78, R104 ;  /* 0x0000004e41687224 */ /* 0x000fc400078e0268 */
[-C--:B------:R-:W-:Y:S02]  /*3edb0*/  IMAD R117, R65, R82.reuse, R102 ;  /* 0x0000005241757224 */ /* 0x080fe400078e0266 */
[----:B------:R-:W-:Y:S02]  /*3edc0*/  IMAD R111, R100, 0x10000, R111 ;  /* 0x00010000646f7824 */ /* 0x000fe400078e026f */
[----:B------:R-:W-:Y:S01]  /*3edd0*/  IMAD R94, R66, R82, RZ ;  /* 0x00000052425e7224 */ /* 0x000fe200078e02ff */
[----:B------:R-:W-:Y:S01]  /*3ede0*/  LEA.HI R117, R104, R117, RZ, 0x10 ;  /* 0x0000007568757211 */ /* 0x000fe200078f80ff */
[----:B------:R-:W-:Y:S01]  /*3edf0*/  IMAD.IADD R115, R98, 0x1, R99 ;  /* 0x0000000162737824 */ /* 0x000fe200078e0263 */
[C---:B------:R-:W-:Y:S01]  /*3ee00*/  LEA.HI R98, R90.reuse, R109, RZ, 0x10 ;  /* 0x0000006d5a627211 */ /* 0x040fe200078f80ff */
[----:B------:R-:W-:Y:S01]  /*3ee10*/  IMAD R100, R71, R78, RZ ;  /* 0x0000004e47647224 */ /* 0x000fe200078e02ff */
[----:B------:R-:W-:Y:S01]  /*3ee20*/  ISETP.GE.U32.AND P5, PT, R111, R84, PT ;  /* 0x000000546f00720c */ /* 0x000fe20003fa6070 */
[----:B------:R-:W-:-:S02]  /*3ee30*/  IMAD R96, R90, 0x10000, R105 ;  /* 0x000100005a607824 */ /* 0x000fc400078e0269 */
[----:B------:R-:W-:Y:S02]  /*3ee40*/  IMAD R94, R67, R78, R94 ;  /* 0x0000004e435e7224 */ /* 0x000fe400078e025e */
[----:B------:R-:W-:Y:S01]  /*3ee50*/  IMAD.IADD R101, R101, 0x1, R86 ;  /* 0x0000000165657824 */ /* 0x000fe200078e0256 */
[----:B------:R-:W-:Y:S01]  /*3ee60*/  ISETP.GE.U32.AND P6, PT, R96, R97, PT ;  /* 0x000000616000720c */ /* 0x000fe20003fc6070 */
[----:B------:R-:W-:Y:S01]  /*3ee70*/  IMAD R90, R104, 0x10000, R115 ;  /* 0x00010000685a7824 */ /* 0x000fe200078e0273 */
[----:B------:R-:W-:Y:S01]  /*3ee80*/  LOP3.LUT R104, R100, 0xffff, RZ, 0xc0, !PT ;  /* 0x0000ffff64687812 */ /* 0x000fe200078ec0ff */
[-C--:B------:R-:W-:Y:S01]  /*3ee90*/  IMAD R105, R67, R82.reuse, R88 ;  /* 0x0000005243697224 */ /* 0x080fe200078e0258 */
[----:B------:R-:W-:Y:S01]  /*3eea0*/  SHF.R.U32.HI R100, RZ, 0x10, R100 ;  /* 0x00000010ff647819 */ /* 0x000fe20000011664 */
[----:B------:R-:W-:Y:S01]  /*3eeb0*/  IMAD R109, R94, 0x10000, R101 ;  /* 0x000100005e6d7824 */ /* 0x000fe200078e0265 */
[----:B------:R-:W-:Y:S01]  /*3eec0*/  ISETP.GE.U32.AND P2, PT, R90, R99, PT ;  /* 0x000000635a00720c */ /* 0x000fe20003f46070 */
[----:B------:R-:W-:Y:S01]  /*3eed0*/  IMAD R101, R92, R3, RZ ;  /* 0x000000035c657224 */ /* 0x000fe200078e02ff */
[----:B------:R-:W-:Y:S01]  /*3eee0*/  IADD3 R115, PT, PT, R104, R103, RZ ;  /* 0x0000006768737210 */ /* 0x000fe20007ffe0ff */
[-C--:B------:R-:W-:Y:S01]  /*3eef0*/  IMAD R119, R73, R82.reuse, R100 ;  /* 0x0000005249777224 */ /* 0x080fe200078e0264 */
[----:B------:R-:W-:Y:S01]  /*3ef00*/  LEA.HI R100, R94, R105, RZ, 0x10 ;  /* 0x000000695e647211 */ /* 0x000fe200078f80ff */
[----:B------:R-:W-:Y:S01]  /*3ef10*/  VIADD R94, R107, 0x1 ;  /* 0x000000016b5e7836 */ /* 0x000fe20000000000 */
[----:B------:R-:W-:Y:S01]  /*3ef20*/  LOP3.LUT R105, R101, 0xffff, RZ, 0xc0, !PT ;  /* 0x0000ffff65697812 */ /* 0x000fe200078ec0ff */
[----:B------:R-:W-:Y:S01]  /*3ef30*/  @P0 IMAD.MOV R94, RZ, RZ, R107 ;  /* 0x000000ffff5e0224 */ /* 0x000fe200078e026b */
[----:B------:R-:W-:Y:S01]  /*3ef40*/  SHF.R.U32.HI R107, RZ, 0x10, R101 ;  /* 0x00000010ff6b7819 */ /* 0x000fe20000011665 */
[----:B------:R-:W-:Y:S01]  /*3ef50*/  IMAD R102, R71, R82, RZ ;  /* 0x0000005247667224 */ /* 0x000fe200078e02ff */
[----:B------:R-:W-:Y:S01]  /*3ef60*/  ISETP.GE.U32.AND P1, PT, R109, R86, PT ;  /* 0x000000566d00720c */ /* 0x000fe20003f26070 */
[----:B------:R-:W-:-:S02]  /*3ef70*/  IMAD R84, R12, R105, RZ ;  /* 0x000000690c547224 */ /* 0x000fc400078e02ff */
[----:B------:R-:W-:Y:S02]  /*3ef80*/  IMAD R86, R12, R107, RZ ;  /* 0x0000006b0c567224 */ /* 0x000fe400078e02ff */
[----:B------:R-:W-:Y:S01]  /*3ef90*/  IMAD R102, R73, R78, R102 ;  /* 0x0000004e49667224 */ /* 0x000fe200078e0266 */
[----:B------:R-:W-:Y:S01]  /*3efa0*/  LOP3.LUT R99, R84, 0xffff, RZ, 0xc0, !PT ;  /* 0x0000ffff54637812 */ /* 0x000fe200078ec0ff */
[----:B------:R-:W-:Y:S01]  /*3efb0*/  IMAD.IADD R97, R96, 0x1, R94 ;  /* 0x0000000160617824 */ /* 0x000fe200078e025e */
[----:B------:R-:W-:Y:S01]  /*3efc0*/  SHF.R.U32.HI R84, RZ, 0x10, R84 ;  /* 0x00000010ff547819 */ /* 0x000fe20000011654 */
[----:B------:R-:W-:Y:S01]  /*3efd0*/  IMAD R86, R13, R105, R86 ;  /* 0x000000690d567224 */ /* 0x000fe200078e0256 */
[----:B------:R-:W-:Y:S01]  /*3efe0*/  LEA.HI R119, R102, R119, RZ, 0x10 ;  /* 0x0000007766777211 */ /* 0x000fe200078f80ff */
[----:B------:R-:W-:Y:S01]  /*3eff0*/  IMAD.IADD R99, R92, 0x1, R99 ;  /* 0x000000015c637824 */ /* 0x000fe200078e0263 */
[----:B------:R-:W-:Y:S01]  /*3f000*/  ISETP.GE.U32.AND P4, PT, R97, R96, PT ;  /* 0x000000606100720c */ /* 0x000fe20003f86070 */
[----:B------:R-:W-:-:S02]  /*3f010*/  IMAD R94, R14, R105, RZ ;  /* 0x000000690e5e7224 */ /* 0x000fc400078e02ff */
[----:B------:R-:W-:Y:S01]  /*3f020*/  IMAD R88, R102, 0x10000, R115 ;  /* 0x0001000066587824 */ /* 0x000fe200078e0273 */
[----:B------:R-:W-:Y:S01]  /*3f030*/  LEA R99, R86, R99, 0x10 ;  /* 0x0000006356637211 */ /* 0x000fe200078e80ff */
[-C--:B------:R-:W-:Y:S01]  /*3f040*/  IMAD R96, R14, R107.reuse, RZ ;  /* 0x0000006b0e607224 */ /* 0x080fe200078e02ff */
[----:B------:R-:W-:Y:S01]  /*3f050*/  LOP3.LUT R102, R94, 0xffff, RZ, 0xc0, !PT ;  /* 0x0000ffff5e667812 */ /* 0x000fe200078ec0ff */
[----:B------:R-:W-:Y:S01]  /*3f060*/  IMAD R101, R13, R107, R84 ;  /* 0x0000006b0d657224 */ /* 0x000fe200078e0254 */
[----:B------:R-:W-:Y:S01]  /*3f070*/  ISETP.GE.U32.AND P3, PT, R99, R92, PT ;  /* 0x0000005c6300720c */ /* 0x000fe20003f66070 */
[----:B------:R-:W-:Y:S01]  /*3f080*/  IMAD R96, R15, R105, R96 ;  /* 0x000000690f607224 */ /* 0x000fe200078e0260 */
[----:B------:R-:W-:Y:S01]  /*3f090*/  ISETP.GE.U32.AND P0, PT, R88, R103, PT ;  /* 0x000000675800720c */ /* 0x000fe20003f06070 */
[----:B------:R-:W-:Y:S01]  /*3f0a0*/  IMAD.IADD R103, R97, 0x1, R102 ;  /* 0x0000000161677824 */ /* 0x000fe200078e0266 */
[----:B------:R-:W-:Y:S01]  /*3f0b0*/  LEA.HI R101, R86, R101, RZ, 0x10 ;  /* 0x0000006556657211 */ /* 0x000fe200078f80ff */
[----:B------:R-:W-:Y:S01]  /*3f0c0*/  VIADD R102, R98, 0x1 ;  /* 0x0000000162667836 */ /* 0x000fe20000000000 */
[----:B------:R-:W-:Y:S01]  /*3f0d0*/  SHF.R.U32.HI R94, RZ, 0x10, R94 ;  /* 0x00000010ff5e7819 */ /* 0x000fe2000001165e */
[----:B------:R-:W-:Y:S01]  /*3f0e0*/  @P6 IMAD.MOV R102, RZ, RZ, R98 ;  /* 0x000000ffff666224 */ /* 0x000fe200078e0262 */
[----:B------:R-:W-:Y:S01]  /*3f0f0*/  IADD3 R86, PT, PT, R101, 0x1, RZ ;  /* 0x0000000165567810 */ /* 0x000fe20007ffe0ff */
[----:B------:R-:W-:-:S02]  /*3f100*/  IMAD R92, R96, 0x10000, R103 ;  /* 0x00010000605c7824 */ /* 0x000fc400078e0267 */
[----:B------:R-:W-:Y:S02]  /*3f110*/  VIADD R84, R102, 0x1 ;  /* 0x0000000166547836 */ /* 0x000fe40000000000 */
[----:B------:R-:W-:Y:S01]  /*3f120*/  @P4 IMAD.MOV R84, RZ, RZ, R102 ;  /* 0x000000ffff544224 */ /* 0x000fe200078e0266 */
[C---:B------:R-:W-:Y:S01]  /*3f130*/  ISETP.GE.U32.AND P6, PT, R92.reuse, R97, PT ;  /* 0x000000615c00720c */ /* 0x040fe20003fc6070 */
[----:B------:R-:W-:Y:S02]  /*3f140*/  @P3 IMAD.MOV R86, RZ, RZ, R101 ;  /* 0x000000ffff563224 */ /* 0x000fe400078e0265 */
[----:B------:R-:W-:Y:S02]  /*3f150*/  IMAD.IADD R84, R111, 0x1, R84 ;  /* 0x000000016f547824 */ /* 0x000fe400078e0254 */
[----:B------:R-:W-:Y:S01]  /*3f160*/  VIADD R102, R117, 0x1 ;  /* 0x0000000175667836 */ /* 0x000fe20000000000 */
[----:B------:R-:W-:Y:S01]  /*3f170*/  IADD3 R101, PT, PT, R92, R86, RZ ;  /* 0x000000565c657210 */ /* 0x000fe20007ffe0ff */
[----:B------:R-:W-:Y:S01]  /*3f180*/  @P2 IMAD.MOV R102, RZ, RZ, R117 ;  /* 0x000000ffff662224 */ /* 0x000fe200078e0275 */
[----:B------:R-:W-:Y:S01]  /*3f190*/  ISETP.GE.U32.AND P2, PT, R84, R111, PT ;  /* 0x0000006f5400720c */ /* 0x000fe20003f46070 */
[----:B------:R-:W-:Y:S01]  /*3f1a0*/  IMAD R97, R15, R107, R94 ;  /* 0x0000006b0f617224 */ /* 0x000fe200078e025e */
[----:B------:R-:W-:Y:S01]  /*3f1b0*/  ISETP.GE.U32.AND P3, PT, R101, R92, PT ;  /* 0x0000005c6500720c */ /* 0x000fe20003f66070 */
[----:B------:R-:W-:-:S02]  /*3f1c0*/  IMAD R86, R16, R105, RZ ;  /* 0x0000006910567224 */ /* 0x000fc400078e02ff */
[----:B------:R-:W-:Y:S01]  /*3f1d0*/  VIADD R98, R113, 0x1 ;  /* 0x0000000171627836 */ /* 0x000fe20000000000 */
[----:B------:R-:W-:Y:S01]  /*3f1e0*/  LEA.HI R97, R96, R97, RZ, 0x10 ;  /* 0x0000006160617211 */ /* 0x000fe200078f80ff */
[----:B------:R-:W-:Y:S01]  /*3f1f0*/  @P5 IMAD.MOV R98, RZ, RZ, R113 ;  /* 0x000000ffff625224 */ /* 0x000fe200078e0271 */
[----:B------:R-:W-:Y:S01]  /*3f200*/  LOP3.LUT R99, R86, 0xffff, RZ, 0xc0, !PT ;  /* 0x0000ffff56637812 */ /* 0x000fe200078ec0ff */
[----:B------:R-:W-:Y:S01]  /*3f210*/  IMAD R92, R16, R107, RZ ;  /* 0x0000006b105c7224 */ /* 0x000fe200078e02ff */
[----:B------:R-:W-:Y:S01]  /*3f220*/  SHF.R.U32.HI R94, RZ, 0x10, R86 ;  /* 0x00000010ff5e7819 */ /* 0x000fe20000011656 */
[----:B------:R-:W-:Y:S02]  /*3f230*/  VIADD R96, R97, 0x1 ;  /* 0x0000000161607836 */ /* 0x000fe40000000000 */
[----:B------:R-:W-:Y:S02]  /*3f240*/  @P6 IMAD.MOV R96, RZ, RZ, R97 ;  /* 0x000000ffff606224 */ /* 0x000fe400078e0261 */
[----:B------:R-:W-:-:S02]  /*3f250*/  VIADD R97, R98, 0x1 ;  /* 0x0000000162617836 */ /* 0x000fc40000000000 */
[----:B------:R-:W-:Y:S02]  /*3f260*/  IMAD R92, R17, R105, R92 ;  /* 0x00000069115c7224 */ /* 0x000fe400078e025c */
[----:B------:R-:W-:Y:S02]  /*3f270*/  IMAD.IADD R99, R84, 0x1, R99 ;  /* 0x0000000154637824 */ /* 0x000fe400078e0263 */
[----:B------:R-:W-:Y:S02]  /*3f280*/  @P2 IMAD.MOV R97, RZ, RZ, R98 ;  /* 0x000000ffff612224 */ /* 0x000fe400078e0262 */
[----:B------:R-:W-:Y:S02]  /*3f290*/  VIADD R86, R96, 0x1 ;  /* 0x0000000160567836 */ /* 0x000fe40000000000 */
[----:B------:R-:W-:Y:S02]  /*3f2a0*/  IMAD R103, R92, 0x10000, R99 ;  /* 0x000100005c677824 */ /* 0x000fe400078e0263 */
[----:B------:R-:W-:-:S02]  /*3f2b0*/  @P3 IMAD.MOV R86, RZ, RZ, R96 ;  /* 0x000000ffff563224 */ /* 0x000fc400078e0260 */
[----:B------:R-:W-:Y:S01]  /*3f2c0*/  IMAD.IADD R99, R90, 0x1, R97 ;  /* 0x000000015a637824 */ /* 0x000fe200078e0261 */
[C---:B------:R-:W-:Y:S01]  /*3f2d0*/  ISETP.GE.U32.AND P2, PT, R103.reuse, R84, PT ;  /* 0x000000546700720c */ /* 0x040fe20003f46070 */
        /* <DEDUP_REMOVED lines=9> */
[----:B------:R-:W-:Y:S01]  /*3f370*/  VIADD R100, R119, 0x1 ;  /* 0x0000000177647836 */ /* 0x000fe20000000000 */
[----:B------:R-:W-:Y:S01]  /*3f380*/  LEA.HI R111, R92, R111, RZ, 0x10 ;  /* 0x0000006f5c6f7211 */ /* 0x000fe200078f80ff */
[----:B------:R-:W-:Y:S01]  /*3f390*/  IMAD R92, R54, R105, R84 ;  /* 0x00000069365c7224 */ /* 0x000fe200078e0254 */
[----:B------:R-:W-:Y:S01]  /*3f3a0*/  SHF.R.U32.HI R94, RZ, 0x10, R86 ;  /* 0x00000010ff5e7819 */ /* 0x000fe20000011656 */
[----:B------:R-:W-:Y:S01]  /*3f3b0*/  IMAD.IADD R103, R99, 0x1, R90 ;  /* 0x0000000163677824 */ /* 0x000fe200078e025a */
[----:B------:R-:W-:Y:S01]  /*3f3c0*/  IADD3 R96, PT, PT, R111, 0x1, RZ ;  /* 0x000000016f607810 */ /* 0x000fe20007ffe0ff */
[----:B------:R-:W-:-:S02]  /*3f3d0*/  VIADD R84, R102, 0x1 ;  /* 0x0000000166547836 */ /* 0x000fc40000000000 */
[----:B------:R-:W-:Y:S02]  /*3f3e0*/  @P2 IMAD.MOV R96, RZ, RZ, R111 ;  /* 0x000000ffff602224 */ /* 0x000fe400078e026f */
[----:B------:R-:W-:Y:S02]  /*3f3f0*/  @P1 IMAD.MOV R84, RZ, RZ, R102 ;  /* 0x000000ffff541224 */ /* 0x000fe400078e0266 */
[----:B------:R-:W-:Y:S01]  /*3f400*/  IMAD R103, R92, 0x10000, R103 ;  /* 0x000100005c677824 */ /* 0x000fe200078e0267 */
[----:B------:R-:W-:Y:S01]  /*3f410*/  IADD3 R90, PT, PT, R96, 0x1, RZ ;  /* 0x00000001605a7810 */ /* 0x000fe20007ffe0ff */
[----:B------:R-:W-:Y:S02]  /*3f420*/  IMAD.IADD R86, R109, 0x1, R84 ;  /* 0x000000016d567824 */ /* 0x000fe400078e0254 */
[----:B------:R-:W-:Y:S01]  /*3f430*/  @P3 IMAD.MOV R90, RZ, RZ, R96 ;  /* 0x000000ffff5a3224 */ /* 0x000fe200078e0260 */
[----:B------:R-:W-:Y:S01]  /*3f440*/  ISETP.GE.U32.AND P1, PT, R103, R99, PT ;  /* 0x000000636700720c */ /* 0x000fe20003f26070 */
[----:B------:R-:W-:-:S02]  /*3f450*/  IMAD R96, R51, R105, RZ ;  /* 0x0000006933607224 */ /* 0x000fc400078e02ff */
        /* <DEDUP_REMOVED lines=12> */
[----:B------:R-:W-:Y:S01]  /*3f520*/  @P1 IMAD.MOV R102, RZ, RZ, R92 ;  /* 0x000000ffff661224 */ /* 0x000fe200078e025c */
[----:B------:R-:W-:Y:S01]  /*3f530*/  LEA R94, R90, R109, 0x10 ;  /* 0x0000006d5a5e7211 */ /* 0x000fe200078e80ff */
[C---:B------:R-:W-:Y:S02]  /*3f540*/  IMAD R92, R49.reuse, R105, RZ ;  /* 0x00000069315c7224 */ /* 0x040fe400078e02ff */
[----:B------:R-:W-:Y:S01]  /*3f550*/  VIADD R99, R104, 0x1 ;  /* 0x0000000168637836 */ /* 0x000fe20000000000 */
[----:B------:R-:W-:Y:S01]  /*3f560*/  ISETP.GE.U32.AND P1, PT, R94, R86, PT ;  /* 0x000000565e00720c */ /* 0x000fe20003f26070 */
[----:B------:R-:W-:Y:S01]  /*3f570*/  @P0 IMAD.MOV R99, RZ, RZ, R104 ;  /* 0x000000ffff630224 */ /* 0x000fe200078e0268 */
[----:B------:R-:W-:Y:S01]  /*3f580*/  LOP3.LUT R98, R92, 0xffff, RZ, 0xc0, !PT ;  /* 0x0000ffff5c627812 */ /* 0x000fe200078ec0ff */
[----:B------:R-:W-:Y:S01]  /*3f590*/  IMAD R86, R49, R107, RZ ;  /* 0x0000006b31567224 */ /* 0x000fe200078e02ff */
[----:B------:R-:W-:Y:S01]  /*3f5a0*/  SHF.R.U32.HI R92, RZ, 0x10, R92 ;  /* 0x00000010ff5c7819 */ /* 0x000fe2000001165c */
[----:B------:R-:W-:-:S02]  /*3f5b0*/  IMAD.IADD R103, R88, 0x1, R99 ;  /* 0x0000000158677824 */ /* 0x000fc400078e0263 */
[----:B------:R-:W-:Y:S02]  /*3f5c0*/  IMAD R109, R50, R107, R96 ;  /* 0x0000006b326d7224 */ /* 0x000fe400078e0260 */
[----:B------:R-:W-:Y:S01]  /*3f5d0*/  VIADD R99, R102, 0x1 ;  /* 0x0000000166637836 */ /* 0x000fe20000000000 */
[C---:B------:R-:W-:Y:S01]  /*3f5e0*/  ISETP.GE.U32.AND P0, PT, R103.reuse, R88, PT ;  /* 0x000000586700720c */ /* 0x040fe20003f06070 */
[----:B------:R-:W-:Y:S01]  /*3f5f0*/  IMAD R96, R48, R105, R86 ;  /* 0x0000006930607224 */ /* 0x000fe200078e0256 */
[----:B------:R-:W-:Y:S01]  /*3f600*/  LEA.HI R109, R90, R109, RZ, 0x10 ;  /* 0x0000006d5a6d7211 */ /* 0x000fe200078f80ff */
[----:B------:R-:W-:Y:S02]  /*3f610*/  IMAD.IADD R111, R103, 0x1, R98 ;  /* 0x00000001676f7824 */ /* 0x000fe400078e0262 */
[----:B------:R-:W-:Y:S01]  /*3f620*/  @P2 IMAD.MOV R99, RZ, RZ, R102 ;  /* 0x000000ffff632224 */ /* 0x000fe200078e0266 */
[----:B------:R-:W-:Y:S01]  /*3f630*/  IADD3 R98, PT, PT, R109, 0x1, RZ ;  /* 0x000000016d627810 */ /* 0x000fe20007ffe0ff */
[----:B------:R-:W-:-:S02]  /*3f640*/  IMAD R111, R96, 0x10000, R111 ;  /* 0x00010000606f7824 */ /* 0x000fc400078e026f */
[----:B------:R-:W-:Y:S02]  /*3f650*/  IMAD.IADD R99, R94, 0x1, R99 ;  /* 0x000000015e637824 */ /* 0x000fe400078e0263 */
[----:B------:R-:W-:Y:S01]  /*3f660*/  IMAD R86, R75, R78, RZ ;  /* 0x0000004e4b567224 */ /* 0x000fe200078e02ff */
[----:B------:R-:W-:Y:S01]  /*3f670*/  ISETP.GE.U32.AND P2, PT, R111, R103, PT ;  /* 0x000000676f00720c */ /* 0x000fe20003f46070 */
[----:B------:R-:W-:Y:S01]  /*3f680*/  @P1 IMAD.MOV R98, RZ, RZ, R109 ;  /* 0x000000ffff621224 */ /* 0x000fe200078e026d */
[----:B------:R-:W-:Y:S01]  /*3f690*/  ISETP.GE.U32.AND P1, PT, R99, R94, PT ;  /* 0x0000005e6300720c */ /* 0x000fe20003f26070 */
[----:B------:R-:W-:Y:S01]  /*3f6a0*/  IMAD R88, R75, R82, RZ ;  /* 0x000000524b587224 */ /* 0x000fe200078e02ff */
[----:B------:R-:W-:Y:S01]  /*3f6b0*/  LOP3.LUT R103, R86, 0xffff, RZ, 0xc0, !PT ;  /* 0x0000ffff56677812 */ /* 0x000fe200078ec0ff */
[----:B------:R-:W-:Y:S01]  /*3f6c0*/  IMAD R113, R48, R107, R92 ;  /* 0x0000006b30717224 */ /* 0x000fe200078e025c */
[----:B------:R-:W-:Y:S01]  /*3f6d0*/  SHF.R.U32.HI R90, RZ, 0x10, R86 ;  /* 0x00000010ff5a7819 */ /* 0x000fe20000011656 */
[----:B------:R-:W-:-:S02]  /*3f6e0*/  IMAD R88, R77, R78, R88 ;  /* 0x0000004e4d587224 */ /* 0x000fc400078e0258 */
[----:B------:R-:W-:Y:S01]  /*3f6f0*/  IMAD.IADD R103, R103, 0x1, R80 ;  /* 0x0000000167677824 */ /* 0x000fe200078e0250 */
[----:B------:R-:W-:Y:S01]  /*3f700*/  LEA.HI R113, R96, R113, RZ, 0x10 ;  /* 0x0000007160717211 */ /* 0x000fe200078f80ff */
[----:B------:R-:W-:Y:S02]  /*3f710*/  IMAD R109, R77, R82, R90 ;  /* 0x000000524d6d7224 */ /* 0x000fe400078e025a */
[----:B------:R-:W-:Y:S01]  /*3f720*/  VIADD R86, R100, 0x1 ;  /* 0x0000000164567836 */ /* 0x000fe20000000000 */
[C---:B------:R-:W-:Y:S01]  /*3f730*/  LEA R103, R88.reuse, R103, 0x10 ;  /* 0x0000006758677211 */ /* 0x040fe200078e80ff */
[----:B------:R-:W-:Y:S01]  /*3f740*/  @P0 IMAD.MOV R86, RZ, RZ, R100 ;  /* 0x000000ffff560224 */ /* 0x000fe200078e0264 */
[----:B------:R-:W-:Y:S01]  /*3f750*/  LEA.HI R109, R88, R109, RZ, 0x10 ;  /* 0x0000006d586d7211 */ /* 0x000fe200078f80ff */
[----:B------:R-:W-:Y:S01]  /*3f760*/  VIADD R90, R98, 0x1 ;  /* 0x00000001625a7836 */ /* 0x000fe20000000000 */
[----:B------:R-:W-:Y:S01]  /*3f770*/  ISETP.GE.U32.AND P0, PT, R103, R80, PT ;  /* 0x000000506700720c */ /* 0x000fe20003f06070 */
[----:B------:R-:W-:Y:S01]  /*3f780*/  @P1 IMAD.MOV R90, RZ, RZ, R98 ;  /* 0x000000ffff5a1224 */ /* 0x000fe200078e0262 */
[----:B------:R-:W-:Y:S01]  /*3f790*/  IADD3 R98, PT, PT, R109, 0x1, RZ ;  /* 0x000000016d627810 */ /* 0x000fe20007ffe0ff */
[----:B------:R-:W-:-:S02]  /*3f7a0*/  IMAD.IADD R88, R103, 0x1, R86 ;  /* 0x0000000167587824 */ /* 0x000fc400078e0256 */
[----:B------:R-:W-:Y:S02]  /*3f7b0*/  IMAD.IADD R86, R111, 0x1, R90 ;  /* 0x000000016f567824 */ /* 0x000fe400078e025a */
[----:B------:R-:W-:Y:S01]  /*3f7c0*/  VIADD R100, R113, 0x1 ;  /* 0x0000000171647836 */ /* 0x000fe20000000000 */
[----:B------:R-:W-:Y:S01]  /*3f7d0*/  ISETP.GE.U32.AND P1, PT, R88, R103, PT ;  /* 0x000000675800720c */ /* 0x000fe20003f26070 */
[----:B------:R-:W-:Y:S02]  /*3f7e0*/  IMAD R92, R47, R105, RZ ;  /* 0x000000692f5c7224 */ /* 0x000fe400078e02ff */
        /* <DEDUP_REMOVED lines=17> */
[----:B------:R-:W-:Y:S01]  /*3f900*/  @P0 IMAD.MOV R98, RZ, RZ, R109 ;  /* 0x000000ffff620224 */ /* 0x000fe200078e026d */
[----:B------:R-:W-:Y:S01]  /*3f910*/  ISETP.GE.U32.AND P0, PT, R96, R88, PT ;  /* 0x000000586000720c */ /* 0x000fe20003f06070 */
[----:B------:R-:W-:Y:S01]  /*3f920*/  IMAD.IADD R109, R92, 0x1, R95 ;  /* 0x000000015c6d7824 */ /* 0x000fe200078e025f */
[----:B------:R-:W-:Y:S01]  /*3f930*/  IADD3 R103, PT, PT, R96, R103, RZ ;  /* 0x0000006760677210 */ /* 0x000fe20007ffe0ff */
        /* <DEDUP_REMOVED lines=9> */
[----:B------:R-:W-:Y:S02]  /*3f9d0*/  VIADD R94, R113, 0x1 ;  /* 0x00000001715e7836 */ /* 0x000fe40000000000 */
        /* <DEDUP_REMOVED lines=14> */
[----:B------:R-:W-:Y:S02]  /*3fac0*/  @P0 IADD3 R82, PT, PT, R105, RZ, RZ ;  /* 0x000000ff69520210 */ /* 0x000fe40007ffe0ff */
[----:B------:R-:W-:Y:S02]  /*3fad0*/  ISETP.GE.U32.AND P3, PT, R80, R111, PT ;  /* 0x0000006f5000720c */ /* 0x000fe40003f66070 */
[----:B------:R-:W-:Y:S01]  /*3fae0*/  LEA.HI R107, R92, R107, RZ, 0x10 ;  /* 0x0000006b5c6b7211 */ /* 0x000fe200078f80ff */
[----:B------:R-:W-:Y:S01]  /*3faf0*/  VIADD R95, R82, 0x1 ;  /* 0x00000001525f7836 */ /* 0x000fe20000000000 */
[----:B------:R-:W-:Y:S01]  /*3fb00*/  ISETP.NE.AND P0, PT, R76, 0x8, PT ;  /* 0x000000084c00780c */ /* 0x000fe20003f05270 */
[----:B------:R-:W-:Y:S02]  /*3fb10*/  @P1 IMAD.MOV R95, RZ, RZ, R82 ;  /* 0x000000ffff5f1224 */ /* 0x000fe400078e0252 */
[----:B------:R-:W-:-:S02]  /*3fb20*/  VIADD R88, R107, 0x1 ;  /* 0x000000016b587836 */ /* 0x000fc40000000000 */
[----:B------:R-:W-:-:S04]  /*3fb30*/  @P2 IMAD.MOV R88, RZ, RZ, R107 ;  /* 0x000000ffff582224 */ /* 0x000fc800078e026b */
[----:B------:R-:W-:Y:S02]  /*3fb40*/  VIADD R78, R88, 0x1 ;  /* 0x00000001584e7836 */ /* 0x000fe40000000000 */
[----:B------:R-:W-:-:S04]  /*3fb50*/  @P3 IMAD.MOV R78, RZ, RZ, R88 ;  /* 0x000000ffff4e3224 */ /* 0x000fc800078e0258 */
[----:B------:R-:W-:Y:S01]  /*3fb60*/  IMAD.IADD R95, R95, 0x1, R78 ;  /* 0x000000015f5f7824 */ /* 0x000fe200078e024e */
[----:B------:R-:W-:Y:S06]  /*3fb70*/  @P0 BRA `(.L_x_341) ;  /* 0xffffffec00f40947 */ /* 0x000fec000383ffff */
[----:B------:R-:W-:Y:S05]  /*3fb80*/  BSYNC.RECONVERGENT B2 ;  /* 0x0000000000027941 */ /* 0x000fea0003800200 */
.L_x_340:
        /* <DEDUP_REMOVED lines=38> */
.L_x_345:
[----:B------:R-:W-:Y:S05]  /*3fdf0*/  BSYNC.RELIABLE B3 ;  /* 0x0000000000037941 */ /* 0x000fea0003800100 */
.L_x_344:
        /* <DEDUP_REMOVED lines=34> */
[----:B------:R-:W-:Y:S02]  /*40020*/  ISETP.GE.U32.AND P5, PT, R115, R74, PT ;  /* 0x0000004a7300720c */ /* 0x000fe40003fa6070 */
[----:B------:R-:W-:Y:S02]  /*40030*/  IADD3 R74, PT, PT, R95, -R2, RZ ;  /* 0x800000025f4a7210 */ /* 0x000fe40007ffe0ff */
[----:B------:R-:W-:Y:S01]  /*40040*/  ISETP.LT.U32.OR P5, PT, R80, R9, !P5 ;  /* 0x000000095000720c */ /* 0x000fe20006fa1470 */
[C---:B------:R-:W-:Y:S01]  /*40050*/  VIADD R80, R115.reuse, 0xffffffff ;  /* 0xffffffff73507836 */ /* 0x040fe20000000000 */
[----:B------:R-:W-:Y:S01]  /*40060*/  @!P4 IADD3 R80, PT, PT, R115, RZ, RZ ;  /* 0x000000ff7350c210 */ /* 0x000fe20007ffe0ff */
[----:B------:R-:W-:-:S10]  /*40070*/  VIADD R95, R74, 0xffffffff ;  /* 0xffffffff4a5f7836 */ /* 0x000fd40000000000 */
[----:B------:R-:W-:-:S07]  /*40080*/  @!P5 IMAD.MOV R95, RZ, RZ, R74 ;  /* 0x000000ffff5fd224 */ /* 0x000fce00078e024a */
.L_x_343:
[----:B------:R-:W-:Y:S05]  /*40090*/  BSYNC.RECONVERGENT B2 ;  /* 0x0000000000027941 */ /* 0x000fea0003800200 */
.L_x_342:
[----:B------:R-:W-:Y:S01]  /*400a0*/  IMAD.MOV.U32 R105, RZ, RZ, 0x3 ;  /* 0x00000003ff697424 */ /* 0x000fe200078e00ff */
[----:B------:R0:W-:Y:S01]  /*400b0*/  STL [R31], R101 ;  /* 0x000000651f007387 */ /* 0x0001e20000100800 */
[----:B------:R-:W-:Y:S01]  /*400c0*/  BSSY.RECONVERGENT B2, `(.L_x_346) ;  /* 0x000011d000027945 */ /* 0x000fe20003800200 */
[----:B------:R-:W-:Y:S02]  /*400d0*/  IMAD.MOV.U32 R74, RZ, RZ, R40 ;  /* 0x000000ffff4a7224 */ /* 0x000fe400078e0028 */
[----:B------:R1:W-:Y:S01]  /*400e0*/  STL [R31+0x4], R97 ;  /* 0x000004611f007387 */ /* 0x0003e20000100800 */
[----:B------:R-:W-:-:S03]  /*400f0*/  IMAD.MOV.U32 R76, RZ, RZ, RZ ;  /* 0x000000ffff4c7224 */ /* 0x000fc600078e00ff */
[----:B------:R2:W-:Y:S01]  /*40100*/  STL [R31+0x8], R84 ;  /* 0x000008541f007387 */ /* 0x0005e20000100800 */
[----:B0-----:R-:W-:-:S03]  /*40110*/  IMAD.MOV.U32 R101, RZ, RZ, RZ ;  /* 0x000000ffff657224 */ /* 0x001fc600078e00ff */
[----:B------:R0:W-:Y:S01]  /*40120*/  STL [R31+0xc], R99 ;  /* 0x00000c631f007387 */ /* 0x0001e20000100800 */
[----:B-1----:R-:W-:-:S03]  /*40130*/  IMAD.MOV.U32 R97, RZ, RZ, RZ ;  /* 0x000000ffff617224 */ /* 0x002fc600078e00ff */
[----:B------:R1:W-:Y:S01]  /*40140*/  STL [R31+0x10], R86 ;  /* 0x000010561f007387 */ /* 0x0003e20000100800 */
[----:B--2---:R-:W-:-:S03]  /*40150*/  IMAD.MOV.U32 R84, RZ, RZ, RZ ;  /* 0x000000ffff547224 */ /* 0x004fc600078e00ff */
[----:B------:R2:W-:Y:S01]  /*40160*/  STL [R31+0x14], R103 ;  /* 0x000014671f007387 */ /* 0x0005e20000100800 */
[----:B0-----:R-:W-:-:S03]  /*40170*/  IMAD.MOV.U32 R99, RZ, RZ, RZ ;  /* 0x000000ffff637224 */ /* 0x001fc600078e00ff */
[----:B------:R0:W-:Y:S01]  /*40180*/  STL [R31+0x18], R80 ;  /* 0x000018501f007387 */ /* 0x0001e20000100800 */
[----:B-1----:R-:W-:-:S03]  /*40190*/  IMAD.MOV.U32 R86, RZ, RZ, RZ ;  /* 0x000000ffff567224 */ /* 0x002fc600078e00ff */
[----:B------:R1:W-:Y:S01]  /*401a0*/  STL [R31+0x1c], R95 ;  /* 0x00001c5f1f007387 */ /* 0x0003e20000100800 */
[----:B--2---:R-:W-:-:S03]  /*401b0*/  MOV R103, RZ ;  /* 0x000000ff00677202 */ /* 0x004fc60000000f00 */
[----:B------:R2:W-:Y:S01]  /*401c0*/  STL [R40], R105 ;  /* 0x0000006928007387 */ /* 0x0005e20000100800 */
[----:B0-----:R-:W-:-:S03]  /*401d0*/  IMAD.MOV.U32 R80, RZ, RZ, RZ ;  /* 0x000000ffff507224 */ /* 0x001fc600078e00ff */
[----:B------:R2:W-:Y:S01]  /*401e0*/  STL [R40+0x4], RZ ;  /* 0x000004ff28007387 */ /* 0x0005e20000100800 */
[----:B-1----:R-:W-:-:S03]  /*401f0*/  IMAD.MOV.U32 R95, RZ, RZ, RZ ;  /* 0x000000ffff5f7224 */ /* 0x002fc600078e00ff */
[----:B------:R2:W-:Y:S04]  /*40200*/  STL [R40+0x8], RZ ;  /* 0x000008ff28007387 */ /* 0x0005e80000100800 */
[----:B------:R2:W-:Y:S04]  /*40210*/  STL [R40+0xc], RZ ;  /* 0x00000cff28007387 */ /* 0x0005e80000100800 */
[----:B------:R2:W-:Y:S04]  /*40220*/  STL [R40+0x10], RZ ;  /* 0x000010ff28007387 */ /* 0x0005e80000100800 */
[----:B------:R2:W-:Y:S04]  /*40230*/  STL [R40+0x14], RZ ;  /* 0x000014ff28007387 */ /* 0x0005e80000100800 */
[----:B------:R2:W-:Y:S04]  /*40240*/  STL [R40+0x18], RZ ;  /* 0x000018ff28007387 */ /* 0x0005e80000100800 */
[----:B------:R2:W-:Y:S02]  /*40250*/  STL [R40+0x1c], RZ ;  /* 0x00001cff28007387 */ /* 0x0005e40000100800 */
.L_x_347:
[----:B------:R0:W3:Y:S01]  /*40260*/  LDL R82, [R74] ;  /* 0x000000004a527983 */ /* 0x0000e20000100800 */
[----:B------:R-:W-:Y:S02]  /*40270*/  VIADD R76, R76, 0x1 ;  /* 0x000000014c4c7836 */ /* 0x000fe40000000000 */
[----:B0-----:R-:W-:Y:S01]  /*40280*/  VIADD R74, R74, 0x4 ;  /* 0x000000044a4a7836 */ /* 0x001fe20000000000 */
[----:B---3--:R-:W-:Y:S02]  /*40290*/  LOP3.LUT R78, R82, 0xffff, RZ, 0xc0, !PT ;  /* 0x0000ffff524e7812 */ /* 0x008fe400078ec0ff */
[----:B------:R-:W-:-:S03]  /*402a0*/  SHF.R.U32.HI R82, RZ, 0x10, R82 ;  /* 0x00000010ff527819 */ /* 0x000fc60000011652 */
[CC--:B------:R-:W-:Y:S02]  /*402b0*/  IMAD R88, R55.reuse, R78.reuse, RZ ;  /* 0x0000004e37587224 */ /* 0x0c0fe400078e02ff */
[----:B------:R-:W-:Y:S02]  /*402c0*/  IMAD R96, R62, R78, RZ ;  /* 0x0000004e3e607224 */ /* 0x000fe400078e02ff */
[-C--:B------:R-:W-:Y:S01]  /*402d0*/  IMAD R90, R55, R82.reuse, RZ ;  /* 0x00000052375a7224 */ /* 0x080fe200078e02ff */
[----:B------:R-:W-:Y:S01]  /*402e0*/  LOP3.LUT R92, R88, 0xffff, RZ, 0xc0, !PT ;  /* 0x0000ffff585c7812 */ /* 0x000fe200078ec0ff */
[----:B------:R-:W-:Y:S01]  /*402f0*/  IMAD R98, R62, R82, RZ ;  /* 0x000000523e627224 */ /* 0x000fe200078e02ff */
[----:B------:R-:W-:Y:S01]  /*40300*/  SHF.R.U32.HI R88, RZ, 0x10, R88 ;  /* 0x00000010ff587819 */ /* 0x000fe20000011658 */
[CC--:B------:R-:W-:Y:S01]  /*40310*/  IMAD R90, R59.reuse, R78.reuse, R90 ;  /* 0x0000004e3b5a7224 */ /* 0x0c0fe200078e025a */
[----:B--2---:R-:W-:Y:S01]  /*40320*/  IADD3 R105, PT, PT, R92, R101, RZ ;  /* 0x000000655c697210 */ /* 0x004fe20007ffe0ff */
[----:B------:R-:W-:Y:S01]  /*40330*/  IMAD R102, R64, R78, RZ ;  /* 0x0000004e40667224 */ /* 0x000fe200078e02ff */
[----:B------:R-:W-:Y:S01]  /*40340*/  LOP3.LUT R111, R96, 0xffff, RZ, 0xc0, !PT ;  /* 0x0000ffff606f7812 */ /* 0x000fe200078ec0ff */
[----:B------:R-:W-:Y:S01]  /*40350*/  IMAD R107, R59, R82, R88 ;  /* 0x000000523b6b7224 */ /* 0x000fe200078e0258 */
[----:B------:R-:W-:Y:S01]  /*40360*/  SHF.R.U32.HI R96, RZ, 0x10, R96 ;  /* 0x00000010ff607819 */ /* 0x000fe20000011660 */
[----:B------:R-:W-:-:S02]  /*40370*/  IMAD R88, R60, R78, RZ ;  /* 0x0000004e3c587224 */ /* 0x000fc400078e02ff */
[C---:B------:R-:W-:Y:S01]  /*40380*/  IMAD R92, R90.reuse, 0x10000, R105 ;  /* 0x000100005a5c7824 */ /* 0x040fe200078e0269 */
[----:B------:R-:W-:Y:S01]  /*40390*/  LEA.HI R107, R90, R107, RZ, 0x10 ;  /* 0x0000006b5a6b7211 */ /* 0x000fe200078f80ff */
[C---:B------:R-:W-:Y:S01]  /*403a0*/  IMAD R100, R63.reuse, R78, R98 ;  /* 0x0000004e3f647224 */ /* 0x040fe200078e0262 */
[----:B------:R-:W-:Y:S01]  /*403b0*/  LOP3.LUT R94, R88, 0xffff, RZ, 0xc0, !PT ;  /* 0x0000ffff585e7812 */ /* 0x000fe200078ec0ff */
[-C--:B------:R-:W-:Y:S01]  /*403c0*/  IMAD R90, R60, R82.reuse, RZ ;  /* 0x000000523c5a7224 */ /* 0x080fe200078e02ff */
[----:B------:R-:W-:Y:S01]  /*403d0*/  SHF.R.U32.HI R88, RZ, 0x10, R88 ;  /* 0x00000010ff587819 */ /* 0x000fe20000011658 */
[-C--:B------:R-:W-:Y:S01]  /*403e0*/  IMAD R113, R63, R82.reuse, R96 ;  /* 0x000000523f717224 */ /* 0x080fe200078e0260 */
[----:B------:R-:W-:Y:S01]  /*403f0*/  LOP3.LUT R98, R102, 0xffff, RZ, 0xc0, !PT ;  /* 0x0000ffff66627812 */ /* 0x000fe200078ec0ff */
[-C--:B------:R-:W-:Y:S01]  /*40400*/  IMAD R104, R64, R82.reuse, RZ ;  /* 0x0000005240687224 */ /* 0x080fe200078e02ff */
[----:B------:R-:W-:Y:S01]  /*40410*/  SHF.R.U32.HI R102, RZ, 0x10, R102 ;  /* 0x00000010ff667819 */ /* 0x000fe20000011666 */
[----:B------:R-:W-:Y:S01]  /*40420*/  IMAD R109, R61, R82, R88 ;  /* 0x000000523d6d7224 */ /* 0x000fe200078e0258 */
[----:B------:R-:W-:Y:S01]  /*40430*/  ISETP.GE.U32.AND P0, PT, R92, R101, PT ;  /* 0x000000655c00720c */ /* 0x000fe20003f06070 */
[----:B------:R-:W-:Y:S01]  /*40440*/  IMAD R88, R66, R78, RZ ;  /* 0x0000004e42587224 */ /* 0x000fe200078e02ff */
[----:B------:R-:W-:Y:S01]  /*40450*/  LEA.HI R113, R100, R113, RZ, 0x10 ;  /* 0x0000007164717211 */ /* 0x000fe200078f80ff */
[----:B------:R-:W-:-:S02]  /*40460*/  IMAD.IADD R111, R111, 0x1, R84 ;  /* 0x000000016f6f7824 */ /* 0x000fc400078e0254 */
[-C--:B------:R-:W-:Y:S01]  /*40470*/  IMAD R90, R61, R78.reuse, R90 ;  /* 0x0000004e3d5a7224 */ /* 0x080fe200078e025a */
[----:B------:R-:W-:Y:S01]  /*40480*/  LOP3.LUT R101, R88, 0xffff, RZ, 0xc0, !PT ;  /* 0x0000ffff58657812 */ /* 0x000fe200078ec0ff */
[----:B------:R-:W-:Y:S01]  /*40490*/  IMAD.IADD R105, R94, 0x1, R95 ;  /* 0x000000015e697824 */ /* 0x000fe200078e025f */
[----:B------:R-:W-:Y:S01]  /*404a0*/  SHF.R.U32.HI R88, RZ, 0x10, R88 ;  /* 0x00000010ff587819 */ /* 0x000fe20000011658 */
[C---:B------:R-:W-:Y:S02]  /*404b0*/  IMAD R104, R65.reuse, R78, R104 ;  /* 0x0000004e41687224 */ /* 0x040fe400078e0268 */
[----:B------:R-:W-:Y:S01]  /*404c0*/  IMAD.IADD R115, R98, 0x1, R99 ;  /* 0x0000000162737824 */ /* 0x000fe200078e0263 */
[----:B------:R-:W-:Y:S01]  /*404d0*/  LEA.HI R98, R90, R109, RZ, 0x10 ;  /* 0x0000006d5a627211 */ /* 0x000fe200078f80ff */
[----:B------:R-:W-:Y:S02]  /*404e0*/  IMAD R117, R65, R82, R102 ;  /* 0x0000005241757224 */ /* 0x000fe400078e0266 */
[----:B------:R-:W-:-:S02]  /*404f0*/  IMAD R111, R100, 0x10000, R111 ;  /* 0x00010000646f7824 */ /* 0x000fc400078e026f */
[----:B------:R-:W-:Y:S01]  /*40500*/  IMAD R94, R66, R82, RZ ;  /* 0x00000052425e7224 */ /* 0x000fe200078e02ff */
[----:B------:R-:W-:Y:S01]  /*40510*/  LEA.HI R117, R104, R117, RZ, 0x10 ;  /* 0x0000007568757211 */ /* 0x000fe200078f80ff */
[----:B------:R-:W-:Y:S01]  /*40520*/  IMAD R100, R71, R78, RZ ;  /* 0x0000004e47647224 */ /* 0x000fe200078e02ff */
[----:B------:R-:W-:Y:S01]  /*40530*/  ISETP.GE.U32.AND P5, PT, R111, R84, PT ;  /* 0x000000546f00720c */ /* 0x000fe20003fa6070 */
[----:B------:R-:W-:Y:S01]  /*40540*/  IMAD R96, R90, 0x10000, R105 ;  /* 0x000100005a607824 */ /* 0x000fe200078e0269 */
[----:B------:R-:W-:Y:S01]  /*40550*/  LEA R90, R104, R115, 0x10 ;  /* 0x00000073685a7211 */ /* 0x000fe200078e80ff */
[----:B------:R-:W-:Y:S01]  /*40560*/  IMAD R94, R67, R78, R94 ;  /* 0x0000004e435e7224 */ /* 0x000fe200078e025e */
[----:B------:R-:W-:Y:S01]  /*40570*/  LOP3.LUT R104, R100, 0xffff, RZ, 0xc0, !PT ;  /* 0x0000ffff64687812 */ /* 0x000fe200078ec0ff */
[----:B------:R-:W-:Y:S01]  /*40580*/  IMAD.IADD R101, R101, 0x1, R86 ;  /* 0x0000000165657824 */ /* 0x000fe200078e0256 */
[----:B------:R-:W-:Y:S01]  /*40590*/  SHF.R.U32.HI R100, RZ, 0x10, R100 ;  /* 0x00000010ff647819 */ /* 0x000fe20000011664 */
[----:B------:R-:W-:Y:S01]  /*405a0*/  IMAD R105, R67, R82, R88 ;  /* 0x0000005243697224 */ /* 0x000fe200078e0258 */
[----:B------:R-:W-:Y:S01]  /*405b0*/  ISETP.GE.U32.AND P2, PT, R90, R99, PT ;  /* 0x000000635a00720c */ /* 0x000fe20003f46070 */
[----:B------:R-:W-:Y:S01]  /*405c0*/  IMAD R109, R94, 0x10000, R101 ;  /* 0x000100005e6d7824 */ /* 0x000fe200078e0265 */
[----:B------:R-:W-:Y:S01]  /*405d0*/  ISETP.GE.U32.AND P6, PT, R96, R95, PT ;  /* 0x0000005f6000720c */ /* 0x000fe20003fc6070 */
[----:B------:R-:W-:-:S02]  /*405e0*/  IMAD R101, R92, R3, RZ ;  /* 0x000000035c657224 */ /* 0x000fc400078e02ff */
        /* <DEDUP_REMOVED lines=8> */
[----:B------:R-:W-:Y:S01]  /*40670*/  IMAD R84, R12, R105, RZ ;  /* 0x000000690c547224 */ /* 0x000fe200078e02ff */
[----:B------:R-:W-:Y:S01]  /*40680*/  IADD3 R95, PT, PT, R96, R94, RZ ;  /* 0x0000005e605f7210 */ /* 0x000fe20007ffe0ff */
[----:B------:R-:W-:-:S02]  /*40690*/  IMAD R86, R12, R107, RZ ;  /* 0x0000006b0c567224 */ /* 0x000fc400078e02ff */
[----:B------:R-:W-:Y:S01]  /*406a0*/  IMAD R102, R73, R78, R102 ;  /* 0x0000004e49667224 */ /* 0x000fe200078e0266 */
[----:B------:R-:W-:Y:S01]  /*406b0*/  LOP3.LUT R99, R84, 0xffff, RZ, 0xc0, !PT ;  /* 0x0000ffff54637812 */ /* 0x000fe200078ec0ff */
[----:B------:R-:W-:Y:S01]  /*406c0*/  IMAD R86, R13, R105, R86 ;  /* 0x000000690d567224 */ /* 0x000fe200078e0256 */
[----:B------:R-:W-:Y:S01]  /*406d0*/  ISETP.GE.U32.AND P4, PT, R95, R96, PT ;  /* 0x000000605f00720c */ /* 0x000fe20003f86070 */
[----:B------:R-:W-:Y:S01]  /*406e0*/  IMAD.IADD R115, R104, 0x1, R103 ;  /* 0x0000000168737824 */ /* 0x000fe200078e0267 */
[----:B------:R-:W-:Y:S01]  /*406f0*/  LEA.HI R119, R102, R119, RZ, 0x10 ;  /* 0x0000007766777211 */ /* 0x000fe200078f80ff */
[----:B------:R-:W-:Y:S01]  /*40700*/  IMAD.IADD R99, R92, 0x1, R99 ;  /* 0x000000015c637824 */ /* 0x000fe200078e0263 */
[----:B------:R-:W-:Y:S01]  /*40710*/  SHF.R.U32.HI R84, RZ, 0x10, R84 ;  /* 0x00000010ff547819 */ /* 0x000fe20000011654 */
[----:B------:R-:W-:Y:S02]  /*40720*/  IMAD R94, R14, R105, RZ ;  /* 0x000000690e5e7224 */ /* 0x000fe400078e02ff */
[----:B------:R-:W-:-:S02]  /*40730*/  IMAD R99, R86, 0x10000, R99 ;  /* 0x0001000056637824 */ /* 0x000fc400078e0263 */
[----:B------:R-:W-:Y:S01]  /*40740*/  IMAD R88, R102, 0x10000, R115 ;  /* 0x0001000066587824 */ /* 0x000fe200078e0273 */
[----:B------:R-:W-:Y:S01]  /*40750*/  LOP3.LUT R102, R94, 0xffff, RZ, 0xc0, !PT ;  /* 0x0000ffff5e667812 */ /* 0x000fe200078ec0ff */
[-C--:B------:R-:W-:Y:S01]  /*40760*/  IMAD R101, R13, R107.reuse, R84 ;  /* 0x0000006b0d657224 */ /* 0x080fe200078e0254 */
[----:B------:R-:W-:Y:S01]  /*40770*/  ISETP.GE.U32.AND P3, PT, R99, R92, PT ;  /* 0x0000005c6300720c */ /* 0x000fe20003f66070 */
[----:B------:R-:W-:Y:S01]  /*40780*/  IMAD R96, R14, R107, RZ ;  /* 0x0000006b0e607224 */ /* 0x000fe200078e02ff */
[----:B------:R-:W-:Y:S01]  /*40790*/  ISETP.GE.U32.AND P0, PT, R88, R103, PT ;  /* 0x000000675800720c */ /* 0x000fe20003f06070 */
[----:B------:R-:W-:Y:S01]  /*407a0*/  IMAD.IADD R103, R95, 0x1, R102 ;  /* 0x000000015f677824 */ /* 0x000fe200078e0266 */
[----:B------:R-:W-:Y:S01]  /*407b0*/  LEA.HI R101, R86, R101, RZ, 0x10 ;  /* 0x0000006556657211 */ /* 0x000fe200078f80ff */
[----:B------:R-:W-:Y:S01]  /*407c0*/  VIADD R102, R98, 0x1 ;  /* 0x0000000162667836 */ /* 0x000fe20000000000 */
[----:B------:R-:W-:Y:S01]  /*407d0*/  SHF.R.U32.HI R94, RZ, 0x10, R94 ;  /* 0x00000010ff5e7819 */ /* 0x000fe2000001165e */
[----:B------:R-:W-:Y:S01]  /*407e0*/  @P6 IMAD.MOV R102, RZ, RZ, R98 ;  /* 0x000000ffff666224 */ /* 0x000fe200078e0262 */
[----:B------:R-:W-:Y:S01]  /*407f0*/  IADD3 R98, PT, PT, R113, 0x1, RZ ;  /* 0x0000000171627810 */ /* 0x000fe20007ffe0ff */
[----:B------:R-:W-:-:S02]  /*40800*/  IMAD R96, R15, R105, R96 ;  /* 0x000000690f607224 */ /* 0x000fc400078e0260 */
[----:B------:R-:W-:Y:S02]  /*40810*/  VIADD R84, R102, 0x1 ;  /* 0x0000000166547836 */ /* 0x000fe40000000000 */
[----:B------:R-:W-:Y:S02]  /*40820*/  @P4 IMAD.MOV R84, RZ, RZ, R102 ;  /* 0x000000ffff544224 */ /* 0x000fe400078e0266 */
[----:B------:R-:W-:Y:S02]  /*40830*/  IMAD R92, R96, 0x10000, R103 ;  /* 0x00010000605c7824 */ /* 0x000fe400078e0267 */
[----:B------:R-:W-:Y:S01]  /*40840*/  VIADD R86, R101, 0x1 ;  /* 0x0000000165567836 */ /* 0x000fe20000000000 */
[----:B------:R-:W-:Y:S01]  /*40850*/  IADD3 R84, PT, PT, R111, R84, RZ ;  /* 0x000000546f547210 */ /* 0x000fe20007ffe0ff */
        /* <DEDUP_REMOVED lines=18> */
[----:B------:R-:W-:Y:S02]  /*40980*/  VIADD R95, R98, 0x1 ;  /* 0x00000001625f7836 */ /* 0x000fe40000000000 */
[----:B------:R-:W-:Y:S02]  /*40990*/  IMAD R92, R17, R105, R92 ;  /* 0x00000069115c7224 */ /* 0x000fe400078e025c */
[----:B------:R-:W-:Y:S02]  /*409a0*/  @P2 IMAD.MOV R95, RZ, RZ, R98 ;  /* 0x000000ffff5f2224 */ /* 0x000fe400078e0262 */
[----:B------:R-:W-:Y:S02]  /*409b0*/  VIADD R86, R96, 0x1 ;  /* 0x0000000160567836 */ /* 0x000fe40000000000 */
[----:B------:R-:W-:Y:S02]  /*409c0*/  IMAD R103, R92, 0x10000, R99 ;  /* 0x000100005c677824 */ /* 0x000fe400078e0263 */
[----:B------:R-:W-:-:S02]  /*409d0*/  @P3 IMAD.MOV R86, RZ, RZ, R96 ;  /* 0x000000ffff563224 */ /* 0x000fc400078e0260 */
[----:B------:R-:W-:Y:S01]  /*409e0*/  IMAD.IADD R99, R90, 0x1, R95 ;  /* 0x000000015a637824 */ /* 0x000fe200078e025f */
[C---:B------:R-:W-:Y:S01]  /*409f0*/  ISETP.GE.U32.AND P2, PT, R103.reuse, R84, PT ;  /* 0x000000546700720c */ /* 0x040fe20003f46070 */
[----:B------:R-:W-:Y:S01]  /*40a00*/  @P1 IMAD.MOV R104, RZ, RZ, R100 ;  /* 0x000000ffff681224 */ /* 0x000fe200078e0264 */
[----:B------:R-:W-:Y:S01]  /*40a10*/  IADD3 R95, PT, PT, R103, R86, RZ ;  /* 0x00000056675f7210 */ /* 0x000fe20007ffe0ff */
[----:B------:R-:W-:Y:S01]  /*40a20*/  IMAD R111, R17, R107, R94 ;  /* 0x0000006b116f7224 */ /* 0x000fe200078e025e */
        /* <DEDUP_REMOVED lines=9> */
[----:B------:R-:W-:-:S02]  /*40ac0*/  VIADD R96, R111, 0x1 ;  /* 0x000000016f607836 */ /* 0x000fc40000000000 */
[----:B------:R-:W-:Y:S02]  /*40ad0*/  IMAD.IADD R103, R99, 0x1, R90 ;  /* 0x0000000163677824 */ /* 0x000fe400078e025a */
[----:B------:R-:W-:Y:S02]  /*40ae0*/  VIADD R84, R102, 0x1 ;  /* 0x0000000166547836 */ /* 0x000fe40000000000 */
[----:B------:R-:W-:Y:S01]  /*40af0*/  @P2 IMAD.MOV R96, RZ, RZ, R111 ;  /* 0x000000ffff602224 */ /* 0x000fe200078e026f */
[----:B------:R-:W-:Y:S01]  /*40b00*/  LEA R103, R92, R103, 0x10 ;  /* 0x000000675c677211 */ /* 0x000fe200078e80ff */
[----:B------:R-:W-:Y:S02]  /*40b10*/  @P1 IMAD.MOV R84, RZ, RZ, R102 ;  /* 0x000000ffff541224 */ /* 0x000fe400078e0266 */
[----:B------:R-:W-:Y:S01]  /*40b20*/  VIADD R90, R96, 0x1 ;  /* 0x00000001605a7836 */ /* 0x000fe20000000000 */
[----:B------:R-:W-:Y:S01]  /*40b30*/  ISETP.GE.U32.AND P1, PT, R103, R99, PT ;  /* 0x000000636700720c */ /* 0x000fe20003f26070 */
[----:B------:R-:W-:-:S02]  /*40b40*/  IMAD.IADD R86, R109, 0x1, R84 ;  /* 0x000000016d567824 */ /* 0x000fc400078e0254 */
[----:B------:R-:W-:Y:S02]  /*40b50*/  @P3 IMAD.MOV R90, RZ, RZ, R96 ;  /* 0x000000ffff5a3224 */ /* 0x000fe400078e0260 */
[----:B------:R-:W-:Y:S02]  /*40b60*/  IMAD R96, R51, R105, RZ ;  /* 0x0000006933607224 */ /* 0x000fe400078e02ff */
[----:B------:R-:W-:Y:S01]  /*40b70*/  @P0 IMAD.MOV R100, RZ, RZ, R119 ;  /* 0x000000ffff640224 */ /* 0x000fe200078e0277 */
[----:B------:R-:W-:Y:S01]  /*40b80*/  ISETP.GE.U32.AND P0, PT, R86, R109, PT ;  /* 0x0000006d5600720c */ /* 0x000fe20003f06070 */
[----:B------:R-:W-:Y:S01]  /*40b90*/  IMAD.IADD R84, R103, 0x1, R90 ;  /* 0x0000000167547824 */ /* 0x000fe200078e025a */
[----:B------:R-:W-:Y:S01]  /*40ba0*/  LOP3.LUT R109, R96, 0xffff, RZ, 0xc0, !PT ;  /* 0x0000ffff606d7812 */ /* 0x000fe200078ec0ff */
[-C--:B------:R-:W-:Y:S01]  /*40bb0*/  IMAD R99, R54, R107.reuse, R94 ;  /* 0x0000006b36637224 */ /* 0x080fe200078e025e */
[----:B------:R-:W-:Y:S01]  /*40bc0*/  SHF.R.U32.HI R96, RZ, 0x10, R96 ;  /* 0x00000010ff607819 */ /* 0x000fe20000011660 */
[----:B------:R-:W-:Y:S01]  /*40bd0*/  IMAD R90, R51, R107, RZ ;  /* 0x0000006b335a7224 */ /* 0x000fe200078e02ff */
[----:B------:R-:W-:Y:S01]  /*40be0*/  ISETP.GE.U32.AND P2, PT, R84, R103, PT ;  /* 0x000000675400720c */ /* 0x000fe20003f46070 */
[----:B------:R-:W-:Y:S01]  /*40bf0*/  IMAD.IADD R109, R86, 0x1, R109 ;  /* 0x00000001566d7824 */ /* 0x000fe200078e026d */
[----:B------:R-:W-:Y:S01]  /*40c00*/  LEA.HI R92, R92, R99, RZ, 0x10 ;  /* 0x000000635c5c7211 */ /* 0x000fe200078f80ff */
[----:B------:R-:W-:-:S02]  /*40c10*/  IMAD R90, R50, R105, R90 ;  /* 0x00000069325a7224 */ /* 0x000fc400078e025a */
[----:B------:R-:W-:Y:S01]  /*40c20*/  VIADD R99, R104, 0x1 ;  /* 0x0000000168637836 */ /* 0x000fe20000000000 */
[----:B------:R-:W-:Y:S01]  /*40c30*/  IADD3 R102, PT, PT, R92, 0x1, RZ ;  /* 0x000000015c667810 */ /* 0x000fe20007ffe0ff */
[----:B------:R-:W-:Y:S02]  /*40c40*/  IMAD R94, R90, 0x10000, R109 ;  /* 0x000100005a5e7824 */ /* 0x000fe400078e026d */
[----:B------:R-:W-:Y:S02]  /*40c50*/  @P1 IMAD.MOV R102, RZ, RZ, R92 ;  /* 0x000000ffff661224 */ /* 0x000fe400078e025c */
[C---:B------:R-:W-:Y:S01]  /*40c60*/  IMAD R92, R49.reuse, R105, RZ ;  /* 0x00000069315c7224 */ /* 0x040fe200078e02ff */
[----:B------:R-:W-:Y:S01]  /*40c70*/  ISETP.GE.U32.AND P1, PT, R94, R86, PT ;  /* 0x000000565e00720c */ /* 0x000fe20003f26070 */
[----:B------:R-:W-:Y:S02]  /*40c80*/  @P0 IMAD.MOV R99, RZ, RZ, R104 ;  /* 0x000000ffff630224 */ /* 0x000fe400078e0268 */
[-C--:B------:R-:W-:Y:S01]  /*40c90*/  IMAD R109, R50, R107.reuse, R96 ;  /* 0x0000006b326d7224 */ /* 0x080fe200078e0260 */
[----:B------:R-:W-:Y:S01]  /*40ca0*/  LOP3.LUT R98, R92, 0xffff, RZ, 0xc0, !PT ;  /* 0x0000ffff5c627812 */ /* 0x000fe200078ec0ff */
[----:B------:R-:W-:Y:S01]  /*40cb0*/  IMAD.IADD R103, R88, 0x1, R99 ;  /* 0x0000000158677824 */ /* 0x000fe200078e0263 */
[----:B------:R-:W-:Y:S01]  /*40cc0*/  SHF.R.U32.HI R92, RZ, 0x10, R92 ;  /* 0x00000010ff5c7819 */ /* 0x000fe2000001165c */
[----:B------:R-:W-:Y:S01]  /*40cd0*/  IMAD R86, R49, R107, RZ ;  /* 0x0000006b31567224 */ /* 0x000fe200078e02ff */
[----:B------:R-:W-:Y:S01]  /*40ce0*/  LEA.HI R109, R90, R109, RZ, 0x10 ;  /* 0x0000006d5a6d7211 */ /* 0x000fe200078f80ff */
[----:B------:R-:W-:Y:S01]  /*40cf0*/  VIADD R99, R102, 0x1 ;  /* 0x0000000166637836 */ /* 0x000fe20000000000 */
[C---:B------:R-:W-:Y:S01]  /*40d00*/  IADD3 R111, PT, PT, R103.reuse, R98, RZ ;  /* 0x00000062676f7210 */ /* 0x040fe20007ffe0ff */
[----:B------:R-:W-:Y:S01]  /*40d10*/  @P2 IMAD.MOV R99, RZ, RZ, R102 ;  /* 0x000000ffff632224 */ /* 0x000fe200078e0266 */
[----:B------:R-:W-:Y:S01]  /*40d20*/  ISETP.GE.U32.AND P0, PT, R103, R88, PT ;  /* 0x000000586700720c */ /* 0x000fe20003f06070 */
[----:B------:R-:W-:-:S02]  /*40d30*/  IMAD R96, R48, R105, R86 ;  /* 0x0000006930607224 */ /* 0x000fc400078e0256 */
[----:B------:R-:W-:Y:S02]  /*40d40*/  IMAD.IADD R99, R94, 0x1, R99 ;  /* 0x000000015e637824 */ /* 0x000fe400078e0263 */
[----:B------:R-:W-:Y:S02]  /*40d50*/  VIADD R98, R109, 0x1 ;  /* 0x000000016d627836 */ /* 0x000fe40000000000 */
[----:B------:R-:W-:Y:S02]  /*40d60*/  IMAD R111, R96, 0x10000, R111 ;  /* 0x00010000606f7824 */ /* 0x000fe400078e026f */
[----:B------:R-:W-:Y:S02]  /*40d70*/  IMAD R86, R75, R78, RZ ;  /* 0x0000004e4b567224 */ /* 0x000fe400078e02ff */
[----:B------:R-:W-:Y:S01]  /*40d80*/  @P1 IMAD.MOV R98, RZ, RZ, R109 ;  /* 0x000000ffff621224 */ /* 0x000fe200078e026d */
[----:B------:R-:W-:Y:S01]  /*40d90*/  ISETP.GE.U32.AND P1, PT, R99, R94, PT ;  /* 0x0000005e6300720c */ /* 0x000fe20003f26070 */
[----:B------:R-:W-:Y:S01]  /*40da0*/  IMAD R88, R75, R82, RZ ;  /* 0x000000524b587224 */ /* 0x000fe200078e02ff */
[----:B------:R-:W-:Y:S01]  /*40db0*/  ISETP.GE.U32.AND P2, PT, R111, R103, PT ;  /* 0x000000676f00720c */ /* 0x000fe20003f46070 */
        /* <DEDUP_REMOVED lines=8> */
[----:B------:R-:W-:-:S02]  /*40e40*/  IMAD R109, R77, R82, R90 ;  /* 0x000000524d6d7224 */ /* 0x000fc400078e025a */
[----:B------:R-:W-:Y:S02]  /*40e50*/  VIADD R90, R98, 0x1 ;  /* 0x00000001625a7836 */ /* 0x000fe40000000000 */
[C---:B------:R-:W-:Y:S01]  /*40e60*/  IMAD R103, R88.reuse, 0x10000, R103 ;  /* 0x0001000058677824 */ /* 0x040fe200078e0267 */
[----:B------:R-:W-:Y:S01]  /*40e70*/  LEA.HI R109, R88, R109, RZ, 0x10 ;  /* 0x0000006d586d7211 */ /* 0x000fe200078f80ff */
[----:B------:R-:W-:Y:S02]  /*40e80*/  @P1 IMAD.MOV R90, RZ, RZ, R98 ;  /* 0x000000ffff5a1224 */ /* 0x000fe400078e0262 */
[C---:B------:R-:W-:Y:S01]  /*40e90*/  IMAD.IADD R88, R103.reuse, 0x1, R86 ;  /* 0x0000000167587824 */ /* 0x040fe200078e0256 */
[----:B------:R-:W-:Y:S01]  /*40ea0*/  ISETP.GE.U32.AND P0, PT, R103, R80, PT ;  /* 0x000000506700720c */ /* 0x000fe20003f06070 */
[----:B------:R-:W-:Y:S01]  /*40eb0*/  VIADD R100, R113, 0x1 ;  /* 0x0000000171647836 */ /* 0x000fe20000000000 */
[----:B------:R-:W-:Y:S01]  /*40ec0*/  IADD3 R86, PT, PT, R111, R90, RZ ;  /* 0x0000005a6f567210 */ /* 0x000fe20007ffe0ff */
[----:B------:R-:W-:Y:S01]  /*40ed0*/  IMAD R92, R47, R105, RZ ;  /* 0x000000692f5c7224 */ /* 0x000fe200078e02ff */
        /* <DEDUP_REMOVED lines=14> */
[C---:B------:R-:W-:Y:S01]  /*40fc0*/  VIADD R103, R100.reuse, 0x1 ;  /* 0x0000000164677836 */ /* 0x040fe20000000000 */
[----:B------:R-:W-:Y:S01]  /*40fd0*/  @P2 IADD3 R103, PT, PT, R100, RZ, RZ ;  /* 0x000000ff64672210 */ /* 0x000fe20007ffe0ff */
[C---:B------:R-:W-:Y:S01]  /*40fe0*/  IMAD R96, R94.reuse, 0x10000, R111 ;  /* 0x000100005e607824 */ /* 0x040fe200078e026f */
[----:B------:R-:W-:Y:S01]  /*40ff0*/  LEA.HI R113, R94, R113, RZ, 0x10 ;  /* 0x000000715e717211 */ /* 0x000fe200078f80ff */
[----:B------:R-:W-:-:S02]  /*41000*/  VIADD R98, R109, 0x1 ;  /* 0x000000016d627836 */ /* 0x000fc40000000000 */
[----:B------:R-:W-:Y:S01]  /*41010*/  @P0 IMAD.MOV R98, RZ, RZ, R109 ;  /* 0x000000ffff620224 */ /* 0x000fe200078e026d */
[----:B------:R-:W-:Y:S01]  /*41020*/  ISETP.GE.U32.AND P0, PT, R96, R88, PT ;  /* 0x000000586000720c */ /* 0x000fe20003f06070 */
[----:B------:R-:W-:Y:S02]  /*41030*/  IMAD.IADD R109, R92, 0x1, R97 ;  /* 0x000000015c6d7824 */ /* 0x000fe400078e0261 */
[----:B------:R-:W-:Y:S02]  /*41040*/  IMAD.IADD R103, R96, 0x1, R103 ;  /* 0x0000000160677824 */ /* 0x000fe400078e0267 */
        /* <DEDUP_REMOVED lines=37> */
.L_x_346:
        /* <DEDUP_REMOVED lines=38> */
.L_x_351:
[----:B------:R-:W-:Y:S05]  /*41500*/  BSYNC.RELIABLE B3 ;  /* 0x0000000000037941 */ /* 0x000fea0003800100 */
.L_x_350:
        /* <DEDUP_REMOVED lines=41> */
.L_x_349:
[----:B------:R-:W-:Y:S05]  /*417a0*/  BSYNC.RECONVERGENT B2 ;  /* 0x0000000000027941 */ /* 0x000fea0003800200 */
.L_x_348:
[----:B------:R-:W-:Y:S01]  /*417b0*/  STL [R30], R101 ;  /* 0x000000651e007387 */ /* 0x000fe20000100800 */
[----:B------:R-:W-:Y:S01]  /*417c0*/  HFMA2 R85, -RZ, RZ, 0, 0 ;  /* 0x00000000ff557431 */ /* 0x000fe200000001ff */
[----:B------:R-:W-:Y:S01]  /*417d0*/  BSSY.RECONVERGENT B2, `(.L_x_352) ;  /* 0x0000123000027945 */ /* 0x000fe20003800200 */
[----:B------:R-:W-:Y:S01]  /*417e0*/  LOP3.LUT R59, R91, 0xffff, RZ, 0xc0, !PT ;  /* 0x0000ffff5b3b7812 */ /* 0x000fe200078ec0ff */
        /* <DEDUP_REMOVED lines=10> */
[----:B------:R-:W-:Y:S01]  /*41890*/  IMAD.MOV.U32 R20, RZ, RZ, R38 ;  /* 0x000000ffff147224 */ /* 0x000fe200078e0026 */
        /* <DEDUP_REMOVED lines=9> */
[----:B------:R0:W-:Y:S01]  /*41930*/  STL [R30+0x10], R86 ;  /* 0x000010561e007387 */ /* 0x0001e20000100800 */
[----:B------:R-:W-:-:S02]  /*41940*/  SHF.R.U32.HI R76, RZ, 0x10, R19 ;  /* 0x00000010ff4c7819 */ /* 0x000fc40000011613 */
[----:B------:R-:W-:Y:S02]  /*41950*/  CS2R R18, SRZ ;  /* 0x0000000000127805 */ /* 0x000fe4000001ff00 */
[----:B------:R-:W-:Y:S01]  /*41960*/  SHF.R.U32.HI R91, RZ, 0x10, R91 ;  /* 0x00000010ff5b7819 */ /* 0x000fe2000001165b */
[----:B------:R1:W-:Y:S01]  /*41970*/  STL [R30+0x18], R80 ;  /* 0x000018501e007387 */ /* 0x0003e20000100800 */
[----:B------:R-:W-:Y:S02]  /*41980*/  SHF.R.U32.HI R69, RZ, 0x10, R69 ;  /* 0x00000010ff457819 */ /* 0x000fe40000011645 */
[----:B------:R-:W-:Y:S02]  /*41990*/  LOP3.LUT R61, R52, 0xffff, RZ, 0xc0, !PT ;  /* 0x0000ffff343d7812 */ /* 0x000fe400078ec0ff */
[----:B------:R-:W-:Y:S01]  /*419a0*/  SHF.R.U32.HI R62, RZ, 0x10, R52 ;  /* 0x00000010ff3e7819 */ /* 0x000fe20000011634 */
[----:B0-----:R-:W-:Y:S02]  /*419b0*/  IMAD.MOV.U32 R86, RZ, RZ, RZ ;  /* 0x000000ffff567224 */ /* 0x001fe400078e00ff */
[----:B-1----:R-:W-:-:S07]  /*419c0*/  IMAD.MOV.U32 R80, RZ, RZ, RZ ;  /* 0x000000ffff507224 */ /* 0x002fce00078e00ff */
.L_x_353:
        /* <DEDUP_REMOVED lines=16> */
[C---:B------:R-:W-:Y:S01]  /*41ad0*/  IMAD R55, R60.reuse, R78, RZ ;  /* 0x0000004e3c377224 */ /* 0x040fe200078e02ff */
[----:B------:R-:W-:Y:S01]  /*41ae0*/  LEA R88, R77, R84, 0x10 ;  /* 0x000000544d587211 */ /* 0x000fe200078e80ff */
[----:B------:R-:W-:Y:S01]  /*41af0*/  IMAD R84, R61, R78, RZ ;  /* 0x0000004e3d547224 */ /* 0x000fe200078e02ff */
[----:B------:R-:W-:Y:S01]  /*41b00*/  LEA.HI R90, R77, R90, RZ, 0x10 ;  /* 0x0000005a4d5a7211 */ /* 0x000fe200078f80ff */
[-C--:B------:R-:W-:Y:S01]  /*41b10*/  IMAD R77, R60, R52.reuse, RZ ;  /* 0x000000343c4d7224 */ /* 0x080fe200078e02ff */
[----:B------:R-:W-:Y:S01]  /*41b20*/  LOP3.LUT R87, R55, 0xffff, RZ, 0xc0, !PT ;  /* 0x0000ffff37577812 */ /* 0x000fe200078ec0ff */
[----:B------:R-:W-:Y:S01]  /*41b30*/  IMAD R99, R63, R52, RZ ;  /* 0x000000343f637224 */ /* 0x000fe200078e02ff */
[----:B------:R-:W-:Y:S01]  /*41b40*/  SHF.R.U32.HI R55, RZ, 0x10, R55 ;  /* 0x00000010ff377819 */ /* 0x000fe20000011637 */
[CC--:B------:R-:W-:Y:S01]  /*41b50*/  IMAD R77, R69.reuse, R78.reuse, R77 ;  /* 0x0000004e454d7224 */ /* 0x0c0fe200078e024d */
[----:B------:R-:W-:Y:S01]  /*41b60*/  SHF.R.U32.HI R97, RZ, 0x10, R84 ;  /* 0x00000010ff617819 */ /* 0x000fe20000011654 */
[----:B------:R-:W-:Y:S01]  /*41b70*/  IMAD R95, R62, R78, R95 ;  /* 0x0000004e3e5f7224 */ /* 0x000fe200078e025f */
[----:B------:R-:W-:Y:S01]  /*41b80*/  LOP3.LUT R94, R84, 0xffff, RZ, 0xc0, !PT ;  /* 0x0000ffff545e7812 */ /* 0x000fe200078ec0ff */
[----:B------:R-:W-:Y:S01]  /*41b90*/  IMAD R92, R69, R52, R55 ;  /* 0x00000034455c7224 */ /* 0x000fe200078e0237 */
[----:B------:R-:W-:Y:S01]  /*41ba0*/  ISETP.GE.U32.AND P0, PT, R88, R53, PT ;  /* 0x000000355800720c */ /* 0x000fe20003f06070 */
[----:B------:R-:W-:-:S02]  /*41bb0*/  IMAD.IADD R84, R87, 0x1, R80 ;  /* 0x0000000157547824 */ /* 0x000fc400078e0250 */
[----:B------:R-:W-:Y:S01]  /*41bc0*/  IMAD R96, R62, R52, R97 ;  /* 0x000000343e607224 */ /* 0x000fe200078e0261 */
[----:B------:R-:W-:Y:S01]  /*41bd0*/  LEA.HI R92, R77, R92, RZ, 0x10 ;  /* 0x0000005c4d5c7211 */ /* 0x000fe200078f80ff */
[----:B------:R-:W-:Y:S02]  /*41be0*/  IMAD R99, R64, R78, R99 ;  /* 0x0000004e40637224 */ /* 0x000fe400078e0263 */
[----:B------:R-:W-:Y:S01]  /*41bf0*/  IMAD.IADD R94, R94, 0x1, R45 ;  /* 0x000000015e5e7824 */ /* 0x000fe200078e022d */
[----:B------:R-:W-:Y:S01]  /*41c00*/  LEA.HI R96, R95, R96, RZ, 0x10 ;  /* 0x000000605f607211 */ /* 0x000fe200078f80ff */
[----:B------:R-:W-:Y:S02]  /*41c10*/  IMAD R100, R64, R52, R103 ;  /* 0x0000003440647224 */ /* 0x000fe400078e0267 */
[----:B------:R-:W-:Y:S02]  /*41c20*/  IMAD R87, R77, 0x10000, R84 ;  /* 0x000100004d577824 */ /* 0x000fe400078e0254 */
[----:B------:R-:W-:Y:S01]  /*41c30*/  IMAD.IADD R98, R101, 0x1, R82 ;  /* 0x0000000165627824 */ /* 0x000fe200078e0252 */
[----:B------:R-:W-:Y:S01]  /*41c40*/  LEA.HI R100, R99, R100, RZ, 0x10 ;  /* 0x0000006463647211 */ /* 0x000fe200078f80ff */
[----:B------:R-:W-:Y:S01]  /*41c50*/  IMAD R77, R67, R78, RZ ;  /* 0x0000004e434d7224 */ /* 0x000fe200078e02ff */
[----:B------:R-:W-:Y:S01]  /*41c60*/  ISETP.GE.U32.AND P6, PT, R87, R80, PT ;  /* 0x000000505700720c */ /* 0x000fe20003fc6070 */
[----:B------:R-:W-:-:S02]  /*41c70*/  IMAD R94, R95, 0x10000, R94 ;  /* 0x000100005f5e7824 */ /* 0x000fc400078e025e */
[----:B------:R-:W-:Y:S01]  /*41c80*/  IMAD R95, R99, 0x10000, R98 ;  /* 0x00010000635f7824 */ /* 0x000fe200078e0262 */
[----:B------:R-:W-:Y:S01]  /*41c90*/  LOP3.LUT R99, R77, 0xffff, RZ, 0xc0, !PT ;  /* 0x0000ffff4d637812 */ /* 0x000fe200078ec0ff */
[C---:B------:R-:W-:Y:S01]  /*41ca0*/  IMAD R55, R65.reuse, R78, RZ ;  /* 0x0000004e41377224 */ /* 0x040fe200078e02ff */
[----:B------:R-:W-:Y:S01]  /*41cb0*/  SHF.R.U32.HI R77, RZ, 0x10, R77 ;  /* 0x00000010ff4d7819 */ /* 0x000fe2000001164d */
[-C--:B------:R-:W-:Y:S01]  /*41cc0*/  IMAD R53, R65, R52.reuse, RZ ;  /* 0x0000003441357224 */ /* 0x080fe200078e02ff */
[----:B------:R-:W-:Y:S01]  /*41cd0*/  ISETP.GE.U32.AND P5, PT, R94, R45, PT ;  /* 0x0000002d5e00720c */ /* 0x000fe20003fa6070 */
[-C--:B------:R-:W-:Y:S01]  /*41ce0*/  IMAD R97, R67, R52.reuse, RZ ;  /* 0x0000003443617224 */ /* 0x080fe200078e02ff */
[----:B------:R-:W-:Y:S01]  /*41cf0*/  LOP3.LUT R84, R55, 0xffff, RZ, 0xc0, !PT ;  /* 0x0000ffff37547812 */ /* 0x000fe200078ec0ff */
[----:B------:R-:W-:Y:S01]  /*41d00*/  IMAD R106, R71, R52, R77 ;  /* 0x00000034476a7224 */ /* 0x000fe200078e024d */
[----:B------:R-:W-:Y:S01]  /*41d10*/  SHF.R.U32.HI R55, RZ, 0x10, R55 ;  /* 0x00000010ff377819 */ /* 0x000fe20000011637 */
[----:B------:R-:W-:Y:S01]  /*41d20*/  IMAD R77, R88, R3, RZ ;  /* 0x00000003584d7224 */ /* 0x000fe200078e02ff */
[-C--:B------:R-:W-:Y:S01]  /*41d30*/  IADD3 R84, PT, PT, R84, R85.reuse, RZ ;  /* 0x0000005554547210 */ /* 0x080fe20007ffe0ff */
[C---:B------:R-:W-:Y:S01]  /*41d40*/  IMAD R53, R66.reuse, R78, R53 ;  /* 0x0000004e42357224 */ /* 0x040fe200078e0235 */
[----:B------:R-:W-:Y:S01]  /*41d50*/  ISETP.GE.U32.AND P2, PT, R95, R82, PT ;  /* 0x000000525f00720c */ /* 0x000fe20003f46070 */
[----:B------:R-:W-:Y:S01]  /*41d60*/  IMAD R102, R66, R52, R55 ;  /* 0x0000003442667224 */ /* 0x000fe200078e0237 */
[----:B------:R-:W-:Y:S01]  /*41d70*/  LOP3.LUT R55, R77, 0xffff, RZ, 0xc0, !PT ;  /* 0x0000ffff4d377812 */ /* 0x000fe200078ec0ff */
[----:B------:R-:W-:Y:S01]  /*41d80*/  IMAD R98, R53, 0x10000, R84 ;  /* 0x0001000035627824 */ /* 0x000fe200078e0254 */
[----:B------:R-:W-:Y:S01]  /*41d90*/  SHF.R.U32.HI R77, RZ, 0x10, R77 ;  /* 0x00000010ff4d7819 */ /* 0x000fe2000001164d */
[----:B------:R-:W-:Y:S01]  /*41da0*/  IMAD R97, R71, R78, R97 ;  /* 0x0000004e47617224 */ /* 0x000fe200078e0261 */
[----:B------:R-:W-:Y:S01]  /*41db0*/  LEA.HI R102, R53, R102, RZ, 0x10 ;  /* 0x0000006635667211 */ /* 0x000fe200078f80ff */
[----:B------:R-:W-:Y:S01]  /*41dc0*/  VIADD R53, R90, 0x1 ;  /* 0x000000015a357836 */ /* 0x000fe20000000000 */
[----:B------:R-:W-:Y:S01]  /*41dd0*/  ISETP.GE.U32.AND P1, PT, R98, R85, PT ;  /* 0x000000556200720c */ /* 0x000fe20003f26070 */
[----:B------:R-:W-:Y:S01]  /*41de0*/  @P0 IMAD.MOV R53, RZ, RZ, R90 ;  /* 0x000000ffff350224 */ /* 0x000fe200078e025a */
[----:B------:R-:W-:Y:S01]  /*41df0*/  LEA.HI R106, R97, R106, RZ, 0x10 ;  /* 0x0000006a616a7211 */ /* 0x000fe200078f80ff */
[----:B------:R-:W-:-:S02]  /*41e00*/  IMAD R45, R12, R55, RZ ;  /* 0x000000370c2d7224 */ /* 0x000fc400078e02ff */
[----:B------:R-:W-:Y:S02]  /*41e10*/  IMAD.IADD R80, R87, 0x1, R53 ;  /* 0x0000000157507824 */ /* 0x000fe400078e0235 */
[----:B------:R-:W-:Y:S01]  /*41e20*/  IMAD.IADD R104, R99, 0x1, R86 ;  /* 0x0000000163687824 */ /* 0x000fe200078e0256 */
[----:B------:R-:W-:Y:S01]  /*41e30*/  LOP3.LUT R53, R45, 0xffff, RZ, 0xc0, !PT ;  /* 0x0000ffff2d357812 */ /* 0x000fe200078ec0ff */
[----:B------:R-:W-:Y:S01]  /*41e40*/  IMAD R82, R12, R77, RZ ;  /* 0x0000004d0c527224 */ /* 0x000fe200078e02ff */
[----:B------:R-:W-:Y:S01]  /*41e50*/  ISETP.GE.U32.AND P4, PT, R80, R87, PT ;  /* 0x000000575000720c */ /* 0x000fe20003f86070 */
[----:B------:R-:W-:Y:S01]  /*41e60*/  IMAD R84, R97, 0x10000, R104 ;  /* 0x0001000061547824 */ /* 0x000fe200078e0268 */
[----:B------:R-:W-:Y:S01]  /*41e70*/  IADD3 R53, PT, PT, R88, R53, RZ ;  /* 0x0000003558357210 */ /* 0x000fe20007ffe0ff */
[-C--:B------:R-:W-:Y:S01]  /*41e80*/  IMAD R82, R13, R55.reuse, R82 ;  /* 0x000000370d527224 */ /* 0x080fe200078e0252 */
[----:B------:R-:W-:Y:S01]  /*41e90*/  IADD3 R99, PT, PT, R106, 0x1, RZ ;  /* 0x000000016a637810 */ /* 0x000fe20007ffe0ff */
[----:B------:R-:W-:Y:S01]  /*41ea0*/  IMAD R85, R14, R55, RZ ;  /* 0x000000370e557224 */ /* 0x000fe200078e02ff */
[----:B------:R-:W-:Y:S01]  /*41eb0*/  ISETP.GE.U32.AND P0, PT, R84, R86, PT ;  /* 0x000000565400720c */ /* 0x000fe20003f06070 */
[----:B------:R-:W-:Y:S01]  /*41ec0*/  IMAD R53, R82, 0x10000, R53 ;  /* 0x0001000052357824 */ /* 0x000fe200078e0235 */
[----:B------:R-:W-:Y:S01]  /*41ed0*/  SHF.R.U32.HI R86, RZ, 0x10, R45 ;  /* 0x00000010ff567819 */ /* 0x000fe2000001162d */
        /* <DEDUP_REMOVED lines=8> */
[----:B------:R-:W-:Y:S01]  /*41f60*/  LEA.HI R82, R82, R45, RZ, 0x10 ;  /* 0x0000002d52527211 */ /* 0x000fe200078f80ff */
[----:B------:R-:W-:Y:S01]  /*41f70*/  IMAD R90, R15, R55, R90 ;  /* 0x000000370f5a7224 */ /* 0x000fe200078e025a */
[----:B------:R-:W-:Y:S01]  /*41f80*/  IADD3 R45, PT, PT, R97, 0x1, RZ ;  /* 0x00000001612d7810 */ /* 0x000fe20007ffe0ff */
[----:B------:R-:W-:Y:S02]  /*41f90*/  @P4 IMAD.MOV R45, RZ, RZ, R97 ;  /* 0x000000ffff2d4224 */ /* 0x000fe400078e0261 */
[----:B------:R-:W-:Y:S02]  /*41fa0*/  IMAD R88, R90, 0x10000, R87 ;  /* 0x000100005a587824 */ /* 0x000fe400078e0257 */
[----:B------:R-:W-:Y:S02]  /*41fb0*/  VIADD R53, R82, 0x1 ;  /* 0x0000000152357836 */ /* 0x000fe40000000000 */
[----:B------:R-:W-:Y:S01]  /*41fc0*/  IMAD.IADD R45, R94, 0x1, R45 ;  /* 0x000000015e2d7824 */ /* 0x000fe200078e022d */
[----:B------:R-:W-:Y:S01]  /*41fd0*/  ISETP.GE.U32.AND P6, PT, R88, R80, PT ;  /* 0x000000505800720c */ /* 0x000fe20003fc6070 */
[----:B------:R-:W-:-:S02]  /*41fe0*/  VIADD R92, R96, 0x1 ;  /* 0x00000001605c7836 */ /* 0x000fc40000000000 */
[----:B------:R-:W-:Y:S02]  /*41ff0*/  @P3 IMAD.MOV R53, RZ, RZ, R82 ;  /* 0x000000ffff353224 */ /* 0x000fe400078e0252 */
[----:B------:R-:W-:Y:S02]  /*42000*/  @P5 IMAD.MOV R92, RZ, RZ, R96 ;  /* 0x000000ffff5c5224 */ /* 0x000fe400078e0260 */
[C---:B------:R-:W-:Y:S01]  /*42010*/  VIADD R96, R100.reuse, 0x1 ;  /* 0x0000000164607836 */ /* 0x040fe20000000000 */
[----:B------:R-:W-:Y:S01]  /*42020*/  @P2 IADD3 R96, PT, PT, R100, RZ, RZ ;  /* 0x000000ff64602210 */ /* 0x000fe20007ffe0ff */
[----:B------:R-:W-:Y:S01]  /*42030*/  IMAD.IADD R53, R88, 0x1, R53 ;  /* 0x0000000158357824 */ /* 0x000fe200078e0235 */
[----:B------:R-:W-:Y:S01]  /*42040*/  ISETP.GE.U32.AND P2, PT, R45, R94, PT ;  /* 0x0000005e2d00720c */ /* 0x000fe20003f46070 */
        /* <DEDUP_REMOVED lines=11> */
[----:B------:R-:W-:Y:S02]  /*42100*/  @P6 IMAD.MOV R90, RZ, RZ, R85 ;  /* 0x000000ffff5a6224 */ /* 0x000fe400078e0255 */
[----:B------:R-:W-:Y:S02]  /*42110*/  @P2 IMAD.MOV R80, RZ, RZ, R92 ;  /* 0x000000ffff502224 */ /* 0x000fe400078e025c */
[----:B------:R-:W-:Y:S01]  /*42120*/  IMAD R88, R86, 0x10000, R87 ;  /* 0x0001000056587824 */ /* 0x000fe200078e0257 */
[----:B------:R-:W-:Y:S01]  /*42130*/  IADD3 R85, PT, PT, R90, 0x1, RZ ;  /* 0x000000015a557810 */ /* 0x000fe20007ffe0ff */
[----:B------:R-:W-:Y:S02]  /*42140*/  IMAD R87, R17, R77, R82 ;  /* 0x0000004d11577224 */ /* 0x000fe400078e0252 */
[----:B------:R-:W-:Y:S01]  /*42150*/  IMAD.IADD R82, R95, 0x1, R80 ;  /* 0x000000015f527824 */ /* 0x000fe200078e0250 */
[----:B------:R-:W-:Y:S01]  /*42160*/  ISETP.GE.U32.AND P2, PT, R88, R45, PT ;  /* 0x0000002d5800720c */ /* 0x000fe20003f46070 */
[----:B------:R-:W-:Y:S01]  /*42170*/  @P3 IMAD.MOV R85, RZ, RZ, R90 ;  /* 0x000000ffff553224 */ /* 0x000fe200078e025a */
[----:B------:R-:W-:Y:S01]  /*42180*/  LEA.HI R87, R86, R87, RZ, 0x10 ;  /* 0x0000005756577211 */ /* 0x000fe200078f80ff */
[----:B------:R-:W-:-:S02]  /*42190*/  VIADD R94, R102, 0x1 ;  /* 0x00000001665e7836 */ /* 0x000fc40000000000 */
        /* <DEDUP_REMOVED lines=9> */
[----:B------:R-:W-:Y:S02]  /*42230*/  VIADD R45, R96, 0x1 ;  /* 0x00000001602d7836 */ /* 0x000fe40000000000 */
[----:B------:R-:W-:Y:S01]  /*42240*/  IMAD.IADD R95, R82, 0x1, R95 ;  /* 0x00000001525f7824 */ /* 0x000fe200078e025f */
[----:B------:R-:W-:Y:S01]  /*42250*/  @P1 IADD3 R45, PT, PT, R96, RZ, RZ ;  /* 0x000000ff602d1210 */ /* 0x000fe20007ffe0ff */
[----:B------:R-:W-:Y:S01]  /*42260*/  @P2 IMAD.MOV R90, RZ, RZ, R87 ;  /* 0x000000ffff5a2224 */ /* 0x000fe200078e0257 */
[----:B------:R-:W-:Y:S01]  /*42270*/  SHF.R.U32.HI R87, RZ, 0x10, R85 ;  /* 0x00000010ff577819 */ /* 0x000fe20000011655 */
[----:B------:R-:W-:Y:S02]  /*42280*/  IMAD R95, R88, 0x10000, R95 ;  /* 0x00010000585f7824 */ /* 0x000fe400078e025f */
[----:B------:R-:W-:Y:S02]  /*42290*/  IMAD.IADD R85, R98, 0x1, R45 ;  /* 0x0000000162557824 */ /* 0x000fe400078e022d */
[----:B------:R-:W-:Y:S01]  /*422a0*/  VIADD R86, R90, 0x1 ;  /* 0x000000015a567836 */ /* 0x000fe20000000000 */
[----:B------:R-:W-:Y:S01]  /*422b0*/  ISETP.GE.U32.AND P1, PT, R95, R82, PT ;  /* 0x000000525f00720c */ /* 0x000fe20003f26070 */
[----:B------:R-:W-:-:S02]  /*422c0*/  @P3 IMAD.MOV R86, RZ, RZ, R90 ;  /* 0x000000ffff563224 */ /* 0x000fc400078e025a */
[----:B------:R-:W-:Y:S02]  /*422d0*/  IMAD R82, R51, R55, RZ ;  /* 0x0000003733527224 */ /* 0x000fe400078e02ff */
[----:B------:R-:W-:Y:S01]  /*422e0*/  @P0 IMAD.MOV R99, RZ, RZ, R106 ;  /* 0x000000ffff630224 */ /* 0x000fe200078e026a */
[----:B------:R-:W-:Y:S01]  /*422f0*/  ISETP.GE.U32.AND P0, PT, R85, R98, PT ;  /* 0x000000625500720c */ /* 0x000fe20003f06070 */
[-C--:B------:R-:W-:Y:S01]  /*42300*/  IMAD R87, R54, R77.reuse, R87 ;  /* 0x0000004d36577224 */ /* 0x080fe200078e0257 */
[----:B------:R-:W-:Y:S01]  /*42310*/  LOP3.LUT R90, R82, 0xffff, RZ, 0xc0, !PT ;  /* 0x0000ffff525a7812 */ /* 0x000fe200078ec0ff */
[----:B------:R-:W-:Y:S01]  /*42320*/  IMAD.IADD R45, R95, 0x1, R86 ;  /* 0x000000015f2d7824 */ /* 0x000fe200078e0256 */
[----:B------:R-:W-:Y:S01]  /*42330*/  SHF.R.U32.HI R82, RZ, 0x10, R82 ;  /* 0x00000010ff527819 */ /* 0x000fe20000011652 */
[----:B------:R-:W-:Y:S01]  /*42340*/  IMAD R86, R51, R77, RZ ;  /* 0x0000004d33567224 */ /* 0x000fe200078e02ff */
[----:B------:R-:W-:Y:S02]  /*42350*/  LEA.HI R88, R88, R87, RZ, 0x10 ;  /* 0x0000005758587211 */ /* 0x000fe400078f80ff */
[----:B------:R-:W-:Y:S01]  /*42360*/  ISETP.GE.U32.AND P2, PT, R45, R95, PT ;  /* 0x0000005f2d00720c */ /* 0x000fe20003f46070 */
[----:B------:R-:W-:Y:S01]  /*42370*/  IMAD R86, R50, R55, R86 ;  /* 0x0000003732567224 */ /* 0x000fe200078e0256 */
[----:B------:R-:W-:Y:S01]  /*42380*/  IADD3 R87, PT, PT, R94, 0x1, RZ ;  /* 0x000000015e577810 */ /* 0x000fe20007ffe0ff */
[----:B------:R-:W-:-:S02]  /*42390*/  IMAD.IADD R95, R85, 0x1, R90 ;  /* 0x00000001555f7824 */ /* 0x000fc400078e025a */
[----:B------:R-:W-:Y:S02]  /*423a0*/  VIADD R96, R88, 0x1 ;  /* 0x0000000158607836 */ /* 0x000fe40000000000 */
[----:B------:R-:W-:Y:S02]  /*423b0*/  @P1 IMAD.MOV R96, RZ, RZ, R88 ;  /* 0x000000ffff601224 */ /* 0x000fe400078e0258 */
[C---:B------:R-:W-:Y:S02]  /*423c0*/  IMAD R88, R49.reuse, R55, RZ ;  /* 0x0000003731587224 */ /* 0x040fe400078e02ff */
[----:B------:R-:W-:Y:S02]  /*423d0*/  IMAD R95, R86, 0x10000, R95 ;  /* 0x00010000565f7824 */ /* 0x000fe400078e025f */
[----:B------:R-:W-:Y:S01]  /*423e0*/  @P0 IMAD.MOV R87, RZ, RZ, R94 ;  /* 0x000000ffff570224 */ /* 0x000fe200078e025e */
[----:B------:R-:W-:Y:S01]  /*423f0*/  LOP3.LUT R94, R88, 0xffff, RZ, 0xc0, !PT ;  /* 0x0000ffff585e7812 */ /* 0x000fe200078ec0ff */
[----:B------:R-:W-:Y:S01]  /*42400*/  IMAD R90, R49, R77, RZ ;  /* 0x0000004d315a7224 */ /* 0x000fe200078e02ff */
[----:B------:R-:W-:Y:S01]  /*42410*/  ISETP.GE.U32.AND P1, PT, R95, R85, PT ;  /* 0x000000555f00720c */ /* 0x000fe20003f26070 */
[----:B------:R-:W-:-:S02]  /*42420*/  IMAD.IADD R87, R84, 0x1, R87 ;  /* 0x0000000154577824 */ /* 0x000fc400078e0257 */
[----:B------:R-:W-:Y:S02]  /*42430*/  IMAD R85, R50, R77, R82 ;  /* 0x0000004d32557224 */ /* 0x000fe400078e0252 */
[C---:B------:R-:W-:Y:S01]  /*42440*/  VIADD R82, R96.reuse, 0x1 ;  /* 0x0000000160527836 */ /* 0x040fe20000000000 */
[----:B------:R-:W-:Y:S01]  /*42450*/  @P2 IADD3 R82, PT, PT, R96, RZ, RZ ;  /* 0x000000ff60522210 */ /* 0x000fe20007ffe0ff */
[----:B------:R-:W-:Y:S01]  /*42460*/  IMAD R92, R48, R55, R90 ;  /* 0x00000037305c7224 */ /* 0x000fe200078e025a */
[----:B------:R-:W-:Y:S01]  /*42470*/  LEA.HI R85, R86, R85, RZ, 0x10 ;  /* 0x0000005556557211 */ /* 0x000fe200078f80ff */
[C---:B------:R-:W-:Y:S01]  /*42480*/  IMAD.IADD R97, R87.reuse, 0x1, R94 ;  /* 0x0000000157617824 */ /* 0x040fe200078e025e */
[----:B------:R-:W-:Y:S01]  /*42490*/  ISETP.GE.U32.AND P0, PT, R87, R84, PT ;  /* 0x000000545700720c */ /* 0x000fe20003f06070 */
[----:B------:R-:W-:Y:S01]  /*424a0*/  IMAD R84, R73, R78, RZ ;  /* 0x0000004e49547224 */ /* 0x000fe200078e02ff */
[----:B------:R-:W-:Y:S01]  /*424b0*/  SHF.R.U32.HI R90, RZ, 0x10, R88 ;  /* 0x00000010ff5a7819 */ /* 0x000fe20000011658 */
[----:B------:R-:W-:-:S02]  /*424c0*/  IMAD R94, R92, 0x10000, R97 ;  /* 0x000100005c5e7824 */ /* 0x000fc400078e0261 */
[----:B------:R-:W-:Y:S01]  /*424d0*/  IMAD.IADD R82, R95, 0x1, R82 ;  /* 0x000000015f527824 */ /* 0x000fe200078e0252 */
[----:B------:R-:W-:Y:S01]  /*424e0*/  LOP3.LUT R86, R84, 0xffff, RZ, 0xc0, !PT ;  /* 0x0000ffff54567812 */ /* 0x000fe200078ec0ff */
[----:B------:R-:W-:Y:S01]  /*424f0*/  VIADD R96, R85, 0x1 ;  /* 0x0000000155607836 */ /* 0x000fe20000000000 */
[----:B------:R-:W-:Y:S01]  /*42500*/  ISETP.GE.U32.AND P2, PT, R94, R87, PT ;  /* 0x000000575e00720c */ /* 0x000fe20003f46070 */
[----:B------:R-:W-:Y:S01]  /*42510*/  @P1 IMAD.MOV R96, RZ, RZ, R85 ;  /* 0x000000ffff601224 */ /* 0x000fe200078e0255 */
[----:B------:R-:W-:Y:S01]  /*42520*/  ISETP.GE.U32.AND P1, PT, R82, R95, PT ;  /* 0x0000005f5200720c */ /* 0x000fe20003f26070 */
[----:B------:R-:W-:Y:S01]  /*42530*/  IMAD R85, R73, R52, RZ ;  /* 0x0000003449557224 */ /* 0x000fe200078e02ff */
[----:B------:R-:W-:Y:S01]  /*42540*/  SHF.R.U32.HI R87, RZ, 0x10, R84 ;  /* 0x00000010ff577819 */ /* 0x000fe20000011654 */
[----:B------:R-:W-:Y:S02]  /*42550*/  IMAD.IADD R86, R86, 0x1, R19 ;  /* 0x0000000156567824 */ /* 0x000fe400078e0213 */
[----:B------:R-:W-:-:S02]  /*42560*/  IMAD R85, R74, R78, R85 ;  /* 0x0000004e4a557224 */ /* 0x000fc400078e0255 */
[----:B------:R-:W-:Y:S02]  /*42570*/  IMAD R88, R74, R52, R87 ;  /* 0x000000344a587224 */ /* 0x000fe400078e0257 */
[C---:B------:R-:W-:Y:S01]  /*42580*/  VIADD R84, R99.reuse, 0x1 ;  /* 0x0000000163547836 */ /* 0x040fe20000000000 */
[----:B------:R-:W-:Y:S01]  /*42590*/  @P0 IADD3 R84, PT, PT, R99, RZ, RZ ;  /* 0x000000ff63540210 */ /* 0x000fe20007ffe0ff */
[----:B------:R-:W-:Y:S01]  /*425a0*/  IMAD R87, R48, R77, R90 ;  /* 0x0000004d30577224 */ /* 0x000fe200078e025a */
[C---:B------:R-:W-:Y:S01]  /*425b0*/  LEA.HI R88, R85.reuse, R88, RZ, 0x10 ;  /* 0x0000005855587211 */ /* 0x040fe200078f80ff */
[----:B------:R-:W-:Y:S02]  /*425c0*/  IMAD R86, R85, 0x10000, R86 ;  /* 0x0001000055567824 */ /* 0x000fe400078e0256 */
[----:B------:R-:W-:Y:S01]  /*425d0*/  VIADD R90, R96, 0x1 ;  /* 0x00000001605a7836 */ /* 0x000fe20000000000 */
[----:B------:R-:W-:Y:S01]  /*425e0*/  LEA.HI R92, R92, R87, RZ, 0x10 ;  /* 0x000000575c5c7211 */ /* 0x000fe200078f80ff */
[C---:B------:R-:W-:Y:S01]  /*425f0*/  IMAD.IADD R87, R86.reuse, 0x1, R84 ;  /* 0x0000000156577824 */ /* 0x040fe200078e0254 */
[----:B------:R-:W-:Y:S01]  /*42600*/  ISETP.GE.U32.AND P0, PT, R86, R19, PT ;  /* 0x000000135600720c */ /* 0x000fe20003f06070 */
[----:B------:R-:W-:-:S02]  /*42610*/  @P1 IMAD.MOV R90, RZ, RZ, R96 ;  /* 0x000000ffff5a1224 */ /* 0x000fc400078e0260 */
[----:B------:R-:W-:Y:S01]  /*42620*/  VIADD R96, R92, 0x1 ;  /* 0x000000015c607836 */ /* 0x000fe20000000000 */
[----:B------:R-:W-:Y:S01]  /*42630*/  ISETP.GE.U32.AND P1, PT, R87, R86, PT ;  /* 0x000000565700720c */ /* 0x000fe20003f26070 */
[----:B------:R-:W-:Y:S01]  /*42640*/  IMAD.IADD R85, R94, 0x1, R90 ;  /* 0x000000015e557824 */ /* 0x000fe200078e025a */
[----:B------:R-:W-:Y:S01]  /*42650*/  @P2 IADD3 R96, PT, PT, R92, RZ, RZ ;  /* 0x000000ff5c602210 */ /* 0x000fe20007ffe0ff */
[----:B------:R-:W-:Y:S02]  /*42660*/  IMAD R86, R47, R55, RZ ;  /* 0x000000372f567224 */ /* 0x000fe400078e02ff */
        /* <DEDUP_REMOVED lines=9> */
[----:B------:R-:W-:Y:S02]  /*42700*/  IMAD R78, R75, R78, RZ ;  /* 0x0000004e4b4e7224 */ /* 0x000fe400078e02ff */
[C---:B------:R-:W-:Y:S01]  /*42710*/  IMAD R97, R90.reuse, 0x10000, R19 ;  /* 0x000100005a617824 */ /* 0x040fe200078e0213 */
[----:B------:R-:W-:Y:S01]  /*42720*/  LEA.HI R90, R90, R95, RZ, 0x10 ;  /* 0x0000005f5a5a7211 */ /* 0x000fe200078f80ff */
[----:B------:R-:W-:Y:S01]  /*42730*/  VIADD R86, R96, 0x1 ;  /* 0x0000000160567836 */ /* 0x000fe20000000000 */
[----:B------:R-:W-:Y:S01]  /*42740*/  LOP3.LUT R95, R78, 0xffff, RZ, 0xc0, !PT ;  /* 0x0000ffff4e5f7812 */ /* 0x000fe200078ec0ff */
[----:B------:R-:W-:-:S02]  /*42750*/  @P2 IMAD.MOV R86, RZ, RZ, R96 ;  /* 0x000000ffff562224 */ /* 0x000fc400078e0260 */
[----:B------:R-:W-:Y:S02]  /*42760*/  VIADD R94, R88, 0x1 ;  /* 0x00000001585e7836 */ /* 0x000fe40000000000 */
        /* <DEDUP_REMOVED lines=11> */
[----:B------:R-:W-:Y:S01]  /*42820*/  IMAD.IADD R88, R95, 0x1, R19 ;  /* 0x000000015f587824 */ /* 0x000fe200078e0213 */
[----:B------:R-:W-:Y:S01]  /*42830*/  SHF.R.U32.HI R19, RZ, 0x10, R78 ;  /* 0x00000010ff137819 */ /* 0x000fe2000001164e */
[C---:B------:R-:W-:Y:S01]  /*42840*/  VIADD R94, R90.reuse, 0x1 ;  /* 0x000000015a5e7836 */ /* 0x040fe20000000000 */
[----:B------:R-:W-:Y:S01]  /*42850*/  @P0 IADD3 R94, PT, PT, R90, RZ, RZ ;  /* 0x000000ff5a5e0210 */ /* 0x000fe20007ffe0ff */
[----:B------:R-:W-:Y:S01]  /*42860*/  IMAD R92, R57, R55, R92 ;  /* 0x00000037395c7224 */ /* 0x000fe200078e025c */
[----:B------:R-:W-:Y:S01]  /*42870*/  ISETP.GE.U32.AND P0, PT, R95, R18, PT ;  /* 0x000000125f00720c */ /* 0x000fe20003f06070 */
[----:B------:R-:W-:Y:S01]  /*42880*/  IMAD.IADD R97, R88, 0x1, R97 ;  /* 0x0000000158617824 */ /* 0x000fe200078e0261 */
[----:B------:R-:W-:Y:S01]  /*42890*/  SHF.R.U32.HI R78, RZ, 0x10, R87 ;  /* 0x00000010ff4e7819 */ /* 0x000fe20000011657 */
[----:B------:R-:W-:Y:S02]  /*428a0*/  IMAD R55, R76, R52, R19 ;  /* 0x000000344c377224 */ /* 0x000fe400078e0213 */
[----:B------:R-:W-:-:S02]  /*428b0*/  VIADD R19, R94, 0x1 ;  /* 0x000000015e137836 */ /* 0x000fc40000000000 */
[----:B------:R-:W-:Y:S01]  /*428c0*/  IMAD R52, R92, 0x10000, R97 ;  /* 0x000100005c347824 */ /* 0x000fe200078e0261 */
[----:B------:R-:W-:Y:S01]  /*428d0*/  LEA.HI R55, R84, R55, RZ, 0x10 ;  /* 0x0000003754377211 */ /* 0x000fe200078f80ff */
[----:B------:R-:W-:Y:S01]  /*428e0*/  @P1 IMAD.MOV R19, RZ, RZ, R94 ;  /* 0x000000ffff131224 */ /* 0x000fe200078e025e */
[----:B------:R-:W-:Y:S01]  /*428f0*/  ISETP.GE.U32.AND P1, PT, R88, R95, PT ;  /* 0x0000005f5800720c */ /* 0x000fe20003f26070 */
[----:B------:R-:W-:Y:S01]  /*42900*/  IMAD R77, R57, R77, R78 ;  /* 0x0000004d394d7224 */ /* 0x000fe200078e024e */
[C---:B------:R-:W-:Y:S01]  /*42910*/  ISETP.GE.U32.AND P2, PT, R52.reuse, R88, PT ;  /* 0x000000583400720c */ /* 0x040fe20003f46070 */
[----:B------:R-:W-:-:S03]  /*42920*/  IMAD.IADD R19, R52, 0x1, R19 ;  /* 0x0000000134137824 */ /* 0x000fc600078e0213 */
[----:B------:R-:W-:Y:S02]  /*42930*/  LEA.HI R77, R92, R77, RZ, 0x10 ;  /* 0x0000004d5c4d7211 */ /* 0x000fe400078f80ff */
[----:B------:R-:W-:Y:S01]  /*42940*/  ISETP.GE.U32.AND P3, PT, R19, R52, PT ;  /* 0x000000341300720c */ /* 0x000fe20003f66070 */
[----:B------:R-:W-:Y:S01]  /*42950*/  VIADD R52, R55, 0x1 ;  /* 0x0000000137347836 */ /* 0x000fe20000000000 */
[----:B------:R-:W-:Y:S01]  /*42960*/  IADD3 R78, PT, PT, R77, 0x1, RZ ;  /* 0x000000014d4e7810 */ /* 0x000fe20007ffe0ff */
[----:B------:R-:W-:Y:S01]  /*42970*/  @P0 IMAD.MOV R52, RZ, RZ, R55 ;  /* 0x000000ffff340224 */ /* 0x000fe200078e0237 */
[----:B------:R-:W-:-:S03]  /*42980*/  ISETP.NE.AND P0, PT, R105, 0x8, PT ;  /* 0x000000086900780c */ /* 0x000fc60003f05270 */
[----:B------:R-:W-:Y:S02]  /*42990*/  @P2 IMAD.MOV R78, RZ, RZ, R77 ;  /* 0x000000ffff4e2224 */ /* 0x000fe400078e024d */
[----:B------:R-:W-:Y:S02]  /*429a0*/  VIADD R18, R52, 0x1 ;  /* 0x0000000134127836 */ /* 0x000fe40000000000 */
[C---:B------:R-:W-:Y:S02]  /*429b0*/  VIADD R55, R78.reuse, 0x1 ;  /* 0x000000014e377836 */ /* 0x040fe40000000000 */
[----:B------:R-:W-:Y:S01]  /*429c0*/  @P3 IADD3 R55, PT, PT, R78, RZ, RZ ;  /* 0x000000ff4e373210 */ /* 0x000fe20007ffe0ff */
[----:B------:R-:W-:-:S04]  /*429d0*/  @P1 IMAD.MOV R18, RZ, RZ, R52 ;  /* 0x000000ffff121224 */ /* 0x000fc800078e0234 */
[----:B------:R-:W-:Y:S01]  /*429e0*/  IMAD.IADD R18, R18, 0x1, R55 ;  /* 0x0000000112127824 */ /* 0x000fe200078e0237 */
[----:B------:R-:W-:Y:S06]  /*429f0*/  @P0 BRA `(.L_x_353) ;  /* 0xffffffec00f40947 */ /* 0x000fec000383ffff */
[----:B------:R-:W-:Y:S05]  /*42a00*/  BSYNC.RECONVERGENT B2 ;  /* 0x0000000000027941 */ /* 0x000fea0003800200 */
.L_x_352:
        /* <DEDUP_REMOVED lines=38> */
.L_x_357:
[----:B------:R-:W-:Y:S05]  /*42c70*/  BSYNC.RELIABLE B3 ;  /* 0x0000000000037941 */ /* 0x000fea0003800100 */
.L_x_356:
        /* <DEDUP_REMOVED lines=41> */
.L_x_355:
[----:B------:R-:W-:Y:S05]  /*42f10*/  BSYNC.RECONVERGENT B2 ;  /* 0x0000000000027941 */ /* 0x000fea0003800200 */
.L_x_354:
        /* <DEDUP_REMOVED lines=35> */
.L_x_361:
        /* <DEDUP_REMOVED lines=9> */
[----:B------:R-:W-:Y:S01]  /*431e0*/  IMAD.IADD R93, R53, 0x1, -R93 ;  /* 0x00000001355d7824 */ /* 0x000fe200078e0a5d */
[----:B------:R-:W-:-:S02]  /*431f0*/  IADD3 R79, PT, PT, R18, -0x1, RZ ;  /* 0xffffffff124f7810 */ /* 0x000fc40007ffe0ff */
[----:B------:R-:W-:Y:S01]  /*43200*/  ISETP.LT.U32.OR P0, PT, R80, R89, !P0 ;  /* 0x000000595000720c */ /* 0x000fe20004701470 */
[----:B------:R-:W-:-:S03]  /*43210*/  VIADD R89, R95, 0xffffffff ;  /* 0xffffffff5f597836 */ /* 0x000fc60000000000 */
[----:B------:R-:W-:-:S04]  /*43220*/  SEL R20, RZ, 0x1, !P0 ;  /* 0x00000001ff147807 */ /* 0x000fc80004000000 */
[----:B------:R-:W-:-:S04]  /*43230*/  ISETP.GE.U32.AND P1, PT, R87, R20, PT ;  /* 0x000000145700720c */ /* 0x000fc80003f26070 */
[----:B------:R-:W-:Y:S01]  /*43240*/  ISETP.LT.U32.OR P1, PT, R45, R72, !P1 ;  /* 0x000000482d00720c */ /* 0x000fe20004f21470 */
[----:B------:R-:W-:-:S03]  /*43250*/  IMAD.IADD R45, R82, 0x1, -R83 ;  /* 0x00000001522d7824 */ /* 0x000fc600078e0a53 */
[----:B------:R-:W-:Y:S01]  /*43260*/  SEL R20, RZ, 0x1, !P1 ;  /* 0x00000001ff147807 */ /* 0x000fe20004800000 */
[----:B------:R-:W-:-:S03]  /*43270*/  VIADD R77, R45, 0xffffffff ;  /* 0xffffffff2d4d7836 */ /* 0x000fc60000000000 */
[----:B------:R-:W-:-:S04]  /*43280*/  ISETP.GE.U32.AND P2, PT, R45, R20, PT ;  /* 0x000000142d00720c */ /* 0x000fc80003f46070 */
[----:B------:R-:W-:Y:S01]  /*43290*/  ISETP.LT.U32.OR P2, PT, R82, R83, !P2 ;  /* 0x000000535200720c */ /* 0x000fe20005741470 */
[----:B------:R-:W-:Y:S02]  /*432a0*/  VIADD R83, R87, 0xffffffff ;  /* 0xffffffff57537836 */ /* 0x000fe40000000000 */
[----:B------:R-:W-:Y:S01]  /*432b0*/  @!P0 IMAD.MOV R83, RZ, RZ, R87 ;  /* 0x000000ffff538224 */ /* 0x000fe200078e0257 */
[----:B------:R-:W-:Y:S01]  /*432c0*/  SEL R20, RZ, 0x1, !P2 ;  /* 0x00000001ff147807 */ /* 0x000fe20005000000 */
[----:B------:R-:W-:Y:S02]  /*432d0*/  VIADD R87, R97, 0xffffffff ;  /* 0xffffffff61577836 */ /* 0x000fe40000000000 */
[----:B------:R-:W-:Y:S01]  /*432e0*/  @!P1 IMAD.MOV R77, RZ, RZ, R45 ;  /* 0x000000ffff4d9224 */ /* 0x000fe200078e022d */
        /* <DEDUP_REMOVED lines=10> */
[----:B------:R-:W-:-:S03]  /*43390*/  @!P3 IMAD.MOV R87, RZ, RZ, R97 ;  /* 0x000000ffff57b224 */ /* 0x000fc600078e0261 */
[----:B------:R-:W-:-:S04]  /*433a0*/  ISETP.GE.U32.AND P5, PT, R99, R20, PT ;  /* 0x000000146300720c */ /* 0x000fc80003fa6070 */
[----:B------:R-:W-:Y:S01]  /*433b0*/  ISETP.LT.U32.OR P5, PT, R19, R68, !P5 ;  /* 0x000000441300720c */ /* 0x000fe20006fa1470 */
[----:B------:R-:W-:-:S12]  /*433c0*/  @!P4 IMAD.MOV R85, RZ, RZ, R99 ;  /* 0x000000ffff55c224 */ /* 0x000fd800078e0263 */
[----:B------:R-:W-:Y:S01]  /*433d0*/  @!P5 IMAD.MOV R79, RZ, RZ, R18 ;  /* 0x000000ffff4fd224 */ /* 0x000fe200078e0212 */
[----:B------:R-:W-:Y:S06]  /*433e0*/  BRA `(.L_x_362) ;  /* 0x00000004004c7947 */ /* 0x000fec0003800000 */
.L_x_360:
[----:B------:R-:W-:Y:S05]  /*433f0*/  BSYNC.RELIABLE B3 ;  /* 0x0000000000037941 */ /* 0x000fea0003800100 */
.L_x_359:
[----:B------:R-:W-:Y:S01]  /*43400*/  ISETP.GE.U32.AND P0, PT, R93, R53, PT ;  /* 0x000000355d00720c */ /* 0x000fe20003f06070 */
[----:B------:R-:W-:Y:S02]  /*43410*/  IMAD.IADD R55, R89, 0x1, -R80 ;  /* 0x0000000159377824 */ /* 0x000fe400078e0a50 */
[----:B------:R-:W-:Y:S01]  /*43420*/  IMAD.IADD R93, R93, 0x1, -R53 ;  /* 0x000000015d5d7824 */ /* 0x000fe200078e0a35 */
[----:B------:R-:W-:Y:S01]  /*43430*/  SEL R20, RZ, 0x1, P0 ;  /* 0x00000001ff147807 */ /* 0x000fe20000000000 */
[----:B------:R-:W-:Y:S01]  /*43440*/  IMAD.IADD R77, R72, 0x1, -R45 ;  /* 0x00000001484d7824 */ /* 0x000fe200078e0a2d */
[C---:B------:R-:W-:Y:S01]  /*43450*/  IADD3 R53, PT, PT, R55.reuse, -0x1, RZ ;  /* 0xffffffff37357810 */ /* 0x040fe20007ffe0ff */
[----:B------:R-:W-:Y:S01]  /*43460*/  IMAD.IADD R79, R18, 0x1, -R79 ;  /* 0x00000001124f7824 */ /* 0x000fe200078e0a4f */
[----:B------:R-:W-:Y:S02]  /*43470*/  ISETP.GE.U32.AND P1, PT, R55, R20, PT ;  /* 0x000000143700720c */ /* 0x000fe40003f26070 */
[----:B------:R-:W-:Y:S01]  /*43480*/  ISETP.GT.U32.AND P6, PT, R93, R10, PT ;  /* 0x0000000a5d00720c */ /* 0x000fe20003fc4070 */
[----:B------:R-:W-:Y:S01]  /*43490*/  IMAD.IADD R93, R10, 0x1, -R93 ;  /* 0x000000010a5d7824 */ /* 0x000fe200078e0a5d */
        /* <DEDUP_REMOVED lines=8> */
[----:B------:R-:W-:Y:S01]  /*43520*/  ISETP.GE.U32.AND P3, PT, R87, R52, PT ;  /* 0x000000345700720c */ /* 0x000fe20003f66070 */
[----:B------:R-:W-:Y:S01]  /*43530*/  IMAD.IADD R52, R83, 0x1, -R82 ;  /* 0x0000000153347824 */ /* 0x000fe200078e0a52 */
[----:B------:R-:W-:Y:S01]  /*43540*/  ISETP.LT.U32.OR P0, PT, R72, R45, !P0 ;  /* 0x0000002d4800720c */ /* 0x000fe20004701470 */
[----:B------:R-:W-:Y:S01]  /*43550*/  @!P1 IMAD.MOV R20, RZ, RZ, R77 ;  /* 0x000000ffff149224 */ /* 0x000fe200078e024d */
[----:B------:R-:W-:Y:S01]  /*43560*/  ISETP.GT.U32.OR P3, PT, R53, R6, !P3 ;  /* 0x000000063500720c */ /* 0x000fe20005f64470 */
[----:B------:R-:W-:Y:S01]  /*43570*/  IMAD.IADD R72, R70, 0x1, -R85 ;  /* 0x0000000146487824 */ /* 0x000fe200078e0a55 */
[----:B------:R-:W-:Y:S02]  /*43580*/  SEL R45, RZ, 0x1, !P0 ;  /* 0x00000001ff2d7807 */ /* 0x000fe40004000000 */
[----:B------:R-:W-:-:S02]  /*43590*/  IADD3 R78, PT, PT, R7, -R20, RZ ;  /* 0x80000014074e7210 */ /* 0x000fc40007ffe0ff */
[C---:B------:R-:W-:Y:S01]  /*435a0*/  ISETP.GE.U32.AND P1, PT, R52.reuse, R45, PT ;  /* 0x0000002d3400720c */ /* 0x040fe20003f26070 */
[----:B------:R-:W-:Y:S01]  /*435b0*/  VIADD R45, R52, 0xffffffff ;  /* 0xffffffff342d7836 */ /* 0x000fe20000000000 */
[----:B------:R-:W-:Y:S02]  /*435c0*/  SEL R53, RZ, 0x1, !P3 ;  /* 0x00000001ff357807 */ /* 0x000fe40005800000 */
[----:B------:R-:W-:Y:S01]  /*435d0*/  ISETP.LT.U32.OR P1, PT, R83, R82, !P1 ;  /* 0x000000525300720c */ /* 0x000fe20004f21470 */
[----:B------:R-:W-:Y:S01]  /*435e0*/  @!P0 IMAD.MOV R45, RZ, RZ, R52 ;  /* 0x000000ffff2d8224 */ /* 0x000fe200078e0234 */
[C---:B------:R-:W-:Y:S01]  /*435f0*/  ISETP.GE.U32.AND P2, PT, R78.reuse, R53, PT ;  /* 0x000000354e00720c */ /* 0x040fe20003f46070 */
[----:B------:R-:W-:Y:S01]  /*43600*/  VIADD R83, R78, 0xffffffff ;  /* 0xffffffff4e537836 */ /* 0x000fe20000000000 */
[----:B------:R-:W-:Y:S01]  /*43610*/  SEL R53, RZ, 0x1, !P1 ;  /* 0x00000001ff357807 */ /* 0x000fe20004800000 */
[----:B------:R-:W-:Y:S01]  /*43620*/  IMAD.IADD R89, R4, 0x1, -R45 ;  /* 0x0000000104597824 */ /* 0x000fe200078e0a2d */
[----:B------:R-:W-:Y:S01]  /*43630*/  ISETP.GT.U32.OR P2, PT, R20, R7, !P2 ;  /* 0x000000071400720c */ /* 0x000fe20005744470 */
[C---:B------:R-:W-:Y:S01]  /*43640*/  VIADD R20, R72.reuse, 0xffffffff ;  /* 0xffffffff48147836 */ /* 0x040fe20000000000 */
[----:B------:R-:W-:Y:S01]  /*43650*/  ISETP.GE.U32.AND P0, PT, R72, R53, PT ;  /* 0x000000354800720c */ /* 0x000fe20003f06070 */
[----:B------:R-:W-:Y:S01]  /*43660*/  IMAD.IADD R53, R81, 0x1, -R86 ;  /* 0x0000000151357824 */ /* 0x000fe200078e0a56 */
[----:B------:R-:W-:Y:S01]  /*43670*/  SEL R52, RZ, 0x1, !P2 ;  /* 0x00000001ff347807 */ /* 0x000fe20005000000 */
[----:B------:R-:W-:Y:S01]  /*43680*/  @!P3 IMAD.MOV R83, RZ, RZ, R78 ;  /* 0x000000ffff53b224 */ /* 0x000fe200078e024e */
[----:B------:R-:W-:-:S02]  /*43690*/  ISETP.LT.U32.OR P0, PT, R70, R85, !P0 ;  /* 0x000000554600720c */ /* 0x000fc40004701470 */
[----:B------:R-:W-:Y:S02]  /*436a0*/  ISETP.GE.U32.AND P4, PT, R89, R52, PT ;  /* 0x000000345900720c */ /* 0x000fe40003f86070 */
[----:B------:R-:W-:Y:S02]  /*436b0*/  SEL R52, RZ, 0x1, !P0 ;  /* 0x00000001ff347807 */ /* 0x000fe40004000000 */
[----:B------:R-:W-:Y:S02]  /*436c0*/  @!P1 IADD3 R20, PT, PT, R72, RZ, RZ ;  /* 0x000000ff48149210 */ /* 0x000fe40007ffe0ff */
[----:B------:R-:W-:Y:S01]  /*436d0*/  ISETP.GT.U32.OR P1, PT, R45, R4, !P4 ;  /* 0x000000042d00720c */ /* 0x000fe20006724470 */
[C---:B------:R-:W-:Y:S01]  /*436e0*/  VIADD R45, R53.reuse, 0xffffffff ;  /* 0xffffffff352d7836 */ /* 0x040fe20000000000 */
[----:B------:R-:W-:Y:S01]  /*436f0*/  ISETP.GE.U32.AND P5, PT, R53, R52, PT ;  /* 0x000000343500720c */ /* 0x000fe20003fa6070 */
[----:B------:R-:W-:Y:S01]  /*43700*/  IMAD.IADD R95, R5, 0x1, -R20 ;  /* 0x00000001055f7824 */ /* 0x000fe200078e0a14 */
[----:B------:R-:W-:Y:S01]  /*43710*/  SEL R52, RZ, 0x1, !P1 ;  /* 0x00000001ff347807 */ /* 0x000fe20004800000 */
[----:B------:R-:W-:Y:S01]  /*43720*/  @!P0 IMAD.MOV R45, RZ, RZ, R53 ;  /* 0x000000ffff2d8224 */ /* 0x000fe200078e0235 */
[----:B------:R-:W-:Y:S01]  /*43730*/  ISETP.LT.U32.OR P5, PT, R81, R86, !P5 ;  /* 0x000000565100720c */ /* 0x000fe20006fa1470 */
[----:B------:R-:W-:Y:S01]  /*43740*/  VIADD R81, R87, 0xffffffff ;  /* 0xffffffff57517836 */ /* 0x000fe20000000000 */
[----:B------:R-:W-:Y:S01]  /*43750*/  ISETP.GE.U32.AND P4, PT, R95, R52, PT ;  /* 0x000000345f00720c */ /* 0x000fe20003f86070 */
[----:B------:R-:W-:Y:S01]  /*43760*/  IMAD.IADD R53, R8, 0x1, -R45 ;  /* 0x0000000108357824 */ /* 0x000fe200078e0a2d */
[----:B------:R-:W-:Y:S01]  /*43770*/  SEL R52, RZ, 0x1, !P5 ;  /* 0x00000001ff347807 */ /* 0x000fe20006800000 */
[----:B------:R-:W-:Y:S01]  /*43780*/  @!P6 IMAD.MOV R81, RZ, RZ, R87 ;  /* 0x000000ffff51e224 */ /* 0x000fe200078e0257 */
[----:B------:R-:W-:Y:S01]  /*43790*/  ISETP.GT.U32.OR P0, PT, R20, R5, !P4 ;  /* 0x000000051400720c */ /* 0x000fe20006704470 */
[C---:B------:R-:W-:Y:S01]  /*437a0*/  VIADD R20, R55.reuse, 0xffffffff ;  /* 0xffffffff37147836 */ /* 0x040fe20000000000 */
[----:B------:R-:W-:Y:S01]  /*437b0*/  ISETP.GE.U32.AND P4, PT, R55, R52, PT ;  /* 0x000000343700720c */ /* 0x000fe20003f86070 */
[----:B------:R-:W-:Y:S01]  /*437c0*/  VIADD R87, R53, 0xffffffff ;  /* 0xffffffff35577836 */ /* 0x000fe20000000000 */
[----:B------:R-:W-:-:S02]  /*437d0*/  SEL R52, RZ, 0x1, !P0 ;  /* 0x00000001ff347807 */ /* 0x000fc40004000000 */
[----:B------:R-:W-:Y:S01]  /*437e0*/  ISETP.LT.U32.OR P4, PT, R68, R19, !P4 ;  /* 0x000000134400720c */ /* 0x000fe20006781470 */
[----:B------:R-:W-:Y:S01]  /*437f0*/  VIADD R19, R79, 0x1 ;  /* 0x000000014f137836 */ /* 0x000fe20000000000 */
[----:B------:R-:W-:Y:S02]  /*43800*/  @!P5 IADD3 R20, PT, PT, R55, RZ, RZ ;  /* 0x000000ff3714d210 */ /* 0x000fe40007ffe0ff */
[----:B------:R-:W-:Y:S02]  /*43810*/  ISETP.GE.U32.AND P5, PT, R53, R52, PT ;  /* 0x000000343500720c */ /* 0x000fe40003fa6070 */
[----:B------:R-:W-:Y:S01]  /*43820*/  IADD3 R77, PT, PT, R89, -0x1, RZ ;  /* 0xffffffff594d7810 */ /* 0x000fe20007ffe0ff */
[----:B------:R-:W-:Y:S01]  /*43830*/  @!P2 IMAD.MOV R77, RZ, RZ, R89 ;  /* 0x000000ffff4da224 */ /* 0x000fe200078e0259 */
[----:B------:R-:W-:Y:S01]  /*43840*/  ISETP.GT.U32.OR P5, PT, R45, R8, !P5 ;  /* 0x000000082d00720c */ /* 0x000fe20006fa4470 */
[----:B------:R-:W-:Y:S02]  /*43850*/  IMAD.IADD R45, R9, 0x1, -R20 ;  /* 0x00000001092d7824 */ /* 0x000fe400078e0a14 */
[----:B------:R-:W-:Y:S01]  /*43860*/  VIADD R89, R95, 0xffffffff ;  /* 0xffffffff5f597836 */ /* 0x000fe20000000000 */
[----:B------:R-:W-:Y:S01]  /*43870*/  SEL R18, RZ, 0x1, !P5 ;  /* 0x00000001ff127807 */ /* 0x000fe20006800000 */
[----:B------:R-:W-:Y:S01]  /*43880*/  @!P4 IMAD.MOV R19, RZ, RZ, R79 ;  /* 0x000000ffff13c224 */ /* 0x000fe200078e024f */
[C---:B------:R-:W-:Y:S01]  /*43890*/  IADD3 R85, PT, PT, R45.reuse, -0x1, RZ ;  /* 0xffffffff2d557810 */ /* 0x040fe20007ffe0ff */
[----:B------:R-:W-:Y:S01]  /*438a0*/  @!P1 IMAD.MOV R89, RZ, RZ, R95 ;  /* 0x000000ffff599224 */ /* 0x000fe200078e025f */
[----:B------:R-:W-:Y:S01]  /*438b0*/  ISETP.GE.U32.AND P4, PT, R45, R18, PT ;  /* 0x000000122d00720c */ /* 0x000fe20003f86070 */
[----:B------:R-:W-:-:S02]  /*438c0*/  IMAD.IADD R19, R2, 0x1, R19 ;  /* 0x0000000102137824 */ /* 0x000fc400078e0213 */
[----:B------:R-:W-:Y:S01]  /*438d0*/  @!P0 IMAD.MOV R87, RZ, RZ, R53 ;  /* 0x000000ffff578224 */ /* 0x000fe200078e0235 */
[----:B------:R-:W-:Y:S01]  /*438e0*/  ISETP.GT.U32.OR P4, PT, R20, R9, !P4 ;  /* 0x000000091400720c */ /* 0x000fe20006784470 */
[----:B------:R-:W-:Y:S02]  /*438f0*/  VIADD R79, R19, 0xffffffff ;  /* 0xffffffff134f7836 */ /* 0x000fe40000000000 */
[----:B------:R-:W-:-:S10]  /*43900*/  @!P5 IMAD.MOV R85, RZ, RZ, R45 ;  /* 0x000000ffff55d224 */ /* 0x000fd400078e022d */
[----:B------:R-:W-:-:S07]  /*43910*/  @!P4 IMAD.MOV R79, RZ, RZ, R19 ;  /* 0x000000ffff4fc224 */ /* 0x000fce00078e0213 */
.L_x_362:
[----:B------:R-:W-:Y:S05]  /*43920*/  BSYNC.RECONVERGENT B2 ;  /* 0x0000000000027941 */ /* 0x000fea0003800200 */
.L_x_358:
[----:B------:R0:W-:Y:S01]  /*43930*/  STL [R28], R93 ;  /* 0x0000005d1c007387 */ /* 0x0001e20000100800 */
[----:B------:R-:W-:Y:S01]  /*43940*/  BSSY.RECONVERGENT B2, `(.L_x_363) ;  /* 0x0000113000027945 */ /* 0x000fe20003800200 */
[----:B------:R-:W-:Y:S02]  /*43950*/  CS2R R18, SRZ ;  /* 0x0000000000127805 */ /* 0x000fe4000001ff00 */
[----:B------:R-:W-:Y:S01]  /*43960*/  MOV R68, R31 ;  /* 0x0000001f00447202 */ /* 0x000fe20000000f00 */
[----:B------:R0:W-:Y:S01]  /*43970*/  STL [R28+0x4], R81 ;  /* 0x000004511c007387 */ /* 0x0001e20000100800 */
[----:B------:R-:W-:Y:S01]  /*43980*/  IMAD.MOV.U32 R45, RZ, RZ, RZ ;  /* 0x000000ffff2d7224 */ /* 0x000fe200078e00ff */
[----:B------:R-:W-:Y:S01]  /*43990*/  CS2R R52, SRZ ;  /* 0x0000000000347805 */ /* 0x000fe2000001ff00 */
[----:B------:R-:W-:Y:S01]  /*439a0*/  IMAD.MOV.U32 R20, RZ, RZ, RZ ;  /* 0x000000ffff147224 */ /* 0x000fe200078e00ff */
[----:B------:R0:W-:Y:S01]  /*439b0*/  STL [R28+0x8], R83 ;  /* 0x000008531c007387 */ /* 0x0001e20000100800 */
[----:B------:R-:W-:-:S02]  /*439c0*/  IMAD.MOV.U32 R55, RZ, RZ, RZ ;  /* 0x000000ffff377224 */ /* 0x000fc400078e00ff */
[----:B------:R-:W-:Y:S01]  /*439d0*/  IMAD.MOV.U32 R95, RZ, RZ, RZ ;  /* 0x000000ffff5f7224 */ /* 0x000fe200078e00ff */
[----:B------:R0:W-:Y:S01]  /*439e0*/  STL [R28+0xc], R77 ;  /* 0x00000c4d1c007387 */ /* 0x0001e20000100800 */
[----:B------:R-:W-:-:S03]  /*439f0*/  IMAD.MOV.U32 R70, RZ, RZ, RZ ;  /* 0x000000ffff467224 */ /* 0x000fc600078e00ff */
[----:B------:R0:W-:Y:S04]  /*43a00*/  STL [R28+0x10], R89 ;  /* 0x000010591c007387 */ /* 0x0001e80000100800 */
[----:B------:R0:W-:Y:S04]  /*43a10*/  STL [R28+0x14], R87 ;  /* 0x000014571c007387 */ /* 0x0001e80000100800 */
[----:B------:R0:W-:Y:S04]  /*43a20*/  STL [R28+0x18], R85 ;  /* 0x000018551c007387 */ /* 0x0001e80000100800 */
[----:B------:R0:W-:Y:S02]  /*43a30*/  STL [R28+0x1c], R79 ;  /* 0x00001c4f1c007387 */ /* 0x0001e40000100800 */
.L_x_364:
        /* <DEDUP_REMOVED lines=16> */
[----:B------:R-:W-:Y:S01]  /*43b40*/  SHF.R.U32.HI R107, RZ, 0x10, R90 ;  /* 0x00000010ff6b7819 */ /* 0x000fe2000001165a */
[----:B------:R-:W-:Y:S01]  /*43b50*/  IMAD R80, R60, R78, RZ ;  /* 0x0000004e3c507224 */ /* 0x000fe200078e02ff */
[C---:B------:R-:W-:Y:S01]  /*43b60*/  LEA R84, R82.reuse, R97, 0x10 ;  /* 0x0000006152547211 */ /* 0x040fe200078e80ff */
[-C--:B------:R-:W-:Y:S01]  /*43b70*/  IMAD R97, R61, R72.reuse, RZ ;  /* 0x000000483d617224 */ /* 0x080fe200078e02ff */
[----:B------:R-:W-:Y:S01]  /*43b80*/  LEA.HI R99, R82, R99, RZ, 0x10 ;  /* 0x0000006352637211 */ /* 0x000fe200078f80ff */
[----:B------:R-:W-:Y:S01]  /*43b90*/  IMAD R101, R63, R72, RZ ;  /* 0x000000483f657224 */ /* 0x000fe200078e02ff */
[----:B------:R-:W-:Y:S01]  /*43ba0*/  LOP3.LUT R86, R80, 0xffff, RZ, 0xc0, !PT ;  /* 0x0000ffff50567812 */ /* 0x000fe200078ec0ff */
[C---:B------:R-:W-:Y:S01]  /*43bb0*/  IMAD R88, R62.reuse, R78, R97 ;  /* 0x0000004e3e587224 */ /* 0x040fe200078e0261 */
[----:B------:R-:W-:Y:S01]  /*43bc0*/  SHF.R.U32.HI R80, RZ, 0x10, R80 ;  /* 0x00000010ff507819 */ /* 0x000fe20000011650 */
[-C--:B------:R-:W-:Y:S01]  /*43bd0*/  IMAD R105, R62, R72.reuse, R105 ;  /* 0x000000483e697224 */ /* 0x080fe200078e0269 */
[----:B------:R-:W-:Y:S01]  /*43be0*/  LOP3.LUT R92, R90, 0xffff, RZ, 0xc0, !PT ;  /* 0x0000ffff5a5c7812 */ /* 0x000fe200078ec0ff */
[----:B------:R-:W-:Y:S01]  /*43bf0*/  IMAD.IADD R103, R103, 0x1, R52 ;  /* 0x0000000167677824 */ /* 0x000fe200078e0234 */
[----:B------:R-:W-:Y:S01]  /*43c00*/  ISETP.GE.U32.AND P0, PT, R84, R95, PT ;  /* 0x0000005f5400720c */ /* 0x000fe20003f06070 */
[----:B------:R-:W-:Y:S01]  /*43c10*/  IMAD R82, R60, R72, RZ ;  /* 0x000000483c527224 */ /* 0x000fe200078e02ff */
[----:B------:R-:W-:Y:S01]  /*43c20*/  LEA.HI R105, R88, R105, RZ, 0x10 ;  /* 0x0000006958697211 */ /* 0x000fe200078f80ff */
[----:B------:R-:W-:-:S02]  /*43c30*/  IMAD R90, R64, R78, R101 ;  /* 0x0000004e405a7224 */ /* 0x000fc400078e0265 */
[C---:B------:R-:W-:Y:S02]  /*43c40*/  IMAD R101, R69.reuse, R72, R80 ;  /* 0x0000004845657224 */ /* 0x040fe400078e0250 */
[----:B------:R-:W-:Y:S02]  /*43c50*/  IMAD R103, R88, 0x10000, R103 ;  /* 0x0001000058677824 */ /* 0x000fe400078e0267 */
[----:B------:R-:W-:Y:S02]  /*43c60*/  IMAD R82, R69, R78, R82 ;  /* 0x0000004e45527224 */ /* 0x000fe400078e0252 */
[----:B------:R-:W-:Y:S01]  /*43c70*/  IMAD.IADD R97, R86, 0x1, R55 ;  /* 0x0000000156617824 */ /* 0x000fe200078e0237 */
[----:B------:R-:W-:Y:S01]  /*43c80*/  ISETP.GE.U32.AND P5, PT, R103, R52, PT ;  /* 0x000000346700720c */ /* 0x000fe20003fa6070 */
[-C--:B------:R-:W-:Y:S01]  /*43c90*/  IMAD R80, R65, R78.reuse, RZ ;  /* 0x0000004e41507224 */ /* 0x080fe200078e02ff */
[----:B------:R-:W-:Y:S01]  /*43ca0*/  LEA.HI R101, R82, R101, RZ, 0x10 ;  /* 0x0000006552657211 */ /* 0x000fe200078f80ff */
[----:B------:R-:W-:-:S02]  /*43cb0*/  IMAD R88, R67, R78, RZ ;  /* 0x0000004e43587224 */ /* 0x000fc400078e02ff */
[-C--:B------:R-:W-:Y:S02]  /*43cc0*/  IMAD R107, R64, R72.reuse, R107 ;  /* 0x00000048406b7224 */ /* 0x080fe400078e026b */
[----:B------:R-:W-:Y:S01]  /*43cd0*/  IMAD.IADD R109, R92, 0x1, R53 ;  /* 0x000000015c6d7824 */ /* 0x000fe200078e0235 */
[----:B------:R-:W-:Y:S01]  /*43ce0*/  LOP3.LUT R92, R88, 0xffff, RZ, 0xc0, !PT ;  /* 0x0000ffff585c7812 */ /* 0x000fe200078ec0ff */
[----:B------:R-:W-:Y:S01]  /*43cf0*/  IMAD R86, R82, 0x10000, R97 ;  /* 0x0001000052567824 */ /* 0x000fe200078e0261 */
[----:B------:R-:W-:Y:S01]  /*43d00*/  LOP3.LUT R97, R80, 0xffff, RZ, 0xc0, !PT ;  /* 0x0000ffff50617812 */ /* 0x000fe200078ec0ff */
[C---:B------:R-:W-:Y:S01]  /*43d10*/  IMAD R82, R90.reuse, 0x10000, R109 ;  /* 0x000100005a527824 */ /* 0x040fe200078e026d */
[----:B------:R-:W-:Y:S01]  /*43d20*/  LEA.HI R107, R90, R107, RZ, 0x10 ;  /* 0x0000006b5a6b7211 */ /* 0x000fe200078f80ff */
[-C--:B------:R-:W-:Y:S01]  /*43d30*/  IMAD R95, R65, R72.reuse, RZ ;  /* 0x00000048415f7224 */ /* 0x080fe200078e02ff */
[----:B------:R-:W-:Y:S01]  /*43d40*/  SHF.R.U32.HI R109, RZ, 0x10, R80 ;  /* 0x00000010ff6d7819 */ /* 0x000fe20000011650 */
[----:B------:R-:W-:Y:S01]  /*43d50*/  IMAD R90, R67, R72, RZ ;  /* 0x00000048435a7224 */ /* 0x000fe200078e02ff */
[----:B------:R-:W-:Y:S01]  /*43d60*/  IADD3 R80, PT, PT, R97, R20, RZ ;  /* 0x0000001461507210 */ /* 0x000fe20007ffe0ff */
[-C--:B------:R-:W-:Y:S01]  /*43d70*/  IMAD R95, R66, R78.reuse, R95 ;  /* 0x0000004e425f7224 */ /* 0x080fe200078e025f */
[----:B------:R-:W-:Y:S01]  /*43d80*/  SHF.R.U32.HI R94, RZ, 0x10, R88 ;  /* 0x00000010ff5e7819 */ /* 0x000fe20000011658 */
[----:B------:R-:W-:Y:S01]  /*43d90*/  IMAD.IADD R97, R92, 0x1, R45 ;  /* 0x000000015c617824 */ /* 0x000fe200078e022d */
[----:B------:R-:W-:Y:S01]  /*43da0*/  ISETP.GE.U32.AND P6, PT, R86, R55, PT ;  /* 0x000000375600720c */ /* 0x000fe20003fc6070 */
[----:B------:R-:W-:Y:S01]  /*43db0*/  IMAD R90, R71, R78, R90 ;  /* 0x0000004e475a7224 */ /* 0x000fe200078e025a */
[----:B------:R-:W-:Y:S01]  /*43dc0*/  ISETP.GE.U32.AND P2, PT, R82, R53, PT ;  /* 0x000000355200720c */ /* 0x000fe20003f46070 */
[----:B------:R-:W-:-:S02]  /*43dd0*/  IMAD R92, R84, R3, RZ ;  /* 0x00000003545c7224 */ /* 0x000fc400078e02ff */
[----:B------:R-:W-:Y:S02]  /*43de0*/  IMAD R88, R66, R72, R109 ;  /* 0x0000004842587224 */ /* 0x000fe400078e026d */
[----:B------:R-:W-:Y:S02]  /*43df0*/  IMAD R109, R95, 0x10000, R80 ;  /* 0x000100005f6d7824 */ /* 0x000fe400078e0250 */
[----:B------:R-:W-:Y:S01]  /*43e00*/  IMAD R80, R90, 0x10000, R97 ;  /* 0x000100005a507824 */ /* 0x000fe200078e0261 */
[----:B------:R-:W-:Y:S01]  /*43e10*/  LOP3.LUT R97, R92, 0xffff, RZ, 0xc0, !PT ;  /* 0x0000ffff5c617812 */ /* 0x000fe200078ec0ff */
[----:B------:R-:W-:Y:S01]  /*43e20*/  VIADD R55, R99, 0x1 ;  /* 0x0000000163377836 */ /* 0x000fe20000000000 */
[----:B------:R-:W-:Y:S01]  /*43e30*/  ISETP.GE.U32.AND P1, PT, R109, R20, PT ;  /* 0x000000146d00720c */ /* 0x000fe20003f26070 */
[----:B------:R-:W-:Y:S01]  /*43e40*/  @P0 IMAD.MOV R55, RZ, RZ, R99 ;  /* 0x000000ffff370224 */ /* 0x000fe200078e0263 */
[----:B------:R-:W-:Y:S01]  /*43e50*/  SHF.R.U32.HI R99, RZ, 0x10, R92 ;  /* 0x00000010ff637819 */ /* 0x000fe2000001165c */
[----:B------:R-:W-:Y:S01]  /*43e60*/  IMAD R20, R12, R97, RZ ;  /* 0x000000610c147224 */ /* 0x000fe200078e02ff */
[----:B------:R-:W-:Y:S01]  /*43e70*/  ISETP.GE.U32.AND P0, PT, R80, R45, PT ;  /* 0x0000002d5000720c */ /* 0x000fe20003f06070 */
[----:B------:R-:W-:Y:S01]  /*43e80*/  IMAD R111, R71, R72, R94 ;  /* 0x00000048476f7224 */ /* 0x000fe200078e025e */
[----:B------:R-:W-:Y:S01]  /*43e90*/  LEA.HI R88, R95, R88, RZ, 0x10 ;  /* 0x000000585f587211 */ /* 0x000fe200078f80ff */
[----:B------:R-:W-:Y:S01]  /*43ea0*/  IMAD R52, R12, R99, RZ ;  /* 0x000000630c347224 */ /* 0x000fe200078e02ff */
[----:B------:R-:W-:Y:S01]  /*43eb0*/  LOP3.LUT R45, R20, 0xffff, RZ, 0xc0, !PT ;  /* 0x0000ffff142d7812 */ /* 0x000fe200078ec0ff */
[----:B------:R-:W-:Y:S01]  /*43ec0*/  IMAD.IADD R55, R86, 0x1, R55 ;  /* 0x0000000156377824 */ /* 0x000fe200078e0237 */
[----:B------:R-:W-:Y:S01]  /*43ed0*/  LEA.HI R111, R90, R111, RZ, 0x10 ;  /* 0x0000006f5a6f7211 */ /* 0x000fe200078f80ff */
[----:B------:R-:W-:Y:S01]  /*43ee0*/  IMAD R90, R14, R97, RZ ;  /* 0x000000610e5a7224 */ /* 0x000fe200078e02ff */
[----:B------:R-:W-:Y:S01]  /*43ef0*/  IADD3 R45, PT, PT, R84, R45, RZ ;  /* 0x0000002d542d7210 */ /* 0x000fe20007ffe0ff */
[----:B------:R-:W-:Y:S01]  /*43f00*/  IMAD R52, R13, R97, R52 ;  /* 0x000000610d347224 */ /* 0x000fe200078e0234 */
        /* <DEDUP_REMOVED lines=21> */
[----:B------:R-:W-:Y:S02]  /*44060*/  @P3 IMAD.MOV R95, RZ, RZ, R53 ;  /* 0x000000ffff5f3224 */ /* 0x000fe400078e0235 */
[C---:B------:R-:W-:Y:S01]  /*44070*/  VIADD R90, R107.reuse, 0x1 ;  /* 0x000000016b5a7836 */ /* 0x040fe20000000000 */
[----:B------:R-:W-:Y:S01]  /*44080*/  @P2 IADD3 R90, PT, PT, R107, RZ, RZ ;  /* 0x000000ff6b5a2210 */ /* 0x000fe20007ffe0ff */
[----:B------:R-:W-:Y:S01]  /*44090*/  IMAD.IADD R95, R84, 0x1, R95 ;  /* 0x00000001545f7824 */ /* 0x000fe200078e025f */
[----:B------:R-:W-:Y:S01]  /*440a0*/  ISETP.GE.U32.AND P2, PT, R20, R103, PT ;  /* 0x000000671400720c */ /* 0x000fe20003f46070 */
        /* <DEDUP_REMOVED lines=10> */
[----:B------:R-:W-:Y:S01]  /*44150*/  IMAD R84, R17, R97, R84 ;  /* 0x0000006111547224 */ /* 0x000fe200078e0254 */
[----:B------:R-:W-:Y:S01]  /*44160*/  IADD3 R55, PT, PT, R96, 0x1, RZ ;  /* 0x0000000160377810 */ /* 0x000fe20007ffe0ff */
[----:B------:R-:W-:Y:S02]  /*44170*/  IMAD.IADD R53, R20, 0x1, R53 ;  /* 0x0000000114357824 */ /* 0x000fe400078e0235 */
[----:B------:R-:W-:Y:S01]  /*44180*/  @P2 IMAD.MOV R45, RZ, RZ, R94 ;  /* 0x000000ffff2d2224 */ /* 0x000fe200078e025e */
[----:B------:R-:W-:Y:S01]  /*44190*/  IADD3 R94, PT, PT, R111, 0x1, RZ ;  /* 0x000000016f5e7810 */ /* 0x000fe20007ffe0ff */
[----:B------:R-:W-:-:S02]  /*441a0*/  IMAD R86, R84, 0x10000, R53 ;  /* 0x0001000054567824 */ /* 0x000fc400078e0235 */
[----:B------:R-:W-:Y:S02]  /*441b0*/  IMAD.IADD R45, R82, 0x1, R45 ;  /* 0x00000001522d7824 */ /* 0x000fe400078e022d */
[----:B------:R-:W-:Y:S01]  /*441c0*/  @P3 IMAD.MOV R55, RZ, RZ, R96 ;  /* 0x000000ffff373224 */ /* 0x000fe200078e0260 */
[----:B------:R-:W-:Y:S01]  /*441d0*/  ISETP.GE.U32.AND P2, PT, R86, R20, PT ;  /* 0x000000145600720c */ /* 0x000fe20003f46070 */
[----:B------:R-:W-:Y:S02]  /*441e0*/  VIADD R92, R88, 0x1 ;  /* 0x00000001585c7836 */ /* 0x000fe40000000000 */
[----:B------:R-:W-:Y:S01]  /*441f0*/  @P1 IMAD.MOV R92, RZ, RZ, R88 ;  /* 0x000000ffff5c1224 */ /* 0x000fe200078e0258 */
[----:B------:R-:W-:Y:S01]  /*44200*/  ISETP.GE.U32.AND P1, PT, R45, R82, PT ;  /* 0x000000522d00720c */ /* 0x000fe20003f26070 */
[----:B------:R-:W-:Y:S02]  /*44210*/  IMAD.IADD R55, R86, 0x1, R55 ;  /* 0x0000000156377824 */ /* 0x000fe400078e0237 */
[----:B------:R-:W-:-:S02]  /*44220*/  IMAD R88, R56, R97, RZ ;  /* 0x0000006138587224 */ /* 0x000fc400078e02ff */
[-C--:B------:R-:W-:Y:S01]  /*44230*/  IMAD R53, R17, R99.reuse, R52 ;  /* 0x0000006311357224 */ /* 0x080fe200078e0234 */
[----:B------:R-:W-:Y:S01]  /*44240*/  ISETP.GE.U32.AND P3, PT, R55, R86, PT ;  /* 0x000000563700720c */ /* 0x000fe20003f66070 */
[----:B------:R-:W-:Y:S01]  /*44250*/  IMAD R20, R56, R99, RZ ;  /* 0x0000006338147224 */ /* 0x000fe200078e02ff */
[----:B------:R-:W-:Y:S01]  /*44260*/  LOP3.LUT R52, R88, 0xffff, RZ, 0xc0, !PT ;  /* 0x0000ffff58347812 */ /* 0x000fe200078ec0ff */
[----:B------:R-:W-:Y:S01]  /*44270*/  @P0 IMAD.MOV R94, RZ, RZ, R111 ;  /* 0x000000ffff5e0224 */ /* 0x000fe200078e026f */
[----:B------:R-:W-:Y:S01]  /*44280*/  LEA.HI R53, R84, R53, RZ, 0x10 ;  /* 0x0000003554357211 */ /* 0x000fe200078f80ff */
[----:B------:R-:W-:Y:S01]  /*44290*/  IMAD R82, R54, R97, R20 ;  /* 0x0000006136527224 */ /* 0x000fe200078e0214 */
[----:B------:R-:W-:Y:S01]  /*442a0*/  SHF.R.U32.HI R88, RZ, 0x10, R88 ;  /* 0x00000010ff587819 */ /* 0x000fe20000011658 */
[----:B------:R-:W-:Y:S02]  /*442b0*/  IMAD.IADD R101, R45, 0x1, R52 ;  /* 0x000000012d657824 */ /* 0x000fe400078e0234 */
[----:B------:R-:W-:-:S02]  /*442c0*/  VIADD R84, R53, 0x1 ;  /* 0x0000000135547836 */ /* 0x000fc40000000000 */
[C---:B------:R-:W-:Y:S01]  /*442d0*/  VIADD R20, R90.reuse, 0x1 ;  /* 0x000000015a147836 */ /* 0x040fe20000000000 */
[----:B------:R-:W-:Y:S01]  /*442e0*/  @P1 IADD3 R20, PT, PT, R90, RZ, RZ ;  /* 0x000000ff5a141210 */ /* 0x000fe20007ffe0ff */
[----:B------:R-:W-:Y:S02]  /*442f0*/  @P2 IMAD.MOV R84, RZ, RZ, R53 ;  /* 0x000000ffff542224 */ /* 0x000fe400078e0235 */
[----:B------:R-:W-:Y:S02]  /*44300*/  IMAD R101, R82, 0x10000, R101 ;  /* 0x0001000052657824 */ /* 0x000fe400078e0265 */
[----:B------:R-:W-:Y:S02]  /*44310*/  VIADD R52, R84, 0x1 ;  /* 0x0000000154347836 */ /* 0x000fe40000000000 */
[----:B------:R-:W-:Y:S01]  /*44320*/  IMAD R53, R51, R97, RZ ;  /* 0x0000006133357224 */ /* 0x000fe200078e02ff */
[----:B------:R-:W-:Y:S01]  /*44330*/  ISETP.GE.U32.AND P1, PT, R101, R45, PT ;  /* 0x0000002d6500720c */ /* 0x000fe20003f26070 */
[----:B------:R-:W-:-:S02]  /*44340*/  IMAD.IADD R20, R109, 0x1, R20 ;  /* 0x000000016d147824 */ /* 0x000fc400078e0214 */
[----:B------:R-:W-:Y:S01]  /*44350*/  @P3 IMAD.MOV R52, RZ, RZ, R84 ;  /* 0x000000ffff343224 */ /* 0x000fe200078e0254 */
[----:B------:R-:W-:Y:S01]  /*44360*/  LOP3.LUT R103, R53, 0xffff, RZ, 0xc0, !PT ;  /* 0x0000ffff35677812 */ /* 0x000fe200078ec0ff */
[----:B------:R-:W-:Y:S01]  /*44370*/  IMAD R45, R54, R99, R88 ;  /* 0x00000063362d7224 */ /* 0x000fe200078e0258 */
[----:B------:R-:W-:Y:S01]  /*44380*/  ISETP.GE.U32.AND P0, PT, R20, R109, PT ;  /* 0x0000006d1400720c */ /* 0x000fe20003f06070 */
        /* <DEDUP_REMOVED lines=11> */
[C---:B------:R-:W-:Y:S01]  /*44440*/  IMAD R82, R49.reuse, R97, RZ ;  /* 0x0000006131527224 */ /* 0x040fe200078e02ff */
        /* <DEDUP_REMOVED lines=21> */
[----:B------:R-:W-:Y:S01]  /*445a0*/  IMAD R45, R73, R72, RZ ;  /* 0x00000048492d7224 */ /* 0x000fe200078e02ff */
[----:B------:R-:W-:Y:S01]  /*445b0*/  LOP3.LUT R101, R20, 0xffff, RZ, 0xc0, !PT ;  /* 0x0000ffff14657812 */ /* 0x000fe200078ec0ff */
[----:B------:R-:W-:Y:S01]  /*445c0*/  IMAD R86, R46, R97, R86 ;  /* 0x000000612e567224 */ /* 0x000fe200078e0256 */
[----:B------:R-:W-:Y:S01]  /*445d0*/  SHF.R.U32.HI R103, RZ, 0x10, R20 ;  /* 0x00000010ff677819 */ /* 0x000fe20000011614 */
[----:B------:R-:W-:-:S02]  /*445e0*/  IMAD R45, R74, R78, R45 ;  /* 0x0000004e4a2d7224 */ /* 0x000fc400078e022d */
[----:B------:R-:W-:Y:S02]  /*445f0*/  IMAD.IADD R80, R101, 0x1, R18 ;  /* 0x0000000165507824 */ /* 0x000fe400078e0212 */
        /* <DEDUP_REMOVED lines=8> */
[----:B------:R-:W-:Y:S01]  /*44680*/  @P1 IMAD.MOV R84, RZ, RZ, R90 ;  /* 0x000000ffff541224 */ /* 0x000fe200078e025a */
[C---:B------:R-:W-:Y:S01]  /*44690*/  ISETP.GE.U32.AND P0, PT, R101.reuse, R18, PT ;  /* 0x000000126500720c */ /* 0x040fe20003f06070 */
[----:B------:R-:W-:-:S02]  /*446a0*/  IMAD.IADD R80, R101, 0x1, R20 ;  /* 0x0000000165507824 */ /* 0x000fc400078e0214 */
[----:B------:R-:W-:Y:S02]  /*446b0*/  IMAD.IADD R20, R105, 0x1, R84 ;  /* 0x0000000169147824 */ /* 0x000fe400078e0254 */
[----:B------:R-:W-:Y:S01]  /*446c0*/  IMAD R18, R47, R97, RZ ;  /* 0x000000612f127224 */ /* 0x000fe200078e02ff */
[----:B------:R-:W-:Y:S01]  /*446d0*/  ISETP.GE.U32.AND P1, PT, R80, R101, PT ;  /* 0x000000655000720c */ /* 0x000fe20003f26070 */
[----:B------:R-:W-:Y:S02]  /*446e0*/  IMAD R45, R75, R72, RZ ;  /* 0x000000484b2d7224 */ /* 0x000fe400078e02ff */
[C---:B------:R-:W-:Y:S01]  /*446f0*/  VIADD R92, R103.reuse, 0x1 ;  /* 0x00000001675c7836 */ /* 0x040fe20000000000 */
[----:B------:R-:W-:Y:S01]  /*44700*/  @P2 IADD3 R92, PT, PT, R103, RZ, RZ ;  /* 0x000000ff675c2210 */ /* 0x000fe20007ffe0ff */
[-C--:B------:R-:W-:Y:S01]  /*44710*/  IMAD R84, R76, R78.reuse, R45 ;  /* 0x0000004e4c547224 */ /* 0x080fe200078e022d */
[----:B------:R-:W-:Y:S01]  /*44720*/  ISETP.GE.U32.AND P2, PT, R20, R105, PT ;  /* 0x000000691400720c */ /* 0x000fe20003f46070 */
[----:B------:R-:W-:Y:S01]  /*44730*/  IMAD R78, R75, R78, RZ ;  /* 0x0000004e4b4e7224 */ /* 0x000fe200078e02ff */
[----:B------:R-:W-:Y:S01]  /*44740*/  LOP3.LUT R45, R18, 0xffff, RZ, 0xc0, !PT ;  /* 0x0000ffff122d7812 */ /* 0x000fe200078ec0ff */
[----:B------:R-:W-:Y:S01]  /*44750*/  VIADD R90, R82, 0x1 ;  /* 0x00000001525a7836 */ /* 0x000fe20000000000 */
[----:B------:R-:W-:Y:S01]  /*44760*/  SHF.R.U32.HI R88, RZ, 0x10, R18 ;  /* 0x00000010ff587819 */ /* 0x000fe20000011612 */
[----:B------:R-:W-:Y:S01]  /*44770*/  @P0 IMAD.MOV R90, RZ, RZ, R82 ;  /* 0x000000ffff5a0224 */ /* 0x000fe200078e0252 */
[----:B------:R-:W-:Y:S01]  /*44780*/  LOP3.LUT R82, R78, 0xffff, RZ, 0xc0, !PT ;  /* 0x0000ffff4e527812 */ /* 0x000fe200078ec0ff */
[----:B------:R-:W-:-:S02]  /*44790*/  IMAD.IADD R101, R80, 0x1, R45 ;  /* 0x0000000150657824 */ /* 0x000fc400078e022d */
[----:B------:R-:W-:Y:S01]  /*447a0*/  IMAD R103, R46, R99, R88 ;  /* 0x000000632e677224 */ /* 0x000fe200078e0258 */
[----:B------:R-:W-:Y:S01]  /*447b0*/  IADD3 R18, PT, PT, R90, 0x1, RZ ;  /* 0x000000015a127810 */ /* 0x000fe20007ffe0ff */
[----:B------:R-:W-:Y:S02]  /*447c0*/  IMAD R88, R86, 0x10000, R101 ;  /* 0x0001000056587824 */ /* 0x000fe400078e0265 */
[----:B------:R-:W-:Y:S01]  /*447d0*/  VIADD R45, R92, 0x1 ;  /* 0x000000015c2d7836 */ /* 0x000fe20000000000 */
[----:B------:R-:W-:Y:S01]  /*447e0*/  LEA.HI R86, R86, R103, RZ, 0x10 ;  /* 0x0000006756567211 */ /* 0x000fe200078f80ff */
[----:B------:R-:W-:Y:S01]  /*447f0*/  @P2 IMAD.MOV R45, RZ, RZ, R92 ;  /* 0x000000ffff2d2224 */ /* 0x000fe200078e025c */
[----:B------:R-:W-:Y:S01]  /*44800*/  ISETP.GE.U32.AND P0, PT, R88, R80, PT ;  /* 0x000000505800720c */ /* 0x000fe20003f06070 */
[----:B------:R-:W-:Y:S02]  /*44810*/  IMAD.IADD R101, R82, 0x1, R19 ;  /* 0x0000000152657824 */ /* 0x000fe400078e0213 */
[----:B------:R-:W-:-:S02]  /*44820*/  IMAD.IADD R45, R88, 0x1, R45 ;  /* 0x00000001582d7824 */ /* 0x000fc400078e022d */
        /* <DEDUP_REMOVED lines=9> */
[C---:B------:R-:W-:Y:S01]  /*448c0*/  VIADD R92, R86.reuse, 0x1 ;  /* 0x00000001565c7836 */ /* 0x040fe20000000000 */
[----:B------:R-:W-:Y:S01]  /*448d0*/  @P0 IADD3 R92, PT, PT, R86, RZ, RZ ;  /* 0x000000ff565c0210 */ /* 0x000fe20007ffe0ff */
[----:B------:R-:W-:Y:S01]  /*448e0*/  IMAD R88, R57, R97, R88 ;  /* 0x0000006139587224 */ /* 0x000fe200078e0258 */
[----:B------:R-:W-:Y:S01]  /*448f0*/  ISETP.GE.U32.AND P0, PT, R80, R19, PT ;  /* 0x000000135000720c */ /* 0x000fe20003f06070 */
[----:B------:R-:W-:-:S02]  /*44900*/  IMAD.IADD R97, R103, 0x1, R90 ;  /* 0x0000000167617824 */ /* 0x000fc400078e025a */
[----:B------:R-:W-:Y:S02]  /*44910*/  VIADD R18, R92, 0x1 ;  /* 0x000000015c127836 */ /* 0x000fe40000000000 */
[----:B------:R-:W-:Y:S02]  /*44920*/  IMAD R97, R88, 0x10000, R97 ;  /* 0x0001000058617824 */ /* 0x000fe400078e0261 */
[----:B------:R-:W-:Y:S02]  /*44930*/  IMAD R101, R76, R72, R101 ;  /* 0x000000484c657224 */ /* 0x000fe400078e0265 */
[----:B------:R-:W-:Y:S01]  /*44940*/  @P1 IMAD.MOV R18, RZ, RZ, R92 ;  /* 0x000000ffff121224 */ /* 0x000fe200078e025c */
[----:B------:R-:W-:Y:S01]  /*44950*/  ISETP.GE.U32.AND P2, PT, R97, R103, PT ;  /* 0x000000676100720c */ /* 0x000fe20003f46070 */
[----:B------:R-:W-:Y:S01]  /*44960*/  IMAD R99, R57, R99, R82 ;  /* 0x0000006339637224 */ /* 0x000fe200078e0252 */
[----:B------:R-:W-:Y:S01]  /*44970*/  LEA.HI R101, R84, R101, RZ, 0x10 ;  /* 0x0000006554657211 */ /* 0x000fe200078f80ff */
[----:B------:R-:W-:Y:S01]  /*44980*/  IMAD.IADD R18, R97, 0x1, R18 ;  /* 0x0000000161127824 */ /* 0x000fe200078e0212 */
[----:B------:R-:W-:-:S02]  /*44990*/  ISETP.GE.U32.AND P1, PT, R103, R80, PT ;  /* 0x000000506700720c */ /* 0x000fc40003f26070 */
        /* <DEDUP_REMOVED lines=14> */
.L_x_363:
        /* <DEDUP_REMOVED lines=46> */
.L_x_368:
[----:B------:R-:W-:Y:S05]  /*44d60*/  BSYNC.RELIABLE B3 ;  /* 0x0000000000037941 */ /* 0x000fea0003800100 */
.L_x_367:
        /* <DEDUP_REMOVED lines=11> */
[----:B------:R-:W-:Y:S01]  /*44e20*/  ISETP.GE.U32.AND P1, PT, R62, R55, PT ;  /* 0x000000373e00720c */ /* 0x000fe20003f26070 */
[----:B------:R-:W-:Y:S02]  /*44e30*/  VIADD R55, R60, 0xffffffff ;  /* 0xffffffff3c377836 */ /* 0x000fe40000000000 */
[----:B------:R-:W-:Y:S01]  /*44e40*/  @P6 IMAD.MOV R55, RZ, RZ, R60 ;  /* 0x000000ffff376224 */ /* 0x000fe200078e023c */
[----:B------:R-:W-:Y:S01]  /*44e50*/  ISETP.LT.U32.OR P1, PT, R52, R7, !P1 ;  /* 0x000000073400720c */ /* 0x000fe20004f21470 */
[----:B------:R-:W-:-:S03]  /*44e60*/  IMAD.IADD R60, R95, 0x1, -R10 ;  /* 0x000000015f3c7824 */ /* 0x000fc600078e0a0a */
[----:B------:R-:W-:-:S04]  /*44e70*/  SEL R52, RZ, 0x1, !P1 ;  /* 0x00000001ff347807 */ /* 0x000fc80004800000 */
[----:B------:R-:W-:-:S04]  /*44e80*/  ISETP.GE.U32.AND P2, PT, R59, R52, PT ;  /* 0x000000343b00720c */ /* 0x000fc80003f46070 */
[----:B------:R-:W-:Y:S01]  /*44e90*/  ISETP.LT.U32.OR P2, PT, R53, R4, !P2 ;  /* 0x000000043500720c */ /* 0x000fe20005741470 */
[----:B------:R-:W-:Y:S02]  /*44ea0*/  VIADD R53, R59, 0xffffffff ;  /* 0xffffffff3b357836 */ /* 0x000fe40000000000 */
[----:B------:R-:W-:Y:S01]  /*44eb0*/  @!P1 IMAD.MOV R53, RZ, RZ, R59 ;  /* 0x000000ffff359224 */ /* 0x000fe200078e023b */
[----:B------:R-:W-:Y:S01]  /*44ec0*/  SEL R52, RZ, 0x1, !P2 ;  /* 0x00000001ff347807 */ /* 0x000fe20005000000 */
[----:B------:R-:W-:-:S03]  /*44ed0*/  IMAD.IADD R59, R19, 0x1, -R2 ;  /* 0x00000001133b7824 */ /* 0x000fc600078e0a02 */
[----:B------:R-:W-:Y:S01]  /*44ee0*/  ISETP.GE.U32.AND P3, PT, R61, R52, PT ;  /* 0x000000343d00720c */ /* 0x000fe20003f66070 */
[C---:B------:R-:W-:Y:S01]  /*44ef0*/  VIADD R52, R62.reuse, 0xffffffff ;  /* 0xffffffff3e347836 */ /* 0x040fe20000000000 */
[----:B------:R-:W-:Y:S01]  /*44f00*/  @!P0 IADD3 R52, PT, PT, R62, RZ, RZ ;  /* 0x000000ff3e348210 */ /* 0x000fe20007ffe0ff */
[----:B------:R-:W-:Y:S01]  /*44f10*/  VIADD R19, R59, 0xffffffff ;  /* 0xffffffff3b137836 */ /* 0x000fe20000000000 */
        /* <DEDUP_REMOVED lines=14> */
.L_x_366:
[----:B------:R-:W-:Y:S05]  /*45000*/  BSYNC.RECONVERGENT B2 ;  /* 0x0000000000027941 */ /* 0x000fea0003800200 */
.L_x_365:
[----:B------:R1:W-:Y:S01]  /*45010*/  STL [R37], R60 ;  /* 0x0000003c25007387 */ /* 0x0003e20000100800 */
[----:B------:R-:W-:Y:S01]  /*45020*/  HFMA2 R61, -RZ, RZ, 0, 0 ;  /* 0x00000000ff3d7431 */ /* 0x000fe200000001ff */
[----:B------:R-:W-:Y:S01]  /*45030*/  BSSY.RECONVERGENT B2, `(.L_x_369) ;  /* 0x00000ad000027945 */ /* 0x000fe20003800200 */
[----:B------:R-:W-:Y:S01]  /*45040*/  IMAD.MOV.U32 R59, RZ, RZ, RZ ;  /* 0x000000ffff3b7224 */ /* 0x000fe200078e00ff */
[----:B------:R1:W-:Y:S01]  /*45050*/  STL [R37+0x4], R55 ;  /* 0x0000043725007387 */ /* 0x0003e20000100800 */
[----:B------:R-:W-:Y:S01]  /*45060*/  IMAD.MOV.U32 R67, RZ, RZ, R38 ;  /* 0x000000ffff437224 */ /* 0x000fe200078e0026 */
[----:B------:R-:W-:Y:S02]  /*45070*/  CS2R R62, SRZ ;  /* 0x00000000003e7805 */ /* 0x000fe4000001ff00 */
[----:B------:R-:W-:Y:S01]  /*45080*/  CS2R R64, SRZ ;  /* 0x0000000000407805 */ /* 0x000fe2000001ff00 */
[----:B------:R1:W-:Y:S01]  /*45090*/  STL [R37+0x8], R52 ;  /* 0x0000083425007387 */ /* 0x0003e20000100800 */
[----:B------:R-:W-:Y:S01]  /*450a0*/  IMAD.MOV.U32 R66, RZ, RZ, RZ ;  /* 0x000000ffff427224 */ /* 0x000fe200078e00ff */
[----:B------:R-:W-:-:S02]  /*450b0*/  CS2R R68, SRZ ;  /* 0x0000000000447805 */ /* 0x000fc4000001ff00 */
[----:B------:R1:W-:Y:S04]  /*450c0*/  STL [R37+0xc], R53 ;  /* 0x00000c3525007387 */ /* 0x0003e80000100800 */
[----:B------:R1:W-:Y:S04]  /*450d0*/  STL [R37+0x10], R20 ;  /* 0x0000101425007387 */ /* 0x0003e80000100800 */
[----:B------:R1:W-:Y:S04]  /*450e0*/  STL [R37+0x14], R45 ;  /* 0x0000142d25007387 */ /* 0x0003e80000100800 */
[----:B------:R1:W-:Y:S04]  /*450f0*/  STL [R37+0x18], R18 ;  /* 0x0000181225007387 */ /* 0x0003e80000100800 */
[----:B------:R1:W-:Y:S02]  /*45100*/  STL [R37+0x1c], R19 ;  /* 0x00001c1325007387 */ /* 0x0003e40000100800 */
.L_x_370:
        /* <DEDUP_REMOVED lines=13> */
[----:B------:R-:W-:Y:S01]  /*451e0*/  LOP3.LUT R75, R74, 0xffff, RZ, 0xc0, !PT ;  /* 0x0000ffff4a4b7812 */ /* 0x000fe200078ec0ff */
[----:B------:R-:W-:Y:S01]  /*451f0*/  IMAD R69, R13, R73, R72 ;  /* 0x000000490d457224 */ /* 0x000fe200078e0248 */
[----:B------:R-:W-:-:S03]  /*45200*/  SHF.R.U32.HI R74, RZ, 0x10, R74 ;  /* 0x00000010ff4a7819 */ /* 0x000fc6000001164a */
[----:B------:R-:W-:Y:S02]  /*45210*/  IMAD.IADD R72, R70, 0x1, R75 ;  /* 0x0000000146487824 */ /* 0x000fe400078e024b */
[-C--:B------:R-:W-:Y:S02]  /*45220*/  IMAD R74, R13, R71.reuse, R74 ;  /* 0x000000470d4a7224 */ /* 0x080fe400078e024a */
        /* <DEDUP_REMOVED lines=12> */
[----:B------:R-:W-:Y:S01]  /*452f0*/  IMAD R65, R15, R71, R76 ;  /* 0x000000470f417224 */ /* 0x000fe200078e024c */
[----:B------:R-:W-:Y:S01]  /*45300*/  LEA R78, R70, R75, 0x10 ;  /* 0x0000004b464e7211 */ /* 0x000fe200078e80ff */
[----:B------:R-:W-:Y:S02]  /*45310*/  @P1 IMAD.MOV R69, RZ, RZ, R74 ;  /* 0x000000ffff451224 */ /* 0x000fe400078e024a */
[----:B------:R-:W-:Y:S01]  /*45320*/  IMAD R74, R16, R71, RZ ;  /* 0x00000047104a7224 */ /* 0x000fe200078e02ff */
[C---:B------:R-:W-:Y:S01]  /*45330*/  ISETP.GE.U32.AND P2, PT, R78.reuse, R72, PT ;  /* 0x000000484e00720c */ /* 0x040fe20003f46070 */
[----:B------:R-:W-:Y:S01]  /*45340*/  IMAD.IADD R69, R78, 0x1, R69 ;  /* 0x000000014e457824 */ /* 0x000fe200078e0245 */
[----:B------:R-:W-:Y:S01]  /*45350*/  LEA.HI R70, R70, R65, RZ, 0x10 ;  /* 0x0000004146467211 */ /* 0x000fe200078f80ff */
[-C--:B------:R-:W-:Y:S02]  /*45360*/  IMAD R72, R16, R73.reuse, RZ ;  /* 0x0000004910487224 */ /* 0x080fe400078e02ff */
        /* <DEDUP_REMOVED lines=8> */
[----:B------:R-:W-:Y:S01]  /*453f0*/  IMAD.IADD R75, R76, 0x1, R65 ;  /* 0x000000014c4b7824 */ /* 0x000fe200078e0241 */
[----:B------:R-:W-:Y:S01]  /*45400*/  @P2 IADD3 R78, PT, PT, R70, RZ, RZ ;  /* 0x000000ff464e2210 */ /* 0x000fe20007ffe0ff */
[----:B------:R-:W-:-:S02]  /*45410*/  VIADD R66, R63, 0x1 ;  /* 0x000000013f427836 */ /* 0x000fc40000000000 */
[----:B------:R-:W-:Y:S02]  /*45420*/  IMAD R76, R74, 0x10000, R75 ;  /* 0x000100004a4c7824 */ /* 0x000fe400078e024b */
[----:B------:R-:W-:Y:S02]  /*45430*/  VIADD R70, R78, 0x1 ;  /* 0x000000014e467836 */ /* 0x000fe40000000000 */
[----:B------:R-:W-:Y:S01]  /*45440*/  @P1 IMAD.MOV R70, RZ, RZ, R78 ;  /* 0x000000ffff461224 */ /* 0x000fe200078e024e */
[C---:B------:R-:W-:Y:S01]  /*45450*/  ISETP.GE.U32.AND P1, PT, R76.reuse, R65, PT ;  /* 0x000000414c00720c */ /* 0x040fe20003f26070 */
[----:B------:R-:W-:Y:S02]  /*45460*/  IMAD R75, R17, R71, R72 ;  /* 0x00000047114b7224 */ /* 0x000fe400078e0248 */
[----:B------:R-:W-:Y:S01]  /*45470*/  IMAD.IADD R65, R76, 0x1, R70 ;  /* 0x000000014c417824 */ /* 0x000fe200078e0246 */
[----:B------:R-:W-:Y:S01]  /*45480*/  @P0 IADD3 R66, PT, PT, R63, RZ, RZ ;  /* 0x000000ff3f420210 */ /* 0x000fe20007ffe0ff */
        /* <DEDUP_REMOVED lines=15> */
[-C--:B------:R-:W-:Y:S02]  /*45580*/  IMAD R63, R54, R71.reuse, R74 ;  /* 0x00000047363f7224 */ /* 0x080fe400078e024a */
        /* <DEDUP_REMOVED lines=14> */
[----:B------:R-:W-:Y:S01]  /*45670*/  VIADD R64, R61, 0x1 ;  /* 0x000000013d407836 */ /* 0x000fe20000000000 */
[----:B------:R-:W-:Y:S01]  /*45680*/  LEA R76, R74, R75, 0x10 ;  /* 0x0000004b4a4c7211 */ /* 0x000fe200078e80ff */
[----:B------:R-:W-:Y:S02]  /*45690*/  VIADD R70, R78, 0x1 ;  /* 0x000000014e467836 */ /* 0x000fe40000000000 */
        /* <DEDUP_REMOVED lines=8> */
[----:B------:R-:W-:Y:S01]  /*45720*/  @P0 IMAD.MOV R64, RZ, RZ, R61 ;  /* 0x000000ffff400224 */ /* 0x000fe200078e023d */
[----:B------:R-:W-:Y:S01]  /*45730*/  LOP3.LUT R91, R70, 0xffff, RZ, 0xc0, !PT ;  /* 0x0000ffff465b7812 */ /* 0x000fe200078ec0ff */
[C---:B------:R-:W-:Y:S01]  /*45740*/  VIADD R76, R75.reuse, 0x1 ;  /* 0x000000014b4c7836 */ /* 0x040fe20000000000 */
[----:B------:R-:W-:Y:S01]  /*45750*/  SHF.R.U32.HI R74, RZ, 0x10, R70 ;  /* 0x00000010ff4a7819 */ /* 0x000fe20000011646 */
[----:B------:R-:W-:Y:S01]  /*45760*/  IMAD R72, R48, R73, R72 ;  /* 0x0000004930487224 */ /* 0x000fe200078e0248 */
[----:B------:R-:W-:Y:S01]  /*45770*/  @P1 IADD3 R76, PT, PT, R75, RZ, RZ ;  /* 0x000000ff4b4c1210 */ /* 0x000fe20007ffe0ff */
[----:B------:R-:W-:Y:S01]  /*45780*/  IMAD.IADD R91, R91, 0x1, R64 ;  /* 0x000000015b5b7824 */ /* 0x000fe200078e0240 */
[----:B------:R-:W-:Y:S01]  /*45790*/  ISETP.GE.U32.AND P0, PT, R64, R61, PT ;  /* 0x0000003d4000720c */ /* 0x000fe20003f06070 */
[----:B------:R-:W-:-:S02]  /*457a0*/  IMAD R61, R48, R71, R74 ;  /* 0x00000047303d7224 */ /* 0x000fc400078e024a */
[----:B------:R-:W-:Y:S02]  /*457b0*/  IMAD R91, R72, 0x10000, R91 ;  /* 0x00010000485b7824 */ /* 0x000fe400078e025b */
[----:B------:R-:W-:Y:S01]  /*457c0*/  VIADD R70, R76, 0x1 ;  /* 0x000000014c467836 */ /* 0x000fe20000000000 */
[----:B------:R-:W-:Y:S01]  /*457d0*/  LEA.HI R72, R72, R61, RZ, 0x10 ;  /* 0x0000003d48487211 */ /* 0x000fe200078f80ff */
[----:B------:R-:W-:Y:S01]  /*457e0*/  @P2 IMAD.MOV R70, RZ, RZ, R76 ;  /* 0x000000ffff462224 */ /* 0x000fe200078e024c */
[C---:B------:R-:W-:Y:S01]  /*457f0*/  ISETP.GE.U32.AND P1, PT, R91.reuse, R64, PT ;  /* 0x000000405b00720c */ /* 0x040fe20003f26070 */
[C---:B------:R-:W-:Y:S02]  /*45800*/  VIADD R61, R62.reuse, 0x1 ;  /* 0x000000013e3d7836 */ /* 0x040fe40000000000 */
[----:B------:R-:W-:Y:S02]  /*45810*/  IMAD.IADD R64, R91, 0x1, R70 ;  /* 0x000000015b407824 */ /* 0x000fe400078e0246 */
[C---:B------:R-:W-:Y:S01]  /*45820*/  IMAD R70, R47.reuse, R73, RZ ;  /* 0x000000492f467224 */ /* 0x040fe200078e02ff */
[----:B------:R-:W-:Y:S01]  /*45830*/  @P0 IADD3 R61, PT, PT, R62, RZ, RZ ;  /* 0x000000ff3e3d0210 */ /* 0x000fe20007ffe0ff */
[----:B------:R-:W-:Y:S01]  /*45840*/  IMAD R74, R47, R71, RZ ;  /* 0x000000472f4a7224 */ /* 0x000fe200078e02ff */
        /* <DEDUP_REMOVED lines=10> */
[----:B------:R-:W-:Y:S02]  /*458f0*/  @P2 IMAD.MOV R70, RZ, RZ, R78 ;  /* 0x000000ffff462224 */ /* 0x000fe400078e024e */
[----:B------:R-:W-:Y:S01]  /*45900*/  IMAD R75, R46, R71, R72 ;  /* 0x000000472e4b7224 */ /* 0x000fe200078e0248 */
[C---:B------:R-:W-:Y:S01]  /*45910*/  ISETP.GE.U32.AND P1, PT, R62.reuse, R61, PT ;  /* 0x0000003d3e00720c */ /* 0x040fe20003f26070 */
[----:B------:R-:W-:Y:S01]  /*45920*/  IMAD.IADD R61, R62, 0x1, R70 ;  /* 0x000000013e3d7824 */ /* 0x000fe200078e0246 */
[----:B------:R-:W-:Y:S01]  /*45930*/  IADD3 R70, PT, PT, R59, 0x1, RZ ;  /* 0x000000013b467810 */ /* 0x000fe20007ffe0ff */
        /* <DEDUP_REMOVED lines=8> */
[----:B------:R-:W-:-:S02]  /*459c0*/  IMAD R73, R57, R73, R62 ;  /* 0x0000004939497224 */ /* 0x000fc400078e023e */
[----:B------:R-:W-:Y:S02]  /*459d0*/  IMAD.IADD R62, R91, 0x1, R70 ;  /* 0x000000015b3e7824 */ /* 0x000fe400078e0246 */
[----:B------:R-:W-:Y:S02]  /*459e0*/  @P1 IMAD.MOV R74, RZ, RZ, R75 ;  /* 0x000000ffff4a1224 */ /* 0x000fe400078e024b */
[----:B------:R-:W-:Y:S02]  /*459f0*/  IMAD R75, R73, 0x10000, R62 ;  /* 0x00010000494b7824 */ /* 0x000fe400078e023e */
[C---:B------:R-:W-:Y:S01]  /*45a00*/  VIADD R62, R74.reuse, 0x1 ;  /* 0x000000014a3e7836 */ /* 0x040fe20000000000 */
[----:B------:R-:W-:Y:S01]  /*45a10*/  @P2 IADD3 R62, PT, PT, R74, RZ, RZ ;  /* 0x000000ff4a3e2210 */ /* 0x000fe20007ffe0ff */
[----:B------:R-:W-:Y:S01]  /*45a20*/  IMAD R72, R57, R71, R72 ;  /* 0x0000004739487224 */ /* 0x000fe200078e0248 */
[----:B------:R-:W-:-:S03]  /*45a30*/  ISETP.GE.U32.AND P0, PT, R75, R70, PT ;  /* 0x000000464b00720c */ /* 0x000fc60003f06070 */
[----:B------:R-:W-:Y:S01]  /*45a40*/  IMAD.IADD R62, R75, 0x1, R62 ;  /* 0x000000014b3e7824 */ /* 0x000fe200078e023e */
[----:B------:R-:W-:-:S04]  /*45a50*/  LEA.HI R72, R73, R72, RZ, 0x10 ;  /* 0x0000004849487211 */ /* 0x000fc800078f80ff */
[----:B------:R-:W-:Y:S01]  /*45a60*/  ISETP.GE.U32.AND P1, PT, R62, R75, PT ;  /* 0x0000004b3e00720c */ /* 0x000fe20003f26070 */
[----:B------:R-:W-:-:S04]  /*45a70*/  VIADD R71, R72, 0x1 ;  /* 0x0000000148477836 */ /* 0x000fc80000000000 */
[----:B------:R-:W-:Y:S01]  /*45a80*/  @P0 IMAD.MOV R71, RZ, RZ, R72 ;  /* 0x000000ffff470224 */ /* 0x000fe200078e0248 */
[----:B------:R-:W-:-:S03]  /*45a90*/  ISETP.GE.U32.AND P0, PT, R70, R59, PT ;  /* 0x0000003b4600720c */ /* 0x000fc60003f06070 */
[----:B------:R-:W-:-:S04]  /*45aa0*/  VIADD R70, R71, 0x1 ;  /* 0x0000000147467836 */ /* 0x000fc80000000000 */
[----:B------:R-:W-:Y:S01]  /*45ab0*/  @P1 IMAD.MOV R70, RZ, RZ, R71 ;  /* 0x000000ffff461224 */ /* 0x000fe200078e0247 */
[----:B------:R-:W-:-:S04]  /*45ac0*/  ISETP.NE.AND P1, PT, R68, 0x8, PT ;  /* 0x000000084400780c */ /* 0x000fc80003f25270 */
[----:B------:R-:W-:Y:S01]  /*45ad0*/  IADD3 R59, PT, PT, R70, 0x1, RZ ;  /* 0x00000001463b7810 */ /* 0x000fe20007ffe0ff */
[----:B------:R-:W-:-:S08]  /*45ae0*/  @P0 IMAD.MOV R59, RZ, RZ, R70 ;  /* 0x000000ffff3b0224 */ /* 0x000fd000078e0246 */
[----:B------:R-:W-:Y:S05]  /*45af0*/  @P1 BRA `(.L_x_370) ;  /* 0xfffffff400841947 */ /* 0x000fea000383ffff */
[----:B------:R-:W-:Y:S05]  /*45b00*/  BSYNC.RECONVERGENT B2 ;  /* 0x0000000000027941 */ /* 0x000fea0003800200 */
.L_x_369:
        /* <DEDUP_REMOVED lines=38> */
.L_x_374:
[----:B------:R-:W-:Y:S05]  /*45d70*/  BSYNC.RELIABLE B3 ;  /* 0x0000000000037941 */ /* 0x000fea0003800100 */
.L_x_373:
        /* <DEDUP_REMOVED lines=41> */
.L_x_372:
[----:B------:R-:W-:Y:S05]  /*46010*/  BSYNC.RECONVERGENT B2 ;  /* 0x0000000000027941 */ /* 0x000fea0003800200 */
.L_x_371:
[----:B------:R-:W-:Y:S01]  /*46020*/  BSSY.RECONVERGENT B2, `(.L_x_375) ;  /* 0x00000a8000027945 */ /* 0x000fe20003800200 */
[----:B------:R-:W-:Y:S01]  /*46030*/  IMAD.MOV.U32 R67, RZ, RZ, RZ ;  /* 0x000000ffff437224 */ /* 0x000fe200078e00ff */
[----:B------:R-:W-:Y:S01]  /*46040*/  CS2R R70, SRZ ;  /* 0x0000000000467805 */ /* 0x000fe2000001ff00 */
[----:B------:R-:W-:Y:S01]  /*46050*/  IMAD.MOV.U32 R74, RZ, RZ, R28 ;  /* 0x000000ffff4a7224 */ /* 0x000fe200078e001c */
[----:B------:R-:W-:Y:S01]  /*46060*/  CS2R R72, SRZ ;  /* 0x0000000000487805 */ /* 0x000fe2000001ff00 */
[----:B------:R-:W-:Y:S01]  /*46070*/  IMAD.MOV.U32 R68, RZ, RZ, RZ ;  /* 0x000000ffff447224 */ /* 0x000fe200078e00ff */
[----:B------:R-:W-:Y:S01]  /*46080*/  MOV R75, RZ ;  /* 0x000000ff004b7202 */ /* 0x000fe20000000f00 */
[----:B------:R-:W-:Y:S02]  /*46090*/  IMAD.MOV.U32 R97, RZ, RZ, RZ ;  /* 0x000000ffff617224 */ /* 0x000fe400078e00ff */
[----:B------:R-:W-:-:S07]  /*460a0*/  IMAD.MOV.U32 R86, RZ, RZ, RZ ;  /* 0x000000ffff567224 */ /* 0x000fce00078e00ff */
.L_x_376:
        /* <DEDUP_REMOVED lines=16> */
[----:B------:R-:W-:Y:S01]  /*461b0*/  VIADD R78, R75, 0x1 ;  /* 0x000000014b4e7836 */ /* 0x000fe20000000000 */
[----:B------:R-:W-:Y:S01]  /*461c0*/  LOP3.LUT R99, R84, 0xffff, RZ, 0xc0, !PT ;  /* 0x0000ffff54637812 */ /* 0x000fe200078ec0ff */
[----:B------:R-:W-:Y:S01]  /*461d0*/  IMAD.IADD R97, R76, 0x1, R97 ;  /* 0x000000014c617824 */ /* 0x000fe200078e0261 */
[----:B------:R-:W-:Y:S01]  /*461e0*/  SHF.R.U32.HI R84, RZ, 0x10, R84 ;  /* 0x00000010ff547819 */ /* 0x000fe20000011654 */
[----:B------:R-:W-:-:S02]  /*461f0*/  @P0 IMAD.MOV R78, RZ, RZ, R75 ;  /* 0x000000ffff4e0224 */ /* 0x000fc400078e024b */
[----:B------:R-:W-:-:S03]  /*46200*/  IMAD R97, R82, 0x10000, R97 ;  /* 0x0001000052617824 */ /* 0x000fc600078e0261 */
[----:B------:R-:W-:Y:S02]  /*46210*/  IADD3 R99, PT, PT, R99, R78, RZ ;  /* 0x0000004e63637210 */ /* 0x000fe40007ffe0ff */
[----:B------:R-:W-:Y:S01]  /*46220*/  ISETP.GE.U32.AND P1, PT, R97, R76, PT ;  /* 0x0000004c6100720c */ /* 0x000fe20003f26070 */
[----:B------:R-:W-:Y:S01]  /*46230*/  IMAD R97, R13, R91, R80 ;  /* 0x0000005b0d617224 */ /* 0x000fe200078e0250 */
[----:B------:R-:W-:Y:S01]  /*46240*/  ISETP.GE.U32.AND P0, PT, R78, R75, PT ;  /* 0x0000004b4e00720c */ /* 0x000fe20003f06070 */
[-C--:B------:R-:W-:Y:S02]  /*46250*/  IMAD R76, R14, R91.reuse, RZ ;  /* 0x0000005b0e4c7224 */ /* 0x080fe400078e02ff */
[C---:B------:R-:W-:Y:S01]  /*46260*/  IMAD R75, R15.reuse, R91, R84 ;  /* 0x0000005b0f4b7224 */ /* 0x040fe200078e0254 */
[----:B------:R-:W-:Y:S01]  /*46270*/  LEA.HI R97, R82, R97, RZ, 0x10 ;  /* 0x0000006152617211 */ /* 0x000fe200078f80ff */
[----:B------:R-:W-:-:S04]  /*46280*/  IMAD R80, R15, R95, R76 ;  /* 0x0000005f0f507224 */ /* 0x000fc800078e024c */
[C---:B------:R-:W-:Y:S01]  /*46290*/  IMAD R99, R80.reuse, 0x10000, R99 ;  /* 0x0001000050637824 */ /* 0x040fe200078e0263 */
[----:B------:R-:W-:Y:S01]  /*462a0*/  LEA.HI R80, R80, R75, RZ, 0x10 ;  /* 0x0000004b50507211 */ /* 0x000fe200078f80ff */
[----:B------:R-:W-:Y:S02]  /*462b0*/  VIADD R76, R97, 0x1 ;  /* 0x00000001614c7836 */ /* 0x000fe40000000000 */
[----:B------:R-:W-:Y:S01]  /*462c0*/  @P1 IMAD.MOV R76, RZ, RZ, R97 ;  /* 0x000000ffff4c1224 */ /* 0x000fe200078e0261 */
[C---:B------:R-:W-:Y:S01]  /*462d0*/  ISETP.GE.U32.AND P2, PT, R99.reuse, R78, PT ;  /* 0x0000004e6300720c */ /* 0x040fe20003f46070 */
[C---:B------:R-:W-:Y:S01]  /*462e0*/  VIADD R75, R72.reuse, 0x1 ;  /* 0x00000001484b7836 */ /* 0x040fe20000000000 */
[----:B------:R-:W-:Y:S01]  /*462f0*/  @P0 IADD3 R75, PT, PT, R72, RZ, RZ ;  /* 0x000000ff484b0210 */ /* 0x000fe20007ffe0ff */
[----:B------:R-:W-:Y:S02]  /*46300*/  IMAD.IADD R97, R99, 0x1, R76 ;  /* 0x0000000163617824 */ /* 0x000fe400078e024c */
[C---:B------:R-:W-:Y:S01]  /*46310*/  IMAD R76, R16.reuse, R95, RZ ;  /* 0x0000005f104c7224 */ /* 0x040fe200078e02ff */
[----:B------:R-:W-:Y:S01]  /*46320*/  ISETP.GE.U32.AND P0, PT, R75, R72, PT ;  /* 0x000000484b00720c */ /* 0x000fe20003f06070 */
        /* <DEDUP_REMOVED lines=14> */
[----:B------:R-:W-:Y:S02]  /*46410*/  IMAD.IADD R75, R82, 0x1, R76 ;  /* 0x00000001524b7824 */ /* 0x000fe400078e024c */
        /* <DEDUP_REMOVED lines=13> */
[C---:B------:R-:W-:Y:S01]  /*464f0*/  VIADD R76, R82.reuse, 0x1 ;  /* 0x00000001524c7836 */ /* 0x040fe20000000000 */
[----:B------:R-:W-:Y:S01]  /*46500*/  @P2 IADD3 R76, PT, PT, R82, RZ, RZ ;  /* 0x000000ff524c2210 */ /* 0x000fe20007ffe0ff */
[-C--:B------:R-:W-:Y:S01]  /*46510*/  IMAD R73, R54, R91.reuse, R80 ;  /* 0x0000005b36497224 */ /* 0x080fe200078e0250 */
[----:B------:R-:W-:Y:S01]  /*46520*/  ISETP.GE.U32.AND P1, PT, R101, R72, PT ;  /* 0x000000486500720c */ /* 0x000fe20003f26070 */
[----:B------:R-:W-:Y:S02]  /*46530*/  IMAD R80, R51, R91, RZ ;  /* 0x0000005b33507224 */ /* 0x000fe400078e02ff */
[----:B------:R-:W-:Y:S01]  /*46540*/  IMAD.IADD R72, R101, 0x1, R76 ;  /* 0x0000000165487824 */ /* 0x000fe200078e024c */
[----:B------:R-:W-:Y:S01]  /*46550*/  LEA.HI R78, R78, R73, RZ, 0x10 ;  /* 0x000000494e4e7211 */ /* 0x000fe200078f80ff */
[----:B------:R-:W-:-:S02]  /*46560*/  IMAD R76, R51, R95, RZ ;  /* 0x0000005f334c7224 */ /* 0x000fc400078e02ff */
[----:B------:R-:W-:Y:S01]  /*46570*/  VIADD R73, R70, 0x1 ;  /* 0x0000000146497836 */ /* 0x000fe20000000000 */
[----:B------:R-:W-:Y:S01]  /*46580*/  ISETP.GE.U32.AND P2, PT, R72, R101, PT ;  /* 0x000000654800720c */ /* 0x000fe20003f46070 */
[----:B------:R-:W-:Y:S01]  /*46590*/  @P0 IMAD.MOV R73, RZ, RZ, R70 ;  /* 0x000000ffff490224 */ /* 0x000fe200078e0246 */
[----:B------:R-:W-:Y:S01]  /*465a0*/  LOP3.LUT R82, R76, 0xffff, RZ, 0xc0, !PT ;  /* 0x0000ffff4c527812 */ /* 0x000fe200078ec0ff */
[----:B------:R-:W-:Y:S02]  /*465b0*/  VIADD R84, R78, 0x1 ;  /* 0x000000014e547836 */ /* 0x000fe40000000000 */
[----:B------:R-:W-:Y:S01]  /*465c0*/  @P1 IMAD.MOV R84, RZ, RZ, R78 ;  /* 0x000000ffff541224 */ /* 0x000fe200078e024e */
[----:B------:R-:W-:Y:S01]  /*465d0*/  ISETP.GE.U32.AND P0, PT, R73, R70, PT ;  /* 0x000000464900720c */ /* 0x000fe20003f06070 */
[----:B------:R-:W-:Y:S01]  /*465e0*/  IMAD R80, R50, R95, R80 ;  /* 0x0000005f32507224 */ /* 0x000fe200078e0250 */
        /* <DEDUP_REMOVED lines=22> */
[----:B------:R-:W-:Y:S02]  /*46750*/  IMAD R101, R78, 0x10000, R101 ;  /* 0x000100004e657824 */ /* 0x000fe400078e0265 */
[----:B------:R-:W-:Y:S01]  /*46760*/  VIADD R76, R82, 0x1 ;  /* 0x00000001524c7836 */ /* 0x000fe20000000000 */
[----:B------:R-:W-:Y:S01]  /*46770*/  LEA.HI R78, R78, R71, RZ, 0x10 ;  /* 0x000000474e4e7211 */ /* 0x000fe200078f80ff */
[----:B------:R-:W-:Y:S01]  /*46780*/  @P2 IMAD.MOV R76, RZ, RZ, R82 ;  /* 0x000000ffff4c2224 */ /* 0x000fe200078e0252 */
[C---:B------:R-:W-:Y:S01]  /*46790*/  ISETP.GE.U32.AND P1, PT, R101.reuse, R70, PT ;  /* 0x000000466500720c */ /* 0x040fe20003f26070 */
[----:B------:R-:W-:Y:S01]  /*467a0*/  VIADD R71, R68, 0x1 ;  /* 0x0000000144477836 */ /* 0x000fe20000000000 */
[----:B------:R-:W-:Y:S01]  /*467b0*/  IADD3 R84, PT, PT, R78, 0x1, RZ ;  /* 0x000000014e547810 */ /* 0x000fe20007ffe0ff */
[----:B------:R-:W-:Y:S02]  /*467c0*/  IMAD.IADD R70, R101, 0x1, R76 ;  /* 0x0000000165467824 */ /* 0x000fe400078e024c */
[----:B------:R-:W-:-:S02]  /*467d0*/  IMAD R76, R47, R95, RZ ;  /* 0x0000005f2f4c7224 */ /* 0x000fc400078e02ff */
[----:B------:R-:W-:Y:S01]  /*467e0*/  IMAD R80, R47, R91, RZ ;  /* 0x0000005b2f507224 */ /* 0x000fe200078e02ff */
[----:B------:R-:W-:Y:S01]  /*467f0*/  ISETP.GE.U32.AND P2, PT, R70, R101, PT ;  /* 0x000000654600720c */ /* 0x000fe20003f46070 */
[----:B------:R-:W-:Y:S01]  /*46800*/  @P0 IMAD.MOV R71, RZ, RZ, R68 ;  /* 0x000000ffff470224 */ /* 0x000fe200078e0244 */
[----:B------:R-:W-:Y:S01]  /*46810*/  LOP3.LUT R82, R76, 0xffff, RZ, 0xc0, !PT ;  /* 0x0000ffff4c527812 */ /* 0x000fe200078ec0ff */
[----:B------:R-:W-:Y:S02]  /*46820*/  IMAD R80, R46, R95, R80 ;  /* 0x0000005f2e507224 */ /* 0x000fe400078e0250 */
[----:B------:R-:W-:Y:S01]  /*46830*/  @P1 IMAD.MOV R84, RZ, RZ, R78 ;  /* 0x000000ffff541224 */ /* 0x000fe200078e024e */
[----:B------:R-:W-:Y:S01]  /*46840*/  ISETP.GE.U32.AND P0, PT, R71, R68, PT ;  /* 0x000000444700720c */ /* 0x000fe20003f06070 */
[----:B------:R-:W-:Y:S01]  /*46850*/  IMAD.IADD R99, R82, 0x1, R71 ;  /* 0x0000000152637824 */ /* 0x000fe200078e0247 */
[----:B------:R-:W-:Y:S01]  /*46860*/  SHF.R.U32.HI R78, RZ, 0x10, R76 ;  /* 0x00000010ff4e7819 */ /* 0x000fe2000001164c */
[----:B------:R-:W-:-:S02]  /*46870*/  VIADD R76, R84, 0x1 ;  /* 0x00000001544c7836 */ /* 0x000fc40000000000 */
[----:B------:R-:W-:Y:S02]  /*46880*/  IMAD R68, R80, 0x10000, R99 ;  /* 0x0001000050447824 */ /* 0x000fe400078e0263 */
[----:B------:R-:W-:Y:S02]  /*46890*/  @P2 IMAD.MOV R76, RZ, RZ, R84 ;  /* 0x000000ffff4c2224 */ /* 0x000fe400078e0254 */
[----:B------:R-:W-:Y:S01]  /*468a0*/  IMAD R99, R46, R91, R78 ;  /* 0x0000005b2e637224 */ /* 0x000fe200078e024e */
[----:B------:R-:W-:Y:S01]  /*468b0*/  ISETP.GE.U32.AND P1, PT, R68, R71, PT ;  /* 0x000000474400720c */ /* 0x000fe20003f26070 */
[----:B------:R-:W-:Y:S01]  /*468c0*/  IMAD R78, R58, R95, RZ ;  /* 0x0000005f3a4e7224 */ /* 0x000fe200078e02ff */
[----:B------:R-:W-:Y:S01]  /*468d0*/  IADD3 R71, PT, PT, R68, R76, RZ ;  /* 0x0000004c44477210 */ /* 0x000fe20007ffe0ff */
[----:B------:R-:W-:Y:S01]  /*468e0*/  VIADD R76, R67, 0x1 ;  /* 0x00000001434c7836 */ /* 0x000fe20000000000 */
        /* <DEDUP_REMOVED lines=11> */
[----:B------:R-:W-:Y:S01]  /*469a0*/  IMAD R78, R57, R91, R78 ;  /* 0x0000005b394e7224 */ /* 0x000fe200078e024e */
[----:B------:R-:W-:Y:S01]  /*469b0*/  IADD3 R68, PT, PT, R80, 0x1, RZ ;  /* 0x0000000150447810 */ /* 0x000fe20007ffe0ff */
[----:B------:R-:W-:Y:S01]  /*469c0*/  @P2 IMAD.MOV R68, RZ, RZ, R80 ;  /* 0x000000ffff442224 */ /* 0x000fe200078e0250 */
[----:B------:R-:W-:Y:S02]  /*469d0*/  ISETP.GE.U32.AND P0, PT, R99, R76, PT ;  /* 0x0000004c6300720c */ /* 0x000fe40003f06070 */
[----:B------:R-:W-:Y:S01]  /*469e0*/  LEA.HI R78, R95, R78, RZ, 0x10 ;  /* 0x0000004e5f4e7211 */ /* 0x000fe200078f80ff */
[----:B------:R-:W-:-:S04]  /*469f0*/  IMAD.IADD R68, R99, 0x1, R68 ;  /* 0x0000000163447824 */ /* 0x000fc800078e0244 */
[----:B------:R-:W-:Y:S01]  /*46a00*/  VIADD R80, R78, 0x1 ;  /* 0x000000014e507836 */ /* 0x000fe20000000000 */
[----:B------:R-:W-:-:S05]  /*46a10*/  ISETP.GE.U32.AND P1, PT, R68, R99, PT ;  /* 0x000000634400720c */ /* 0x000fca0003f26070 */
[----:B------:R-:W-:Y:S01]  /*46a20*/  @P0 IMAD.MOV R80, RZ, RZ, R78 ;  /* 0x000000ffff500224 */ /* 0x000fe200078e024e */
[----:B------:R-:W-:-:S03]  /*46a30*/  ISETP.GE.U32.AND P0, PT, R76, R67, PT ;  /* 0x000000434c00720c */ /* 0x000fc60003f06070 */
[----:B------:R-:W-:-:S04]  /*46a40*/  VIADD R76, R80, 0x1 ;  /* 0x00000001504c7836 */ /* 0x000fc80000000000 */
[----:B------:R-:W-:Y:S02]  /*46a50*/  @P1 IADD3 R76, PT, PT, R80, RZ, RZ ;  /* 0x000000ff504c1210 */ /* 0x000fe40007ffe0ff */
[----:B------:R-:W-:-:S03]  /*46a60*/  ISETP.NE.AND P1, PT, R86, 0x8, PT ;  /* 0x000000085600780c */ /* 0x000fc60003f25270 */
[----:B------:R-:W-:Y:S02]  /*46a70*/  VIADD R67, R76, 0x1 ;  /* 0x000000014c437836 */ /* 0x000fe40000000000 */
[----:B------:R-:W-:-:S08]  /*46a80*/  @P0 IMAD.MOV R67, RZ, RZ, R76 ;  /* 0x000000ffff430224 */ /* 0x000fd000078e024c */
[----:B------:R-:W-:Y:S05]  /*46a90*/  @P1 BRA `(.L_x_376) ;  /* 0xfffffff400841947 */ /* 0x000fea000383ffff */
[----:B------:R-:W-:Y:S05]  /*46aa0*/  BSYNC.RECONVERGENT B2 ;  /* 0x0000000000027941 */ /* 0x000fea0003800200 */
.L_x_375:
        /* <DEDUP_REMOVED lines=38> */
.L_x_380:
[----:B------:R-:W-:Y:S05]  /*46d10*/  BSYNC.RELIABLE B3 ;  /* 0x0000000000037941 */ /* 0x000fea0003800100 */
.L_x_379:
        /* <DEDUP_REMOVED lines=41> */
.L_x_378:
[----:B------:R-:W-:Y:S05]  /*46fb0*/  BSYNC.RECONVERGENT B2 ;  /* 0x0000000000027941 */ /* 0x000fea0003800200 */
.L_x_377:
[----:B------:R-:W-:Y:S01]  /*46fc0*/  HFMA2 R74, -RZ, RZ, 0, 0 ;  /* 0x00000000ff4a7431 */ /* 0x000fe200000001ff */
[----:B------:R-:W-:Y:S01]  /*46fd0*/  BSSY.RECONVERGENT B2, `(.L_x_381) ;  /* 0x00000a9000027945 */ /* 0x000fe20003800200 */
[----:B------:R-:W-:Y:S01]  /*46fe0*/  IMAD.MOV.U32 R91, RZ, RZ, RZ ;  /* 0x000000ffff5b7224 */ /* 0x000fe200078e00ff */
[----:B------:R-:W-:Y:S01]  /*46ff0*/  MOV R92, RZ ;  /* 0x000000ff005c7202 */ /* 0x000fe20000000f00 */
[----:B------:R-:W-:Y:S02]  /*47000*/  IMAD.MOV.U32 R76, RZ, RZ, R37 ;  /* 0x000000ffff4c7224 */ /* 0x000fe400078e0025 */
[----:B------:R-:W-:Y:S02]  /*47010*/  IMAD.MOV.U32 R95, RZ, RZ, RZ ;  /* 0x000000ffff5f7224 */ /* 0x000fe400078e00ff */
[----:B------:R-:W-:Y:S02]  /*47020*/  IMAD.MOV.U32 R78, RZ, RZ, RZ ;  /* 0x000000ffff4e7224 */ /* 0x000fe400078e00ff */
[----:B------:R-:W-:-:S02]  /*47030*/  IMAD.MOV.U32 R99, RZ, RZ, RZ ;  /* 0x000000ffff637224 */ /* 0x000fc400078e00ff */
[----:B------:R-:W-:Y:S02]  /*47040*/  IMAD.MOV.U32 R80, RZ, RZ, RZ ;  /* 0x000000ffff507224 */ /* 0x000fe400078e00ff */
[----:B------:R-:W-:Y:S02]  /*47050*/  IMAD.MOV.U32 R101, RZ, RZ, RZ ;  /* 0x000000ffff657224 */ /* 0x000fe400078e00ff */
[----:B------:R-:W-:-:S07]  /*47060*/  IMAD.MOV.U32 R107, RZ, RZ, RZ ;  /* 0x000000ffff6b7224 */ /* 0x000fce00078e00ff */
.L_x_382:
[----:B------:R2:W3:Y:S01]  /*47070*/  LDL R82, [R76] ;  /* 0x000000004c527983 */ /* 0x0004e20000100800 */
[----:B------:R-:W-:Y:S01]  /*47080*/  VIADD R92, R92, 0x1 ;  /* 0x000000015c5c7836 */ /* 0x000fe20000000000 */
[----:B--2---:R-:W-:Y:S02]  /*47090*/  IADD3 R76, PT, PT, R76, 0x4, RZ ;  /* 0x000000044c4c7810 */ /* 0x004fe40007ffe0ff */
        /* <DEDUP_REMOVED lines=18> */
[----:B------:R-:W-:Y:S02]  /*471c0*/  IMAD R107, R88, 0x10000, R107 ;  /* 0x00010000586b7824 */ /* 0x000fe400078e026b */
[----:B------:R-:W-:Y:S01]  /*471d0*/  IMAD.IADD R109, R109, 0x1, R84 ;  /* 0x000000016d6d7824 */ /* 0x000fe200078e0254 */
[----:B------:R-:W-:Y:S01]  /*471e0*/  ISETP.GE.U32.AND P0, PT, R84, R101, PT ;  /* 0x000000655400720c */ /* 0x000fe20003f06070 */
[-C--:B------:R-:W-:Y:S01]  /*471f0*/  IMAD R101, R15, R105.reuse, R90 ;  /* 0x000000690f657224 */ /* 0x080fe200078e025a */
[----:B------:R-:W-:Y:S01]  /*47200*/  ISETP.GE.U32.AND P1, PT, R107, R82, PT ;  /* 0x000000526b00720c */ /* 0x000fe20003f26070 */
[-C--:B------:R-:W-:Y:S02]  /*47210*/  IMAD R107, R13, R105.reuse, R86 ;  /* 0x000000690d6b7224 */ /* 0x080fe400078e0256 */
[----:B------:R-:W-:-:S03]  /*47220*/  IMAD R82, R14, R105, RZ ;  /* 0x000000690e527224 */ /* 0x000fc600078e02ff */
[----:B------:R-:W-:Y:S01]  /*47230*/  LEA.HI R107, R88, R107, RZ, 0x10 ;  /* 0x0000006b586b7211 */ /* 0x000fe200078f80ff */
[----:B------:R-:W-:-:S03]  /*47240*/  IMAD R86, R15, R103, R82 ;  /* 0x000000670f567224 */ /* 0x000fc600078e0252 */
[----:B------:R-:W-:Y:S01]  /*47250*/  IADD3 R82, PT, PT, R107, 0x1, RZ ;  /* 0x000000016b527810 */ /* 0x000fe20007ffe0ff */
[C---:B------:R-:W-:Y:S01]  /*47260*/  IMAD R109, R86.reuse, 0x10000, R109 ;  /* 0x00010000566d7824 */ /* 0x040fe200078e026d */
[----:B------:R-:W-:Y:S01]  /*47270*/  LEA.HI R86, R86, R101, RZ, 0x10 ;  /* 0x0000006556567211 */ /* 0x000fe200078f80ff */
[----:B------:R-:W-:Y:S02]  /*47280*/  @P1 IMAD.MOV R82, RZ, RZ, R107 ;  /* 0x000000ffff521224 */ /* 0x000fe400078e026b */
[----:B------:R-:W-:Y:S01]  /*47290*/  VIADD R101, R80, 0x1 ;  /* 0x0000000150657836 */ /* 0x000fe20000000000 */
[C---:B------:R-:W-:Y:S01]  /*472a0*/  ISETP.GE.U32.AND P2, PT, R109.reuse, R84, PT ;  /* 0x000000546d00720c */ /* 0x040fe20003f46070 */
[----:B------:R-:W-:Y:S02]  /*472b0*/  IMAD.IADD R107, R109, 0x1, R82 ;  /* 0x000000016d6b7824 */ /* 0x000fe400078e0252 */
[C---:B------:R-:W-:Y:S02]  /*472c0*/  IMAD R82, R16.reuse, R103, RZ ;  /* 0x0000006710527224 */ /* 0x040fe400078e02ff */
        /* <DEDUP_REMOVED lines=34> */
[----:B------:R-:W-:Y:S02]  /*474f0*/  IMAD.IADD R80, R111, 0x1, R82 ;  /* 0x000000016f507824 */ /* 0x000fe400078e0252 */
[C---:B------:R-:W-:Y:S01]  /*47500*/  IMAD R82, R51.reuse, R103, RZ ;  /* 0x0000006733527224 */ /* 0x040fe200078e02ff */
[----:B------:R-:W-:Y:S01]  /*47510*/  LEA.HI R84, R84, R99, RZ, 0x10 ;  /* 0x0000006354547211 */ /* 0x000fe200078f80ff */
[----:B------:R-:W-:Y:S01]  /*47520*/  IMAD R86, R51, R105, RZ ;  /* 0x0000006933567224 */ /* 0x000fe200078e02ff */
[----:B------:R-:W-:-:S02]  /*47530*/  ISETP.GE.U32.AND P2, PT, R80, R111, PT ;  /* 0x0000006f5000720c */ /* 0x000fc40003f46070 */
[----:B------:R-:W-:Y:S01]  /*47540*/  IADD3 R99, PT, PT, R78, 0x1, RZ ;  /* 0x000000014e637810 */ /* 0x000fe20007ffe0ff */
[----:B------:R-:W-:Y:S01]  /*47550*/  @P0 IMAD.MOV R99, RZ, RZ, R78 ;  /* 0x000000ffff630224 */ /* 0x000fe200078e024e */
[----:B------:R-:W-:Y:S01]  /*47560*/  LOP3.LUT R88, R82, 0xffff, RZ, 0xc0, !PT ;  /* 0x0000ffff52587812 */ /* 0x000fe200078ec0ff */
[----:B------:R-:W-:Y:S02]  /*47570*/  VIADD R90, R84, 0x1 ;  /* 0x00000001545a7836 */ /* 0x000fe40000000000 */
[----:B------:R-:W-:Y:S01]  /*47580*/  @P1 IMAD.MOV R90, RZ, RZ, R84 ;  /* 0x000000ffff5a1224 */ /* 0x000fe200078e0254 */
[----:B------:R-:W-:Y:S01]  /*47590*/  SHF.R.U32.HI R84, RZ, 0x10, R82 ;  /* 0x00000010ff547819 */ /* 0x000fe20000011652 */
[----:B------:R-:W-:Y:S01]  /*475a0*/  IMAD R86, R50, R103, R86 ;  /* 0x0000006732567224 */ /* 0x000fe200078e0256 */
[----:B------:R-:W-:Y:S01]  /*475b0*/  ISETP.GE.U32.AND P0, PT, R99, R78, PT ;  /* 0x0000004e6300720c */ /* 0x000fe20003f06070 */
[----:B------:R-:W-:Y:S02]  /*475c0*/  IMAD.IADD R109, R88, 0x1, R99 ;  /* 0x00000001586d7824 */ /* 0x000fe400078e0263 */
[C---:B------:R-:W-:Y:S01]  /*475d0*/  VIADD R82, R90.reuse, 0x1 ;  /* 0x000000015a527836 */ /* 0x040fe20000000000 */
[----:B------:R-:W-:Y:S01]  /*475e0*/  @P2 IADD3 R82, PT, PT, R90, RZ, RZ ;  /* 0x000000ff5a522210 */ /* 0x000fe20007ffe0ff */
[----:B------:R-:W-:-:S02]  /*475f0*/  IMAD R88, R86, 0x10000, R109 ;  /* 0x0001000056587824 */ /* 0x000fc400078e026d */
[----:B------:R-:W-:Y:S02]  /*47600*/  IMAD R109, R50, R105, R84 ;  /* 0x00000069326d7224 */ /* 0x000fe400078e0254 */
[----:B------:R-:W-:Y:S01]  /*47610*/  VIADD R78, R95, 0x1 ;  /* 0x000000015f4e7836 */ /* 0x000fe20000000000 */
[C---:B------:R-:W-:Y:S01]  /*47620*/  ISETP.GE.U32.AND P1, PT, R88.reuse, R99, PT ;  /* 0x000000635800720c */ /* 0x040fe20003f26070 */
        /* <DEDUP_REMOVED lines=13> */
[----:B------:R-:W-:Y:S01]  /*47700*/  IMAD R95, R48, R105, R86 ;  /* 0x00000069305f7224 */ /* 0x000fe200078e0256 */
[----:B------:R-:W-:Y:S01]  /*47710*/  LEA R111, R84, R111, 0x10 ;  /* 0x0000006f546f7211 */ /* 0x000fe200078e80ff */
[----:B------:R-:W-:Y:S02]  /*47720*/  VIADD R82, R88, 0x1 ;  /* 0x0000000158527836 */ /* 0x000fe40000000000 */
[----:B------:R-:W-:Y:S01]  /*47730*/  @P2 IMAD.MOV R82, RZ, RZ, R88 ;  /* 0x000000ffff522224 */ /* 0x000fe200078e0258 */
[----:B------:R-:W-:Y:S01]  /*47740*/  ISETP.GE.U32.AND P1, PT, R111, R78, PT ;  /* 0x0000004e6f00720c */ /* 0x000fe20003f26070 */
        /* <DEDUP_REMOVED lines=8> */
[C---:B------:R-:W-:Y:S02]  /*477d0*/  VIADD R90, R84.reuse, 0x1 ;  /* 0x00000001545a7836 */ /* 0x040fe40000000000 */
[----:B------:R-:W-:Y:S01]  /*477e0*/  @P1 IADD3 R90, PT, PT, R84, RZ, RZ ;  /* 0x000000ff545a1210 */ /* 0x000fe20007ffe0ff */
[----:B------:R-:W-:Y:S01]  /*477f0*/  IMAD R86, R46, R103, R86 ;  /* 0x000000672e567224 */ /* 0x000fe200078e0256 */
[----:B------:R-:W-:Y:S01]  /*47800*/  ISETP.GE.U32.AND P0, PT, R95, R74, PT ;  /* 0x0000004a5f00720c */ /* 0x000fe20003f06070 */
[----:B------:R-:W-:Y:S01]  /*47810*/  IMAD.IADD R109, R88, 0x1, R95 ;  /* 0x00000001586d7824 */ /* 0x000fe200078e025f */
[----:B------:R-:W-:Y:S01]  /*47820*/  SHF.R.U32.HI R84, RZ, 0x10, R82 ;  /* 0x00000010ff547819 */ /* 0x000fe20000011652 */
        /* <DEDUP_REMOVED lines=14> */
[----:B------:R-:W-:Y:S01]  /*47910*/  IMAD R103, R57, R103, R74 ;  /* 0x0000006739677224 */ /* 0x000fe200078e024a */
[----:B------:R-:W-:Y:S01]  /*47920*/  SHF.R.U32.HI R84, RZ, 0x10, R84 ;  /* 0x00000010ff547819 */ /* 0x000fe20000011654 */
[----:B------:R-:W-:-:S02]  /*47930*/  @P1 IMAD.MOV R86, RZ, RZ, R109 ;  /* 0x000000ffff561224 */ /* 0x000fc400078e026d */
[----:B------:R-:W-:Y:S02]  /*47940*/  IMAD.IADD R74, R111, 0x1, R82 ;  /* 0x000000016f4a7824 */ /* 0x000fe400078e0252 */
[----:B------:R-:W-:Y:S02]  /*47950*/  IMAD R84, R57, R105, R84 ;  /* 0x0000006939547224 */ /* 0x000fe400078e0254 */
[C---:B------:R-:W-:Y:S02]  /*47960*/  IMAD R109, R103.reuse, 0x10000, R74 ;  /* 0x00010000676d7824 */ /* 0x040fe400078e024a */
[----:B------:R-:W-:Y:S01]  /*47970*/  VIADD R74, R86, 0x1 ;  /* 0x00000001564a7836 */ /* 0x000fe20000000000 */
[----:B------:R-:W-:Y:S01]  /*47980*/  LEA.HI R84, R103, R84, RZ, 0x10 ;  /* 0x0000005467547211 */ /* 0x000fe200078f80ff */
[----:B------:R-:W-:Y:S01]  /*47990*/  @P2 IMAD.MOV R74, RZ, RZ, R86 ;  /* 0x000000ffff4a2224 */ /* 0x000fe200078e0256 */
[----:B------:R-:W-:-:S03]  /*479a0*/  ISETP.GE.U32.AND P0, PT, R109, R82, PT ;  /* 0x000000526d00720c */ /* 0x000fc60003f06070 */
[----:B------:R-:W-:Y:S01]  /*479b0*/  VIADD R86, R84, 0x1 ;  /* 0x0000000154567836 */ /* 0x000fe20000000000 */
[----:B------:R-:W-:-:S04]  /*479c0*/  IADD3 R74, PT, PT, R109, R74, RZ ;  /* 0x0000004a6d4a7210 */ /* 0x000fc80007ffe0ff */
[----:B------:R-:W-:-:S05]  /*479d0*/  ISETP.GE.U32.AND P1, PT, R74, R109, PT ;  /* 0x0000006d4a00720c */ /* 0x000fca0003f26070 */
[----:B------:R-:W-:Y:S01]  /*479e0*/  @P0 IMAD.MOV R86, RZ, RZ, R84 ;  /* 0x000000ffff560224 */ /* 0x000fe200078e0254 */
[----:B------:R-:W-:-:S03]  /*479f0*/  ISETP.GE.U32.AND P0, PT, R82, R91, PT ;  /* 0x0000005b5200720c */ /* 0x000fc60003f06070 */
[----:B------:R-:W-:-:S04]  /*47a00*/  VIADD R82, R86, 0x1 ;  /* 0x0000000156527836 */ /* 0x000fc80000000000 */
[----:B------:R-:W-:Y:S01]  /*47a10*/  @P1 IMAD.MOV R82, RZ, RZ, R86 ;  /* 0x000000ffff521224 */ /* 0x000fe200078e0256 */
[----:B------:R-:W-:-:S03]  /*47a20*/  ISETP.NE.AND P1, PT, R92, 0x8, PT ;  /* 0x000000085c00780c */ /* 0x000fc60003f25270 */
[----:B------:R-:W-:Y:S02]  /*47a30*/  VIADD R91, R82, 0x1 ;  /* 0x00000001525b7836 */ /* 0x000fe40000000000 */
[----:B------:R-:W-:-:S08]  /*47a40*/  @P0 IMAD.MOV R91, RZ, RZ, R82 ;  /* 0x000000ffff5b0224 */ /* 0x000fd000078e0252 */
[----:B------:R-:W-:Y:S05]  /*47a50*/  @P1 BRA `(.L_x_382) ;  /* 0xfffffff400841947 */ /* 0x000fea000383ffff */
[----:B------:R-:W-:Y:S05]  /*47a60*/  BSYNC.RECONVERGENT B2 ;  /* 0x0000000000027941 */ /* 0x000fea0003800200 */
.L_x_381:
        /* <DEDUP_REMOVED lines=38> */
.L_x_386:
[----:B------:R-:W-:Y:S05]  /*47cd0*/  BSYNC.RELIABLE B3 ;  /* 0x0000000000037941 */ /* 0x000fea0003800100 */
.L_x_385:
[----:B------:R-:W-:Y:S01]  /*47ce0*/  ISETP.GE.U32.AND P6, PT, R107, R10, PT ;  /* 0x0000000a6b00720c */ /* 0x000fe20003fc6070 */
[----:B------:R-:W-:Y:S01]  /*47cf0*/  IMAD.IADD R12, R101, 0x1, -R6 ;  /* 0x00000001650c7824 */ /* 0x000fe200078e0a06 */
[----:B------:R-:W-:Y:S01]  /*47d00*/  IADD3 R50, PT, PT, R74, -R9, RZ ;  /* 0x800000094a327210 */ /* 0x000fe20007ffe0ff */
[----:B------:R-:W-:Y:S01]  /*47d10*/  IMAD.IADD R14, R80, 0x1, -R7 ;  /* 0x00000001500e7824 */ /* 0x000fe200078e0a07 */
[----:B------:R-:W-:Y:S01]  /*47d20*/  SEL R3, RZ, 0x1, P6 ;  /* 0x00000001ff037807 */ /* 0x000fe20003000000 */
[----:B------:R-:W-:Y:S02]  /*47d30*/  IMAD.IADD R16, R99, 0x1, -R4 ;  /* 0x0000000163107824 */ /* 0x000fe400078e0a04 */
[----:B------:R-:W-:Y:S01]  /*47d40*/  IMAD.IADD R46, R78, 0x1, -R5 ;  /* 0x000000014e2e7824 */ /* 0x000fe200078e0a05 */
[C---:B------:R-:W-:Y:S01]  /*47d50*/  ISETP.GE.U32.AND P0, PT, R12.reuse, R3, PT ;  /* 0x000000030c00720c */ /* 0x040fe20003f06070 */
        /* <DEDUP_REMOVED lines=33> */
.L_x_384:
[----:B------:R-:W-:Y:S05]  /*47f70*/  BSYNC.RECONVERGENT B2 ;  /* 0x0000000000027941 */ /* 0x000fea0003800200 */
.L_x_383:
[----:B------:R-:W-:-:S04]  /*47f80*/  LOP3.LUT R3, R66, R65, R69, 0xfe, !PT ;  /* 0x0000004142037212 */ /* 0x000fc800078efe45 */
[----:B------:R-:W-:-:S04]  /*47f90*/  LOP3.LUT R3, R64, R63, R3, 0xfe, !PT ;  /* 0x0000003f40037212 */ /* 0x000fc800078efe03 */
        /* <DEDUP_REMOVED lines=14> */
[----:B------:R-:W-:Y:S01]  /*48080*/  ISETP.EQ.AND P0, PT, R69, 0x2, !P0 ;  /* 0x000000024500780c */ /* 0x000fe20004702270 */
[----:B------:R-:W-:Y:S01]  /*48090*/  VIADD R17, R5, 0xffffffff ;  /* 0xffffffff05117836 */ /* 0x000fe20000000000 */
[----:B------:R-:W-:Y:S01]  /*480a0*/  ISETP.GT.U32.AND P1, PT, R3, R6, PT ;  /* 0x000000060300720c */ /* 0x000fe20003f24070 */
[----:B------:R-:W-:Y:S02]  /*480b0*/  VIADD R47, R7, 0xffffffff ;  /* 0xffffffff072f7836 */ /* 0x000fe40000000000 */
[----:B------:R-:W-:Y:S01]  /*480c0*/  VIADD R48, R6, 0xffffffff ;  /* 0xffffffff06307836 */ /* 0x000fe20000000000 */
        /* <DEDUP_REMOVED lines=8> */
[----:B------:R-:W-:Y:S02]  /*48150*/  ISETP.GT.U32.AND P5, PT, R3, R8, PT ;  /* 0x000000080300720c */ /* 0x000fe40003fa4070 */
[----:B------:R-:W-:Y:S02]  /*48160*/  MOV R3, R15 ;  /* 0x0000000f00037202 */ /* 0x000fe40000000f00 */
        /* <DEDUP_REMOVED lines=13> */
[----:B------:R-:W-:Y:S02]  /*48240*/  ISETP.EQ.AND P4, PT, R61, R14, P4 ;  /* 0x0000000e3d00720c */ /* 0x000fe40002782270 */
[----:B------:R-:W-:Y:S02]  /*48250*/  MOV R14, R48 ;  /* 0x00000030000e7202 */ /* 0x000fe40000000f00 */
[----:B------:R-:W-:Y:S01]  /*48260*/  ISETP.EQ.AND P4, PT, R64, R3, P4 ;  /* 0x000000034000720c */ /* 0x000fe20002782270 */
[----:B------:R-:W-:Y:S02]  /*48270*/  IMAD.MOV.U32 R3, RZ, RZ, R47 ;  /* 0x000000ffff037224 */ /* 0x000fe400078e002f */
[----:B------:R-:W-:Y:S01]  /*48280*/  @!P1 IMAD.MOV R3, RZ, RZ, R7 ;  /* 0x000000ffff039224 */ /* 0x000fe200078e0207 */
[----:B------:R-:W-:Y:S01]  /*48290*/  ISETP.EQ.AND P4, PT, R63, R12, P4 ;  /* 0x0000000c3f00720c */ /* 0x000fe20002782270 */
[----:B------:R-:W-:-:S02]  /*482a0*/  @P6 IMAD.MOV R14, RZ, RZ, R6 ;  /* 0x000000ffff0e6224 */ /* 0x000fc400078e0206 */
[----:B------:R-:W-:Y:S01]  /*482b0*/  VIADD R12, R10, 0xffffffff ;  /* 0xffffffff0a0c7836 */ /* 0x000fe20000000000 */
[----:B------:R-:W-:-:S04]  /*482c0*/  ISETP.EQ.AND P4, PT, R66, R3, P4 ;  /* 0x000000034200720c */ /* 0x000fc80002782270 */
[----:B------:R-:W-:-:S04]  /*482d0*/  ISETP.EQ.AND P4, PT, R65, R14, P4 ;  /* 0x0000000e4100720c */ /* 0x000fc80002782270 */
[----:B------:R-:W-:-:S04]  /*482e0*/  ISETP.EQ.AND P4, PT, R69, R12, P4 ;  /* 0x0000000c4500720c */ /* 0x000fc80002782270 */
[----:B------:R-:W-:-:S13]  /*482f0*/  PLOP3.LUT P0, PT, P4, P0, PT, 0xf8, 0x8f ;  /* 0x00000000008f781c */ /* 0x000fda0002701f70 */
[----:B------:R-:W-:Y:S05]  /*48300*/  @P0 BRA `(.L_x_387) ;  /* 0x000002e400e40947 */ /* 0x000fea0003800000 */
[----:B------:R-:W-:Y:S02]  /*48310*/  ISETP.GE.U32.AND P1, PT, R10, 0x2, PT ;  /* 0x000000020a00780c */ /* 0x000fe40003f26070 */
[----:B------:R-:W-:Y:S02]  /*48320*/  MOV R14, R16 ;  /* 0x00000010000e7202 */ /* 0x000fe40000000f00 */
[----:B------:R-:W-:-:S04]  /*48330*/  SEL R3, RZ, 0x1, P1 ;  /* 0x00000001ff037807 */ /* 0x000fc80000800000 */
[----:B------:R-:W-:-:S04]  /*48340*/  ISETP.GT.U32.AND P2, PT, R3, R6, PT ;  /* 0x000000060300720c */ /* 0x000fc80003f44070 */
[----:B------:R-:W-:-:S04]  /*48350*/  SEL R12, RZ, 0x1, !P2 ;  /* 0x00000001ff0c7807 */ /* 0x000fc80005000000 */
[----:B------:R-:W-:-:S04]  /*48360*/  ISETP.GT.U32.AND P3, PT, R12, R7, PT ;  /* 0x000000070c00720c */ /* 0x000fc80003f64070 */
[----:B------:R-:W-:-:S04]  /*48370*/  SEL R3, RZ, 0x1, !P3 ;  /* 0x00000001ff037807 */ /* 0x000fc80005800000 */
[----:B------:R-:W-:-:S04]  /*48380*/  ISETP.GT.U32.AND P4, PT, R3, R4, PT ;  /* 0x000000040300720c */ /* 0x000fc80003f84070 */
[----:B------:R-:W-:-:S04]  /*48390*/  SEL R12, RZ, 0x1, !P4 ;  /* 0x00000001ff0c7807 */ /* 0x000fc80006000000 */
[----:B------:R-:W-:-:S04]  /*483a0*/  ISETP.GT.U32.AND P5, PT, R12, R5, PT ;  /* 0x000000050c00720c */ /* 0x000fc80003fa4070 */
[----:B------:R-:W-:-:S04]  /*483b0*/  SEL R3, RZ, 0x1, !P5 ;  /* 0x00000001ff037807 */ /* 0x000fc80006800000 */
[----:B------:R-:W-:Y:S01]  /*483c0*/  ISETP.GT.U32.AND P0, PT, R3, R8, PT ;  /* 0x000000080300720c */ /* 0x000fe20003f04070 */
[----:B------:R-:W-:-:S03]  /*483d0*/  IMAD.MOV.U32 R3, RZ, RZ, R15 ;  /* 0x000000ffff037224 */ /* 0x000fc600078e000f */
[----:B------:R-:W-:Y:S01]  /*483e0*/  SEL R12, RZ, 0x1, !P0 ;  /* 0x00000001ff0c7807 */ /* 0x000fe20004000000 */
[----:B------:R-:W-:-:S03]  /*483f0*/  @!P5 IMAD.MOV R14, RZ, RZ, R8 ;  /* 0x000000ffff0ed224 */ /* 0x000fc600078e0208 */
[----:B------:R-:W-:Y:S01]  /*48400*/  ISETP.GT.U32.AND P6, PT, R12, R9, PT ;  /* 0x000000090c00720c */ /* 0x000fe20003fc4070 */
[----:B------:R-:W-:Y:S02]  /*48410*/  IMAD.MOV.U32 R12, RZ, RZ, R13 ;  /* 0x000000ffff0c7224 */ /* 0x000fe400078e000d */
[----:B------:R-:W-:Y:S02]  /*48420*/  IMAD.MOV.U32 R13, RZ, RZ, R47 ;  /* 0x000000ffff0d7224 */ /* 0x000fe400078e002f */
[----:B------:R-:W-:Y:S02]  /*48430*/  @!P0 IMAD.MOV R3, RZ, RZ, R9 ;  /* 0x000000ffff038224 */ /* 0x000fe400078e0209 */
[----:B------:R-:W-:-:S03]  /*48440*/  @!P2 IMAD.MOV R13, RZ, RZ, R7 ;  /* 0x000000ffff0da224 */ /* 0x000fc600078e0207 */
[----:B------:R-:W-:Y:S01]  /*48450*/  ISETP.NE.AND P0, PT, R62, R3, PT ;  /* 0x000000033e00720c */ /* 0x000fe20003f05270 */
[----:B------:R-:W-:Y:S02]  /*48460*/  IMAD.MOV.U32 R3, RZ, RZ, R17 ;  /* 0x000000ffff037224 */ /* 0x000fe400078e0011 */
[----:B------:R-:W-:Y:S02]  /*48470*/  @!P6 IMAD.MOV R12, RZ, RZ, R2 ;  /* 0x000000ffff0ce224 */ /* 0x000fe400078e0202 */
[----:B------:R-:W-:-:S03]  /*48480*/  @!P4 IMAD.MOV R3, RZ, RZ, R5 ;  /* 0x000000ffff03c224 */ /* 0x000fc600078e0205 */
[----:B------:R-:W-:Y:S01]  /*48490*/  ISETP.EQ.AND P0, PT, R59, R12, !P0 ;  /* 0x0000000c3b00720c */ /* 0x000fe20004702270 */
[----:B------:R-:W-:Y:S01]  /*484a0*/  IMAD.MOV.U32 R12, RZ, RZ, R46 ;  /* 0x000000ffff0c7224 */ /* 0x000fe200078e002e */
[----:B------:R-:W-:Y:S02]  /*484b0*/  @!P3 IADD3 R12, PT, PT, R4, RZ, RZ ;  /* 0x000000ff040cb210 */ /* 0x000fe40007ffe0ff */
        /* <DEDUP_REMOVED lines=55> */
.L_x_393:
[----:B------:R-:W-:Y:S05]  /*48830*/  BSYNC.RELIABLE B4 ;  /* 0x0000000000047941 */ /* 0x000fea0003800100 */
.L_x_392:
        /* <DEDUP_REMOVED lines=75> */
.L_x_395:
[----:B------:R-:W-:Y:S05]  /*48cf0*/  BSYNC.RELIABLE B4 ;  /* 0x0000000000047941 */ /* 0x000fea0003800100 */
.L_x_394:
        /* <DEDUP_REMOVED lines=10> */
[----:B------:R-:W-:Y:S01]  /*48da0*/  VIADD R75, R12, 0xffffffff ;  /* 0xffffffff0c4b7836 */ /* 0x000fe20000000000 */
[----:B------:R-:W-:Y:S01]  /*48db0*/  IADD3 R6, PT, PT, R72, -R7, RZ ;  /* 0x8000000748067210 */ /* 0x000fe20007ffe0ff */
        /* <DEDUP_REMOVED lines=29> */
.L_x_391:
[----:B------:R-:W-:Y:S05]  /*48f90*/  BSYNC.RECONVERGENT B3 ;  /* 0x0000000000037941 */ /* 0x000fea0003800200 */
.L_x_390:
        /* <DEDUP_REMOVED lines=20> */
.L_x_413:
        /* <DEDUP_REMOVED lines=10> */
.L_x_397:
[----:B------:R-:W-:Y:S05]  /*49180*/  BSYNC.RELIABLE B3 ;  /* 0x0000000000037941 */ /* 0x000fea0003800100 */
.L_x_396:
        /* <DEDUP_REMOVED lines=10> */
.L_x_399:
        /* <DEDUP_REMOVED lines=15> */
.L_x_398:
[----:B------:R-:W-:Y:S01]  /*49320*/  LOP3.LUT R9, R97, 0x1, RZ, 0xc0, !PT ;  /* 0x0000000161097812 */ /* 0x000fe200078ec0ff */
[----:B------:R-:W-:Y:S03]  /*49330*/  BSSY.RECONVERGENT B3, `(.L_x_400) ;  /* 0x000001a000037945 */ /* 0x000fe60003800200 */
[----:B------:R-:W-:-:S13]  /*49340*/  ISETP.NE.U32.AND P0, PT, R9, 0x1, PT ;  /* 0x000000010900780c */ /* 0x000fda0003f05070 */
[----:B------:R-:W-:Y:S05]  /*49350*/  @!P0 BRA `(.L_x_401) ;  /* 0x00000000005c8947 */ /* 0x000fea0003800000 */
[----:B------:R-:W-:Y:S01]  /*49360*/  BSSY.RECONVERGENT B4, `(.L_x_402) ;  /* 0x0000011000047945 */ /* 0x000fe20003800200 */
.L_x_403:
        /* <DEDUP_REMOVED lines=16> */
[----:B------:R-:W-:Y:S05]  /*49470*/  BSYNC.RECONVERGENT B4 ;  /* 0x0000000000047941 */ /* 0x000fea0003800200 */
.L_x_402:
[----:B------:R-:W-:Y:S01]  /*49480*/  MOV R68, R9 ;  /* 0x0000000900447202 */ /* 0x000fe20000000f00 */
[----:B------:R-:W-:Y:S02]  /*49490*/  IMAD.MOV.U32 R71, RZ, RZ, R12 ;  /* 0x000000ffff477224 */ /* 0x000fe400078e000c */
[----:B------:R-:W-:Y:S02]  /*494a0*/  IMAD.MOV.U32 R70, RZ, RZ, R13 ;  /* 0x000000ffff467224 */ /* 0x000fe400078e000d */
[----:B------:R-:W-:Y:S02]  /*494b0*/  IMAD.MOV.U32 R73, RZ, RZ, R14 ;  /* 0x000000ffff497224 */ /* 0x000fe400078e000e */
[----:B------:R-:W-:-:S07]  /*494c0*/  IMAD.MOV.U32 R72, RZ, RZ, R15 ;  /* 0x000000ffff487224 */ /* 0x000fce00078e000f */
.L_x_401:
[----:B------:R-:W-:Y:S05]  /*494d0*/  BSYNC.RECONVERGENT B3 ;  /* 0x0000000000037941 */ /* 0x000fea0003800200 */
.L_x_400:
[----:B------:R-:W-:Y:S01]  /*494e0*/  LOP3.LUT R9, R10, 0x1, RZ, 0xc0, !PT ;  /* 0x000000010a097812 */ /* 0x000fe200078ec0ff */
[----:B------:R-:W-:Y:S03]  /*494f0*/  BSSY.RECONVERGENT B3, `(.L_x_404) ;  /* 0x000001a000037945 */ /* 0x000fe60003800200 */
[----:B------:R-:W-:-:S13]  /*49500*/  ISETP.NE.U32.AND P0, PT, R9, 0x1, PT ;  /* 0x000000010900780c */ /* 0x000fda0003f05070 */
[----:B------:R-:W-:Y:S05]  /*49510*/  @!P0 BRA `(.L_x_405) ;  /* 0x00000000005c8947 */ /* 0x000fea0003800000 */
[----:B------:R-:W-:Y:S01]  /*49520*/  BSSY.RECONVERGENT B4, `(.L_x_406) ;  /* 0x0000011000047945 */ /* 0x000fe20003800200 */
.L_x_407:
        /* <DEDUP_REMOVED lines=16> */
[----:B------:R-:W-:Y:S05]  /*49630*/  BSYNC.RECONVERGENT B4 ;  /* 0x0000000000047941 */ /* 0x000fea0003800200 */
.L_x_406:
[----:B------:R-:W-:Y:S01]  /*49640*/  IMAD.MOV.U32 R3, RZ, RZ, R9 ;  /* 0x000000ffff037224 */ /* 0x000fe200078e0009 */
[----:B------:R-:W-:Y:S01]  /*49650*/  MOV R7, R15 ;  /* 0x0000000f00077202 */ /* 0x000fe20000000f00 */
[----:B------:R-:W-:Y:S02]  /*49660*/  IMAD.MOV.U32 R4, RZ, RZ, R12 ;  /* 0x000000ffff047224 */ /* 0x000fe400078e000c */
[----:B------:R-:W-:Y:S02]  /*49670*/  IMAD.MOV.U32 R5, RZ, RZ, R13 ;  /* 0x000000ffff057224 */ /* 0x000fe400078e000d */
[----:B------:R-:W-:-:S07]  /*49680*/  IMAD.MOV.U32 R6, RZ, RZ, R14 ;  /* 0x000000ffff067224 */ /* 0x000fce00078e000e */
.L_x_405:
[----:B------:R-:W-:Y:S05]  /*49690*/  BSYNC.RECONVERGENT B3 ;  /* 0x0000000000037941 */ /* 0x000fea0003800200 */
.L_x_404:
        /* <DEDUP_REMOVED lines=35> */
.L_x_411:
[----:B------:R-:W-:Y:S05]  /*498d0*/  BSYNC.RELIABLE B4 ;  /* 0x0000000000047941 */ /* 0x000fea0003800100 */
.L_x_410:
        /* <DEDUP_REMOVED lines=40> */
[----:B------:R-:W-:Y:S01]  /*49b60*/  @!P5 IMAD.MOV R67, RZ, RZ, R9 ;  /* 0x000000ffff43d224 */ /* 0x000fe200078e0209 */
[----:B------:R-:W-:Y:S06]  /*49b70*/  BRA `(.L_x_412) ;  /* 0x0000000000a47947 */ /* 0x000fec0003800000 */
.L_x_409:
        /* <DEDUP_REMOVED lines=41> */
.L_x_412:
[----:B------:R-:W-:Y:S05]  /*49e10*/  BSYNC.RECONVERGENT B3 ;  /* 0x0000000000037941 */ /* 0x000fea0003800200 */
.L_x_408:
[----:B------:R-:W-:-:S05]  /*49e20*/  VIADD R17, R17, 0x1 ;  /* 0x0000000111117836 */ /* 0x000fca0000000000 */
[----:B------:R-:W-:-:S13]  /*49e30*/  ISETP.NE.AND P0, PT, R17, 0x4e20, PT ;  /* 0x00004e201100780c */ /* 0x000fda0003f05270 */
[----:B------:R-:W-:Y:S05]  /*49e40*/  @P0 BRA `(.L_x_413) ;  /* 0xfffffff000a40947 */ /* 0x000fea000383ffff */
[----:B------:R-:W-:-:S13]  /*49e50*/  PLOP3.LUT P0, PT, PT, PT, PT, 0x80, 0x8 ;  /* 0x000000000008781c */ /* 0x000fda0003f0f070 */
.L_x_389:
[----:B------:R-:W-:Y:S05]  /*49e60*/  BSYNC.RECONVERGENT B2 ;  /* 0x0000000000027941 */ /* 0x000fea0003800200 */
.L_x_388:
        /* <DEDUP_REMOVED lines=51> */
.L_x_417:
[----:B------:R-:W-:Y:S05]  /*4a1a0*/  BSYNC.RELIABLE B3 ;  /* 0x0000000000037941 */ /* 0x000fea0003800100 */
.L_x_416:
        /* <DEDUP_REMOVED lines=11> */
[----:B------:R-:W-:Y:S01]  /*4a260*/  VIADD R101, R7, 0xffffffff ;  /* 0xffffffff07657836 */ /* 0x000fe20000000000 */
[----:B------:R-:W-:Y:S01]  /*4a270*/  IADD3 R17, PT, PT, R78, -R5, RZ ;  /* 0x800000054e117210 */ /* 0x000fe20007ffe0ff */
        /* <DEDUP_REMOVED lines=28> */
[----:B------:R-:W-:Y:S02]  /*4a440*/  VIADD R74, R49, 0xffffffff ;  /* 0xffffffff314a7836 */ /* 0x000fe40000000000 */
[----:B------:R-:W-:Y:S02]  /*4a450*/  VIADD R91, R6, 0xffffffff ;  /* 0xffffffff065b7836 */ /* 0x000fe40000000000 */
[----:B------:R-:W-:-:S08]  /*4a460*/  @!P5 IMAD.MOV R74, RZ, RZ, R49 ;  /* 0x000000ffff4ad224 */ /* 0x000fd000078e0231 */
        /* <DEDUP_REMOVED lines=35> */
.L_x_419:
[----:B------:R-:W-:Y:S05]  /*4a6a0*/  BSYNC.RELIABLE B3 ;  /* 0x0000000000037941 */ /* 0x000fea0003800100 */
.L_x_418:
        /* <DEDUP_REMOVED lines=13> */
[----:B------:R-:W-:-:S03]  /*4a780*/  VIADD R91, R8, 0xffffffff ;  /* 0xffffffff085b7836 */ /* 0x000fc60000000000 */
[----:B------:R-:W-:-:S04]  /*4a790*/  ISETP.GE.U32.AND P2, PT, R9, R6, PT ;  /* 0x000000060900720c */ /* 0x000fc80003f46070 */
[----:B------:R-:W-:Y:S01]  /*4a7a0*/  ISETP.LT.U32.OR P2, PT, R80, R13, !P2 ;  /* 0x0000000d5000720c */ /* 0x000fe20005741470 */
[----:B------:R-:W-:Y:S01]  /*4a7b0*/  VIADD R80, R9, 0xffffffff ;  /* 0xffffffff09507836 */ /* 0x000fe20000000000 */
[----:B------:R-:W-:Y:S01]  /*4a7c0*/  IADD3 R13, PT, PT, R99, -R4, RZ ;  /* 0x80000004630d7210 */ /* 0x000fe20007ffe0ff */
        /* <DEDUP_REMOVED lines=21> */
[----:B------:R-:W-:-:S10]  /*4a920*/  @!P5 IMAD.MOV R74, RZ, RZ, R17 ;  /* 0x000000ffff4ad224 */ /* 0x000fd400078e0211 */
[----:B------:R-:W-:-:S07]  /*4a930*/  @!P6 IMAD.MOV R91, RZ, RZ, R8 ;  /* 0x000000ffff5be224 */ /* 0x000fce00078e0208 */
.L_x_415:
[----:B------:R-:W-:Y:S05]  /*4a940*/  BSYNC.RECONVERGENT B2 ;  /* 0x0000000000027941 */ /* 0x000fea0003800200 */
.L_x_414:
        /* <DEDUP_REMOVED lines=16> */
[----:B---3--:R-:W-:Y:S01]  /*4aa50*/  IMAD.U32 R3, RZ, RZ, UR9 ;  /* 0x00000009ff037e24 */ /* 0x008fe2000f8e00ff */
[----:B------:R-:W-:Y:S01]  /*4aa60*/  MOV R6, UR8 ;  /* 0x0000000800067c02 */ /* 0x000fe20008000f00 */
[----:B----4-:R-:W-:Y:S02]  /*4aa70*/  IMAD.U32 R5, RZ, RZ, UR11 ;  /* 0x0000000bff057e24 */ /* 0x010fe4000f8e00ff */
[----:B------:R-:W-:Y:S02]  /*4aa80*/  IMAD.U32 R8, RZ, RZ, UR10 ;  /* 0x0000000aff087e24 */ /* 0x000fe4000f8e00ff */
[----:B-----5:R-:W-:Y:S02]  /*4aa90*/  IMAD.U32 R7, RZ, RZ, UR13 ;  /* 0x0000000dff077e24 */ /* 0x020fe4000f8e00ff */
[----:B------:R-:W-:Y:S01]  /*4aaa0*/  IMAD.U32 R10, RZ, RZ, UR12 ;  /* 0x0000000cff0a7e24 */ /* 0x000fe2000f8e00ff */
[----:B0-----:R-:W-:Y:S01]  /*4aab0*/  MOV R12, UR5 ;  /* 0x00000005000c7c02 */ /* 0x001fe20008000f00 */
[----:B------:R-:W-:Y:S06]  /*4aac0*/  @!P1 BRA P2, `(.L_x_420) ;  /* 0x0000000c001c9947 */ /* 0x000fec0001000000 */
.L_x_434:
        /* <DEDUP_REMOVED lines=16> */
[----:B------:R-:W-:Y:S03]  /*4abd0*/  BSSY.RECONVERGENT B2, `(.L_x_421) ;  /* 0x000001a000027945 */ /* 0x000fe60003800200 */
[----:B------:R-:W-:-:S13]  /*4abe0*/  ISETP.NE.U32.AND P1, PT, R9, 0x1, PT ;  /* 0x000000010900780c */ /* 0x000fda0003f25070 */
[----:B------:R-:W-:Y:S05]  /*4abf0*/  @!P1 BRA `(.L_x_422) ;  /* 0x00000000005c9947 */ /* 0x000fea0003800000 */
[----:B------:R-:W-:Y:S01]  /*4ac00*/  BSSY.RECONVERGENT B3, `(.L_x_423) ;  /* 0x0000011000037945 */ /* 0x000fe20003800200 */
.L_x_424:
        /* <DEDUP_REMOVED lines=17> */
.L_x_423:
[----:B------:R-:W-:Y:S01]  /*4ad20*/  IMAD.MOV.U32 R74, RZ, RZ, R9 ;  /* 0x000000ffff4a7224 */ /* 0x000fe200078e0009 */
[----:B------:R-:W-:Y:S01]  /*4ad30*/  MOV R95, R13 ;  /* 0x0000000d005f7202 */ /* 0x000fe20000000f00 */
[----:B------:R-:W-:Y:S02]  /*4ad40*/  IMAD.MOV.U32 R78, RZ, RZ, R14 ;  /* 0x000000ffff4e7224 */ /* 0x000fe400078e000e */
[----:B------:R-:W-:Y:S02]  /*4ad50*/  IMAD.MOV.U32 R99, RZ, RZ, R15 ;  /* 0x000000ffff637224 */ /* 0x000fe400078e000f */
[----:B------:R-:W-:-:S07]  /*4ad60*/  IMAD.MOV.U32 R80, RZ, RZ, R16 ;  /* 0x000000ffff507224 */ /* 0x000fce00078e0010 */
.L_x_422:
[----:B------:R-:W-:Y:S05]  /*4ad70*/  BSYNC.RECONVERGENT B2 ;  /* 0x0000000000027941 */ /* 0x000fea0003800200 */
.L_x_421:
[----:B------:R-:W-:Y:S01]  /*4ad80*/  LOP3.LUT R9, R12, 0x1, RZ, 0xc0, !PT ;  /* 0x000000010c097812 */ /* 0x000fe200078ec0ff */
[----:B------:R-:W-:Y:S03]  /*4ad90*/  BSSY.RECONVERGENT B2, `(.L_x_425) ;  /* 0x000001a000027945 */ /* 0x000fe60003800200 */
[----:B------:R-:W-:-:S13]  /*4ada0*/  ISETP.NE.U32.AND P1, PT, R9, 0x1, PT ;  /* 0x000000010900780c */ /* 0x000fda0003f25070 */
[----:B------:R-:W-:Y:S05]  /*4adb0*/  @!P1 BRA `(.L_x_426) ;  /* 0x00000000005c9947 */ /* 0x000fea0003800000 */
[----:B------:R-:W-:Y:S01]  /*4adc0*/  BSSY.RECONVERGENT B3, `(.L_x_427) ;  /* 0x0000011000037945 */ /* 0x000fe20003800200 */
.L_x_428:
        /* <DEDUP_REMOVED lines=8> */
[----:B------:R-:W-:-:S02]  /*4ae50*/  SHF.L.W.U32.HI R16, R7, 0x1f, R8 ;  /* 0x0000001f07107819 */ /* 0x000fc40000010e08 */
[----:B------:R-:W-:Y:S01]  /*4ae60*/  SHF.L.W.U32.HI R15, R8, 0x1f, R5 ;  /* 0x0000001f080f7819 */ /* 0x000fe20000010e05 */
[----:B------:R-:W-:Y:S01]  /*4ae70*/  IMAD.MOV.U32 R5, RZ, RZ, R14 ;  /* 0x000000ffff057224 */ /* 0x000fe200078e000e */
[----:B------:R-:W-:Y:S01]  /*4ae80*/  SHF.L.W.U32.HI R10, R10, 0x1f, R7 ;  /* 0x0000001f0a0a7819 */ /* 0x000fe20000010e07 */
[----:B------:R-:W-:Y:S01]  /*4ae90*/  IMAD.MOV.U32 R7, RZ, RZ, R16 ;  /* 0x000000ffff077224 */ /* 0x000fe200078e0010 */
[----:B------:R-:W-:Y:S02]  /*4aea0*/  SHF.R.U32.HI R4, RZ, 0x1, R4 ;  /* 0x00000001ff047819 */ /* 0x000fe40000011604 */
[----:B------:R-:W-:-:S03]  /*4aeb0*/  MOV R8, R15 ;  /* 0x0000000f00087202 */ /* 0x000fc60000000f00 */
[----:B------:R-:W-:Y:S05]  /*4aec0*/  @P1 BRA `(.L_x_428) ;  /* 0xfffffffc00c01947 */ /* 0x000fea000383ffff */
[----:B------:R-:W-:Y:S05]  /*4aed0*/  BSYNC.RECONVERGENT B3 ;  /* 0x0000000000037941 */ /* 0x000fea0003800200 */
.L_x_427:
[----:B------:R-:W-:Y:S02]  /*4aee0*/  IMAD.MOV.U32 R3, RZ, RZ, R9 ;  /* 0x000000ffff037224 */ /* 0x000fe400078e0009 */
[----:B------:R-:W-:Y:S02]  /*4aef0*/  IMAD.MOV.U32 R6, RZ, RZ, R13 ;  /* 0x000000ffff067224 */ /* 0x000fe400078e000d */
[----:B------:R-:W-:Y:S02]  /*4af00*/  IMAD.MOV.U32 R5, RZ, RZ, R14 ;  /* 0x000000ffff057224 */ /* 0x000fe400078e000e */
[----:B------:R-:W-:Y:S02]  /*4af10*/  IMAD.MOV.U32 R8, RZ, RZ, R15 ;  /* 0x000000ffff087224 */ /* 0x000fe400078e000f */
[----:B------:R-:W-:-:S07]  /*4af20*/  IMAD.MOV.U32 R7, RZ, RZ, R16 ;  /* 0x000000ffff077224 */ /* 0x000fce00078e0010 */
.L_x_426:
[----:B------:R-:W-:Y:S05]  /*4af30*/  BSYNC.RECONVERGENT B2 ;  /* 0x0000000000027941 */ /* 0x000fea0003800200 */
.L_x_425:
        /* <DEDUP_REMOVED lines=35> */
.L_x_432:
[----:B------:R-:W-:Y:S05]  /*4b170*/  BSYNC.RELIABLE B3 ;  /* 0x0000000000037941 */ /* 0x000fea0003800100 */
.L_x_431:
        /* <DEDUP_REMOVED lines=42> */
.L_x_430:
        /* <DEDUP_REMOVED lines=14> */
[----:B------:R-:W-:Y:S02]  /*4b500*/  ISETP.GE.U32.AND P2, PT, R16, R9, PT ;  /* 0x000000091000720c */ /* 0x000fe40003f46070 */
[----:B------:R-:W-:Y:S02]  /*4b510*/  IADD3 R9, PT, PT, -R91, R4, RZ ;  /* 0x000000045b097210 */ /* 0x000fe40007ffe1ff */
        /* <DEDUP_REMOVED lines=22> */
[C---:B------:R-:W-:Y:S01]  /*4b680*/  VIADD R3, R54.reuse, 0xffffffff ;  /* 0xffffffff36037836 */ /* 0x040fe20000000000 */
[----:B------:R-:W-:-:S11]  /*4b690*/  @!P5 IADD3 R3, PT, PT, R54, RZ, RZ ;  /* 0x000000ff3603d210 */ /* 0x000fd60007ffe0ff */
[----:B------:R-:W-:-:S07]  /*4b6a0*/  @!P6 IMAD.MOV R4, RZ, RZ, R9 ;  /* 0x000000ffff04e224 */ /* 0x000fce00078e0209 */
.L_x_433:
[----:B------:R-:W-:Y:S05]  /*4b6b0*/  BSYNC.RECONVERGENT B2 ;  /* 0x0000000000027941 */ /* 0x000fea0003800200 */
.L_x_429:
        /* <DEDUP_REMOVED lines=8> */
.L_x_420:
[----:B------:R-:W-:Y:S05]  /*4b740*/  @P0 BRA `(.L_x_387) ;  /* 0x000002b000d40947 */ /* 0x000fea0003800000 */
[----:B------:R-:W-:Y:S01]  /*4b750*/  HFMA2 R95, -RZ, RZ, 0, 0 ;  /* 0x00000000ff5f7431 */ /* 0x000fe200000001ff */
[----:B------:R-:W-:Y:S01]  /*4b760*/  BSSY.RECONVERGENT B2, `(.L_x_435) ;  /* 0x0000131000027945 */ /* 0x000fe20003800200 */
[----:B------:R-:W-:Y:S01]  /*4b770*/  LOP3.LUT R63, R93, 0xffff, RZ, 0xc0, !PT ;  /* 0x0000ffff5d3f7812 */ /* 0x000fe200078ec0ff */
[----:B------:R-:W-:Y:S01]  /*4b780*/  IMAD.MOV.U32 R54, RZ, RZ, RZ ;  /* 0x000000ffff367224 */ /* 0x000fe200078e00ff */
[----:B------:R-:W-:Y:S01]  /*4b790*/  LOP3.LUT R68, R77, 0xffff, RZ, 0xc0, !PT ;  /* 0x0000ffff4d447812 */ /* 0x000fe200078ec0ff */
[----:B------:R-:W-:Y:S01]  /*4b7a0*/  IMAD.MOV.U32 R73, RZ, RZ, R28 ;  /* 0x000000ffff497224 */ /* 0x000fe200078e001c */
[----:B------:R-:W-:Y:S02]  /*4b7b0*/  LOP3.LUT R69, R89, 0xffff, RZ, 0xc0, !PT ;  /* 0x0000ffff59457812 */ /* 0x000fe400078ec0ff */
[----:B------:R-:W-:Y:S02]  /*4b7c0*/  CS2R R56, SRZ ;  /* 0x0000000000387805 */ /* 0x000fe4000001ff00 */
[----:B------:R-:W-:-:S02]  /*4b7d0*/  LOP3.LUT R70, R87, 0xffff, RZ, 0xc0, !PT ;  /* 0x0000ffff57467812 */ /* 0x000fc400078ec0ff */
[----:B------:R-:W-:Y:S02]  /*4b7e0*/  CS2R R58, SRZ ;  /* 0x00000000003a7805 */ /* 0x000fe4000001ff00 */
[----:B------:R-:W-:Y:S01]  /*4b7f0*/  LOP3.LUT R71, R85, 0xffff, RZ, 0xc0, !PT ;  /* 0x0000ffff55477812 */ /* 0x000fe200078ec0ff */
[----:B------:R-:W-:Y:S01]  /*4b800*/  IMAD.MOV.U32 R62, RZ, RZ, RZ ;  /* 0x000000ffff3e7224 */ /* 0x000fe200078e00ff */
[----:B------:R-:W-:Y:S01]  /*4b810*/  LOP3.LUT R72, R79, 0xffff, RZ, 0xc0, !PT ;  /* 0x0000ffff4f487812 */ /* 0x000fe200078ec0ff */
[----:B------:R-:W-:Y:S01]  /*4b820*/  IMAD.MOV.U32 R61, RZ, RZ, RZ ;  /* 0x000000ffff3d7224 */ /* 0x000fe200078e00ff */
[----:B------:R-:W-:Y:S01]  /*4b830*/  SHF.R.U32.HI R93, RZ, 0x10, R93 ;  /* 0x00000010ff5d7819 */ /* 0x000fe2000001165d */
[----:B------:R-:W-:Y:S01]  /*4b840*/  IMAD.MOV.U32 R84, RZ, RZ, RZ ;  /* 0x000000ffff547224 */ /* 0x000fe200078e00ff */
[----:B------:R-:W-:Y:S02]  /*4b850*/  LOP3.LUT R64, R81, 0xffff, RZ, 0xc0, !PT ;  /* 0x0000ffff51407812 */ /* 0x000fe400078ec0ff */
[----:B------:R-:W-:-:S02]  /*4b860*/  SHF.R.U32.HI R65, RZ, 0x10, R81 ;  /* 0x00000010ff417819 */ /* 0x000fc40000011651 */
[----:B------:R-:W-:Y:S02]  /*4b870*/  LOP3.LUT R66, R83, 0xffff, RZ, 0xc0, !PT ;  /* 0x0000ffff53427812 */ /* 0x000fe400078ec0ff */
[----:B------:R-:W-:Y:S02]  /*4b880*/  SHF.R.U32.HI R67, RZ, 0x10, R83 ;  /* 0x00000010ff437819 */ /* 0x000fe40000011653 */
[----:B------:R-:W-:Y:S02]  /*4b890*/  SHF.R.U32.HI R77, RZ, 0x10, R77 ;  /* 0x00000010ff4d7819 */ /* 0x000fe4000001164d */
[----:B------:R-:W-:Y:S02]  /*4b8a0*/  SHF.R.U32.HI R89, RZ, 0x10, R89 ;  /* 0x00000010ff597819 */ /* 0x000fe40000011659 */
[----:B------:R-:W-:Y:S02]  /*4b8b0*/  SHF.R.U32.HI R87, RZ, 0x10, R87 ;  /* 0x00000010ff577819 */ /* 0x000fe40000011657 */
[----:B------:R-:W-:-:S02]  /*4b8c0*/  SHF.R.U32.HI R85, RZ, 0x10, R85 ;  /* 0x00000010ff557819 */ /* 0x000fc40000011655 */
[----:B------:R-:W-:-:S07]  /*4b8d0*/  SHF.R.U32.HI R79, RZ, 0x10, R79 ;  /* 0x00000010ff4f7819 */ /* 0x000fce000001164f */
.L_x_436:
[----:B------:R0:W2:Y:S01]  /*4b8e0*/  LDL R74, [R73] ;  /* 0x00000000494a7983 */ /* 0x0000a20000100800 */
[----:B------:R-:W3:Y:S01]  /*4b8f0*/  LDC R81, c[0x0][0x3e4] ;  /* 0x0000f900ff517b82 */ /* 0x000ee20000000800 */
[----:B------:R-:W-:Y:S02]  /*4b900*/  VIADD R84, R84, 0x1 ;  /* 0x0000000154547836 */ /* 0x000fe40000000000 */
[----:B0-----:R-:W-:-:S05]  /*4b910*/  VIADD R73, R73, 0x4 ;  /* 0x0000000449497836 */ /* 0x001fca0000000000 */
        /* <DEDUP_REMOVED lines=15> */
[----:B------:R-:W-:-:S02]  /*4ba10*/  IMAD R6, R65, R76, R6 ;  /* 0x0000004c41067224 */ /* 0x000fc400078e0206 */
[----:B------:R-:W-:Y:S02]  /*4ba20*/  IMAD R4, R3, 0x10000, R4 ;  /* 0x0001000003047824 */ /* 0x000fe400078e0204 */
[----:B------:R-:W-:Y:S02]  /*4ba30*/  IMAD.IADD R7, R8, 0x1, R61 ;  /* 0x0000000108077824 */ /* 0x000fe400078e023d */
[----:B------:R-:W-:Y:S01]  /*4ba40*/  IMAD R2, R93, R74, R2 ;  /* 0x0000004a5d027224 */ /* 0x000fe200078e0202 */
[----:B------:R-:W-:Y:S01]  /*4ba50*/  ISETP.GE.U32.AND P0, PT, R4, R95, PT ;  /* 0x0000005f0400720c */ /* 0x000fe20003f06070 */
[----:B------:R-:W-:Y:S02]  /*4ba60*/  IMAD R8, R6, 0x10000, R7 ;  /* 0x0001000006087824 */ /* 0x000fe400078e0207 */
[----:B------:R-:W-:Y:S01]  /*4ba70*/  IMAD R7, R66, R76, RZ ;  /* 0x0000004c42077224 */ /* 0x000fe200078e02ff */
[----:B------:R-:W-:Y:S01]  /*4ba80*/  LEA.HI R2, R3, R2, RZ, 0x10 ;  /* 0x0000000203027211 */ /* 0x000fe200078f80ff */
[-C--:B------:R-:W-:Y:S01]  /*4ba90*/  IMAD R5, R65, R74.reuse, R5 ;  /* 0x0000004a41057224 */ /* 0x080fe200078e0205 */
[----:B------:R-:W-:Y:S01]  /*4baa0*/  ISETP.GE.U32.AND P1, PT, R8, R61, PT ;  /* 0x0000003d0800720c */ /* 0x000fe20003f26070 */
[----:B------:R-:W-:Y:S01]  /*4bab0*/  IMAD R9, R66, R74, RZ ;  /* 0x0000004a42097224 */ /* 0x000fe200078e02ff */
[----:B------:R-:W-:Y:S01]  /*4bac0*/  LOP3.LUT R13, R7, 0xffff, RZ, 0xc0, !PT ;  /* 0x0000ffff070d7812 */ /* 0x000fe200078ec0ff */
[----:B------:R-:W-:Y:S01]  /*4bad0*/  VIADD R3, R2, 0x1 ;  /* 0x0000000102037836 */ /* 0x000fe20000000000 */
[----:B------:R-:W-:Y:S01]  /*4bae0*/  SHF.R.U32.HI R7, RZ, 0x10, R7 ;  /* 0x00000010ff077819 */ /* 0x000fe20000011607 */
[----:B------:R-:W-:Y:S01]  /*4baf0*/  IMAD R9, R67, R76, R9 ;  /* 0x0000004c43097224 */ /* 0x000fe200078e0209 */
[----:B------:R-:W-:Y:S01]  /*4bb00*/  LEA.HI R5, R6, R5, RZ, 0x10 ;  /* 0x0000000506057211 */ /* 0x000fe200078f80ff */
[----:B---3--:R-:W-:Y:S01]  /*4bb10*/  IMAD R91, R4, R81, RZ ;  /* 0x00000051045b7224 */ /* 0x008fe200078e02ff */
[----:B------:R-:W-:Y:S01]  /*4bb20*/  @P0 IADD3 R3, PT, PT, R2, RZ, RZ ;  /* 0x000000ff02030210 */ /* 0x000fe20007ffe0ff */
[----:B------:R-:W-:-:S02]  /*4bb30*/  IMAD.IADD R2, R13, 0x1, R62 ;  /* 0x000000010d027824 */ /* 0x000fc400078e023e */
[----:B------:R-:W0:Y:S01]  /*4bb40*/  LDC.64 R12, c[0x0][0x388] ;  /* 0x0000e200ff0c7b82 */ /* 0x000e220000000a00 */
[-C--:B------:R-:W-:Y:S01]  /*4bb50*/  IMAD R6, R67, R74.reuse, R7 ;  /* 0x0000004a43067224 */ /* 0x080fe200078e0207 */
[----:B------:R-:W-:Y:S01]  /*4bb60*/  SHF.R.U32.HI R75, RZ, 0x10, R91 ;  /* 0x00000010ff4b7819 */ /* 0x000fe2000001165b */
[----:B------:R-:W-:Y:S01]  /*4bb70*/  IMAD R7, R9, 0x10000, R2 ;  /* 0x0001000009077824 */ /* 0x000fe200078e0202 */
[----:B------:R-:W-:Y:S01]  /*4bb80*/  LOP3.LUT R91, R91, 0xffff, RZ, 0xc0, !PT ;  /* 0x0000ffff5b5b7812 */ /* 0x000fe200078ec0ff */
[----:B------:R-:W-:Y:S01]  /*4bb90*/  IMAD R10, R69, R74, RZ ;  /* 0x0000004a450a7224 */ /* 0x000fe200078e02ff */
[----:B------:R-:W-:Y:S01]  /*4bba0*/  LEA.HI R6, R9, R6, RZ, 0x10 ;  /* 0x0000000609067211 */ /* 0x000fe200078f80ff */
[-C--:B------:R-:W-:Y:S02]  /*4bbb0*/  IMAD R9, R69, R76.reuse, RZ ;  /* 0x0000004c45097224 */ /* 0x080fe400078e02ff */
[-C--:B------:R-:W-:Y:S02]  /*4bbc0*/  IMAD R10, R89, R76.reuse, R10 ;  /* 0x0000004c590a7224 */ /* 0x080fe400078e020a */
[----:B------:R-:W-:Y:S01]  /*4bbd0*/  IMAD.IADD R3, R8, 0x1, R3 ;  /* 0x0000000108037824 */ /* 0x000fe200078e0203 */
[----:B------:R-:W-:Y:S01]  /*4bbe0*/  LOP3.LUT R15, R9, 0xffff, RZ, 0xc0, !PT ;  /* 0x0000ffff090f7812 */ /* 0x000fe200078ec0ff */
[----:B------:R-:W-:Y:S01]  /*4bbf0*/  IMAD R2, R68, R76, RZ ;  /* 0x0000004c44027224 */ /* 0x000fe200078e02ff */
[----:B------:R-:W-:Y:S01]  /*4bc00*/  SHF.R.U32.HI R9, RZ, 0x10, R9 ;  /* 0x00000010ff097819 */ /* 0x000fe20000011609 */
[----:B------:R-:W-:Y:S01]  /*4bc10*/  VIADD R14, R5, 0x1 ;  /* 0x00000001050e7836 */ /* 0x000fe20000000000 */
[----:B------:R-:W-:Y:S01]  /*4bc20*/  IADD3 R15, PT, PT, R15, R58, RZ ;  /* 0x0000003a0f0f7210 */ /* 0x000fe20007ffe0ff */
[----:B------:R-:W-:Y:S01]  /*4bc30*/  @P1 IMAD.MOV R14, RZ, RZ, R5 ;  /* 0x000000ffff0e1224 */ /* 0x000fe200078e0205 */
[----:B------:R-:W-:Y:S01]  /*4bc40*/  ISETP.GE.U32.AND P0, PT, R3, R8, PT ;  /* 0x000000080300720c */ /* 0x000fe20003f06070 */
[-C--:B------:R-:W-:Y:S01]  /*4bc50*/  IMAD R9, R89, R74.reuse, R9 ;  /* 0x0000004a59097224 */ /* 0x080fe200078e0209 */
[----:B------:R-:W-:Y:S01]  /*4bc60*/  LOP3.LUT R8, R2, 0xffff, RZ, 0xc0, !PT ;  /* 0x0000ffff02087812 */ /* 0x000fe200078ec0ff */
[----:B------:R-:W-:Y:S01]  /*4bc70*/  IMAD R5, R68, R74, RZ ;  /* 0x0000004a44057224 */ /* 0x000fe200078e02ff */
[----:B------:R-:W-:Y:S01]  /*4bc80*/  SHF.R.U32.HI R2, RZ, 0x10, R2 ;  /* 0x00000010ff027819 */ /* 0x000fe20000011602 */
[----:B------:R-:W-:Y:S01]  /*4bc90*/  IMAD R17, R10, 0x10000, R15 ;  /* 0x000100000a117824 */ /* 0x000fe200078e020f */
[----:B0-----:R-:W-:Y:S01]  /*4bca0*/  LOP3.LUT R50, R12, 0xffff, RZ, 0xc0, !PT ;  /* 0x0000ffff0c327812 */ /* 0x001fe200078ec0ff */
[----:B------:R-:W-:Y:S01]  /*4bcb0*/  IMAD R5, R77, R76, R5 ;  /* 0x0000004c4d057224 */ /* 0x000fe200078e0205 */
[----:B------:R-:W-:Y:S01]  /*4bcc0*/  LEA.HI R47, R10, R9, RZ, 0x10 ;  /* 0x000000090a2f7211 */ /* 0x000fe200078f80ff */
[-C--:B------:R-:W-:Y:S01]  /*4bcd0*/  IMAD R9, R80, R91.reuse, RZ ;  /* 0x0000005b50097224 */ /* 0x080fe200078e02ff */
[----:B------:R-:W-:Y:S01]  /*4bce0*/  ISETP.GE.U32.AND P1, PT, R7, R62, PT ;  /* 0x0000003e0700720c */ /* 0x000fe20003f26070 */
[----:B------:R-:W-:Y:S01]  /*4bcf0*/  IMAD R16, R50, R91, RZ ;  /* 0x0000005b32107224 */ /* 0x000fe200078e02ff */
[----:B------:R-:W-:Y:S01]  /*4bd00*/  SHF.R.U32.HI R49, RZ, 0x10, R12 ;  /* 0x00000010ff317819 */ /* 0x000fe2000001160c */
[-C--:B------:R-:W-:Y:S01]  /*4bd10*/  IMAD R10, R80, R75.reuse, RZ ;  /* 0x0000004b500a7224 */ /* 0x080fe200078e02ff */
[----:B------:R-:W-:Y:S01]  /*4bd20*/  LOP3.LUT R15, R9, 0xffff, RZ, 0xc0, !PT ;  /* 0x0000ffff090f7812 */ /* 0x000fe200078ec0ff */
[----:B------:R-:W-:Y:S01]  /*4bd30*/  IMAD R48, R50, R75, RZ ;  /* 0x0000004b32307224 */ /* 0x000fe200078e02ff */
[----:B------:R-:W-:Y:S01]  /*4bd40*/  LOP3.LUT R62, R16, 0xffff, RZ, 0xc0, !PT ;  /* 0x0000ffff103e7812 */ /* 0x000fe200078ec0ff */
[----:B------:R-:W-:Y:S01]  /*4bd50*/  IMAD.IADD R8, R8, 0x1, R59 ;  /* 0x0000000108087824 */ /* 0x000fe200078e023b */
[----:B------:R-:W-:Y:S01]  /*4bd60*/  SHF.R.U32.HI R16, RZ, 0x10, R16 ;  /* 0x00000010ff107819 */ /* 0x000fe20000011610 */
[----:B------:R-:W-:-:S02]  /*4bd70*/  IMAD R2, R77, R74, R2 ;  /* 0x0000004a4d027224 */ /* 0x000fc400078e0202 */
[-C--:B------:R-:W-:Y:S02]  /*4bd80*/  IMAD R10, R51, R91.reuse, R10 ;  /* 0x0000005b330a7224 */ /* 0x080fe400078e020a */
[----:B------:R-:W-:Y:S02]  /*4bd90*/  IMAD R48, R49, R91, R48 ;  /* 0x0000005b31307224 */ /* 0x000fe400078e0230 */
[----:B------:R-:W-:Y:S02]  /*4bda0*/  IMAD.IADD R15, R4, 0x1, R15 ;  /* 0x00000001040f7824 */ /* 0x000fe400078e020f */
[----:B------:R-:W-:Y:S02]  /*4bdb0*/  IMAD.IADD R61, R3, 0x1, R62 ;  /* 0x00000001033d7824 */ /* 0x000fe400078e023e */
[C---:B------:R-:W-:Y:S01]  /*4bdc0*/  IMAD R8, R5.reuse, 0x10000, R8 ;  /* 0x0001000005087824 */ /* 0x040fe200078e0208 */
[----:B------:R-:W-:Y:S01]  /*4bdd0*/  LEA.HI R5, R5, R2, RZ, 0x10 ;  /* 0x0000000205057211 */ /* 0x000fe200078f80ff */
[----:B------:R-:W-:-:S02]  /*4bde0*/  VIADD R2, R14, 0x1 ;  /* 0x000000010e027836 */ /* 0x000fc40000000000 */
[----:B------:R-:W-:Y:S02]  /*4bdf0*/  IMAD R15, R10, 0x10000, R15 ;  /* 0x000100000a0f7824 */ /* 0x000fe400078e020f */
[----:B------:R-:W-:Y:S02]  /*4be00*/  IMAD R62, R48, 0x10000, R61 ;  /* 0x00010000303e7824 */ /* 0x000fe400078e023d */
[----:B------:R-:W-:Y:S01]  /*4be10*/  @P0 IMAD.MOV R2, RZ, RZ, R14 ;  /* 0x000000ffff020224 */ /* 0x000fe200078e020e */
[----:B------:R-:W-:Y:S01]  /*4be20*/  SHF.R.U32.HI R14, RZ, 0x10, R9 ;  /* 0x00000010ff0e7819 */ /* 0x000fe20000011609 */
[----:B------:R-:W-:Y:S01]  /*4be30*/  VIADD R78, R6, 0x1 ;  /* 0x00000001064e7836 */ /* 0x000fe20000000000 */
[----:B------:R-:W-:Y:S01]  /*4be40*/  ISETP.GE.U32.AND P2, PT, R62, R3, PT ;  /* 0x000000033e00720c */ /* 0x000fe20003f46070 */
[----:B------:R-:W-:Y:S01]  /*4be50*/  @P1 IMAD.MOV R78, RZ, RZ, R6 ;  /* 0x000000ffff4e1224 */ /* 0x000fe200078e0206 */
[----:B------:R-:W-:Y:S01]  /*4be60*/  ISETP.GE.U32.AND P1, PT, R15, R4, PT ;  /* 0x000000040f00720c */ /* 0x000fe20003f26070 */
[-C--:B------:R-:W-:Y:S01]  /*4be70*/  IMAD R9, R51, R75.reuse, R14 ;  /* 0x0000004b33097224 */ /* 0x080fe200078e020e */
[----:B------:R-:W-:Y:S01]  /*4be80*/  IADD3 R2, PT, PT, R7, R2, RZ ;  /* 0x0000000207027210 */ /* 0x000fe20007ffe0ff */
[----:B------:R-:W-:-:S02]  /*4be90*/  IMAD R15, R49, R75, R16 ;  /* 0x0000004b310f7224 */ /* 0x000fc400078e0210 */
[----:B------:R-:W-:Y:S01]  /*4bea0*/  IMAD R6, R70, R76, RZ ;  /* 0x0000004c46067224 */ /* 0x000fe200078e02ff */
[----:B------:R-:W-:Y:S01]  /*4beb0*/  ISETP.GE.U32.AND P0, PT, R2, R7, PT ;  /* 0x000000070200720c */ /* 0x000fe20003f06070 */
[----:B------:R-:W-:Y:S01]  /*4bec0*/  IMAD R4, R70, R74, RZ ;  /* 0x0000004a46047224 */ /* 0x000fe200078e02ff */
[----:B------:R-:W-:Y:S01]  /*4bed0*/  LEA.HI R14, R10, R9, RZ, 0x10 ;  /* 0x000000090a0e7211 */ /* 0x000fe200078f80ff */
[----:B------:R-:W-:Y:S01]  /*4bee0*/  VIADD R3, R78, 0x1 ;  /* 0x000000014e037836 */ /* 0x000fe20000000000 */
[----:B------:R-:W-:Y:S01]  /*4bef0*/  LEA.HI R15, R48, R15, RZ, 0x10 ;  /* 0x0000000f300f7211 */ /* 0x000fe200078f80ff */
[----:B------:R-:W-:Y:S01]  /*4bf00*/  IMAD R4, R87, R76, R4 ;  /* 0x0000004c57047224 */ /* 0x000fe200078e0204 */
[----:B------:R-:W-:Y:S01]  /*4bf10*/  LOP3.LUT R48, R13, 0xffff, RZ, 0xc0, !PT ;  /* 0x0000ffff0d307812 */ /* 0x000fe200078ec0ff */
[----:B------:R-:W-:Y:S01]  /*4bf20*/  VIADD R95, R14, 0x1 ;  /* 0x000000010e5f7836 */ /* 0x000fe20000000000 */
[----:B------:R-:W-:Y:S01]  /*4bf30*/  LOP3.LUT R10, R6, 0xffff, RZ, 0xc0, !PT ;  /* 0x0000ffff060a7812 */ /* 0x000fe200078ec0ff */
[----:B------:R-:W-:Y:S01]  /*4bf40*/  VIADD R86, R15, 0x1 ;  /* 0x000000010f567836 */ /* 0x000fe20000000000 */
[----:B------:R-:W-:Y:S01]  /*4bf50*/  SHF.R.U32.HI R6, RZ, 0x10, R6 ;  /* 0x00000010ff067819 */ /* 0x000fe20000011606 */
[----:B------:R-:W-:-:S02]  /*4bf60*/  @P1 IMAD.MOV R95, RZ, RZ, R14 ;  /* 0x000000ffff5f1224 */ /* 0x000fc400078e020e */
[----:B------:R-:W-:Y:S01]  /*4bf70*/  @P2 IMAD.MOV R86, RZ, RZ, R15 ;  /* 0x000000ffff562224 */ /* 0x000fe200078e020f */
[----:B------:R-:W-:Y:S01]  /*4bf80*/  @P0 IADD3 R3, PT, PT, R78, RZ, RZ ;  /* 0x000000ff4e030210 */ /* 0x000fe20007ffe0ff */
[----:B------:R-:W0:Y:S01]  /*4bf90*/  LDC.64 R14, c[0x0][0x390] ;  /* 0x0000e400ff0e7b82 */ /* 0x000e220000000a00 */
[----:B------:R-:W-:Y:S01]  /*4bfa0*/  IMAD R16, R48, R91, RZ ;  /* 0x0000005b30107224 */ /* 0x000fe200078e02ff */
[----:B------:R-:W-:Y:S01]  /*4bfb0*/  ISETP.GE.U32.AND P0, PT, R8, R59, PT ;  /* 0x0000003b0800720c */ /* 0x000fe20003f06070 */
[----:B------:R-:W-:Y:S01]  /*4bfc0*/  IMAD.IADD R7, R10, 0x1, R57 ;  /* 0x000000010a077824 */ /* 0x000fe200078e0239 */
[----:B------:R-:W-:Y:S01]  /*4bfd0*/  IADD3 R95, PT, PT, R62, R95, RZ ;  /* 0x0000005f3e5f7210 */ /* 0x000fe20007ffe0ff */
[----:B------:R-:W-:Y:S01]  /*4bfe0*/  IMAD R9, R87, R74, R6 ;  /* 0x0000004a57097224 */ /* 0x000fe200078e0206 */
[----:B------:R-:W-:Y:S01]  /*4bff0*/  SHF.R.U32.HI R10, RZ, 0x10, R13 ;  /* 0x00000010ff0a7819 */ /* 0x000fe2000001160d */
[----:B------:R-:W-:Y:S01]  /*4c000*/  IMAD R59, R48, R75, RZ ;  /* 0x0000004b303b7224 */ /* 0x000fe200078e02ff */
[----:B------:R-:W-:Y:S01]  /*4c010*/  LOP3.LUT R61, R16, 0xffff, RZ, 0xc0, !PT ;  /* 0x0000ffff103d7812 */ /* 0x000fe200078ec0ff */
[----:B------:R-:W-:Y:S01]  /*4c020*/  IMAD R6, R71, R76, RZ ;  /* 0x0000004c47067224 */ /* 0x000fe200078e02ff */
[----:B------:R-:W-:Y:S01]  /*4c030*/  ISETP.GE.U32.AND P2, PT, R95, R62, PT ;  /* 0x0000003e5f00720c */ /* 0x000fe20003f46070 */
[C---:B------:R-:W-:Y:S01]  /*4c040*/  IMAD R78, R4.reuse, 0x10000, R7 ;  /* 0x00010000044e7824 */ /* 0x040fe200078e0207 */
[----:B------:R-:W-:Y:S01]  /*4c050*/  LEA.HI R4, R4, R9, RZ, 0x10 ;  /* 0x0000000904047211 */ /* 0x000fe200078f80ff */
[----:B------:R-:W-:Y:S01]  /*4c060*/  IMAD R59, R10, R91, R59 ;  /* 0x0000005b0a3b7224 */ /* 0x000fe200078e023b */
[----:B------:R-:W-:Y:S01]  /*4c070*/  LOP3.LUT R9, R6, 0xffff, RZ, 0xc0, !PT ;  /* 0x0000ffff06097812 */ /* 0x000fe200078ec0ff */
[----:B------:R-:W-:Y:S01]  /*4c080*/  IMAD.IADD R62, R2, 0x1, R61 ;  /* 0x00000001023e7824 */ /* 0x000fe200078e023d */
[----:B------:R-:W-:Y:S01]  /*4c090*/  SHF.R.U32.HI R16, RZ, 0x10, R16 ;  /* 0x00000010ff107819 */ /* 0x000fe20000011610 */
[----:B------:R-:W-:Y:S01]  /*4c0a0*/  IMAD.IADD R3, R8, 0x1, R3 ;  /* 0x0000000108037824 */ /* 0x000fe200078e0203 */
[----:B------:R-:W-:Y:S01]  /*4c0b0*/  SHF.R.U32.HI R6, RZ, 0x10, R6 ;  /* 0x00000010ff067819 */ /* 0x000fe20000011606 */
[----:B------:R-:W-:-:S02]  /*4c0c0*/  IMAD R7, R71, R74, RZ ;  /* 0x0000004a47077224 */ /* 0x000fc400078e02ff */
[----:B------:R-:W-:Y:S01]  /*4c0d0*/  IMAD R62, R59, 0x10000, R62 ;  /* 0x000100003b3e7824 */ /* 0x000fe200078e023e */
[----:B------:R-:W-:Y:S01]  /*4c0e0*/  ISETP.GE.U32.AND P1, PT, R3, R8, PT ;  /* 0x000000080300720c */ /* 0x000fe20003f26070 */
[----:B------:R-:W-:Y:S02]  /*4c0f0*/  IMAD R7, R85, R76, R7 ;  /* 0x0000004c55077224 */ /* 0x000fe400078e0207 */
[----:B------:R-:W-:Y:S01]  /*4c100*/  IMAD.IADD R8, R9, 0x1, R56 ;  /* 0x0000000109087824 */ /* 0x000fe200078e0238 */
[----:B------:R-:W-:Y:S01]  /*4c110*/  ISETP.GE.U32.AND P3, PT, R62, R2, PT ;  /* 0x000000023e00720c */ /* 0x000fe20003f66070 */
[----:B------:R-:W-:Y:S01]  /*4c120*/  IMAD R16, R10, R75, R16 ;  /* 0x0000004b0a107224 */ /* 0x000fe200078e0210 */
[----:B0-----:R-:W-:Y:S01]  /*4c130*/  LOP3.LUT R9, R14, 0xffff, RZ, 0xc0, !PT ;  /* 0x0000ffff0e097812 */ /* 0x001fe200078ec0ff */
[----:B------:R-:W-:Y:S02]  /*4c140*/  IMAD R83, R7, 0x10000, R8 ;  /* 0x0001000007537824 */ /* 0x000fe400078e0208 */
[C---:B------:R-:W-:Y:S01]  /*4c150*/  VIADD R8, R5.reuse, 0x1 ;  /* 0x0000000105087836 */ /* 0x040fe20000000000 */
[----:B------:R-:W-:Y:S01]  /*4c160*/  @P0 IADD3 R8, PT, PT, R5, RZ, RZ ;  /* 0x000000ff05080210 */ /* 0x000fe20007ffe0ff */
[----:B------:R-:W-:Y:S01]  /*4c170*/  VIADD R61, R86, 0x1 ;  /* 0x00000001563d7836 */ /* 0x000fe20000000000 */
[----:B------:R-:W-:Y:S01]  /*4c180*/  LEA.HI R16, R59, R16, RZ, 0x10 ;  /* 0x000000103b107211 */ /* 0x000fe200078f80ff */
[----:B------:R-:W-:Y:S01]  /*4c190*/  @P2 IMAD.MOV R61, RZ, RZ, R86 ;  /* 0x000000ffff3d2224 */ /* 0x000fe200078e0256 */
[----:B------:R-:W-:Y:S01]  /*4c1a0*/  ISETP.GE.U32.AND P0, PT, R17, R58, PT ;  /* 0x0000003a1100720c */ /* 0x000fe20003f06070 */
[----:B------:R-:W-:-:S02]  /*4c1b0*/  IMAD R6, R85, R74, R6 ;  /* 0x0000004a55067224 */ /* 0x000fc400078e0206 */
[----:B------:R-:W-:Y:S02]  /*4c1c0*/  VIADD R2, R8, 0x1 ;  /* 0x0000000108027836 */ /* 0x000fe40000000000 */
[----:B------:R-:W-:Y:S01]  /*4c1d0*/  IMAD.IADD R61, R62, 0x1, R61 ;  /* 0x000000013e3d7824 */ /* 0x000fe200078e023d */
[----:B------:R-:W-:Y:S01]  /*4c1e0*/  LEA.HI R82, R7, R6, RZ, 0x10 ;  /* 0x0000000607527211 */ /* 0x000fe200078f80ff */
[----:B------:R-:W-:Y:S02]  /*4c1f0*/  IMAD R5, R9, R91, RZ ;  /* 0x0000005b09057224 */ /* 0x000fe400078e02ff */
[----:B------:R-:W-:Y:S01]  /*4c200*/  @P1 IMAD.MOV R2, RZ, RZ, R8 ;  /* 0x000000ffff021224 */ /* 0x000fe200078e0208 */
[----:B------:R-:W-:Y:S01]  /*4c210*/  ISETP.GE.U32.AND P4, PT, R61, R62, PT ;  /* 0x0000003e3d00720c */ /* 0x000fe20003f86070 */
[----:B------:R-:W-:Y:S01]  /*4c220*/  VIADD R58, R16, 0x1 ;  /* 0x00000001103a7836 */ /* 0x000fe20000000000 */
[----:B------:R-:W-:Y:S01]  /*4c230*/  SHF.R.U32.HI R8, RZ, 0x10, R14 ;  /* 0x00000010ff087819 */ /* 0x000fe2000001160e */
[----:B------:R-:W-:Y:S01]  /*4c240*/  @P3 IMAD.MOV R58, RZ, RZ, R16 ;  /* 0x000000ffff3a3224 */ /* 0x000fe200078e0210 */
[----:B------:R-:W-:Y:S01]  /*4c250*/  LOP3.LUT R16, R5, 0xffff, RZ, 0xc0, !PT ;  /* 0x0000ffff05107812 */ /* 0x000fe200078ec0ff */
[----:B------:R-:W-:Y:S01]  /*4c260*/  IMAD R6, R9, R75, RZ ;  /* 0x0000004b09067224 */ /* 0x000fe200078e02ff */
[----:B------:R-:W-:Y:S01]  /*4c270*/  IADD3 R2, PT, PT, R17, R2, RZ ;  /* 0x0000000211027210 */ /* 0x000fe20007ffe0ff */
[----:B------:R-:W-:Y:S01]  /*4c280*/  VIADD R62, R58, 0x1 ;  /* 0x000000013a3e7836 */ /* 0x000fe20000000000 */
[----:B------:R-:W-:Y:S01]  /*4c290*/  ISETP.GE.U32.AND P1, PT, R78, R57, PT ;  /* 0x000000394e00720c */ /* 0x000fe20003f26070 */
[----:B------:R-:W-:Y:S01]  /*4c2a0*/  IMAD R6, R8, R91, R6 ;  /* 0x0000005b08067224 */ /* 0x000fe200078e0206 */
[----:B------:R-:W-:Y:S01]  /*4c2b0*/  ISETP.GE.U32.AND P2, PT, R2, R17, PT ;  /* 0x000000110200720c */ /* 0x000fe20003f46070 */
[----:B------:R-:W-:Y:S01]  /*4c2c0*/  IMAD.IADD R7, R3, 0x1, R16 ;  /* 0x0000000103077824 */ /* 0x000fe200078e0210 */
[----:B------:R-:W-:Y:S01]  /*4c2d0*/  SHF.R.U32.HI R5, RZ, 0x10, R5 ;  /* 0x00000010ff057819 */ /* 0x000fe20000011605 */
[----:B------:R-:W0:Y:S01]  /*4c2e0*/  LDC.64 R16, c[0x0][0x398] ;  /* 0x0000e600ff107b82 */ /* 0x000e220000000a00 */
[----:B------:R-:W-:-:S02]  /*4c2f0*/  @P4 IMAD.MOV R62, RZ, RZ, R58 ;  /* 0x000000ffff3e4224 */ /* 0x000fc400078e023a */
[----:B------:R-:W-:Y:S01]  /*4c300*/  IMAD R57, R6, 0x10000, R7 ;  /* 0x0001000006397824 */ /* 0x000fe200078e0207 */
[----:B------:R-:W-:Y:S01]  /*4c310*/  LOP3.LUT R7, R15, 0xffff, RZ, 0xc0, !PT ;  /* 0x0000ffff0f077812 */ /* 0x000fe200078ec0ff */
[----:B------:R-:W-:Y:S02]  /*4c320*/  IMAD R5, R8, R75, R5 ;  /* 0x0000004b08057224 */ /* 0x000fe400078e0205 */
[C---:B------:R-:W-:Y:S01]  /*4c330*/  IMAD.IADD R62, R57.reuse, 0x1, R62 ;  /* 0x00000001393e7824 */ /* 0x040fe200078e023e */
[----:B------:R-:W-:Y:S01]  /*4c340*/  ISETP.GE.U32.AND P3, PT, R57, R3, PT ;  /* 0x000000033900720c */ /* 0x000fe20003f66070 */
[C---:B------:R-:W-:Y:S01]  /*4c350*/  IMAD R58, R7.reuse, R91, RZ ;  /* 0x0000005b073a7224 */ /* 0x040fe200078e02ff */
[----:B------:R-:W-:Y:S01]  /*4c360*/  LEA.HI R5, R6, R5, RZ, 0x10 ;  /* 0x0000000506057211 */ /* 0x000fe200078f80ff */
[----:B------:R-:W-:Y:S01]  /*4c370*/  IMAD R3, R7, R75, RZ ;  /* 0x0000004b07037224 */ /* 0x000fe200078e02ff */
[----:B------:R-:W-:Y:S01]  /*4c380*/  SHF.R.U32.HI R6, RZ, 0x10, R15 ;  /* 0x00000010ff067819 */ /* 0x000fe2000001160f */
[----:B------:R-:W-:Y:S01]  /*4c390*/  VIADD R88, R47, 0x1 ;  /* 0x000000012f587836 */ /* 0x000fe20000000000 */
[----:B------:R-:W-:Y:S01]  /*4c3a0*/  LOP3.LUT R59, R58, 0xffff, RZ, 0xc0, !PT ;  /* 0x0000ffff3a3b7812 */ /* 0x000fe200078ec0ff */
[----:B------:R-:W-:Y:S01]  /*4c3b0*/  @P0 IMAD.MOV R88, RZ, RZ, R47 ;  /* 0x000000ffff580224 */ /* 0x000fe200078e022f */
[----:B------:R-:W-:Y:S01]  /*4c3c0*/  ISETP.GE.U32.AND P4, PT, R62, R57, PT ;  /* 0x000000393e00720c */ /* 0x000fe20003f86070 */
[----:B------:R-:W-:Y:S01]  /*4c3d0*/  IMAD R57, R6, R91, R3 ;  /* 0x0000005b06397224 */ /* 0x000fe200078e0203 */
[----:B------:R-:W-:Y:S01]  /*4c3e0*/  IADD3 R90, PT, PT, R5, 0x1, RZ ;  /* 0x00000001055a7810 */ /* 0x000fe20007ffe0ff */
[----:B------:R-:W-:Y:S01]  /*4c3f0*/  IMAD.IADD R86, R2, 0x1, R59 ;  /* 0x0000000102567824 */ /* 0x000fe200078e023b */
[----:B------:R-:W-:Y:S01]  /*4c400*/  SHF.R.U32.HI R58, RZ, 0x10, R58 ;  /* 0x00000010ff3a7819 */ /* 0x000fe2000001163a */
[C---:B------:R-:W-:Y:S01]  /*4c410*/  VIADD R3, R88.reuse, 0x1 ;  /* 0x0000000158037836 */ /* 0x040fe20000000000 */
[----:B------:R-:W-:Y:S01]  /*4c420*/  @P2 IADD3 R3, PT, PT, R88, RZ, RZ ;  /* 0x000000ff58032210 */ /* 0x000fe20007ffe0ff */
[----:B------:R-:W-:Y:S01]  /*4c430*/  @P3 IMAD.MOV R90, RZ, RZ, R5 ;  /* 0x000000ffff5a3224 */ /* 0x000fe200078e0205 */
[----:B0-----:R-:W-:Y:S01]  /*4c440*/  LOP3.LUT R5, R16, 0xffff, RZ, 0xc0, !PT ;  /* 0x0000ffff10057812 */ /* 0x001fe200078ec0ff */
[----:B------:R-:W-:Y:S01]  /*4c450*/  IMAD R86, R57, 0x10000, R86 ;  /* 0x0001000039567824 */ /* 0x000fe200078e0256 */
[----:B------:R-:W-:Y:S01]  /*4c460*/  ISETP.GE.U32.AND P0, PT, R83, R56, PT ;  /* 0x000000385300720c */ /* 0x000fe20003f06070 */
[----:B------:R-:W-:-:S02]  /*4c470*/  VIADD R59, R90, 0x1 ;  /* 0x000000015a3b7836 */ /* 0x000fc40000000000 */
[----:B------:R-:W-:Y:S01]  /*4c480*/  IMAD.IADD R47, R78, 0x1, R3 ;  /* 0x000000014e2f7824 */ /* 0x000fe200078e0203 */
[----:B------:R-:W-:Y:S01]  /*4c490*/  ISETP.GE.U32.AND P2, PT, R86, R2, PT ;  /* 0x000000025600720c */ /* 0x000fe20003f46070 */
[----:B------:R-:W-:Y:S02]  /*4c4a0*/  @P4 IMAD.MOV R59, RZ, RZ, R90 ;  /* 0x000000ffff3b4224 */ /* 0x000fe400078e025a */
[----:B------:R-:W-:Y:S02]  /*4c4b0*/  IMAD R2, R5, R91, RZ ;  /* 0x0000005b05027224 */ /* 0x000fe400078e02ff */
[----:B------:R-:W-:Y:S02]  /*4c4c0*/  VIADD R88, R4, 0x1 ;  /* 0x0000000104587836 */ /* 0x000fe40000000000 */
[-C--:B------:R-:W-:Y:S02]  /*4c4d0*/  IMAD R58, R6, R75.reuse, R58 ;  /* 0x0000004b063a7224 */ /* 0x080fe400078e023a */
[----:B------:R-:W-:Y:S01]  /*4c4e0*/  @P1 IMAD.MOV R88, RZ, RZ, R4 ;  /* 0x000000ffff581224 */ /* 0x000fe200078e0204 */
[----:B------:R-:W-:Y:S01]  /*4c4f0*/  ISETP.GE.U32.AND P1, PT, R47, R78, PT ;  /* 0x0000004e2f00720c */ /* 0x000fe20003f26070 */
[----:B------:R-:W-:Y:S01]  /*4c500*/  IMAD.IADD R59, R86, 0x1, R59 ;  /* 0x00000001563b7824 */ /* 0x000fe200078e023b */
[----:B------:R-:W-:Y:S01]  /*4c510*/  SHF.R.U32.HI R4, RZ, 0x10, R16 ;  /* 0x00000010ff047819 */ /* 0x000fe20000011610 */
[----:B------:R-:W-:Y:S01]  /*4c520*/  IMAD R3, R5, R75, RZ ;  /* 0x0000004b05037224 */ /* 0x000fe200078e02ff */
[----:B------:R-:W-:Y:S01]  /*4c530*/  LOP3.LUT R78, R2, 0xffff, RZ, 0xc0, !PT ;  /* 0x0000ffff024e7812 */ /* 0x000fe200078ec0ff */
[----:B------:R-:W-:Y:S01]  /*4c540*/  VIADD R56, R88, 0x1 ;  /* 0x0000000158387836 */ /* 0x000fe20000000000 */
[----:B------:R-:W-:-:S02]  /*4c550*/  LEA.HI R58, R57, R58, RZ, 0x10 ;  /* 0x0000003a393a7211 */ /* 0x000fc400078f80ff */
[----:B------:R-:W-:Y:S01]  /*4c560*/  ISETP.GE.U32.AND P3, PT, R59, R86, PT ;  /* 0x000000563b00720c */ /* 0x000fe20003f66070 */
[----:B------:R-:W-:Y:S01]  /*4c570*/  IMAD.IADD R97, R47, 0x1, R78 ;  /* 0x000000012f617824 */ /* 0x000fe200078e024e */
[----:B------:R-:W-:Y:S01]  /*4c580*/  SHF.R.U32.HI R57, RZ, 0x10, R2 ;  /* 0x00000010ff397819 */ /* 0x000fe20000011602 */
[----:B------:R-:W-:Y:S01]  /*4c590*/  IMAD R2, R4, R91, R3 ;  /* 0x0000005b04027224 */ /* 0x000fe200078e0203 */
[----:B------:R-:W-:Y:S01]  /*4c5a0*/  LOP3.LUT R3, R17, 0xffff, RZ, 0xc0, !PT ;  /* 0x0000ffff11037812 */ /* 0x000fe200078ec0ff */
[C---:B------:R-:W-:Y:S01]  /*4c5b0*/  VIADD R86, R58.reuse, 0x1 ;  /* 0x000000013a567836 */ /* 0x040fe20000000000 */
[----:B------:R-:W-:Y:S01]  /*4c5c0*/  @P2 IADD3 R86, PT, PT, R58, RZ, RZ ;  /* 0x000000ff3a562210 */ /* 0x000fe20007ffe0ff */
[----:B------:R-:W-:Y:S02]  /*4c5d0*/  IMAD R97, R2, 0x10000, R97 ;  /* 0x0001000002617824 */ /* 0x000fe400078e0261 */
[----:B------:R-:W-:Y:S02]  /*4c5e0*/  @P1 IMAD.MOV R56, RZ, RZ, R88 ;  /* 0x000000ffff381224 */ /* 0x000fe400078e0258 */
[----:B------:R-:W-:Y:S01]  /*4c5f0*/  IMAD R57, R4, R75, R57 ;  /* 0x0000004b04397224 */ /* 0x000fe200078e0239 */
[----:B------:R-:W-:Y:S01]  /*4c600*/  ISETP.GE.U32.AND P1, PT, R97, R47, PT ;  /* 0x0000002f6100720c */ /* 0x000fe20003f26070 */
[----:B------:R-:W-:Y:S01]  /*4c610*/  VIADD R58, R86, 0x1 ;  /* 0x00000001563a7836 */ /* 0x000fe20000000000 */
[----:B------:R-:W0:Y:S01]  /*4c620*/  LDC R47, c[0x0][0x3a0] ;  /* 0x0000e800ff2f7b82 */ /* 0x000e220000000800 */
[----:B------:R-:W-:Y:S01]  /*4c630*/  @P3 IMAD.MOV R58, RZ, RZ, R86 ;  /* 0x000000ffff3a3224 */ /* 0x000fe200078e0256 */
[----:B------:R-:W-:Y:S01]  /*4c640*/  LEA.HI R57, R2, R57, RZ, 0x10 ;  /* 0x0000003902397211 */ /* 0x000fe200078f80ff */
[----:B------:R-:W-:Y:S01]  /*4c650*/  IMAD R78, R3, R91, RZ ;  /* 0x0000005b034e7224 */ /* 0x000fe200078e02ff */
[----:B------:R-:W-:Y:S01]  /*4c660*/  SHF.R.U32.HI R2, RZ, 0x10, R17 ;  /* 0x00000010ff027819 */ /* 0x000fe20000011611 */
[----:B------:R-:W-:Y:S01]  /*4c670*/  IMAD.IADD R56, R83, 0x1, R56 ;  /* 0x0000000153387824 */ /* 0x000fe200078e0238 */
[----:B------:R-:W-:Y:S01]  /*4c680*/  IADD3 R58, PT, PT, R97, R58, RZ ;  /* 0x0000003a613a7210 */ /* 0x000fe20007ffe0ff */
[C---:B------:R-:W-:Y:S01]  /*4c690*/  VIADD R90, R57.reuse, 0x1 ;  /* 0x00000001395a7836 */ /* 0x040fe20000000000 */
[----:B------:R-:W-:Y:S01]  /*4c6a0*/  LOP3.LUT R99, R78, 0xffff, RZ, 0xc0, !PT ;  /* 0x0000ffff4e637812 */ /* 0x000fe200078ec0ff */
[----:B------:R-:W-:Y:S01]  /*4c6b0*/  VIADD R88, R82, 0x1 ;  /* 0x0000000152587836 */ /* 0x000fe20000000000 */
[----:B------:R-:W-:Y:S01]  /*4c6c0*/  ISETP.GE.U32.AND P2, PT, R58, R97, PT ;  /* 0x000000613a00720c */ /* 0x000fe20003f46070 */
[----:B------:R-:W-:Y:S01]  /*4c6d0*/  @P0 IMAD.MOV R88, RZ, RZ, R82 ;  /* 0x000000ffff580224 */ /* 0x000fe200078e0252 */
[----:B------:R-:W-:Y:S01]  /*4c6e0*/  @P1 IADD3 R90, PT, PT, R57, RZ, RZ ;  /* 0x000000ff395a1210 */ /* 0x000fe20007ffe0ff */
[----:B------:R-:W-:Y:S01]  /*4c6f0*/  IMAD R57, R72, R74, RZ ;  /* 0x0000004a48397224 */ /* 0x000fe200078e02ff */
[----:B------:R-:W-:Y:S01]  /*4c700*/  ISETP.GE.U32.AND P0, PT, R56, R83, PT ;  /* 0x000000533800720c */ /* 0x000fe20003f06070 */
[----:B------:R-:W-:Y:S01]  /*4c710*/  IMAD R86, R3, R75, RZ ;  /* 0x0000004b03567224 */ /* 0x000fe200078e02ff */
[----:B------:R-:W-:Y:S01]  /*4c720*/  SHF.R.U32.HI R83, RZ, 0x10, R78 ;  /* 0x00000010ff537819 */ /* 0x000fe2000001164e */
[----:B------:R-:W-:-:S02]  /*4c730*/  IMAD R78, R79, R76, R57 ;  /* 0x0000004c4f4e7224 */ /* 0x000fc400078e0239 */
[----:B------:R-:W-:Y:S02]  /*4c740*/  IMAD R76, R72, R76, RZ ;  /* 0x0000004c484c7224 */ /* 0x000fe400078e02ff */
[----:B------:R-:W-:Y:S02]  /*4c750*/  IMAD R86, R2, R91, R86 ;  /* 0x0000005b02567224 */ /* 0x000fe400078e0256 */
[----:B------:R-:W-:Y:S01]  /*4c760*/  IMAD.IADD R99, R56, 0x1, R99 ;  /* 0x0000000138637824 */ /* 0x000fe200078e0263 */
[----:B------:R-:W-:Y:S01]  /*4c770*/  LOP3.LUT R97, R76, 0xffff, RZ, 0xc0, !PT ;  /* 0x0000ffff4c617812 */ /* 0x000fe200078ec0ff */
[----:B------:R-:W-:Y:S01]  /*4c780*/  VIADD R82, R90, 0x1 ;  /* 0x000000015a527836 */ /* 0x000fe20000000000 */
[----:B------:R-:W-:Y:S01]  /*4c790*/  SHF.R.U32.HI R76, RZ, 0x10, R76 ;  /* 0x00000010ff4c7819 */ /* 0x000fe2000001164c */
[----:B------:R-:W-:Y:S02]  /*4c7a0*/  IMAD R99, R86, 0x10000, R99 ;  /* 0x0001000056637824 */ /* 0x000fe400078e0263 */
[----:B------:R-:W-:-:S02]  /*4c7b0*/  @P2 IMAD.MOV R82, RZ, RZ, R90 ;  /* 0x000000ffff522224 */ /* 0x000fc400078e025a */
[----:B------:R-:W-:Y:S01]  /*4c7c0*/  IMAD R101, R2, R75, R83 ;  /* 0x0000004b02657224 */ /* 0x000fe200078e0253 */
[----:B0-----:R-:W-:Y:S01]  /*4c7d0*/  LOP3.LUT R83, R47, 0xffff, RZ, 0xc0, !PT ;  /* 0x0000ffff2f537812 */ /* 0x001fe200078ec0ff */
[C---:B------:R-:W-:Y:S01]  /*4c7e0*/  IMAD.IADD R57, R99.reuse, 0x1, R82 ;  /* 0x0000000163397824 */ /* 0x040fe200078e0252 */
[----:B------:R-:W-:Y:S01]  /*4c7f0*/  ISETP.GE.U32.AND P1, PT, R99, R56, PT ;  /* 0x000000386300720c */ /* 0x000fe20003f26070 */
[----:B------:R-:W-:Y:S01]  /*4c800*/  IMAD.IADD R97, R97, 0x1, R54 ;  /* 0x0000000161617824 */ /* 0x000fe200078e0236 */
[----:B------:R-:W-:Y:S01]  /*4c810*/  LEA.HI R101, R86, R101, RZ, 0x10 ;  /* 0x0000006556657211 */ /* 0x000fe200078f80ff */
[----:B------:R-:W-:Y:S01]  /*4c820*/  VIADD R56, R88, 0x1 ;  /* 0x0000000158387836 */ /* 0x000fe20000000000 */
[----:B------:R-:W-:Y:S01]  /*4c830*/  ISETP.GE.U32.AND P2, PT, R57, R99, PT ;  /* 0x000000633900720c */ /* 0x000fe20003f46070 */
[----:B------:R-:W-:Y:S01]  /*4c840*/  @P0 IMAD.MOV R56, RZ, RZ, R88 ;  /* 0x000000ffff380224 */ /* 0x000fe200078e0258 */
[----:B------:R-:W-:Y:S01]  /*4c850*/  LEA R97, R78, R97, 0x10 ;  /* 0x000000614e617211 */ /* 0x000fe200078e80ff */
[C---:B------:R-:W-:Y:S01]  /*4c860*/  IMAD R88, R83.reuse, R91, RZ ;  /* 0x0000005b53587224 */ /* 0x040fe200078e02ff */
[----:B------:R-:W-:Y:S01]  /*4c870*/  SHF.R.U32.HI R82, RZ, 0x10, R47 ;  /* 0x00000010ff527819 */ /* 0x000fe2000001162f */
[----:B------:R-:W-:Y:S01]  /*4c880*/  IMAD R90, R83, R75, RZ ;  /* 0x0000004b535a7224 */ /* 0x000fe200078e02ff */
[C---:B------:R-:W-:Y:S01]  /*4c890*/  ISETP.GE.U32.AND P0, PT, R97.reuse, R54, PT ;  /* 0x000000366100720c */ /* 0x040fe20003f06070 */
[----:B------:R-:W-:Y:S01]  /*4c8a0*/  IMAD.IADD R86, R97, 0x1, R56 ;  /* 0x0000000161567824 */ /* 0x000fe200078e0238 */
[----:B------:R-:W-:Y:S01]  /*4c8b0*/  LOP3.LUT R99, R88, 0xffff, RZ, 0xc0, !PT ;  /* 0x0000ffff58637812 */ /* 0x000fe200078ec0ff */
[----:B------:R-:W-:Y:S01]  /*4c8c0*/  VIADD R92, R101, 0x1 ;  /* 0x00000001655c7836 */ /* 0x000fe20000000000 */
[----:B------:R-:W-:Y:S01]  /*4c8d0*/  SHF.R.U32.HI R88, RZ, 0x10, R88 ;  /* 0x00000010ff587819 */ /* 0x000fe20000011658 */
[----:B------:R-:W-:Y:S01]  /*4c8e0*/  @P1 IMAD.MOV R92, RZ, RZ, R101 ;  /* 0x000000ffff5c1224 */ /* 0x000fe200078e0265 */
[----:B------:R-:W-:Y:S01]  /*4c8f0*/  ISETP.GE.U32.AND P1, PT, R86, R97, PT ;  /* 0x000000615600720c */ /* 0x000fe20003f26070 */
[----:B------:R-:W-:-:S02]  /*4c900*/  IMAD R90, R82, R91, R90 ;  /* 0x0000005b525a7224 */ /* 0x000fc400078e025a */
[----:B------:R-:W-:Y:S02]  /*4c910*/  IMAD.IADD R99, R86, 0x1, R99 ;  /* 0x0000000156637824 */ /* 0x000fe400078e0263 */
[C---:B------:R-:W-:Y:S01]  /*4c920*/  VIADD R56, R92.reuse, 0x1 ;  /* 0x000000015c387836 */ /* 0x040fe20000000000 */
[----:B------:R-:W-:Y:S01]  /*4c930*/  @P2 IADD3 R56, PT, PT, R92, RZ, RZ ;  /* 0x000000ff5c382210 */ /* 0x000fe20007ffe0ff */
[----:B------:R-:W-:Y:S02]  /*4c940*/  IMAD R91, R79, R74, R76 ;  /* 0x0000004a4f5b7224 */ /* 0x000fe400078e024c */
[----:B------:R-:W-:Y:S02]  /*4c950*/  IMAD R99, R90, 0x10000, R99 ;  /* 0x000100005a637824 */ /* 0x000fe400078e0263 */
[----:B------:R-:W-:Y:S01]  /*4c960*/  IMAD R75, R82, R75, R88 ;  /* 0x0000004b524b7224 */ /* 0x000fe200078e0258 */
[----:B------:R-:W-:Y:S01]  /*4c970*/  LEA.HI R91, R78, R91, RZ, 0x10 ;  /* 0x0000005b4e5b7211 */ /* 0x000fe200078f80ff */
[C---:B------:R-:W-:Y:S01]  /*4c980*/  IMAD.IADD R56, R99.reuse, 0x1, R56 ;  /* 0x0000000163387824 */ /* 0x040fe200078e0238 */
[----:B------:R-:W-:-:S02]  /*4c990*/  ISETP.GE.U32.AND P2, PT, R99, R86, PT ;  /* 0x000000566300720c */ /* 0x000fc40003f46070 */
        /* <DEDUP_REMOVED lines=14> */
.L_x_435:
        /* <DEDUP_REMOVED lines=46> */
.L_x_440:
[----:B------:R-:W-:Y:S05]  /*4cd60*/  BSYNC.RELIABLE B3 ;  /* 0x0000000000037941 */ /* 0x000fea0003800100 */
.L_x_439:
        /* <DEDUP_REMOVED lines=19> */
[----:B------:R-:W-:Y:S01]  /*4cea0*/  @P6 IMAD.MOV R61, RZ, RZ, R64 ;  /* 0x000000ffff3d6224 */ /* 0x000fe200078e0240 */
[----:B------:R-:W-:Y:S01]  /*4ceb0*/  ISETP.LT.U32.OR P2, PT, R59, R14, !P2 ;  /* 0x0000000e3b00720c */ /* 0x000fe20005741470 */
[----:B------:R-:W-:-:S03]  /*4cec0*/  IMAD.IADD R64, R54, 0x1, -R47 ;  /* 0x0000000136407824 */ /* 0x000fc600078e0a2f */
[----:B------:R-:W-:Y:S01]  /*4ced0*/  SEL R59, RZ, 0x1, !P2 ;  /* 0x00000001ff3b7807 */ /* 0x000fe20005000000 */
[----:B------:R-:W-:-:S03]  /*4cee0*/  VIADD R54, R64, 0xffffffff ;  /* 0xffffffff40367836 */ /* 0x000fc60000000000 */
        /* <DEDUP_REMOVED lines=17> */
.L_x_438:
[----:B------:R-:W-:Y:S05]  /*4d000*/  BSYNC.RECONVERGENT B2 ;  /* 0x0000000000027941 */ /* 0x000fea0003800200 */
.L_x_437:
[----:B------:R-:W-:Y:S01]  /*4d010*/  BSSY.RECONVERGENT B2, `(.L_x_441) ;  /* 0x000011c000027945 */ /* 0x000fe20003800200 */
[----:B------:R-:W-:Y:S01]  /*4d020*/  LOP3.LUT R78, R60, 0xffff, RZ, 0xc0, !PT ;  /* 0x0000ffff3c4e7812 */ /* 0x000fe200078ec0ff */
[----:B------:R-:W-:Y:S01]  /*4d030*/  IMAD.MOV.U32 R85, RZ, RZ, RZ ;  /* 0x000000ffff557224 */ /* 0x000fe200078e00ff */
[----:B------:R-:W-:Y:S01]  /*4d040*/  SHF.R.U32.HI R77, RZ, 0x10, R60 ;  /* 0x00000010ff4d7819 */ /* 0x000fe2000001163c */
[----:B------:R-:W-:Y:S01]  /*4d050*/  IMAD.MOV.U32 R84, RZ, RZ, R37 ;  /* 0x000000ffff547224 */ /* 0x000fe200078e0025 */
[----:B------:R-:W-:Y:S01]  /*4d060*/  LOP3.LUT R76, R55, 0xffff, RZ, 0xc0, !PT ;  /* 0x0000ffff374c7812 */ /* 0x000fe200078ec0ff */
[----:B------:R-:W-:Y:S01]  /*4d070*/  IMAD.MOV.U32 R87, RZ, RZ, RZ ;  /* 0x000000ffff577224 */ /* 0x000fe200078e00ff */
[----:B------:R-:W-:Y:S01]  /*4d080*/  SHF.R.U32.HI R75, RZ, 0x10, R55 ;  /* 0x00000010ff4b7819 */ /* 0x000fe20000011637 */
[----:B------:R-:W-:Y:S01]  /*4d090*/  IMAD.MOV.U32 R94, RZ, RZ, RZ ;  /* 0x000000ffff5e7224 */ /* 0x000fe200078e00ff */
[----:B------:R-:W-:Y:S02]  /*4d0a0*/  LOP3.LUT R74, R52, 0xffff, RZ, 0xc0, !PT ;  /* 0x0000ffff344a7812 */ /* 0x000fe400078ec0ff */
[----:B------:R-:W-:-:S02]  /*4d0b0*/  CS2R R92, SRZ ;  /* 0x00000000005c7805 */ /* 0x000fc4000001ff00 */
[----:B------:R-:W-:Y:S01]  /*4d0c0*/  SHF.R.U32.HI R73, RZ, 0x10, R52 ;  /* 0x00000010ff497819 */ /* 0x000fe20000011634 */
[----:B------:R-:W-:Y:S01]  /*4d0d0*/  IMAD.MOV.U32 R89, RZ, RZ, RZ ;  /* 0x000000ffff597224 */ /* 0x000fe200078e00ff */
[----:B------:R-:W-:Y:S02]  /*4d0e0*/  LOP3.LUT R72, R53, 0xffff, RZ, 0xc0, !PT ;  /* 0x0000ffff35487812 */ /* 0x000fe400078ec0ff */
[----:B------:R-:W-:Y:S02]  /*4d0f0*/  CS2R R90, SRZ ;  /* 0x00000000005a7805 */ /* 0x000fe4000001ff00 */
[----:B------:R-:W-:Y:S01]  /*4d100*/  SHF.R.U32.HI R71, RZ, 0x10, R53 ;  /* 0x00000010ff477819 */ /* 0x000fe20000011635 */
[----:B------:R-:W-:Y:S01]  /*4d110*/  IMAD.MOV.U32 R111, RZ, RZ, RZ ;  /* 0x000000ffff6f7224 */ /* 0x000fe200078e00ff */
[----:B------:R-:W-:Y:S02]  /*4d120*/  LOP3.LUT R70, R20, 0xffff, RZ, 0xc0, !PT ;  /* 0x0000ffff14467812 */ /* 0x000fe400078ec0ff */
[----:B------:R-:W-:-:S02]  /*4d130*/  SHF.R.U32.HI R69, RZ, 0x10, R20 ;  /* 0x00000010ff457819 */ /* 0x000fc40000011614 */
[----:B------:R-:W-:Y:S02]  /*4d140*/  LOP3.LUT R68, R45, 0xffff, RZ, 0xc0, !PT ;  /* 0x0000ffff2d447812 */ /* 0x000fe400078ec0ff */
[----:B------:R-:W-:Y:S02]  /*4d150*/  SHF.R.U32.HI R67, RZ, 0x10, R45 ;  /* 0x00000010ff437819 */ /* 0x000fe4000001162d */
[----:B------:R-:W-:Y:S02]  /*4d160*/  LOP3.LUT R66, R18, 0xffff, RZ, 0xc0, !PT ;  /* 0x0000ffff12427812 */ /* 0x000fe400078ec0ff */
[----:B------:R-:W-:Y:S02]  /*4d170*/  SHF.R.U32.HI R65, RZ, 0x10, R18 ;  /* 0x00000010ff417819 */ /* 0x000fe40000011612 */
[----:B------:R-:W-:Y:S02]  /*4d180*/  LOP3.LUT R64, R19, 0xffff, RZ, 0xc0, !PT ;  /* 0x0000ffff13407812 */ /* 0x000fe400078ec0ff */
[----:B------:R-:W-:-:S07]  /*4d190*/  SHF.R.U32.HI R63, RZ, 0x10, R19 ;  /* 0x00000010ff3f7819 */ /* 0x000fce0000011613 */
.L_x_442:
        /* <DEDUP_REMOVED lines=12> */
[----:B------:R-:W-:Y:S01]  /*4d260*/  IADD3 R97, PT, PT, R98, R91, RZ ;  /* 0x0000005b62617210 */ /* 0x000fe20007ffe0ff */
[----:B------:R-:W-:Y:S01]  /*4d270*/  IMAD R105, R72, R86, RZ ;  /* 0x0000005648697224 */ /* 0x000fe200078e02ff */
[----:B------:R-:W-:Y:S01]  /*4d280*/  LOP3.LUT R101, R99, 0xffff, RZ, 0xc0, !PT ;  /* 0x0000ffff63657812 */ /* 0x000fe200078ec0ff */
[----:B------:R-:W-:Y:S01]  /*4d290*/  IMAD R95, R77, R88, R95 ;  /* 0x000000584d5f7224 */ /* 0x000fe200078e025f */
[----:B------:R-:W-:Y:S01]  /*4d2a0*/  SHF.R.U32.HI R99, RZ, 0x10, R99 ;  /* 0x00000010ff637819 */ /* 0x000fe20000011663 */
[C---:B------:R-:W-:Y:S01]  /*4d2b0*/  IMAD R98, R96.reuse, 0x10000, R97 ;  /* 0x0001000060627824 */ /* 0x040fe200078e0261 */
[----:B------:R-:W-:Y:S01]  /*4d2c0*/  LOP3.LUT R107, R105, 0xffff, RZ, 0xc0, !PT ;  /* 0x0000ffff696b7812 */ /* 0x000fe200078ec0ff */
[-C--:B------:R-:W-:Y:S01]  /*4d2d0*/  IMAD R102, R73, R86.reuse, R100 ;  /* 0x0000005649667224 */ /* 0x080fe200078e0264 */
[----:B------:R-:W-:Y:S01]  /*4d2e0*/  LEA.HI R97, R96, R95, RZ, 0x10 ;  /* 0x0000005f60617211 */ /* 0x000fe200078f80ff */
[----:B------:R-:W-:Y:S01]  /*4d2f0*/  IMAD R96, R74, R86, RZ ;  /* 0x000000564a607224 */ /* 0x000fe200078e02ff */
[----:B------:R-:W-:Y:S01]  /*4d300*/  SHF.R.U32.HI R105, RZ, 0x10, R105 ;  /* 0x00000010ff697819 */ /* 0x000fe20000011669 */
[-C--:B------:R-:W-:Y:S01]  /*4d310*/  IMAD R95, R76, R88.reuse, RZ ;  /* 0x000000584c5f7224 */ /* 0x080fe200078e02ff */
[----:B------:R-:W-:Y:S01]  /*4d320*/  ISETP.GE.U32.AND P0, PT, R98, R91, PT ;  /* 0x0000005b6200720c */ /* 0x000fe20003f06070 */
[C---:B------:R-:W-:Y:S01]  /*4d330*/  IMAD R100, R75.reuse, R88, R99 ;  /* 0x000000584b647224 */ /* 0x040fe200078e0263 */
[----:B------:R-:W-:Y:S01]  /*4d340*/  SHF.R.U32.HI R103, RZ, 0x10, R96 ;  /* 0x00000010ff677819 */ /* 0x000fe20000011660 */
[----:B------:R-:W-:Y:S01]  /*4d350*/  IMAD R95, R75, R86, R95 ;  /* 0x000000564b5f7224 */ /* 0x000fe200078e025f */
[----:B------:R-:W-:Y:S01]  /*4d360*/  LOP3.LUT R104, R96, 0xffff, RZ, 0xc0, !PT ;  /* 0x0000ffff60687812 */ /* 0x000fe200078ec0ff */
[----:B------:R-:W-:-:S02]  /*4d370*/  IMAD.IADD R96, R101, 0x1, R90 ;  /* 0x0000000165607824 */ /* 0x000fc400078e025a */
[----:B------:R-:W-:Y:S01]  /*4d380*/  IMAD R101, R73, R88, R103 ;  /* 0x0000005849657224 */ /* 0x000fe200078e0267 */
[C---:B------:R-:W-:Y:S01]  /*4d390*/  LEA.HI R100, R95.reuse, R100, RZ, 0x10 ;  /* 0x000000645f647211 */ /* 0x040fe200078f80ff */
[----:B------:R-:W-:Y:S02]  /*4d3a0*/  IMAD R103, R95, 0x10000, R96 ;  /* 0x000100005f677824 */ /* 0x000fe400078e0260 */
[----:B------:R-:W-:Y:S02]  /*4d3b0*/  IMAD R95, R70, R86, RZ ;  /* 0x00000056465f7224 */ /* 0x000fe400078e02ff */
[----:B------:R-:W-:Y:S01]  /*4d3c0*/  IMAD R106, R72, R88, RZ ;  /* 0x00000058486a7224 */ /* 0x000fe200078e02ff */
[----:B------:R-:W-:Y:S01]  /*4d3d0*/  ISETP.GE.U32.AND P6, PT, R103, R90, PT ;  /* 0x0000005a6700720c */ /* 0x000fe20003fc6070 */
[----:B------:R-:W-:Y:S01]  /*4d3e0*/  IMAD.IADD R99, R104, 0x1, R89 ;  /* 0x0000000168637824 */ /* 0x000fe200078e0259 */
[----:B------:R-:W-:Y:S01]  /*4d3f0*/  LOP3.LUT R96, R95, 0xffff, RZ, 0xc0, !PT ;  /* 0x0000ffff5f607812 */ /* 0x000fe200078ec0ff */
[----:B------:R-:W-:Y:S01]  /*4d400*/  IMAD R106, R71, R86, R106 ;  /* 0x00000056476a7224 */ /* 0x000fe200078e026a */
[----:B------:R-:W-:Y:S01]  /*4d410*/  SHF.R.U32.HI R95, RZ, 0x10, R95 ;  /* 0x00000010ff5f7819 */ /* 0x000fe2000001165f */
[----:B------:R-:W-:-:S02]  /*4d420*/  IMAD.IADD R107, R107, 0x1, R92 ;  /* 0x000000016b6b7824 */ /* 0x000fc400078e025c */
[-C--:B------:R-:W-:Y:S02]  /*4d430*/  IMAD R105, R71, R88.reuse, R105 ;  /* 0x0000005847697224 */ /* 0x080fe400078e0269 */
[----:B------:R-:W-:Y:S02]  /*4d440*/  IMAD R91, R70, R88, RZ ;  /* 0x00000058465b7224 */ /* 0x000fe400078e02ff */
[C---:B------:R-:W-:Y:S01]  /*4d450*/  IMAD R104, R102.reuse, 0x10000, R99 ;  /* 0x0001000066687824 */ /* 0x040fe200078e0263 */
[----:B------:R-:W-:Y:S01]  /*4d460*/  LEA.HI R102, R102, R101, RZ, 0x10 ;  /* 0x0000006566667211 */ /* 0x000fe200078f80ff */
[C---:B------:R-:W-:Y:S01]  /*4d470*/  IMAD R91, R69.reuse, R86, R91 ;  /* 0x00000056455b7224 */ /* 0x040fe200078e025b */
[----:B------:R-:W-:Y:S01]  /*4d480*/  LEA R101, R106, R107, 0x10 ;  /* 0x0000006b6a657211 */ /* 0x000fe200078e80ff */
[----:B------:R-:W-:Y:S01]  /*4d490*/  IMAD.IADD R96, R96, 0x1, R93 ;  /* 0x0000000160607824 */ /* 0x000fe200078e025d */
[----:B------:R-:W-:Y:S01]  /*4d4a0*/  LEA.HI R105, R106, R105, RZ, 0x10 ;  /* 0x000000696a697211 */ /* 0x000fe200078f80ff */
[----:B------:R-:W-:Y:S01]  /*4d4b0*/  IMAD R106, R69, R88, R95 ;  /* 0x00000058456a7224 */ /* 0x000fe200078e025f */
[----:B------:R-:W-:Y:S01]  /*4d4c0*/  ISETP.GE.U32.AND P5, PT, R104, R89, PT ;  /* 0x000000596800720c */ /* 0x000fe20003fa6070 */
[----:B------:R-:W-:Y:S01]  /*4d4d0*/  IMAD R96, R91, 0x10000, R96 ;  /* 0x000100005b607824 */ /* 0x000fe200078e0260 */
[----:B------:R-:W-:Y:S01]  /*4d4e0*/  ISETP.GE.U32.AND P2, PT, R101, R92, PT ;  /* 0x0000005c6500720c */ /* 0x000fe20003f46070 */
[----:B------:R-:W-:Y:S01]  /*4d4f0*/  IMAD R99, R68, R86, RZ ;  /* 0x0000005644637224 */ /* 0x000fe200078e02ff */
[----:B------:R-:W-:Y:S01]  /*4d500*/  LEA.HI R106, R91, R106, RZ, 0x10 ;  /* 0x0000006a5b6a7211 */ /* 0x000fe200078f80ff */
[----:B------:R-:W-:Y:S01]  /*4d510*/  IMAD R91, R98, R81, RZ ;  /* 0x00000051625b7224 */ /* 0x000fe200078e02ff */
[----:B------:R-:W-:Y:S01]  /*4d520*/  ISETP.GE.U32.AND P1, PT, R96, R93, PT ;  /* 0x0000005d6000720c */ /* 0x000fe20003f26070 */
[----:B------:R-:W-:Y:S01]  /*4d530*/  VIADD R90, R97, 0x1 ;  /* 0x00000001615a7836 */ /* 0x000fe20000000000 */
[----:B------:R-:W-:Y:S01]  /*4d540*/  LOP3.LUT R109, R99, 0xffff, RZ, 0xc0, !PT ;  /* 0x0000ffff636d7812 */ /* 0x000fe200078ec0ff */
[----:B------:R-:W-:Y:S01]  /*4d550*/  @P0 IMAD.MOV R90, RZ, RZ, R97 ;  /* 0x000000ffff5a0224 */ /* 0x000fe200078e0261 */
[----:B------:R-:W-:Y:S01]  /*4d560*/  LOP3.LUT R95, R91, 0xffff, RZ, 0xc0, !PT ;  /* 0x0000ffff5b5f7812 */ /* 0x000fe200078ec0ff */
[----:B------:R-:W-:Y:S01]  /*4d570*/  IMAD R107, R68, R88, RZ ;  /* 0x00000058446b7224 */ /* 0x000fe200078e02ff */
[----:B------:R-:W-:Y:S01]  /*4d580*/  SHF.R.U32.HI R97, RZ, 0x10, R91 ;  /* 0x00000010ff617819 */ /* 0x000fe2000001165b */
[----:B------:R-:W-:Y:S01]  /*4d590*/  IMAD.IADD R108, R109, 0x1, R94 ;  /* 0x000000016d6c7824 */ /* 0x000fe200078e025e */
[----:B------:R-:W-:Y:S01]  /*4d5a0*/  SHF.R.U32.HI R99, RZ, 0x10, R99 ;  /* 0x00000010ff637819 */ /* 0x000fe20000011663 */
[----:B------:R-:W-:Y:S01]  /*4d5b0*/  IMAD R89, R80, R95, RZ ;  /* 0x0000005f50597224 */ /* 0x000fe200078e02ff */
[----:B------:R-:W-:Y:S01]  /*4d5c0*/  IADD3 R90, PT, PT, R103, R90, RZ ;  /* 0x0000005a675a7210 */ /* 0x000fe20007ffe0ff */
[----:B------:R-:W-:-:S02]  /*4d5d0*/  IMAD R107, R67, R86, R107 ;  /* 0x00000056436b7224 */ /* 0x000fc400078e026b */
[----:B------:R-:W-:Y:S01]  /*4d5e0*/  IMAD R92, R80, R97, RZ ;  /* 0x00000061505c7224 */ /* 0x000fe200078e02ff */
[----:B------:R-:W-:Y:S01]  /*4d5f0*/  LOP3.LUT R91, R89, 0xffff, RZ, 0xc0, !PT ;  /* 0x0000ffff595b7812 */ /* 0x000fe200078ec0ff */
[----:B------:R-:W-:Y:S01]  /*4d600*/  IMAD R110, R67, R88, R99 ;  /* 0x00000058436e7224 */ /* 0x000fe200078e0263 */
[----:B------:R-:W-:Y:S01]  /*4d610*/  ISETP.GE.U32.AND P4, PT, R90, R103, PT ;  /* 0x000000675a00720c */ /* 0x000fe20003f86070 */
[----:B------:R-:W-:Y:S02]  /*4d620*/  IMAD R99, R107, 0x10000, R108 ;  /* 0x000100006b637824 */ /* 0x000fe400078e026c */
[-C--:B------:R-:W-:Y:S01]  /*4d630*/  IMAD R92, R51, R95.reuse, R92 ;  /* 0x0000005f335c7224 */ /* 0x080fe200078e025c */
[----:B------:R-:W-:Y:S01]  /*4d640*/  LEA.HI R110, R107, R110, RZ, 0x10 ;  /* 0x0000006e6b6e7211 */ /* 0x000fe200078f80ff */
[----:B------:R-:W-:Y:S01]  /*4d650*/  IMAD.IADD R91, R98, 0x1, R91 ;  /* 0x00000001625b7824 */ /* 0x000fe200078e025b */
[----:B------:R-:W-:Y:S01]  /*4d660*/  ISETP.GE.U32.AND P0, PT, R99, R94, PT ;  /* 0x0000005e6300720c */ /* 0x000fe20003f06070 */
[----:B------:R-:W-:Y:S01]  /*4d670*/  IMAD R93, R50, R95, RZ ;  /* 0x0000005f325d7224 */ /* 0x000fe200078e02ff */
[----:B------:R-:W-:Y:S01]  /*4d680*/  SHF.R.U32.HI R94, RZ, 0x10, R89 ;  /* 0x00000010ff5e7819 */ /* 0x000fe20000011659 */
[----:B------:R-:W-:-:S02]  /*4d690*/  IMAD R91, R92, 0x10000, R91 ;  /* 0x000100005c5b7824 */ /* 0x000fc400078e025b */
        /* <DEDUP_REMOVED lines=8> */
[----:B------:R-:W-:Y:S02]  /*4d720*/  VIADD R107, R100, 0x1 ;  /* 0x00000001646b7836 */ /* 0x000fe40000000000 */
[----:B------:R-:W-:Y:S01]  /*4d730*/  @P6 IMAD.MOV R107, RZ, RZ, R100 ;  /* 0x000000ffff6b6224 */ /* 0x000fe200078e0264 */
[----:B------:R-:W-:Y:S01]  /*4d740*/  IADD3 R100, PT, PT, R102, 0x1, RZ ;  /* 0x0000000166647810 */ /* 0x000fe20007ffe0ff */
[----:B------:R-:W-:-:S02]  /*4d750*/  IMAD R98, R108, 0x10000, R103 ;  /* 0x000100006c627824 */ /* 0x000fc400078e0267 */
[----:B------:R-:W-:Y:S02]  /*4d760*/  VIADD R89, R107, 0x1 ;  /* 0x000000016b597836 */ /* 0x000fe40000000000 */
[----:B------:R-:W-:Y:S01]  /*4d770*/  @P4 IMAD.MOV R89, RZ, RZ, R107 ;  /* 0x000000ffff594224 */ /* 0x000fe200078e026b */
[----:B------:R-:W-:Y:S01]  /*4d780*/  ISETP.GE.U32.AND P6, PT, R98, R90, PT ;  /* 0x0000005a6200720c */ /* 0x000fe20003fc6070 */
[----:B------:R-:W-:Y:S02]  /*4d790*/  VIADD R91, R92, 0x1 ;  /* 0x000000015c5b7836 */ /* 0x000fe40000000000 */
[----:B------:R-:W-:Y:S01]  /*4d7a0*/  IMAD R93, R49, R97, R94 ;  /* 0x00000061315d7224 */ /* 0x000fe200078e025e */
[----:B------:R-:W-:Y:S01]  /*4d7b0*/  IADD3 R89, PT, PT, R104, R89, RZ ;  /* 0x0000005968597210 */ /* 0x000fe20007ffe0ff */
[----:B------:R-:W-:Y:S02]  /*4d7c0*/  @P3 IMAD.MOV R91, RZ, RZ, R92 ;  /* 0x000000ffff5b3224 */ /* 0x000fe400078e025c */
[----:B------:R-:W-:Y:S01]  /*4d7d0*/  @P5 IMAD.MOV R100, RZ, RZ, R102 ;  /* 0x000000ffff645224 */ /* 0x000fe200078e0266 */
        /* <DEDUP_REMOVED lines=10> */
[----:B------:R-:W-:Y:S01]  /*4d880*/  IMAD R93, R48, R97, RZ ;  /* 0x00000061305d7224 */ /* 0x000fe200078e02ff */
[----:B------:R-:W-:Y:S01]  /*4d890*/  SHF.R.U32.HI R92, RZ, 0x10, R92 ;  /* 0x00000010ff5c7819 */ /* 0x000fe2000001165c */
[----:B------:R-:W-:Y:S01]  /*4d8a0*/  VIADD R90, R100, 0x1 ;  /* 0x00000001645a7836 */ /* 0x000fe20000000000 */
[----:B------:R-:W-:Y:S01]  /*4d8b0*/  IADD3 R103, PT, PT, R89, R98, RZ ;  /* 0x0000006259677210 */ /* 0x000fe20007ffe0ff */
[----:B------:R-:W-:-:S02]  /*4d8c0*/  IMAD R94, R10, R95, R93 ;  /* 0x0000005f0a5e7224 */ /* 0x000fc400078e025d */
[----:B------:R-:W-:Y:S02]  /*4d8d0*/  @P2 IMAD.MOV R90, RZ, RZ, R100 ;  /* 0x000000ffff5a2224 */ /* 0x000fe400078e0264 */
[----:B------:R-:W-:Y:S02]  /*4d8e0*/  IMAD R98, R94, 0x10000, R103 ;  /* 0x000100005e627824 */ /* 0x000fe400078e0267 */
[----:B------:R-:W-:Y:S02]  /*4d8f0*/  VIADD R93, R105, 0x1 ;  /* 0x00000001695d7836 */ /* 0x000fe40000000000 */
[----:B------:R-:W-:Y:S01]  /*4d900*/  IMAD R103, R10, R97, R92 ;  /* 0x000000610a677224 */ /* 0x000fe200078e025c */
[----:B------:R-:W-:Y:S01]  /*4d910*/  ISETP.GE.U32.AND P2, PT, R98, R89, PT ;  /* 0x000000596200720c */ /* 0x000fe20003f46070 */
[----:B------:R-:W-:Y:S02]  /*4d920*/  @P3 IMAD.MOV R93, RZ, RZ, R105 ;  /* 0x000000ffff5d3224 */ /* 0x000fe400078e0269 */
[----:B------:R-:W-:Y:S01]  /*4d930*/  IMAD.IADD R92, R101, 0x1, R90 ;  /* 0x00000001655c7824 */ /* 0x000fe200078e025a */
[----:B------:R-:W-:Y:S01]  /*4d940*/  LEA.HI R103, R94, R103, RZ, 0x10 ;  /* 0x000000675e677211 */ /* 0x000fe200078f80ff */
[----:B------:R-:W-:Y:S01]  /*4d950*/  VIADD R104, R106, 0x1 ;  /* 0x000000016a687836 */ /* 0x000fe20000000000 */
[----:B------:R-:W-:Y:S01]  /*4d960*/  IADD3 R90, PT, PT, R98, R93, RZ ;  /* 0x0000005d625a7210 */ /* 0x000fe20007ffe0ff */
[----:B------:R-:W-:Y:S01]  /*4d970*/  @P1 IMAD.MOV R104, RZ, RZ, R106 ;  /* 0x000000ffff681224 */ /* 0x000fe200078e026a */
[----:B------:R-:W-:Y:S01]  /*4d980*/  ISETP.GE.U32.AND P1, PT, R92, R101, PT ;  /* 0x000000655c00720c */ /* 0x000fe20003f26070 */
[C---:B------:R-:W-:Y:S01]  /*4d990*/  IMAD R93, R9.reuse, R95, RZ ;  /* 0x0000005f095d7224 */ /* 0x040fe200078e02ff */
[----:B------:R-:W-:Y:S01]  /*4d9a0*/  ISETP.GE.U32.AND P3, PT, R90, R98, PT ;  /* 0x000000625a00720c */ /* 0x000fe20003f66070 */
[----:B------:R-:W-:-:S02]  /*4d9b0*/  IMAD R89, R9, R97, RZ ;  /* 0x0000006109597224 */ /* 0x000fc400078e02ff */
[----:B------:R-:W-:Y:S01]  /*4d9c0*/  VIADD R105, R103, 0x1 ;  /* 0x0000000167697836 */ /* 0x000fe20000000000 */
[----:B------:R-:W-:Y:S01]  /*4d9d0*/  LOP3.LUT R101, R93, 0xffff, RZ, 0xc0, !PT ;  /* 0x0000ffff5d657812 */ /* 0x000fe200078ec0ff */
[----:B------:R-:W-:Y:S01]  /*4d9e0*/  IMAD R98, R8, R95, R89 ;  /* 0x0000005f08627224 */ /* 0x000fe200078e0259 */
[----:B------:R-:W-:Y:S01]  /*4d9f0*/  SHF.R.U32.HI R100, RZ, 0x10, R93 ;  /* 0x00000010ff647819 */ /* 0x000fe2000001165d */
[----:B------:R-:W-:Y:S02]  /*4da00*/  VIADD R89, R102, 0x1 ;  /* 0x0000000166597836 */ /* 0x000fe40000000000 */
[----:B------:R-:W-:Y:S02]  /*4da10*/  IMAD.IADD R101, R92, 0x1, R101 ;  /* 0x000000015c657824 */ /* 0x000fe400078e0265 */
[----:B------:R-:W-:Y:S02]  /*4da20*/  @P2 IMAD.MOV R105, RZ, RZ, R103 ;  /* 0x000000ffff692224 */ /* 0x000fe400078e0267 */
[----:B------:R-:W-:Y:S01]  /*4da30*/  @P1 IMAD.MOV R89, RZ, RZ, R102 ;  /* 0x000000ffff591224 */ /* 0x000fe200078e0266 */
[----:B------:R-:W-:Y:S01]  /*4da40*/  LEA R101, R98, R101, 0x10 ;  /* 0x0000006562657211 */ /* 0x000fe200078e80ff */
[----:B------:R-:W-:-:S02]  /*4da50*/  VIADD R94, R105, 0x1 ;  /* 0x00000001695e7836 */ /* 0x000fc40000000000 */
[----:B------:R-:W-:Y:S01]  /*4da60*/  IMAD.IADD R93, R96, 0x1, R89 ;  /* 0x00000001605d7824 */ /* 0x000fe200078e0259 */
[----:B------:R-:W-:Y:S01]  /*4da70*/  ISETP.GE.U32.AND P1, PT, R101, R92, PT ;  /* 0x0000005c6500720c */ /* 0x000fe20003f26070 */
[----:B------:R-:W-:Y:S02]  /*4da80*/  @P3 IMAD.MOV R94, RZ, RZ, R105 ;  /* 0x000000ffff5e3224 */ /* 0x000fe400078e0269 */
[----:B------:R-:W-:Y:S02]  /*4da90*/  IMAD R102, R7, R95, RZ ;  /* 0x0000005f07667224 */ /* 0x000fe400078e02ff */
[----:B------:R-:W-:Y:S02]  /*4daa0*/  VIADD R106, R110, 0x1 ;  /* 0x000000016e6a7836 */ /* 0x000fe40000000000 */
        /* <DEDUP_REMOVED lines=8> */
[----:B------:R-:W-:-:S02]  /*4db30*/  IMAD R96, R6, R95, R92 ;  /* 0x0000005f06607224 */ /* 0x000fc400078e025c */
[----:B------:R-:W-:Y:S01]  /*4db40*/  IMAD.IADD R101, R93, 0x1, R94 ;  /* 0x000000015d657824 */ /* 0x000fe200078e025e */
[----:B------:R-:W-:Y:S01]  /*4db50*/  LEA.HI R103, R98, R103, RZ, 0x10 ;  /* 0x0000006762677211 */ /* 0x000fe200078f80ff */
[----:B------:R-:W-:Y:S02]  /*4db60*/  VIADD R92, R104, 0x1 ;  /* 0x00000001685c7836 */ /* 0x000fe40000000000 */
[----:B------:R-:W-:Y:S01]  /*4db70*/  IMAD R101, R96, 0x10000, R101 ;  /* 0x0001000060657824 */ /* 0x000fe200078e0265 */
[----:B------:R-:W-:Y:S01]  /*4db80*/  IADD3 R105, PT, PT, R103, 0x1, RZ ;  /* 0x0000000167697810 */ /* 0x000fe20007ffe0ff */
[----:B------:R-:W-:Y:S02]  /*4db90*/  @P1 IMAD.MOV R105, RZ, RZ, R103 ;  /* 0x000000ffff691224 */ /* 0x000fe400078e0267 */
[----:B------:R-:W-:Y:S01]  /*4dba0*/  IMAD R100, R5, R95, RZ ;  /* 0x0000005f05647224 */ /* 0x000fe200078e02ff */
[----:B------:R-:W-:Y:S01]  /*4dbb0*/  ISETP.GE.U32.AND P1, PT, R101, R93, PT ;  /* 0x0000005d6500720c */ /* 0x000fe20003f26070 */
[----:B------:R-:W-:-:S02]  /*4dbc0*/  @P0 IMAD.MOV R92, RZ, RZ, R104 ;  /* 0x000000ffff5c0224 */ /* 0x000fc400078e0268 */
[----:B------:R-:W-:Y:S01]  /*4dbd0*/  IMAD R93, R6, R97, R102 ;  /* 0x00000061065d7224 */ /* 0x000fe200078e0266 */
        /* <DEDUP_REMOVED lines=16> */
[----:B------:R-:W-:Y:S01]  /*4dce0*/  IMAD R105, R4, R97, R100 ;  /* 0x0000006104697224 */ /* 0x000fe200078e0264 */
[----:B------:R-:W-:Y:S01]  /*4dcf0*/  ISETP.GE.U32.AND P2, PT, R103, R94, PT ;  /* 0x0000005e6700720c */ /* 0x000fe20003f46070 */
[----:B------:R-:W-:Y:S01]  /*4dd00*/  IMAD R94, R66, R88, RZ ;  /* 0x00000058425e7224 */ /* 0x000fe200078e02ff */
[----:B------:R-:W-:-:S02]  /*4dd10*/  LOP3.LUT R96, R93, 0xffff, RZ, 0xc0, !PT ;  /* 0x0000ffff5d607812 */ /* 0x000fc400078ec0ff */
[----:B------:R-:W-:Y:S01]  /*4dd20*/  SHF.R.U32.HI R98, RZ, 0x10, R93 ;  /* 0x00000010ff627819 */ /* 0x000fe2000001165d */
[C---:B------:R-:W-:Y:S01]  /*4dd30*/  IMAD R94, R65.reuse, R86, R94 ;  /* 0x00000056415e7224 */ /* 0x040fe200078e025e */
[----:B------:R-:W-:Y:S01]  /*4dd40*/  IADD3 R99, PT, PT, R96, R87, RZ ;  /* 0x0000005760637210 */ /* 0x000fe20007ffe0ff */
[----:B------:R-:W-:Y:S01]  /*4dd50*/  VIADD R93, R106, 0x1 ;  /* 0x000000016a5d7836 */ /* 0x000fe20000000000 */
[----:B------:R-:W-:Y:S01]  /*4dd60*/  LEA.HI R105, R102, R105, RZ, 0x10 ;  /* 0x0000006966697211 */ /* 0x000fe200078f80ff */
[----:B------:R-:W-:Y:S02]  /*4dd70*/  IMAD R101, R65, R88, R98 ;  /* 0x0000005841657224 */ /* 0x000fe400078e0262 */
[----:B------:R-:W-:Y:S02]  /*4dd80*/  VIADD R98, R104, 0x1 ;  /* 0x0000000168627836 */ /* 0x000fe40000000000 */
[----:B------:R-:W-:Y:S01]  /*4dd90*/  @P0 IMAD.MOV R93, RZ, RZ, R106 ;  /* 0x000000ffff5d0224 */ /* 0x000fe200078e026a */
[C---:B------:R-:W-:Y:S01]  /*4dda0*/  LEA.HI R101, R94.reuse, R101, RZ, 0x10 ;  /* 0x000000655e657211 */ /* 0x040fe200078f80ff */
[----:B------:R-:W-:-:S02]  /*4ddb0*/  IMAD R96, R94, 0x10000, R99 ;  /* 0x000100005e607824 */ /* 0x000fc400078e0263 */
        /* <DEDUP_REMOVED lines=18> */
[----:B------:R-:W-:Y:S01]  /*4dee0*/  LEA.HI R105, R98, R105, RZ, 0x10 ;  /* 0x0000006962697211 */ /* 0x000fe200078f80ff */
[C---:B------:R-:W-:Y:S01]  /*4def0*/  VIADD R94, R104.reuse, 0x1 ;  /* 0x00000001685e7836 */ /* 0x040fe20000000000 */
[----:B------:R-:W-:Y:S01]  /*4df00*/  @P2 IADD3 R94, PT, PT, R104, RZ, RZ ;  /* 0x000000ff685e2210 */ /* 0x000fe20007ffe0ff */
[----:B------:R-:W-:Y:S01]  /*4df10*/  IMAD R103, R98, 0x10000, R103 ;  /* 0x0001000062677824 */ /* 0x000fe200078e0267 */
[----:B------:R-:W-:Y:S01]  /*4df20*/  LOP3.LUT R98, R87, 0xffff, RZ, 0xc0, !PT ;  /* 0x0000ffff57627812 */ /* 0x000fe200078ec0ff */
[----:B------:R-:W-:Y:S01]  /*4df30*/  VIADD R102, R101, 0x1 ;  /* 0x0000000165667836 */ /* 0x000fe20000000000 */
[----:B------:R-:W-:Y:S01]  /*4df40*/  SHF.R.U32.HI R87, RZ, 0x10, R87 ;  /* 0x00000010ff577819 */ /* 0x000fe20000011657 */
[----:B------:R-:W-:Y:S01]  /*4df50*/  @P0 IMAD.MOV R102, RZ, RZ, R101 ;  /* 0x000000ffff660224 */ /* 0x000fe200078e0265 */
[C---:B------:R-:W-:Y:S01]  /*4df60*/  ISETP.GE.U32.AND P0, PT, R103.reuse, R99, PT ;  /* 0x000000636700720c */ /* 0x040fe20003f06070 */
[----:B------:R-:W-:-:S02]  /*4df70*/  IMAD.IADD R94, R103, 0x1, R94 ;  /* 0x00000001675e7824 */ /* 0x000fc400078e025e */
[----:B------:R-:W-:Y:S02]  /*4df80*/  IMAD.IADD R99, R98, 0x1, R85 ;  /* 0x0000000162637824 */ /* 0x000fe400078e0255 */
[----:B------:R-:W-:Y:S02]  /*4df90*/  VIADD R86, R102, 0x1 ;  /* 0x0000000166567836 */ /* 0x000fe40000000000 */
[C---:B------:R-:W-:Y:S02]  /*4dfa0*/  IMAD R98, R83.reuse, R95, RZ ;  /* 0x0000005f53627224 */ /* 0x040fe400078e02ff */
[----:B------:R-:W-:Y:S01]  /*4dfb0*/  @P1 IMAD.MOV R86, RZ, RZ, R102 ;  /* 0x000000ffff561224 */ /* 0x000fe200078e0266 */
[----:B------:R-:W-:Y:S01]  /*4dfc0*/  ISETP.GE.U32.AND P1, PT, R94, R103, PT ;  /* 0x000000675e00720c */ /* 0x000fe20003f26070 */
[----:B------:R-:W-:Y:S01]  /*4dfd0*/  IMAD R99, R96, 0x10000, R99 ;  /* 0x0001000060637824 */ /* 0x000fe200078e0263 */
[----:B------:R-:W-:Y:S01]  /*4dfe0*/  LOP3.LUT R101, R98, 0xffff, RZ, 0xc0, !PT ;  /* 0x0000ffff62657812 */ /* 0x000fe200078ec0ff */
[----:B------:R-:W-:Y:S01]  /*4dff0*/  IMAD R100, R83, R97, RZ ;  /* 0x0000006153647224 */ /* 0x000fe200078e02ff */
[----:B------:R-:W-:Y:S01]  /*4e000*/  SHF.R.U32.HI R98, RZ, 0x10, R98 ;  /* 0x00000010ff627819 */ /* 0x000fe20000011662 */
[----:B------:R-:W-:Y:S01]  /*4e010*/  VIADD R102, R105, 0x1 ;  /* 0x0000000169667836 */ /* 0x000fe20000000000 */
[C---:B------:R-:W-:Y:S01]  /*4e020*/  IADD3 R86, PT, PT, R99.reuse, R86, RZ ;  /* 0x0000005663567210 */ /* 0x040fe20007ffe0ff */
[----:B------:R-:W-:Y:S01]  /*4e030*/  @P0 IMAD.MOV R102, RZ, RZ, R105 ;  /* 0x000000ffff660224 */ /* 0x000fe200078e0269 */
[----:B------:R-:W-:Y:S01]  /*4e040*/  ISETP.GE.U32.AND P0, PT, R99, R85, PT ;  /* 0x000000556300720c */ /* 0x000fe20003f06070 */
[----:B------:R-:W-:-:S02]  /*4e050*/  IMAD R100, R82, R95, R100 ;  /* 0x0000005f52647224 */ /* 0x000fc400078e0264 */
        /* <DEDUP_REMOVED lines=11> */
[----:B------:R-:W-:Y:S02]  /*4e110*/  ISETP.GE.U32.AND P3, PT, R87, R88, PT ;  /* 0x000000585700720c */ /* 0x000fe40003f66070 */
[----:B------:R-:W-:Y:S01]  /*4e120*/  IADD3 R88, PT, PT, R95, 0x1, RZ ;  /* 0x000000015f587810 */ /* 0x000fe20007ffe0ff */
[----:B------:R-:W-:Y:S01]  /*4e130*/  @P0 IMAD.MOV R88, RZ, RZ, R95 ;  /* 0x000000ffff580224 */ /* 0x000fe200078e025f */
[----:B------:R-:W-:Y:S01]  /*4e140*/  ISETP.NE.AND P0, PT, R111, 0x8, PT ;  /* 0x000000086f00780c */ /* 0x000fe20003f05270 */
[----:B------:R-:W-:Y:S02]  /*4e150*/  VIADD R96, R97, 0x1 ;  /* 0x0000000161607836 */ /* 0x000fe40000000000 */
[----:B------:R-:W-:Y:S02]  /*4e160*/  @P2 IMAD.MOV R96, RZ, RZ, R97 ;  /* 0x000000ffff602224 */ /* 0x000fe400078e0261 */
[C---:B------:R-:W-:Y:S01]  /*4e170*/  VIADD R85, R88.reuse, 0x1 ;  /* 0x0000000158557836 */ /* 0x040fe20000000000 */
[----:B------:R-:W-:Y:S01]  /*4e180*/  @P1 IADD3 R85, PT, PT, R88, RZ, RZ ;  /* 0x000000ff58551210 */ /* 0x000fe20007ffe0ff */
[----:B------:R-:W-:-:S02]  /*4e190*/  VIADD R86, R96, 0x1 ;  /* 0x0000000160567836 */ /* 0x000fc40000000000 */
[----:B------:R-:W-:-:S04]  /*4e1a0*/  @P3 IMAD.MOV R86, RZ, RZ, R96 ;  /* 0x000000ffff563224 */ /* 0x000fc800078e0260 */
[----:B------:R-:W-:Y:S01]  /*4e1b0*/  IMAD.IADD R85, R85, 0x1, R86 ;  /* 0x0000000155557824 */ /* 0x000fe200078e0256 */
[----:B------:R-:W-:Y:S06]  /*4e1c0*/  @P0 BRA `(.L_x_442) ;  /* 0xffffffec00f40947 */ /* 0x000fec000383ffff */
[----:B------:R-:W-:Y:S05]  /*4e1d0*/  BSYNC.RECONVERGENT B2 ;  /* 0x0000000000027941 */ /* 0x000fea0003800200 */
.L_x_441:
        /* <DEDUP_REMOVED lines=38> */
.L_x_446:
[----:B------:R-:W-:Y:S05]  /*4e440*/  BSYNC.RELIABLE B3 ;  /* 0x0000000000037941 */ /* 0x000fea0003800100 */
.L_x_445:
        /* <DEDUP_REMOVED lines=41> */
.L_x_444:
[----:B------:R-:W-:Y:S05]  /*4e6e0*/  BSYNC.RECONVERGENT B2 ;  /* 0x0000000000027941 */ /* 0x000fea0003800200 */
.L_x_443:
        /* <DEDUP_REMOVED lines=35> */
.L_x_450:
        /* <DEDUP_REMOVED lines=11> */
[----:B------:R-:W-:Y:S01]  /*4e9d0*/  IADD3 R113, PT, PT, R85, -0x1, RZ ;  /* 0xffffffff55717810 */ /* 0x000fe20007ffe0ff */
[----:B------:R-:W-:Y:S01]  /*4e9e0*/  VIADD R111, R101, 0xffffffff ;  /* 0xffffffff656f7836 */ /* 0x000fe20000000000 */
[----:B------:R-:W-:Y:S01]  /*4e9f0*/  SEL R84, RZ, 0x1, !P0 ;  /* 0x00000001ff547807 */ /* 0x000fe20004000000 */
[----:B------:R-:W-:Y:S01]  /*4ea00*/  IMAD.IADD R91, R79, 0x1, -R91 ;  /* 0x000000014f5b7824 */ /* 0x000fe200078e0a5b */
[----:B------:R-:W-:-:S02]  /*4ea10*/  @P6 IADD3 R103, PT, PT, R95, RZ, RZ ;  /* 0x000000ff5f676210 */ /* 0x000fc40007ffe0ff */
[----:B------:R-:W-:-:S04]  /*4ea20*/  ISETP.GE.U32.AND P1, PT, R97, R84, PT ;  /* 0x000000546100720c */ /* 0x000fc80003f26070 */
[----:B------:R-:W-:Y:S01]  /*4ea30*/  ISETP.LT.U32.OR P1, PT, R62, R89, !P1 ;  /* 0x000000593e00720c */ /* 0x000fe20004f21470 */
[----:B------:R-:W-:Y:S01]  /*4ea40*/  @!P0 IMAD.MOV R105, RZ, RZ, R97 ;  /* 0x000000ffff698224 */ /* 0x000fe200078e0261 */
[----:B------:R-:W-:Y:S01]  /*4ea50*/  IADD3 R89, PT, PT, -R92, R59, RZ ;  /* 0x0000003b5c597210 */ /* 0x000fe20007ffe1ff */
[----:B------:R-:W-:Y:S01]  /*4ea60*/  VIADD R97, R99, 0xffffffff ;  /* 0xffffffff63617836 */ /* 0x000fe20000000000 */
[----:B------:R-:W-:-:S03]  /*4ea70*/  SEL R84, RZ, 0x1, !P1 ;  /* 0x00000001ff547807 */ /* 0x000fc60004800000 */
[C---:B------:R-:W-:Y:S01]  /*4ea80*/  VIADD R107, R89.reuse, 0xffffffff ;  /* 0xffffffff596b7836 */ /* 0x040fe20000000000 */
        /* <DEDUP_REMOVED lines=19> */
.L_x_449:
[----:B------:R-:W-:Y:S05]  /*4ebc0*/  BSYNC.RELIABLE B3 ;  /* 0x0000000000037941 */ /* 0x000fea0003800100 */
.L_x_448:
[CC--:B------:R-:W-:Y:S01]  /*4ebd0*/  ISETP.GE.U32.AND P0, PT, R91.reuse, R79.reuse, PT ;  /* 0x0000004f5b00720c */ /* 0x0c0fe20003f06070 */
[----:B------:R-:W-:Y:S01]  /*4ebe0*/  IMAD.IADD R95, R90, 0x1, -R61 ;  /* 0x000000015a5f7824 */ /* 0x000fe200078e0a3d */
[----:B------:R-:W-:Y:S01]  /*4ebf0*/  IADD3 R91, PT, PT, R91, -R79, RZ ;  /* 0x8000004f5b5b7210 */ /* 0x000fe20007ffe0ff */
[----:B------:R-:W-:Y:S01]  /*4ec00*/  IMAD.IADD R99, R89, 0x1, -R62 ;  /* 0x0000000159637824 */ /* 0x000fe200078e0a3e */
[----:B------:R-:W-:Y:S01]  /*4ec10*/  SEL R84, RZ, 0x1, P0 ;  /* 0x00000001ff547807 */ /* 0x000fe20000000000 */
[----:B------:R-:W-:Y:S01]  /*4ec20*/  VIADD R97, R95, 0xffffffff ;  /* 0xffffffff5f617836 */ /* 0x000fe20000000000 */
[----:B------:R-:W-:Y:S02]  /*4ec30*/  ISETP.GT.U32.AND P6, PT, R91, R46, PT ;  /* 0x0000002e5b00720c */ /* 0x000fe40003fc4070 */
[----:B------:R-:W-:Y:S02]  /*4ec40*/  ISETP.GE.U32.AND P1, PT, R95, R84, PT ;  /* 0x000000545f00720c */ /* 0x000fe40003f26070 */
[----:B------:R-:W-:-:S02]  /*4ec50*/  SEL R86, RZ, 0x1, !P6 ;  /* 0x00000001ff567807 */ /* 0x000fc40007000000 */
[----:B------:R-:W-:Y:S01]  /*4ec60*/  ISETP.LT.U32.OR P1, PT, R90, R61, !P1 ;  /* 0x0000003d5a00720c */ /* 0x000fe20004f21470 */
[----:B------:R-:W-:Y:S01]  /*4ec70*/  @P0 IMAD.MOV R97, RZ, RZ, R95 ;  /* 0x000000ffff610224 */ /* 0x000fe200078e025f */
[----:B------:R-:W-:Y:S02]  /*4ec80*/  IADD3 R91, PT, PT, -R91, R46, RZ ;  /* 0x0000002e5b5b7210 */ /* 0x000fe40007ffe1ff */
[----:B------:R-:W-:Y:S01]  /*4ec90*/  SEL R84, RZ, 0x1, !P1 ;  /* 0x00000001ff547807 */ /* 0x000fe20004800000 */
[----:B------:R-:W-:-:S03]  /*4eca0*/  IMAD.IADD R101, R12, 0x1, -R97 ;  /* 0x000000010c657824 */ /* 0x000fc600078e0a61 */
[C---:B------:R-:W-:Y:S01]  /*4ecb0*/  ISETP.GE.U32.AND P0, PT, R99.reuse, R84, PT ;  /* 0x000000546300720c */ /* 0x040fe20003f06070 */
[----:B------:R-:W-:Y:S01]  /*4ecc0*/  VIADD R84, R99, 0xffffffff ;  /* 0xffffffff63547836 */ /* 0x000fe20000000000 */
[C---:B------:R-:W-:Y:S01]  /*4ecd0*/  ISETP.GE.U32.AND P3, PT, R101.reuse, R86, PT ;  /* 0x000000566500720c */ /* 0x040fe20003f66070 */
[----:B------:R-:W-:Y:S01]  /*4ece0*/  VIADD R103, R101, 0xffffffff ;  /* 0xffffffff65677836 */ /* 0x000fe20000000000 */
[----:B------:R-:W-:Y:S01]  /*4ecf0*/  ISETP.LT.U32.OR P0, PT, R89, R62, !P0 ;  /* 0x0000003e5900720c */ /* 0x000fe20004701470 */
[----:B------:R-:W-:Y:S01]  /*4ed00*/  IMAD.IADD R89, R92, 0x1, -R59 ;  /* 0x000000015c597824 */ /* 0x000fe200078e0a3b */
[----:B------:R-:W-:Y:S01]  /*4ed10*/  @!P1 IADD3 R84, PT, PT, R99, RZ, RZ ;  /* 0x000000ff63549210 */ /* 0x000fe20007ffe0ff */
[----:B------:R-:W-:Y:S01]  /*4ed20*/  @!P6 IMAD.MOV R103, RZ, RZ, R101 ;  /* 0x000000ffff67e224 */ /* 0x000fe200078e0265 */
[----:B------:R-:W-:Y:S01]  /*4ed30*/  SEL R86, RZ, 0x1, !P0 ;  /* 0x00000001ff567807 */ /* 0x000fe20004000000 */
[----:B------:R-:W-:Y:S01]  /*4ed40*/  VIADD R95, R89, 0xffffffff ;  /* 0xffffffff595f7836 */ /* 0x000fe20000000000 */
[----:B------:R-:W-:Y:S01]  /*4ed50*/  ISETP.GT.U32.OR P3, PT, R97, R12, !P3 ;  /* 0x0000000c6100720c */ /* 0x000fe20005f64470 */
[----:B------:R-:W-:Y:S01]  /*4ed60*/  IMAD.IADD R99, R13, 0x1, -R84 ;  /* 0x000000010d637824 */ /* 0x000fe200078e0a54 */
[----:B------:R-:W-:Y:S01]  /*4ed70*/  ISETP.GE.U32.AND P1, PT, R89, R86, PT ;  /* 0x000000565900720c */ /* 0x000fe20003f26070 */
[----:B------:R-:W-:Y:S01]  /*4ed80*/  IMAD.IADD R97, R93, 0x1, -R58 ;  /* 0x000000015d617824 */ /* 0x000fe200078e0a3a */
[----:B------:R-:W-:-:S02]  /*4ed90*/  SEL R86, RZ, 0x1, !P3 ;  /* 0x00000001ff567807 */ /* 0x000fc40005800000 */
[----:B------:R-:W-:Y:S01]  /*4eda0*/  ISETP.LT.U32.OR P1, PT, R92, R59, !P1 ;  /* 0x0000003b5c00720c */ /* 0x000fe20004f21470 */
[----:B------:R-:W-:Y:S01]  /*4edb0*/  @!P0 IMAD.MOV R95, RZ, RZ, R89 ;  /* 0x000000ffff5f8224 */ /* 0x000fe200078e0259 */
[----:B------:R-:W-:Y:S02]  /*4edc0*/  ISETP.GE.U32.AND P2, PT, R99, R86, PT ;  /* 0x000000566300720c */ /* 0x000fe40003f46070 */
[----:B------:R-:W-:Y:S01]  /*4edd0*/  SEL R86, RZ, 0x1, !P1 ;  /* 0x00000001ff567807 */ /* 0x000fe20004800000 */
[----:B------:R-:W-:Y:S01]  /*4ede0*/  IMAD.IADD R109, R14, 0x1, -R95 ;  /* 0x000000010e6d7824 */ /* 0x000fe200078e0a5f */
[----:B------:R-:W-:Y:S01]  /*4edf0*/  ISETP.GT.U32.OR P2, PT, R84, R13, !P2 ;  /* 0x0000000d5400720c */ /* 0x000fe20005744470 */
[C---:B------:R-:W-:Y:S01]  /*4ee00*/  VIADD R84, R97.reuse, 0xffffffff ;  /* 0xffffffff61547836 */ /* 0x040fe20000000000 */
[----:B------:R-:W-:Y:S01]  /*4ee10*/  ISETP.GE.U32.AND P0, PT, R97, R86, PT ;  /* 0x000000566100720c */ /* 0x000fe20003f06070 */
[----:B------:R-:W-:Y:S01]  /*4ee20*/  VIADD R107, R109, 0xffffffff ;  /* 0xffffffff6d6b7836 */ /* 0x000fe20000000000 */
[----:B------:R-:W-:-:S02]  /*4ee30*/  SEL R86, RZ, 0x1, !P2 ;  /* 0x00000001ff567807 */ /* 0x000fc40005000000 */
[----:B------:R-:W-:Y:S01]  /*4ee40*/  ISETP.LT.U32.OR P0, PT, R93, R58, !P0 ;  /* 0x0000003a5d00720c */ /* 0x000fe20004701470 */
[----:B------:R-:W-:Y:S01]  /*4ee50*/  @!P1 IMAD.MOV R84, RZ, RZ, R97 ;  /* 0x000000ffff549224 */ /* 0x000fe200078e0261 */
[----:B------:R-:W-:Y:S02]  /*4ee60*/  ISETP.GE.U32.AND P4, PT, R109, R86, PT ;  /* 0x000000566d00720c */ /* 0x000fe40003f86070 */
[CC--:B------:R-:W-:Y:S01]  /*4ee70*/  IADD3 R89, PT, PT, R94.reuse, -R57.reuse, RZ ;  /* 0x800000395e597210 */ /* 0x0c0fe20007ffe0ff */
[----:B------:R-:W-:Y:S01]  /*4ee80*/  IMAD.IADD R115, R15, 0x1, -R84 ;  /* 0x000000010f737824 */ /* 0x000fe200078e0a54 */
[----:B------:R-:W-:Y:S01]  /*4ee90*/  SEL R86, RZ, 0x1, !P0 ;  /* 0x00000001ff567807 */ /* 0x000fe20004000000 */
[----:B------:R-:W-:Y:S01]  /*4eea0*/  @!P2 IMAD.MOV R107, RZ, RZ, R109 ;  /* 0x000000ffff6ba224 */ /* 0x000fe200078e026d */
[----:B------:R-:W-:Y:S01]  /*4eeb0*/  ISETP.GT.U32.OR P1, PT, R95, R14, !P4 ;  /* 0x0000000e5f00720c */ /* 0x000fe20006724470 */
[----:B------:R-:W-:Y:S01]  /*4eec0*/  IMAD.IADD R95, R87, 0x1, -R56 ;  /* 0x00000001575f7824 */ /* 0x000fe200078e0a38 */
[C---:B------:R-:W-:Y:S01]  /*4eed0*/  ISETP.GE.U32.AND P5, PT, R89.reuse, R86, PT ;  /* 0x000000565900720c */ /* 0x040fe20003fa6070 */
[----:B------:R-:W-:Y:S01]  /*4eee0*/  VIADD R93, R89, 0xffffffff ;  /* 0xffffffff595d7836 */ /* 0x000fe20000000000 */
[----:B------:R-:W-:Y:S01]  /*4eef0*/  SEL R86, RZ, 0x1, !P1 ;  /* 0x00000001ff567807 */ /* 0x000fe20004800000 */
[----:B------:R-:W-:Y:S01]  /*4ef00*/  @!P0 IMAD.MOV R93, RZ, RZ, R89 ;  /* 0x000000ffff5d8224 */ /* 0x000fe200078e0259 */
[----:B------:R-:W-:Y:S01]  /*4ef10*/  ISETP.LT.U32.OR P5, PT, R94, R57, !P5 ;  /* 0x000000395e00720c */ /* 0x000fe20006fa1470 */
[C---:B------:R-:W-:Y:S01]  /*4ef20*/  VIADD R97, R115.reuse, 0xffffffff ;  /* 0xffffffff73617836 */ /* 0x040fe20000000000 */
[----:B------:R-:W-:-:S02]  /*4ef30*/  ISETP.GE.U32.AND P4, PT, R115, R86, PT ;  /* 0x000000567300720c */ /* 0x000fc40003f86070 */
[----:B------:R-:W-:Y:S02]  /*4ef40*/  SEL R86, RZ, 0x1, !P5 ;  /* 0x00000001ff567807 */ /* 0x000fe40006800000 */
[----:B------:R-:W-:Y:S01]  /*4ef50*/  ISETP.GT.U32.OR P0, PT, R84, R15, !P4 ;  /* 0x0000000f5400720c */ /* 0x000fe20006704470 */
[C---:B------:R-:W-:Y:S01]  /*4ef60*/  VIADD R84, R95.reuse, 0xffffffff ;  /* 0xffffffff5f547836 */ /* 0x040fe20000000000 */
[----:B------:R-:W-:Y:S01]  /*4ef70*/  ISETP.GE.U32.AND P4, PT, R95, R86, PT ;  /* 0x000000565f00720c */ /* 0x000fe20003f86070 */
[----:B------:R-:W-:Y:S01]  /*4ef80*/  @!P1 IMAD.MOV R97, RZ, RZ, R115 ;  /* 0x000000ffff619224 */ /* 0x000fe200078e0273 */
[----:B------:R-:W-:Y:S02]  /*4ef90*/  IADD3 R89, PT, PT, R16, -R93, RZ ;  /* 0x8000005d10597210 */ /* 0x000fe40007ffe0ff */
[----:B------:R-:W-:Y:S01]  /*4efa0*/  SEL R86, RZ, 0x1, !P0 ;  /* 0x00000001ff567807 */ /* 0x000fe20004000000 */
[----:B------:R-:W-:Y:S01]  /*4efb0*/  @!P5 IMAD.MOV R84, RZ, RZ, R95 ;  /* 0x000000ffff54d224 */ /* 0x000fe200078e025f */
[----:B------:R-:W-:Y:S01]  /*4efc0*/  ISETP.LT.U32.OR P4, PT, R87, R56, !P4 ;  /* 0x000000385700720c */ /* 0x000fe20006781470 */
[----:B------:R-:W-:Y:S01]  /*4efd0*/  IMAD.IADD R87, R54, 0x1, -R85 ;  /* 0x0000000136577824 */ /* 0x000fe200078e0a55 */
[----:B------:R-:W-:Y:S01]  /*4efe0*/  ISETP.GE.U32.AND P5, PT, R89, R86, PT ;  /* 0x000000565900720c */ /* 0x000fe20003fa6070 */
[----:B------:R-:W-:Y:S01]  /*4eff0*/  IMAD.IADD R88, R17, 0x1, -R84 ;  /* 0x0000000111587824 */ /* 0x000fe200078e0a54 */
[----:B------:R-:W-:Y:S01]  /*4f000*/  IADD3 R105, PT, PT, R99, -0x1, RZ ;  /* 0xffffffff63697810 */ /* 0x000fe20007ffe0ff */
[----:B------:R-:W-:Y:S01]  /*4f010*/  VIADD R86, R87, 0x1 ;  /* 0x0000000157567836 */ /* 0x000fe20000000000 */
[----:B------:R-:W-:Y:S01]  /*4f020*/  ISETP.GT.U32.OR P5, PT, R93, R16, !P5 ;  /* 0x000000105d00720c */ /* 0x000fe20006fa4470 */
[----:B------:R-:W-:Y:S01]  /*4f030*/  VIADD R111, R88, 0xffffffff ;  /* 0xffffffff586f7836 */ /* 0x000fe20000000000 */
[----:B------:R-:W-:Y:S01]  /*4f040*/  IADD3 R109, PT, PT, R89, -0x1, RZ ;  /* 0xffffffff596d7810 */ /* 0x000fe20007ffe0ff */
[----:B------:R-:W-:Y:S01]  /*4f050*/  @!P3 IMAD.MOV R105, RZ, RZ, R99 ;  /* 0x000000ffff69b224 */ /* 0x000fe200078e0263 */
[----:B------:R-:W-:Y:S01]  /*4f060*/  SEL R85, RZ, 0x1, !P5 ;  /* 0x00000001ff557807 */ /* 0x000fe20006800000 */
[----:B------:R-:W-:-:S02]  /*4f070*/  @!P0 IMAD.MOV R109, RZ, RZ, R89 ;  /* 0x000000ffff6d8224 */ /* 0x000fc400078e0259 */
[----:B------:R-:W-:Y:S01]  /*4f080*/  @!P4 IMAD.MOV R86, RZ, RZ, R87 ;  /* 0x000000ffff56c224 */ /* 0x000fe200078e0257 */
[----:B------:R-:W-:-:S03]  /*4f090*/  ISETP.GE.U32.AND P4, PT, R88, R85, PT ;  /* 0x000000555800720c */ /* 0x000fc60003f86070 */
[----:B------:R-:W-:Y:S01]  /*4f0a0*/  IMAD.IADD R86, R47, 0x1, R86 ;  /* 0x000000012f567824 */ /* 0x000fe200078e0256 */
[----:B------:R-:W-:Y:S01]  /*4f0b0*/  ISETP.GT.U32.OR P4, PT, R84, R17, !P4 ;  /* 0x000000115400720c */ /* 0x000fe20006784470 */
[----:B------:R-:W-:Y:S02]  /*4f0c0*/  @!P5 IMAD.MOV R111, RZ, RZ, R88 ;  /* 0x000000ffff6fd224 */ /* 0x000fe400078e0258 */
[----:B------:R-:W-:-:S10]  /*4f0d0*/  VIADD R113, R86, 0xffffffff ;  /* 0xffffffff56717836 */ /* 0x000fd40000000000 */
[----:B------:R-:W-:-:S07]  /*4f0e0*/  @!P4 IMAD.MOV R113, RZ, RZ, R86 ;  /* 0x000000ffff71c224 */ /* 0x000fce00078e0256 */
.L_x_451:
[----:B------:R-:W-:Y:S05]  /*4f0f0*/  BSYNC.RECONVERGENT B2 ;  /* 0x0000000000027941 */ /* 0x000fea0003800200 */
.L_x_447:
[----:B------:R-:W-:Y:S01]  /*4f100*/  STL [R36+0xc], R107 ;  /* 0x00000c6b24007387 */ /* 0x000fe20000100800 */
[----:B------:R-:W-:Y:S01]  /*4f110*/  LOP3.LUT R88, R103, 0xffff, RZ, 0xc0, !PT ;  /* 0x0000ffff67587812 */ /* 0x000fe200078ec0ff */
[----:B------:R-:W-:Y:S01]  /*4f120*/  BSSY.RECONVERGENT B2, `(.L_x_452) ;  /* 0x0000123000027945 */ /* 0x000fe20003800200 */
[----:B------:R-:W-:Y:S01]  /*4f130*/  SHF.R.U32.HI R89, RZ, 0x10, R103 ;  /* 0x00000010ff597819 */ /* 0x000fe20000011667 */
[----:B------:R-:W-:Y:S01]  /*4f140*/  STL [R36+0x1c], R113 ;  /* 0x00001c7124007387 */ /* 0x000fe20000100800 */
[----:B------:R-:W-:Y:S01]  /*4f150*/  LOP3.LUT R100, R111, 0xffff, RZ, 0xc0, !PT ;  /* 0x0000ffff6f647812 */ /* 0x000fe200078ec0ff */
[----:B------:R-:W-:Y:S01]  /*4f160*/  IMAD.MOV.U32 R84, RZ, RZ, RZ ;  /* 0x000000ffff547224 */ /* 0x000fe200078e00ff */
[----:B------:R-:W-:Y:S01]  /*4f170*/  LOP3.LUT R85, R91, 0xffff, RZ, 0xc0, !PT ;  /* 0x0000ffff5b557812 */ /* 0x000fe200078ec0ff */
[----:B------:R0:W-:Y:S01]  /*4f180*/  STL [R36+0x4], R103 ;  /* 0x0000046724007387 */ /* 0x0001e20000100800 */
[----:B------:R-:W-:Y:S01]  /*4f190*/  SHF.R.U32.HI R87, RZ, 0x10, R91 ;  /* 0x00000010ff577819 */ /* 0x000fe2000001165b */
[----:B------:R-:W-:Y:S01]  /*4f1a0*/  IMAD.MOV.U32 R86, RZ, RZ, RZ ;  /* 0x000000ffff567224 */ /* 0x000fe200078e00ff */
[----:B------:R-:W-:Y:S01]  /*4f1b0*/  LOP3.LUT R95, R97, 0xffff, RZ, 0xc0, !PT ;  /* 0x0000ffff615f7812 */ /* 0x000fe200078ec0ff */
[----:B------:R2:W-:Y:S01]  /*4f1c0*/  STL [R36+0x18], R111 ;  /* 0x0000186f24007387 */ /* 0x0005e20000100800 */
[----:B------:R-:W-:Y:S01]  /*4f1d0*/  SHF.R.U32.HI R96, RZ, 0x10, R97 ;  /* 0x00000010ff607819 */ /* 0x000fe20000011661 */
[----:B------:R-:W-:Y:S01]  /*4f1e0*/  IMAD.MOV.U32 R93, RZ, RZ, RZ ;  /* 0x000000ffff5d7224 */ /* 0x000fe200078e00ff */
[----:B------:R-:W-:Y:S01]  /*4f1f0*/  LOP3.LUT R90, R105, 0xffff, RZ, 0xc0, !PT ;  /* 0x0000ffff695a7812 */ /* 0x000fe200078ec0ff */
[----:B------:R3:W-:Y:S01]  /*4f200*/  STL [R36], R91 ;  /* 0x0000005b24007387 */ /* 0x0007e20000100800 */
[----:B------:R-:W-:Y:S01]  /*4f210*/  SHF.R.U32.HI R99, RZ, 0x10, R109 ;  /* 0x00000010ff637819 */ /* 0x000fe2000001166d */
[----:B------:R-:W-:Y:S01]  /*4f220*/  IMAD.MOV.U32 R98, RZ, RZ, RZ ;  /* 0x000000ffff627224 */ /* 0x000fe200078e00ff */
[----:B0-----:R-:W-:Y:S01]  /*4f230*/  SHF.R.U32.HI R103, RZ, 0x10, R111 ;  /* 0x00000010ff677819 */ /* 0x001fe2000001166f */
[----:B------:R0:W-:Y:S01]  /*4f240*/  STL [R36+0x10], R97 ;  /* 0x0000106124007387 */ /* 0x0001e20000100800 */
[----:B------:R-:W-:Y:S01]  /*4f250*/  LOP3.LUT R92, R107, 0xffff, RZ, 0xc0, !PT ;  /* 0x0000ffff6b5c7812 */ /* 0x000fe200078ec0ff */
[----:B--2---:R-:W-:Y:S01]  /*4f260*/  HFMA2 R111, -RZ, RZ, 0, 0 ;  /* 0x00000000ff6f7431 */ /* 0x004fe200000001ff */
[----:B------:R-:W-:Y:S01]  /*4f270*/  SHF.R.U32.HI R94, RZ, 0x10, R107 ;  /* 0x00000010ff5e7819 */ /* 0x000fe2000001166b */
[----:B------:R2:W-:Y:S01]  /*4f280*/  STL [R36+0x8], R105 ;  /* 0x0000086924007387 */ /* 0x0005e20000100800 */
[----:B------:R-:W-:Y:S01]  /*4f290*/  LOP3.LUT R102, R113, 0xffff, RZ, 0xc0, !PT ;  /* 0x0000ffff71667812 */ /* 0x000fe200078ec0ff */
[----:B------:R-:W-:Y:S01]  /*4f2a0*/  IMAD.MOV.U32 R101, RZ, RZ, RZ ;  /* 0x000000ffff657224 */ /* 0x000fe200078e00ff */
[----:B---3--:R-:W-:Y:S01]  /*4f2b0*/  SHF.R.U32.HI R91, RZ, 0x10, R105 ;  /* 0x00000010ff5b7819 */ /* 0x008fe20000011669 */
[----:B------:R3:W-:Y:S01]  /*4f2c0*/  STL [R36+0x14], R109 ;  /* 0x0000146d24007387 */ /* 0x0007e20000100800 */
[----:B------:R-:W-:Y:S01]  /*4f2d0*/  SHF.R.U32.HI R104, RZ, 0x10, R113 ;  /* 0x00000010ff687819 */ /* 0x000fe20000011671 */
[----:B------:R-:W-:Y:S01]  /*4f2e0*/  IMAD.MOV.U32 R126, RZ, RZ, RZ ;  /* 0x000000ffff7e7224 */ /* 0x000fe200078e00ff */
[----:B0-----:R-:W-:Y:S01]  /*4f2f0*/  LOP3.LUT R97, R109, 0xffff, RZ, 0xc0, !PT ;  /* 0x0000ffff6d617812 */ /* 0x001fe200078ec0ff */
[----:B--2---:R-:W-:Y:S01]  /*4f300*/  IMAD.MOV.U32 R105, RZ, RZ, R36 ;  /* 0x000000ffff697224 */ /* 0x004fe200078e0024 */
[----:B---3--:R-:W-:-:S07]  /*4f310*/  CS2R R108, SRZ ;  /* 0x00000000006c7805 */ /* 0x008fce000001ff00 */
.L_x_453:
        /* <DEDUP_REMOVED lines=17> */
[C---:B------:R-:W-:Y:S01]  /*4f430*/  IMAD R110, R112.reuse, 0x10000, R113 ;  /* 0x00010000706e7824 */ /* 0x040fe200078e0271 */
[----:B------:R-:W-:Y:S01]  /*4f440*/  LEA.HI R115, R112, R115, RZ, 0x10 ;  /* 0x0000007370737211 */ /* 0x000fe200078f80ff */
[-C--:B------:R-:W-:Y:S01]  /*4f450*/  IMAD R113, R90, R106.reuse, RZ ;  /* 0x0000006a5a717224 */ /* 0x080fe200078e02ff */
[----:B------:R-:W-:Y:S01]  /*4f460*/  LOP3.LUT R116, R114, 0xffff, RZ, 0xc0, !PT ;  /* 0x0000ffff72747812 */ /* 0x000fe200078ec0ff */
[----:B------:R-:W-:Y:S01]  /*4f470*/  IMAD R112, R88, R107, RZ ;  /* 0x0000006b58707224 */ /* 0x000fe200078e02ff */
[----:B------:R-:W-:Y:S01]  /*4f480*/  SHF.R.U32.HI R114, RZ, 0x10, R114 ;  /* 0x00000010ff727819 */ /* 0x000fe20000011672 */
[-C--:B------:R-:W-:Y:S01]  /*4f490*/  IMAD R118, R91, R106.reuse, R117 ;  /* 0x0000006a5b767224 */ /* 0x080fe200078e0275 */
[----:B------:R-:W-:Y:S01]  /*4f4a0*/  LOP3.LUT R119, R113, 0xffff, RZ, 0xc0, !PT ;  /* 0x0000ffff71777812 */ /* 0x000fe200078ec0ff */
[C---:B------:R-:W-:Y:S01]  /*4f4b0*/  IMAD R112, R89.reuse, R106, R112 ;  /* 0x0000006a59707224 */ /* 0x040fe200078e0270 */
[----:B------:R-:W-:Y:S01]  /*4f4c0*/  SHF.R.U32.HI R120, RZ, 0x10, R113 ;  /* 0x00000010ff787819 */ /* 0x000fe20000011671 */
[----:B------:R-:W-:Y:S01]  /*4f4d0*/  IMAD.IADD R113, R116, 0x1, R109 ;  /* 0x0000000174717824 */ /* 0x000fe200078e026d */
[----:B------:R-:W-:Y:S01]  /*4f4e0*/  ISETP.GE.U32.AND P0, PT, R110, R111, PT ;  /* 0x0000006f6e00720c */ /* 0x000fe20003f06070 */
[----:B------:R-:W-:-:S02]  /*4f4f0*/  IMAD R117, R89, R107, R114 ;  /* 0x0000006b59757224 */ /* 0x000fc400078e0272 */
[----:B------:R-:W-:Y:S01]  /*4f500*/  IMAD.IADD R125, R122, 0x1, R101 ;  /* 0x000000017a7d7824 */ /* 0x000fe200078e0265 */
[----:B------:R-:W-:Y:S01]  /*4f510*/  LEA R122, R112, R113, 0x10 ;  /* 0x00000071707a7211 */ /* 0x000fe200078e80ff */
[----:B------:R-:W-:Y:S02]  /*4f520*/  IMAD R123, R92, R107, RZ ;  /* 0x0000006b5c7b7224 */ /* 0x000fe400078e02ff */
[----:B------:R-:W-:Y:S01]  /*4f530*/  IMAD.IADD R119, R119, 0x1, R108 ;  /* 0x0000000177777824 */ /* 0x000fe200078e026c */
[----:B------:R-:W-:Y:S01]  /*4f540*/  ISETP.GE.U32.AND P6, PT, R122, R109, PT ;  /* 0x0000006d7a00720c */ /* 0x000fe20003fc6070 */
[-C--:B------:R-:W-:Y:S01]  /*4f550*/  IMAD R113, R95, R106.reuse, RZ ;  /* 0x0000006a5f717224 */ /* 0x080fe200078e02ff */
[----:B------:R-:W-:Y:S01]  /*4f560*/  IADD3 R109, PT, PT, R115, 0x1, RZ ;  /* 0x00000001736d7810 */ /* 0x000fe20007ffe0ff */
[----:B------:R-:W-:Y:S01]  /*4f570*/  IMAD R127, R94, R107, R121 ;  /* 0x0000006b5e7f7224 */ /* 0x000fe200078e0279 */
[----:B------:R-:W-:Y:S01]  /*4f580*/  LEA.HI R121, R112, R117, RZ, 0x10 ;  /* 0x0000007570797211 */ /* 0x000fe200078f80ff */
[----:B------:R-:W-:-:S02]  /*4f590*/  IMAD R124, R94, R106, R123 ;  /* 0x0000006a5e7c7224 */ /* 0x000fc400078e027b */
[----:B------:R-:W-:Y:S01]  /*4f5a0*/  IMAD R117, R118, 0x10000, R119 ;  /* 0x0001000076757824 */ /* 0x000fe200078e0277 */
[----:B------:R-:W-:Y:S01]  /*4f5b0*/  LOP3.LUT R119, R113, 0xffff, RZ, 0xc0, !PT ;  /* 0x0000ffff71777812 */ /* 0x000fe200078ec0ff */
[----:B------:R-:W-:Y:S01]  /*4f5c0*/  IMAD R123, R91, R107, R120 ;  /* 0x0000006b5b7b7224 */ /* 0x000fe200078e0278 */
[----:B------:R-:W-:Y:S01]  /*4f5d0*/  SHF.R.U32.HI R113, RZ, 0x10, R113 ;  /* 0x00000010ff717819 */ /* 0x000fe20000011671 */
[-C--:B------:R-:W-:Y:S01]  /*4f5e0*/  IMAD R114, R97, R106.reuse, RZ ;  /* 0x0000006a61727224 */ /* 0x080fe200078e02ff */
[----:B------:R-:W-:Y:S01]  /*4f5f0*/  LEA.HI R120, R124, R127, RZ, 0x10 ;  /* 0x0000007f7c787211 */ /* 0x000fe200078f80ff */
[----:B------:R-:W-:Y:S01]  /*4f600*/  IMAD R111, R95, R107, RZ ;  /* 0x0000006b5f6f7224 */ /* 0x000fe200078e02ff */
[----:B------:R-:W-:Y:S01]  /*4f610*/  LEA.HI R118, R118, R123, RZ, 0x10 ;  /* 0x0000007b76767211 */ /* 0x000fe200078f80ff */
[----:B------:R-:W-:Y:S01]  /*4f620*/  IMAD R112, R124, 0x10000, R125 ;  /* 0x000100007c707824 */ /* 0x000fe200078e027d */
[----:B------:R-:W-:Y:S01]  /*4f630*/  LOP3.LUT R124, R114, 0xffff, RZ, 0xc0, !PT ;  /* 0x0000ffff727c7812 */ /* 0x000fe200078ec0ff */
[-C--:B------:R-:W-:Y:S01]  /*4f640*/  IMAD R123, R97, R107.reuse, RZ ;  /* 0x0000006b617b7224 */ /* 0x080fe200078e02ff */
[----:B------:R-:W-:Y:S01]  /*4f650*/  SHF.R.U32.HI R128, RZ, 0x10, R114 ;  /* 0x00000010ff807819 */ /* 0x000fe20000011672 */
[C---:B------:R-:W-:Y:S01]  /*4f660*/  IMAD R111, R96.reuse, R106, R111 ;  /* 0x0000006a606f7224 */ /* 0x040fe200078e026f */
[----:B------:R-:W-:Y:S01]  /*4f670*/  ISETP.GE.U32.AND P5, PT, R117, R108, PT ;  /* 0x0000006c7500720c */ /* 0x000fe20003fa6070 */
[----:B------:R-:W-:Y:S01]  /*4f680*/  IMAD R116, R96, R107, R113 ;  /* 0x0000006b60747224 */ /* 0x000fe200078e0271 */
[----:B------:R-:W-:Y:S01]  /*4f690*/  ISETP.GE.U32.AND P2, PT, R112, R101, PT ;  /* 0x000000657000720c */ /* 0x000fe20003f46070 */
[----:B------:R-:W-:-:S02]  /*4f6a0*/  IMAD.IADD R114, R119, 0x1, R98 ;  /* 0x0000000177727824 */ /* 0x000fc400078e0262 */
[----:B------:R-:W-:Y:S01]  /*4f6b0*/  IMAD R113, R99, R106, R123 ;  /* 0x0000006a63717224 */ /* 0x000fe200078e027b */
        /* <DEDUP_REMOVED lines=8> */
[----:B------:R-:W-:Y:S01]  /*4f740*/  @P0 IMAD.MOV R109, RZ, RZ, R115 ;  /* 0x000000ffff6d0224 */ /* 0x000fe200078e0273 */
[----:B------:R-:W-:Y:S01]  /*4f750*/  LOP3.LUT R113, R111, 0xffff, RZ, 0xc0, !PT ;  /* 0x0000ffff6f717812 */ /* 0x000fe200078ec0ff */
[----:B------:R-:W-:Y:S01]  /*4f760*/  VIADD R127, R121, 0x1 ;  /* 0x00000001797f7836 */ /* 0x000fe20000000000 */
[----:B------:R-:W-:Y:S01]  /*4f770*/  SHF.R.U32.HI R115, RZ, 0x10, R111 ;  /* 0x00000010ff737819 */ /* 0x000fe2000001166f */
[----:B------:R-:W-:Y:S01]  /*4f780*/  IMAD.IADD R109, R122, 0x1, R109 ;  /* 0x000000017a6d7824 */ /* 0x000fe200078e026d */
[----:B------:R-:W-:Y:S01]  /*4f790*/  ISETP.GE.U32.AND P0, PT, R114, R93, PT ;  /* 0x0000005d7200720c */ /* 0x000fe20003f06070 */
[C---:B------:R-:W-:Y:S02]  /*4f7a0*/  IMAD R98, R80.reuse, R113, RZ ;  /* 0x0000007150627224 */ /* 0x040fe400078e02ff */
[----:B------:R-:W-:Y:S01]  /*4f7b0*/  IMAD R108, R80, R115, RZ ;  /* 0x00000073506c7224 */ /* 0x000fe200078e02ff */
[----:B------:R-:W-:Y:S01]  /*4f7c0*/  ISETP.GE.U32.AND P4, PT, R109, R122, PT ;  /* 0x0000007a6d00720c */ /* 0x000fe20003f86070 */
[-C--:B------:R-:W-:Y:S01]  /*4f7d0*/  IMAD R111, R50, R113.reuse, RZ ;  /* 0x00000071326f7224 */ /* 0x080fe200078e02ff */
[----:B------:R-:W-:Y:S01]  /*4f7e0*/  LOP3.LUT R93, R98, 0xffff, RZ, 0xc0, !PT ;  /* 0x0000ffff625d7812 */ /* 0x000fe200078ec0ff */
[----:B------:R-:W-:Y:S01]  /*4f7f0*/  IMAD R108, R51, R113, R108 ;  /* 0x00000071336c7224 */ /* 0x000fe200078e026c */
[----:B------:R-:W-:Y:S01]  /*4f800*/  SHF.R.U32.HI R98, RZ, 0x10, R98 ;  /* 0x00000010ff627819 */ /* 0x000fe20000011662 */
[----:B------:R-:W-:Y:S01]  /*4f810*/  IMAD R122, R50, R115, RZ ;  /* 0x00000073327a7224 */ /* 0x000fe200078e02ff */
[----:B------:R-:W-:Y:S01]  /*4f820*/  LOP3.LUT R124, R111, 0xffff, RZ, 0xc0, !PT ;  /* 0x0000ffff6f7c7812 */ /* 0x000fe200078ec0ff */
[----:B------:R-:W-:-:S02]  /*4f830*/  IMAD.IADD R93, R110, 0x1, R93 ;  /* 0x000000016e5d7824 */ /* 0x000fc400078e025d */
[----:B------:R-:W-:Y:S02]  /*4f840*/  IMAD R101, R51, R115, R98 ;  /* 0x0000007333657224 */ /* 0x000fe400078e0262 */
[C---:B------:R-:W-:Y:S02]  /*4f850*/  IMAD R93, R108.reuse, 0x10000, R93 ;  /* 0x000100006c5d7824 */ /* 0x040fe400078e025d */
[----:B------:R-:W-:Y:S01]  /*4f860*/  @P6 IMAD.MOV R127, RZ, RZ, R121 ;  /* 0x000000ffff7f6224 */ /* 0x000fe200078e0279 */
[----:B------:R-:W-:Y:S01]  /*4f870*/  LEA.HI R101, R108, R101, RZ, 0x10 ;  /* 0x000000656c657211 */ /* 0x000fe200078f80ff */
[----:B------:R-:W-:Y:S01]  /*4f880*/  IMAD R122, R49, R113, R122 ;  /* 0x00000071317a7224 */ /* 0x000fe200078e027a */
[----:B------:R-:W-:Y:S01]  /*4f890*/  ISETP.GE.U32.AND P3, PT, R93, R110, PT ;  /* 0x0000006e5d00720c */ /* 0x000fe20003f66070 */
[----:B------:R-:W-:Y:S01]  /*4f8a0*/  IMAD.IADD R125, R109, 0x1, R124 ;  /* 0x000000016d7d7824 */ /* 0x000fe200078e027c */
[----:B------:R-:W-:Y:S01]  /*4f8b0*/  SHF.R.U32.HI R110, RZ, 0x10, R111 ;  /* 0x00000010ff6e7819 */ /* 0x000fe2000001166f */
[----:B------:R-:W-:-:S02]  /*4f8c0*/  VIADD R98, R127, 0x1 ;  /* 0x000000017f627836 */ /* 0x000fc40000000000 */
[----:B------:R-:W-:Y:S01]  /*4f8d0*/  @P4 IMAD.MOV R98, RZ, RZ, R127 ;  /* 0x000000ffff624224 */ /* 0x000fe200078e027f */
[----:B------:R-:W-:Y:S01]  /*4f8e0*/  LEA R124, R122, R125, 0x10 ;  /* 0x0000007d7a7c7211 */ /* 0x000fe200078e80ff */
[----:B------:R-:W-:Y:S02]  /*4f8f0*/  VIADD R121, R118, 0x1 ;  /* 0x0000000176797836 */ /* 0x000fe40000000000 */
[----:B------:R-:W-:Y:S01]  /*4f900*/  IMAD.IADD R98, R117, 0x1, R98 ;  /* 0x0000000175627824 */ /* 0x000fe200078e0262 */
[----:B------:R-:W-:Y:S01]  /*4f910*/  ISETP.GE.U32.AND P6, PT, R124, R109, PT ;  /* 0x0000006d7c00720c */ /* 0x000fe20003fc6070 */
[----:B------:R-:W-:Y:S02]  /*4f920*/  VIADD R111, R101, 0x1 ;  /* 0x00000001656f7836 */ /* 0x000fe40000000000 */
[----:B------:R-:W-:Y:S01]  /*4f930*/  @P5 IMAD.MOV R121, RZ, RZ, R118 ;  /* 0x000000ffff795224 */ /* 0x000fe200078e0276 */
[----:B------:R-:W-:Y:S01]  /*4f940*/  IADD3 R118, PT, PT, R120, 0x1, RZ ;  /* 0x0000000178767810 */ /* 0x000fe20007ffe0ff */
[----:B------:R-:W-:-:S02]  /*4f950*/  @P3 IMAD.MOV R111, RZ, RZ, R101 ;  /* 0x000000ffff6f3224 */ /* 0x000fc400078e0265 */
[----:B------:R-:W-:Y:S01]  /*4f960*/  @P2 IMAD.MOV R118, RZ, RZ, R120 ;  /* 0x000000ffff762224 */ /* 0x000fe200078e0278 */
[----:B------:R-:W-:Y:S01]  /*4f970*/  ISETP.GE.U32.AND P2, PT, R98, R117, PT ;  /* 0x000000756200720c */ /* 0x000fe20003f46070 */
[----:B------:R-:W-:Y:S01]  /*4f980*/  IMAD R93, R49, R115, R110 ;  /* 0x00000073315d7224 */ /* 0x000fe200078e026e */
[----:B------:R-:W-:Y:S01]  /*4f990*/  IADD3 R120, PT, PT, R123, 0x1, RZ ;  /* 0x000000017b787810 */ /* 0x000fe20007ffe0ff */
        /* <DEDUP_REMOVED lines=9> */
[----:B------:R-:W-:-:S02]  /*4fa30*/  @P6 IMAD.MOV R122, RZ, RZ, R93 ;  /* 0x000000ffff7a6224 */ /* 0x000fc400078e025d */
[----:B------:R-:W-:Y:S02]  /*4fa40*/  VIADD R93, R121, 0x1 ;  /* 0x00000001795d7836 */ /* 0x000fe40000000000 */
[----:B------:R-:W-:Y:S02]  /*4fa50*/  @P2 IMAD.MOV R93, RZ, RZ, R121 ;  /* 0x000000ffff5d2224 */ /* 0x000fe400078e0279 */
[----:B------:R-:W-:Y:S02]  /*4fa60*/  IMAD R108, R10, R113, R108 ;  /* 0x000000710a6c7224 */ /* 0x000fe400078e026c */
[----:B------:R-:W-:Y:S02]  /*4fa70*/  IMAD.IADD R117, R98, 0x1, R109 ;  /* 0x0000000162757824 */ /* 0x000fe400078e026d */
[----:B------:R-:W-:Y:S02]  /*4fa80*/  IMAD.IADD R93, R112, 0x1, R93 ;  /* 0x00000001705d7824 */ /* 0x000fe400078e025d */
[C---:B------:R-:W-:Y:S01]  /*4fa90*/  VIADD R109, R122.reuse, 0x1 ;  /* 0x000000017a6d7836 */ /* 0x040fe20000000000 */
[----:B------:R-:W-:Y:S01]  /*4faa0*/  @P3 IADD3 R109, PT, PT, R122, RZ, RZ ;  /* 0x000000ff7a6d3210 */ /* 0x000fe20007ffe0ff */
[----:B------:R-:W-:Y:S01]  /*4fab0*/  IMAD R110, R108, 0x10000, R117 ;  /* 0x000100006c6e7824 */ /* 0x000fe200078e0275 */
[----:B------:R-:W-:Y:S01]  /*4fac0*/  ISETP.GE.U32.AND P1, PT, R93, R112, PT ;  /* 0x000000705d00720c */ /* 0x000fe20003f26070 */
[----:B------:R-:W-:-:S02]  /*4fad0*/  IMAD R101, R10, R115, R101 ;  /* 0x000000730a657224 */ /* 0x000fc400078e0265 */
[C---:B------:R-:W-:Y:S01]  /*4fae0*/  IMAD.IADD R109, R110.reuse, 0x1, R109 ;  /* 0x000000016e6d7824 */ /* 0x040fe200078e026d */
[----:B------:R-:W-:Y:S01]  /*4faf0*/  ISETP.GE.U32.AND P2, PT, R110, R98, PT ;  /* 0x000000626e00720c */ /* 0x000fe20003f46070 */
        /* <DEDUP_REMOVED lines=8> */
[----:B------:R-:W-:-:S02]  /*4fb80*/  VIADD R98, R118, 0x1 ;  /* 0x0000000176627836 */ /* 0x000fc40000000000 */
[C---:B------:R-:W-:Y:S02]  /*4fb90*/  VIADD R112, R101.reuse, 0x1 ;  /* 0x0000000165707836 */ /* 0x040fe40000000000 */
[----:B------:R-:W-:Y:S01]  /*4fba0*/  @P1 IMAD.MOV R98, RZ, RZ, R118 ;  /* 0x000000ffff621224 */ /* 0x000fe200078e0276 */
[----:B------:R-:W-:Y:S01]  /*4fbb0*/  @P2 IADD3 R112, PT, PT, R101, RZ, RZ ;  /* 0x000000ff65702210 */ /* 0x000fe20007ffe0ff */
[----:B------:R-:W-:Y:S02]  /*4fbc0*/  IMAD.IADD R121, R93, 0x1, R108 ;  /* 0x000000015d797824 */ /* 0x000fe400078e026c */
[----:B------:R-:W-:Y:S02]  /*4fbd0*/  IMAD.IADD R98, R119, 0x1, R98 ;  /* 0x0000000177627824 */ /* 0x000fe400078e0262 */
[----:B------:R-:W-:Y:S02]  /*4fbe0*/  IMAD R121, R110, 0x10000, R121 ;  /* 0x000100006e797824 */ /* 0x000fe400078e0279 */
[----:B------:R-:W-:-:S02]  /*4fbf0*/  IMAD R101, R7, R113, RZ ;  /* 0x0000007107657224 */ /* 0x000fc400078e02ff */
[----:B------:R-:W-:Y:S01]  /*4fc00*/  VIADD R108, R112, 0x1 ;  /* 0x00000001706c7836 */ /* 0x000fe20000000000 */
[----:B------:R-:W-:Y:S01]  /*4fc10*/  ISETP.GE.U32.AND P1, PT, R121, R93, PT ;  /* 0x0000005d7900720c */ /* 0x000fe20003f26070 */
[----:B------:R-:W-:Y:S02]  /*4fc20*/  @P3 IMAD.MOV R108, RZ, RZ, R112 ;  /* 0x000000ffff6c3224 */ /* 0x000fe400078e0270 */
[----:B------:R-:W-:Y:S01]  /*4fc30*/  @P0 IMAD.MOV R122, RZ, RZ, R116 ;  /* 0x000000ffff7a0224 */ /* 0x000fe200078e0274 */
[----:B------:R-:W-:Y:S01]  /*4fc40*/  ISETP.GE.U32.AND P0, PT, R98, R119, PT ;  /* 0x000000776200720c */ /* 0x000fe20003f06070 */
[-C--:B------:R-:W-:Y:S01]  /*4fc50*/  IMAD R117, R8, R115.reuse, R117 ;  /* 0x0000007308757224 */ /* 0x080fe200078e0275 */
[----:B------:R-:W-:Y:S01]  /*4fc60*/  LOP3.LUT R119, R101, 0xffff, RZ, 0xc0, !PT ;  /* 0x0000ffff65777812 */ /* 0x000fe200078ec0ff */
[----:B------:R-:W-:Y:S01]  /*4fc70*/  IMAD R93, R7, R115, RZ ;  /* 0x00000073075d7224 */ /* 0x000fe200078e02ff */
[----:B------:R-:W-:Y:S01]  /*4fc80*/  IADD3 R108, PT, PT, R121, R108, RZ ;  /* 0x0000006c796c7210 */ /* 0x000fe20007ffe0ff */
[----:B------:R-:W-:Y:S01]  /*4fc90*/  IMAD R116, R5, R113, RZ ;  /* 0x0000007105747224 */ /* 0x000fe200078e02ff */
        /* <DEDUP_REMOVED lines=10> */
[----:B------:R-:W-:Y:S01]  /*4fd40*/  @P0 IMAD.MOV R93, RZ, RZ, R120 ;  /* 0x000000ffff5d0224 */ /* 0x000fe200078e0278 */
[----:B------:R-:W-:Y:S01]  /*4fd50*/  LOP3.LUT R120, R116, 0xffff, RZ, 0xc0, !PT ;  /* 0x0000ffff74787812 */ /* 0x000fe200078ec0ff */
[----:B------:R-:W-:Y:S01]  /*4fd60*/  IMAD R117, R6, R115, R101 ;  /* 0x0000007306757224 */ /* 0x000fe200078e0265 */
[----:B------:R-:W-:Y:S01]  /*4fd70*/  SHF.R.U32.HI R116, RZ, 0x10, R116 ;  /* 0x00000010ff747819 */ /* 0x000fe20000011674 */
[----:B------:R-:W-:Y:S01]  /*4fd80*/  VIADD R101, R121, 0x1 ;  /* 0x0000000179657836 */ /* 0x000fe20000000000 */
[----:B------:R-:W-:Y:S01]  /*4fd90*/  IADD3 R93, PT, PT, R114, R93, RZ ;  /* 0x0000005d725d7210 */ /* 0x000fe20007ffe0ff */
[----:B------:R-:W-:Y:S01]  /*4fda0*/  @P2 IMAD.MOV R101, RZ, RZ, R121 ;  /* 0x000000ffff652224 */ /* 0x000fe200078e0279 */
[----:B------:R-:W-:Y:S01]  /*4fdb0*/  LEA.HI R117, R110, R117, RZ, 0x10 ;  /* 0x000000756e757211 */ /* 0x000fe200078f80ff */
[----:B------:R-:W-:Y:S01]  /*4fdc0*/  IMAD R98, R5, R115, RZ ;  /* 0x0000007305627224 */ /* 0x000fe200078e02ff */
[----:B------:R-:W-:Y:S01]  /*4fdd0*/  ISETP.GE.U32.AND P0, PT, R93, R114, PT ;  /* 0x000000725d00720c */ /* 0x000fe20003f06070 */
[----:B------:R-:W-:-:S02]  /*4fde0*/  IMAD.IADD R101, R112, 0x1, R101 ;  /* 0x0000000170657824 */ /* 0x000fc400078e0265 */
[----:B------:R-:W-:Y:S02]  /*4fdf0*/  IMAD R118, R4, R113, R98 ;  /* 0x0000007104767224 */ /* 0x000fe400078e0262 */
[----:B------:R-:W-:Y:S02]  /*4fe00*/  IMAD.IADD R119, R93, 0x1, R120 ;  /* 0x000000015d777824 */ /* 0x000fe400078e0278 */
[C---:B------:R-:W-:Y:S01]  /*4fe10*/  VIADD R114, R117.reuse, 0x1 ;  /* 0x0000000175727836 */ /* 0x040fe20000000000 */
[----:B------:R-:W-:Y:S01]  /*4fe20*/  @P1 IADD3 R114, PT, PT, R117, RZ, RZ ;  /* 0x000000ff75721210 */ /* 0x000fe20007ffe0ff */
[----:B------:R-:W-:Y:S01]  /*4fe30*/  IMAD R121, R118, 0x10000, R119 ;  /* 0x0001000076797824 */ /* 0x000fe200078e0277 */
[----:B------:R-:W-:Y:S01]  /*4fe40*/  ISETP.GE.U32.AND P1, PT, R101, R112, PT ;  /* 0x000000706500720c */ /* 0x000fe20003f26070 */
[-C--:B------:R-:W-:Y:S02]  /*4fe50*/  IMAD R98, R100, R106.reuse, RZ ;  /* 0x0000006a64627224 */ /* 0x080fe400078e02ff */
        /* <DEDUP_REMOVED lines=9> */
[----:B------:R-:W-:Y:S01]  /*4fef0*/  IMAD R119, R103, R107, R110 ;  /* 0x0000006b67777224 */ /* 0x000fe200078e026e */
[----:B------:R-:W-:Y:S01]  /*4ff00*/  @P1 IADD3 R112, PT, PT, R114, RZ, RZ ;  /* 0x000000ff72701210 */ /* 0x000fe20007ffe0ff */
[----:B------:R-:W-:Y:S02]  /*4ff10*/  VIADD R93, R122, 0x1 ;  /* 0x000000017a5d7836 */ /* 0x000fe40000000000 */
[C---:B------:R-:W-:Y:S01]  /*4ff20*/  IMAD R117, R98.reuse, 0x10000, R117 ;  /* 0x0001000062757824 */ /* 0x040fe200078e0275 */
[----:B------:R-:W-:Y:S01]  /*4ff30*/  LEA.HI R119, R98, R119, RZ, 0x10 ;  /* 0x0000007762777211 */ /* 0x000fe200078f80ff */
[----:B------:R-:W-:Y:S02]  /*4ff40*/  @P0 IMAD.MOV R93, RZ, RZ, R122 ;  /* 0x000000ffff5d0224 */ /* 0x000fe400078e027a */
[----:B------:R-:W-:Y:S01]  /*4ff50*/  IMAD.IADD R98, R121, 0x1, R112 ;  /* 0x0000000179627824 */ /* 0x000fe200078e0270 */
[C---:B------:R-:W-:Y:S01]  /*4ff60*/  ISETP.GE.U32.AND P0, PT, R117.reuse, R86, PT ;  /* 0x000000567500720c */ /* 0x040fe20003f06070 */
[----:B------:R-:W-:-:S02]  /*4ff70*/  IMAD.IADD R110, R117, 0x1, R93 ;  /* 0x00000001756e7824 */ /* 0x000fc400078e025d */
[----:B------:R-:W-:Y:S02]  /*4ff80*/  IMAD R86, R3, R113, RZ ;  /* 0x0000007103567224 */ /* 0x000fe400078e02ff */
        /* <DEDUP_REMOVED lines=8> */
[----:B------:R-:W-:-:S02]  /*50010*/  IMAD R114, R3, R115, RZ ;  /* 0x0000007303727224 */ /* 0x000fc400078e02ff */
[----:B------:R-:W-:Y:S02]  /*50020*/  IMAD R106, R102, R106, RZ ;  /* 0x0000006a666a7224 */ /* 0x000fe400078e02ff */
[----:B------:R-:W-:Y:S02]  /*50030*/  IMAD R114, R2, R113, R114 ;  /* 0x0000007102727224 */ /* 0x000fe400078e0272 */
[----:B------:R-:W-:Y:S02]  /*50040*/  IMAD.IADD R117, R110, 0x1, R93 ;  /* 0x000000016e757824 */ /* 0x000fe400078e025d */
[----:B------:R-:W-:Y:S02]  /*50050*/  IMAD R121, R2, R115, R116 ;  /* 0x0000007302797224 */ /* 0x000fe400078e0274 */
[----:B------:R-:W-:Y:S01]  /*50060*/  IMAD R116, R114, 0x10000, R117 ;  /* 0x0001000072747824 */ /* 0x000fe200078e0275 */
[----:B------:R-:W-:Y:S01]  /*50070*/  LOP3.LUT R117, R106, 0xffff, RZ, 0xc0, !PT ;  /* 0x0000ffff6a757812 */ /* 0x000fe200078ec0ff */
[----:B------:R-:W-:Y:S01]  /*50080*/  VIADD R93, R120, 0x1 ;  /* 0x00000001785d7836 */ /* 0x000fe20000000000 */
[----:B------:R-:W-:Y:S01]  /*50090*/  LEA.HI R121, R114, R121, RZ, 0x10 ;  /* 0x0000007972797211 */ /* 0x000fe200078f80ff */
        /* <DEDUP_REMOVED lines=44> */
.L_x_452:
        /* <DEDUP_REMOVED lines=38> */
.L_x_457:
[----:B------:R-:W-:Y:S05]  /*505c0*/  BSYNC.RELIABLE B3 ;  /* 0x0000000000037941 */ /* 0x000fea0003800100 */
.L_x_456:
        /* <DEDUP_REMOVED lines=41> */
.L_x_455:
[----:B------:R-:W-:Y:S05]  /*50860*/  BSYNC.RECONVERGENT B2 ;  /* 0x0000000000027941 */ /* 0x000fea0003800200 */
.L_x_454:
[----:B------:R-:W-:Y:S01]  /*50870*/  LOP3.LUT R94, R86, 0xffff, RZ, 0xc0, !PT ;  /* 0x0000ffff565e7812 */ /* 0x000fe200078ec0ff */
[----:B------:R-:W-:Y:S01]  /*50880*/  BSSY.RECONVERGENT B2, `(.L_x_458) ;  /* 0x000011a000027945 */ /* 0x000fe20003800200 */
[----:B------:R-:W-:Y:S01]  /*50890*/  SHF.R.U32.HI R95, RZ, 0x10, R86 ;  /* 0x00000010ff5f7819 */ /* 0x000fe20000011656 */
[----:B------:R-:W-:Y:S01]  /*508a0*/  IMAD.MOV.U32 R96, RZ, RZ, R36 ;  /* 0x000000ffff607224 */ /* 0x000fe200078e0024 */
[----:B------:R-:W-:Y:S02]  /*508b0*/  LOP3.LUT R85, R111, 0xffff, RZ, 0xc0, !PT ;  /* 0x0000ffff6f557812 */ /* 0x000fe400078ec0ff */
[----:B------:R-:W-:Y:S02]  /*508c0*/  CS2R R102, SRZ ;  /* 0x0000000000667805 */ /* 0x000fe4000001ff00 */
        /* <DEDUP_REMOVED lines=18> */
.L_x_459:
[----:B------:R0:W2:Y:S01]  /*509f0*/  LDL R99, [R96] ;  /* 0x0000000060637983 */ /* 0x0000a20000100800 */
[----:B------:R-:W-:Y:S02]  /*50a00*/  VIADD R129, R129, 0x1 ;  /* 0x0000000181817836 */ /* 0x000fe40000000000 */
[----:B0-----:R-:W-:Y:S01]  /*50a10*/  VIADD R96, R96, 0x4 ;  /* 0x0000000460607836 */ /* 0x001fe20000000000 */
[----:B--2---:R-:W-:Y:S02]  /*50a20*/  LOP3.LUT R97, R99, 0xffff, RZ, 0xc0, !PT ;  /* 0x0000ffff63617812 */ /* 0x004fe400078ec0ff */
[----:B------:R-:W-:-:S03]  /*50a30*/  SHF.R.U32.HI R99, RZ, 0x10, R99 ;  /* 0x00000010ff637819 */ /* 0x000fc60000011663 */
[C---:B------:R-:W-:Y:S02]  /*50a40*/  IMAD R110, R85.reuse, R97, RZ ;  /* 0x00000061556e7224 */ /* 0x040fe400078e02ff */
[-C--:B------:R-:W-:Y:S02]  /*50a50*/  IMAD R112, R85, R99.reuse, RZ ;  /* 0x0000006355707224 */ /* 0x080fe400078e02ff */
[----:B------:R-:W-:Y:S01]  /*50a60*/  IMAD R117, R89, R99, RZ ;  /* 0x0000006359757224 */ /* 0x000fe200078e02ff */
[----:B------:R-:W-:Y:S01]  /*50a70*/  LOP3.LUT R114, R110, 0xffff, RZ, 0xc0, !PT ;  /* 0x0000ffff6e727812 */ /* 0x000fe200078ec0ff */
[----:B------:R-:W-:Y:S01]  /*50a80*/  IMAD R112, R87, R97, R112 ;  /* 0x0000006157707224 */ /* 0x000fe200078e0270 */
[----:B------:R-:W-:Y:S01]  /*50a90*/  SHF.R.U32.HI R110, RZ, 0x10, R110 ;  /* 0x00000010ff6e7819 */ /* 0x000fe2000001166e */
[----:B------:R-:W-:Y:S02]  /*50aa0*/  IMAD R122, R90, R99, RZ ;  /* 0x000000635a7a7224 */ /* 0x000fe400078e02ff */
[----:B------:R-:W-:-:S02]  /*50ab0*/  IMAD.IADD R113, R114, 0x1, R111 ;  /* 0x0000000172717824 */ /* 0x000fc400078e026f */
[----:B------:R-:W-:Y:S02]  /*50ac0*/  IMAD R115, R87, R99, R110 ;  /* 0x0000006357737224 */ /* 0x000fe400078e026e */
[----:B------:R-:W-:Y:S02]  /*50ad0*/  IMAD R114, R88, R97, RZ ;  /* 0x0000006158727224 */ /* 0x000fe400078e02ff */
[C---:B------:R-:W-:Y:S01]  /*50ae0*/  IMAD R110, R112.reuse, 0x10000, R113 ;  /* 0x00010000706e7824 */ /* 0x040fe200078e0271 */
[----:B------:R-:W-:Y:S01]  /*50af0*/  LEA.HI R115, R112, R115, RZ, 0x10 ;  /* 0x0000007370737211 */ /* 0x000fe200078f80ff */
[----:B------:R-:W-:Y:S01]  /*50b00*/  IMAD R113, R89, R97, RZ ;  /* 0x0000006159717224 */ /* 0x000fe200078e02ff */
[----:B------:R-:W-:Y:S01]  /*50b10*/  LOP3.LUT R116, R114, 0xffff, RZ, 0xc0, !PT ;  /* 0x0000ffff72747812 */ /* 0x000fe200078ec0ff */
[----:B------:R-:W-:Y:S01]  /*50b20*/  IMAD R112, R88, R99, RZ ;  /* 0x0000006358707224 */ /* 0x000fe200078e02ff */
[----:B------:R-:W-:Y:S01]  /*50b30*/  SHF.R.U32.HI R114, RZ, 0x10, R114 ;  /* 0x00000010ff727819 */ /* 0x000fe20000011672 */
[-C--:B------:R-:W-:Y:S01]  /*50b40*/  IMAD R121, R90, R97.reuse, RZ ;  /* 0x000000615a797224 */ /* 0x080fe200078e02ff */
[----:B------:R-:W-:Y:S01]  /*50b50*/  LOP3.LUT R119, R113, 0xffff, RZ, 0xc0, !PT ;  /* 0x0000ffff71777812 */ /* 0x000fe200078ec0ff */
[-C--:B------:R-:W-:Y:S01]  /*50b60*/  IMAD R112, R109, R97.reuse, R112 ;  /* 0x000000616d707224 */ /* 0x080fe200078e0270 */
[----:B------:R-:W-:Y:S01]  /*50b70*/  SHF.R.U32.HI R120, RZ, 0x10, R113 ;  /* 0x00000010ff787819 */ /* 0x000fe20000011671 */
[----:B------:R-:W-:Y:S01]  /*50b80*/  IMAD.IADD R113, R116, 0x1, R103 ;  /* 0x0000000174717824 */ /* 0x000fe200078e0267 */
[----:B------:R-:W-:Y:S01]  /*50b90*/  IADD3 R119, PT, PT, R119, R104, RZ ;  /* 0x0000006877777210 */ /* 0x000fe20007ffe0ff */
[-C--:B------:R-:W-:Y:S01]  /*50ba0*/  IMAD R118, R108, R97.reuse, R117 ;  /* 0x000000616c767224 */ /* 0x080fe200078e0275 */
[----:B------:R-:W-:Y:S01]  /*50bb0*/  LOP3.LUT R126, R121, 0xffff, RZ, 0xc0, !PT ;  /* 0x0000ffff797e7812 */ /* 0x000fe200078ec0ff */
[----:B------:R-:W-:Y:S01]  /*50bc0*/  IMAD R124, R101, R97, R122 ;  /* 0x00000061657c7224 */ /* 0x000fe200078e027a */
[----:B------:R-:W-:Y:S01]  /*50bd0*/  SHF.R.U32.HI R128, RZ, 0x10, R121 ;  /* 0x00000010ff807819 */ /* 0x000fe20000011679 */
[----:B------:R-:W-:Y:S01]  /*50be0*/  IMAD R117, R109, R99, R114 ;  /* 0x000000636d757224 */ /* 0x000fe200078e0272 */
[----:B------:R-:W-:Y:S01]  /*50bf0*/  ISETP.GE.U32.AND P0, PT, R110, R111, PT ;  /* 0x0000006f6e00720c */ /* 0x000fe20003f06070 */
[----:B------:R-:W-:-:S02]  /*50c00*/  IMAD R122, R112, 0x10000, R113 ;  /* 0x00010000707a7824 */ /* 0x000fc400078e0271 */
[----:B------:R-:W-:Y:S01]  /*50c10*/  IMAD R113, R91, R97, RZ ;  /* 0x000000615b717224 */ /* 0x000fe200078e02ff */
[----:B------:R-:W-:Y:S01]  /*50c20*/  LEA.HI R121, R112, R117, RZ, 0x10 ;  /* 0x0000007570797211 */ /* 0x000fe200078f80ff */
[----:B------:R-:W-:Y:S01]  /*50c30*/  IMAD R117, R118, 0x10000, R119 ;  /* 0x0001000076757824 */ /* 0x000fe200078e0277 */
[----:B------:R-:W-:Y:S01]  /*50c40*/  ISETP.GE.U32.AND P6, PT, R122, R103, PT ;  /* 0x000000677a00720c */ /* 0x000fe20003fc6070 */
[----:B------:R-:W-:Y:S01]  /*50c50*/  IMAD R114, R92, R97, RZ ;  /* 0x000000615c727224 */ /* 0x000fe200078e02ff */
[----:B------:R-:W-:Y:S01]  /*50c60*/  LOP3.LUT R119, R113, 0xffff, RZ, 0xc0, !PT ;  /* 0x0000ffff71777812 */ /* 0x000fe200078ec0ff */
[-C--:B------:R-:W-:Y:S01]  /*50c70*/  IMAD R127, R101, R99.reuse, R128 ;  /* 0x00000063657f7224 */ /* 0x080fe200078e0280 */
[----:B------:R-:W-:Y:S01]  /*50c80*/  SHF.R.U32.HI R113, RZ, 0x10, R113 ;  /* 0x00000010ff717819 */ /* 0x000fe20000011671 */
[-C--:B------:R-:W-:Y:S01]  /*50c90*/  IMAD R111, R91, R99.reuse, RZ ;  /* 0x000000635b6f7224 */ /* 0x080fe200078e02ff */
[----:B------:R-:W-:Y:S01]  /*50ca0*/  SHF.R.U32.HI R128, RZ, 0x10, R114 ;  /* 0x00000010ff807819 */ /* 0x000fe20000011672 */
[----:B------:R-:W-:Y:S01]  /*50cb0*/  IMAD.IADD R125, R126, 0x1, R105 ;  /* 0x000000017e7d7824 */ /* 0x000fe200078e0269 */
[----:B------:R-:W-:Y:S01]  /*50cc0*/  LOP3.LUT R126, R114, 0xffff, RZ, 0xc0, !PT ;  /* 0x0000ffff727e7812 */ /* 0x000fe200078ec0ff */
[----:B------:R-:W-:Y:S01]  /*50cd0*/  IMAD R123, R108, R99, R120 ;  /* 0x000000636c7b7224 */ /* 0x000fe200078e0278 */
[----:B------:R-:W-:Y:S01]  /*50ce0*/  LEA.HI R120, R124, R127, RZ, 0x10 ;  /* 0x0000007f7c787211 */ /* 0x000fe200078f80ff */
[----:B------:R-:W-:Y:S01]  /*50cf0*/  IMAD R111, R98, R97, R111 ;  /* 0x00000061626f7224 */ /* 0x000fe200078e026f */
[----:B------:R-:W-:Y:S01]  /*50d00*/  ISETP.GE.U32.AND P5, PT, R117, R104, PT ;  /* 0x000000687500720c */ /* 0x000fe20003fa6070 */
[----:B------:R-:W-:Y:S01]  /*50d10*/  IMAD.IADD R114, R119, 0x1, R106 ;  /* 0x0000000177727824 */ /* 0x000fe200078e026a */
[----:B------:R-:W-:Y:S01]  /*50d20*/  LEA.HI R118, R118, R123, RZ, 0x10 ;  /* 0x0000007b76767211 */ /* 0x000fe200078f80ff */
[----:B------:R-:W-:-:S02]  /*50d30*/  IMAD R116, R98, R99, R113 ;  /* 0x0000006362747224 */ /* 0x000fc400078e0271 */
[----:B------:R-:W-:Y:S01]  /*50d40*/  IMAD R112, R124, 0x10000, R125 ;  /* 0x000100007c707824 */ /* 0x000fe200078e027d */
[C---:B------:R-:W-:Y:S01]  /*50d50*/  LEA R119, R111.reuse, R114, 0x10 ;  /* 0x000000726f777211 */ /* 0x040fe200078e80ff */
[----:B------:R-:W-:Y:S01]  /*50d60*/  IMAD R124, R92, R99, RZ ;  /* 0x000000635c7c7224 */ /* 0x000fe200078e02ff */
[----:B------:R-:W-:Y:S01]  /*50d70*/  LEA.HI R123, R111, R116, RZ, 0x10 ;  /* 0x000000746f7b7211 */ /* 0x000fe200078f80ff */
[----:B------:R-:W-:Y:S01]  /*50d80*/  IMAD.IADD R113, R126, 0x1, R107 ;  /* 0x000000017e717824 */ /* 0x000fe200078e026b */
[----:B------:R-:W-:Y:S01]  /*50d90*/  ISETP.GE.U32.AND P2, PT, R112, R105, PT ;  /* 0x000000697000720c */ /* 0x000fe20003f46070 */
[----:B------:R-:W-:Y:S01]  /*50da0*/  IMAD R124, R93, R97, R124 ;  /* 0x000000615d7c7224 */ /* 0x000fe200078e027c */
[----:B------:R-:W-:Y:S01]  /*50db0*/  ISETP.GE.U32.AND P1, PT, R119, R106, PT ;  /* 0x0000006a7700720c */ /* 0x000fe20003f26070 */
[----:B------:R-:W-:Y:S02]  /*50dc0*/  IMAD R111, R110, R81, RZ ;  /* 0x000000516e6f7224 */ /* 0x000fe400078e02ff */
[----:B------:R-:W-:-:S02]  /*50dd0*/  IMAD R114, R124, 0x10000, R113 ;  /* 0x000100007c727824 */ /* 0x000fc400078e0271 */
[----:B------:R-:W-:Y:S01]  /*50de0*/  VIADD R103, R115, 0x1 ;  /* 0x0000000173677836 */ /* 0x000fe20000000000 */
[----:B------:R-:W-:Y:S01]  /*50df0*/  LOP3.LUT R113, R111, 0xffff, RZ, 0xc0, !PT ;  /* 0x0000ffff6f717812 */ /* 0x000fe200078ec0ff */
[----:B------:R-:W-:Y:S01]  /*50e00*/  @P0 IMAD.MOV R103, RZ, RZ, R115 ;  /* 0x000000ffff670224 */ /* 0x000fe200078e0273 */
[----:B------:R-:W-:Y:S01]  /*50e10*/  SHF.R.U32.HI R115, RZ, 0x10, R111 ;  /* 0x00000010ff737819 */ /* 0x000fe2000001166f */
[----:B------:R-:W-:Y:S01]  /*50e20*/  IMAD R125, R93, R99, R128 ;  /* 0x000000635d7d7224 */ /* 0x000fe200078e0280 */
[----:B------:R-:W-:Y:S01]  /*50e30*/  ISETP.GE.U32.AND P0, PT, R114, R107, PT ;  /* 0x0000006b7200720c */ /* 0x000fe20003f06070 */
[C---:B------:R-:W-:Y:S02]  /*50e40*/  IMAD R104, R80.reuse, R113, RZ ;  /* 0x0000007150687224 */ /* 0x040fe400078e02ff */
[----:B------:R-:W-:Y:S01]  /*50e50*/  IMAD R106, R80, R115, RZ ;  /* 0x00000073506a7224 */ /* 0x000fe200078e02ff */
[----:B------:R-:W-:Y:S01]  /*50e60*/  LEA.HI R116, R124, R125, RZ, 0x10 ;  /* 0x0000007d7c747211 */ /* 0x000fe200078f80ff */
[----:B------:R-:W-:Y:S01]  /*50e70*/  IMAD.IADD R103, R122, 0x1, R103 ;  /* 0x000000017a677824 */ /* 0x000fe200078e0267 */
[----:B------:R-:W-:Y:S01]  /*50e80*/  LOP3.LUT R105, R104, 0xffff, RZ, 0xc0, !PT ;  /* 0x0000ffff68697812 */ /* 0x000fe200078ec0ff */
[-C--:B------:R-:W-:Y:S01]  /*50e90*/  IMAD R106, R51, R113.reuse, R106 ;  /* 0x00000071336a7224 */ /* 0x080fe200078e026a */
[----:B------:R-:W-:Y:S01]  /*50ea0*/  SHF.R.U32.HI R104, RZ, 0x10, R104 ;  /* 0x00000010ff687819 */ /* 0x000fe20000011668 */
[----:B------:R-:W-:Y:S01]  /*50eb0*/  IMAD R111, R50, R113, RZ ;  /* 0x00000071326f7224 */ /* 0x000fe200078e02ff */
[----:B------:R-:W-:Y:S01]  /*50ec0*/  ISETP.GE.U32.AND P4, PT, R103, R122, PT ;  /* 0x0000007a6700720c */ /* 0x000fe20003f86070 */
[----:B------:R-:W-:-:S02]  /*50ed0*/  IMAD.IADD R105, R110, 0x1, R105 ;  /* 0x000000016e697824 */ /* 0x000fc400078e0269 */
[-C--:B------:R-:W-:Y:S01]  /*50ee0*/  IMAD R122, R50, R115.reuse, RZ ;  /* 0x00000073327a7224 */ /* 0x080fe200078e02ff */
[----:B------:R-:W-:Y:S01]  /*50ef0*/  LOP3.LUT R124, R111, 0xffff, RZ, 0xc0, !PT ;  /* 0x0000ffff6f7c7812 */ /* 0x000fe200078ec0ff */
[C---:B------:R-:W-:Y:S02]  /*50f00*/  IMAD R105, R106.reuse, 0x10000, R105 ;  /* 0x000100006a697824 */ /* 0x040fe400078e0269 */
[----:B------:R-:W-:Y:S01]  /*50f10*/  VIADD R126, R121, 0x1 ;  /* 0x00000001797e7836 */ /* 0x000fe20000000000 */
[----:B------:R-:W-:Y:S01]  /*50f20*/  IADD3 R125, PT, PT, R103, R124, RZ ;  /* 0x0000007c677d7210 */ /* 0x000fe20007ffe0ff */
[----:B------:R-:W-:Y:S01]  /*50f30*/  IMAD R107, R51, R115, R104 ;  /* 0x00000073336b7224 */ /* 0x000fe200078e0268 */
[----:B------:R-:W-:Y:S01]  /*50f40*/  ISETP.GE.U32.AND P3, PT, R105, R110, PT ;  /* 0x0000006e6900720c */ /* 0x000fe20003f66070 */
[----:B------:R-:W-:Y:S01]  /*50f50*/  @P6 IMAD.MOV R126, RZ, RZ, R121 ;  /* 0x000000ffff7e6224 */ /* 0x000fe200078e0279 */
[----:B------:R-:W-:Y:S01]  /*50f60*/  SHF.R.U32.HI R110, RZ, 0x10, R111 ;  /* 0x00000010ff6e7819 */ /* 0x000fe2000001166f */
[----:B------:R-:W-:Y:S01]  /*50f70*/  IMAD R122, R49, R113, R122 ;  /* 0x00000071317a7224 */ /* 0x000fe200078e027a */
[----:B------:R-:W-:Y:S01]  /*50f80*/  LEA.HI R107, R106, R107, RZ, 0x10 ;  /* 0x0000006b6a6b7211 */ /* 0x000fe200078f80ff */
[----:B------:R-:W-:-:S02]  /*50f90*/  VIADD R104, R126, 0x1 ;  /* 0x000000017e687836 */ /* 0x000fc40000000000 */
[----:B------:R-:W-:Y:S02]  /*50fa0*/  @P4 IMAD.MOV R104, RZ, RZ, R126 ;  /* 0x000000ffff684224 */ /* 0x000fe400078e027e */
[----:B------:R-:W-:Y:S02]  /*50fb0*/  IMAD R124, R122, 0x10000, R125 ;  /* 0x000100007a7c7824 */ /* 0x000fe400078e027d */
[----:B------:R-:W-:Y:S02]  /*50fc0*/  IMAD.IADD R104, R117, 0x1, R104 ;  /* 0x0000000175687824 */ /* 0x000fe400078e0268 */
[----:B------:R-:W-:Y:S01]  /*50fd0*/  VIADD R111, R107, 0x1 ;  /* 0x000000016b6f7836 */ /* 0x000fe20000000000 */
[----:B------:R-:W-:Y:S01]  /*50fe0*/  ISETP.GE.U32.AND P6, PT, R124, R103, PT ;  /* 0x000000677c00720c */ /* 0x000fe20003fc6070 */
[----:B------:R-:W-:Y:S02]  /*50ff0*/  @P3 IMAD.MOV R111, RZ, RZ, R107 ;  /* 0x000000ffff6f3224 */ /* 0x000fe400078e026b */
[----:B------:R-:W-:-:S02]  /*51000*/  VIADD R125, R120, 0x1 ;  /* 0x00000001787d7836 */ /* 0x000fc40000000000 */
[----:B------:R-:W-:Y:S01]  /*51010*/  @P2 IMAD.MOV R125, RZ, RZ, R120 ;  /* 0x000000ffff7d2224 */ /* 0x000fe200078e0278 */
[----:B------:R-:W-:Y:S01]  /*51020*/  ISETP.GE.U32.AND P2, PT, R104, R117, PT ;  /* 0x000000756800720c */ /* 0x000fe20003f46070 */
[----:B------:R-:W-:Y:S02]  /*51030*/  IMAD R103, R49, R115, R110 ;  /* 0x0000007331677224 */ /* 0x000fe400078e026e */
        /* <DEDUP_REMOVED lines=10> */
[----:B------:R-:W-:Y:S01]  /*510e0*/  IADD3 R118, PT, PT, R103, 0x1, RZ ;  /* 0x0000000167767810 */ /* 0x000fe20007ffe0ff */
[----:B------:R-:W-:Y:S01]  /*510f0*/  @P6 IMAD.MOV R118, RZ, RZ, R103 ;  /* 0x000000ffff766224 */ /* 0x000fe200078e0267 */
[----:B------:R-:W-:Y:S01]  /*51100*/  SHF.R.U32.HI R105, RZ, 0x10, R105 ;  /* 0x00000010ff697819 */ /* 0x000fe20000011669 */
[C---:B------:R-:W-:Y:S01]  /*51110*/  VIADD R103, R121.reuse, 0x1 ;  /* 0x0000000179677836 */ /* 0x040fe20000000000 */
[----:B------:R-:W-:Y:S01]  /*51120*/  @P2 IADD3 R103, PT, PT, R121, RZ, RZ ;  /* 0x000000ff79672210 */ /* 0x000fe20007ffe0ff */
[----:B------:R-:W-:-:S02]  /*51130*/  IMAD.IADD R110, R104, 0x1, R117 ;  /* 0x00000001686e7824 */ /* 0x000fc400078e0275 */
[----:B------:R-:W-:Y:S02]  /*51140*/  VIADD R106, R118, 0x1 ;  /* 0x00000001766a7836 */ /* 0x000fe40000000000 */
[----:B------:R-:W-:Y:S02]  /*51150*/  IMAD R117, R107, 0x10000, R110 ;  /* 0x000100006b757824 */ /* 0x000fe400078e026e */
[----:B------:R-:W-:Y:S02]  /*51160*/  IMAD R110, R10, R115, R105 ;  /* 0x000000730a6e7224 */ /* 0x000fe400078e0269 */
[----:B------:R-:W-:Y:S01]  /*51170*/  IMAD.IADD R105, R112, 0x1, R103 ;  /* 0x0000000170697824 */ /* 0x000fe200078e0267 */
[----:B------:R-:W-:Y:S01]  /*51180*/  ISETP.GE.U32.AND P2, PT, R117, R104, PT ;  /* 0x000000687500720c */ /* 0x000fe20003f46070 */
[----:B------:R-:W-:Y:S01]  /*51190*/  @P3 IMAD.MOV R106, RZ, RZ, R118 ;  /* 0x000000ffff6a3224 */ /* 0x000fe200078e0276 */
[----:B------:R-:W-:Y:S01]  /*511a0*/  LEA.HI R110, R107, R110, RZ, 0x10 ;  /* 0x0000006e6b6e7211 */ /* 0x000fe200078f80ff */
[----:B------:R-:W-:Y:S01]  /*511b0*/  @P1 IMAD.MOV R120, RZ, RZ, R123 ;  /* 0x000000ffff781224 */ /* 0x000fe200078e027b */
[----:B------:R-:W-:Y:S01]  /*511c0*/  ISETP.GE.U32.AND P1, PT, R105, R112, PT ;  /* 0x000000706900720c */ /* 0x000fe20003f26070 */
[----:B------:R-:W-:-:S02]  /*511d0*/  IMAD.IADD R103, R117, 0x1, R106 ;  /* 0x0000000175677824 */ /* 0x000fc400078e026a */
[C---:B------:R-:W-:Y:S02]  /*511e0*/  IMAD R106, R9.reuse, R113, RZ ;  /* 0x00000071096a7224 */ /* 0x040fe400078e02ff */
[----:B------:R-:W-:Y:S01]  /*511f0*/  IMAD R104, R9, R115, RZ ;  /* 0x0000007309687224 */ /* 0x000fe200078e02ff */
[----:B------:R-:W-:Y:S01]  /*51200*/  ISETP.GE.U32.AND P3, PT, R103, R117, PT ;  /* 0x000000756700720c */ /* 0x000fe20003f66070 */
[----:B------:R-:W-:Y:S01]  /*51210*/  VIADD R117, R110, 0x1 ;  /* 0x000000016e757836 */ /* 0x000fe20000000000 */
[----:B------:R-:W-:Y:S01]  /*51220*/  LOP3.LUT R118, R106, 0xffff, RZ, 0xc0, !PT ;  /* 0x0000ffff6a767812 */ /* 0x000fe200078ec0ff */
[----:B------:R-:W-:Y:S02]  /*51230*/  IMAD R112, R8, R113, R104 ;  /* 0x0000007108707224 */ /* 0x000fe400078e0268 */
[----:B------:R-:W-:Y:S01]  /*51240*/  VIADD R104, R125, 0x1 ;  /* 0x000000017d687836 */ /* 0x000fe20000000000 */
[----:B------:R-:W-:Y:S01]  /*51250*/  IADD3 R107, PT, PT, R105, R118, RZ ;  /* 0x00000076696b7210 */ /* 0x000fe20007ffe0ff */
[----:B------:R-:W-:Y:S01]  /*51260*/  @P2 IMAD.MOV R117, RZ, RZ, R110 ;  /* 0x000000ffff752224 */ /* 0x000fe200078e026e */
[----:B------:R-:W-:Y:S01]  /*51270*/  SHF.R.U32.HI R110, RZ, 0x10, R106 ;  /* 0x00000010ff6e7819 */ /* 0x000fe2000001166a */
[----:B------:R-:W-:-:S02]  /*51280*/  @P1 IMAD.MOV R104, RZ, RZ, R125 ;  /* 0x000000ffff681224 */ /* 0x000fc400078e027d */
[----:B------:R-:W-:Y:S02]  /*51290*/  VIADD R122, R116, 0x1 ;  /* 0x00000001747a7836 */ /* 0x000fe40000000000 */
[----:B------:R-:W-:Y:S01]  /*512a0*/  @P0 IMAD.MOV R122, RZ, RZ, R116 ;  /* 0x000000ffff7a0224 */ /* 0x000fe200078e0274 */
[----:B------:R-:W-:Y:S01]  /*512b0*/  IADD3 R106, PT, PT, R119, R104, RZ ;  /* 0x00000068776a7210 */ /* 0x000fe20007ffe0ff */
[----:B------:R-:W-:Y:S02]  /*512c0*/  IMAD R116, R112, 0x10000, R107 ;  /* 0x0001000070747824 */ /* 0x000fe400078e026b */
[----:B------:R-:W-:Y:S01]  /*512d0*/  VIADD R107, R117, 0x1 ;  /* 0x00000001756b7836 */ /* 0x000fe20000000000 */
[----:B------:R-:W-:Y:S01]  /*512e0*/  ISETP.GE.U32.AND P0, PT, R106, R119, PT ;  /* 0x000000776a00720c */ /* 0x000fe20003f06070 */
[----:B------:R-:W-:Y:S01]  /*512f0*/  @P3 IMAD.MOV R107, RZ, RZ, R117 ;  /* 0x000000ffff6b3224 */ /* 0x000fe200078e0275 */
[----:B------:R-:W-:Y:S01]  /*51300*/  ISETP.GE.U32.AND P1, PT, R116, R105, PT ;  /* 0x000000697400720c */ /* 0x000fe20003f26070 */
[----:B------:R-:W-:-:S02]  /*51310*/  IMAD R117, R7, R113, RZ ;  /* 0x0000007107757224 */ /* 0x000fc400078e02ff */
        /* <DEDUP_REMOVED lines=9> */
[----:B------:R-:W-:-:S02]  /*513b0*/  IMAD R118, R5, R113, RZ ;  /* 0x0000007105767224 */ /* 0x000fc400078e02ff */
[----:B------:R-:W-:Y:S02]  /*513c0*/  IMAD R116, R110, 0x10000, R119 ;  /* 0x000100006e747824 */ /* 0x000fe400078e0277 */
[----:B------:R-:W-:Y:S02]  /*513d0*/  VIADD R105, R120, 0x1 ;  /* 0x0000000178697836 */ /* 0x000fe40000000000 */
[----:B------:R-:W-:Y:S02]  /*513e0*/  @P0 IMAD.MOV R105, RZ, RZ, R120 ;  /* 0x000000ffff690224 */ /* 0x000fe400078e0278 */
[C---:B------:R-:W-:Y:S01]  /*513f0*/  VIADD R121, R112.reuse, 0x1 ;  /* 0x0000000170797836 */ /* 0x040fe20000000000 */
[----:B------:R-:W-:Y:S01]  /*51400*/  @P1 IADD3 R121, PT, PT, R112, RZ, RZ ;  /* 0x000000ff70791210 */ /* 0x000fe20007ffe0ff */
[----:B------:R-:W-:Y:S01]  /*51410*/  IMAD.IADD R107, R114, 0x1, R105 ;  /* 0x00000001726b7824 */ /* 0x000fe200078e0269 */
[----:B------:R-:W-:Y:S01]  /*51420*/  ISETP.GE.U32.AND P1, PT, R116, R106, PT ;  /* 0x0000006a7400720c */ /* 0x000fe20003f26070 */
[-C--:B------:R-:W-:Y:S01]  /*51430*/  IMAD R106, R5, R115.reuse, RZ ;  /* 0x00000073056a7224 */ /* 0x080fe200078e02ff */
[----:B------:R-:W-:Y:S01]  /*51440*/  LOP3.LUT R112, R118, 0xffff, RZ, 0xc0, !PT ;  /* 0x0000ffff76707812 */ /* 0x000fe200078ec0ff */
[----:B------:R-:W-:Y:S01]  /*51450*/  IMAD R117, R6, R115, R117 ;  /* 0x0000007306757224 */ /* 0x000fe200078e0275 */
[C---:B------:R-:W-:Y:S01]  /*51460*/  ISETP.GE.U32.AND P0, PT, R107.reuse, R114, PT ;  /* 0x000000726b00720c */ /* 0x040fe20003f06070 */
[----:B------:R-:W-:Y:S01]  /*51470*/  IMAD R119, R4, R113, R106 ;  /* 0x0000007104777224 */ /* 0x000fe200078e026a */
[----:B------:R-:W-:Y:S01]  /*51480*/  SHF.R.U32.HI R118, RZ, 0x10, R118 ;  /* 0x00000010ff767819 */ /* 0x000fe20000011676 */
[----:B------:R-:W-:Y:S01]  /*51490*/  IMAD.IADD R112, R107, 0x1, R112 ;  /* 0x000000016b707824 */ /* 0x000fe200078e0270 */
[----:B------:R-:W-:Y:S01]  /*514a0*/  LEA.HI R117, R110, R117, RZ, 0x10 ;  /* 0x000000756e757211 */ /* 0x000fe200078f80ff */
[----:B------:R-:W-:-:S02]  /*514b0*/  VIADD R105, R121, 0x1 ;  /* 0x0000000179697836 */ /* 0x000fc40000000000 */
[----:B------:R-:W-:Y:S01]  /*514c0*/  @P2 IMAD.MOV R105, RZ, RZ, R121 ;  /* 0x000000ffff692224 */ /* 0x000fe200078e0279 */
[----:B------:R-:W-:Y:S01]  /*514d0*/  LEA R121, R119, R112, 0x10 ;  /* 0x0000007077797211 */ /* 0x000fe200078e80ff */
[----:B------:R-:W-:Y:S02]  /*514e0*/  IMAD R106, R94, R97, RZ ;  /* 0x000000615e6a7224 */ /* 0x000fe400078e02ff */
[----:B------:R-:W-:Y:S01]  /*514f0*/  IMAD.IADD R105, R116, 0x1, R105 ;  /* 0x0000000174697824 */ /* 0x000fe200078e0269 */
[----:B------:R-:W-:Y:S01]  /*51500*/  ISETP.GE.U32.AND P2, PT, R121, R107, PT ;  /* 0x0000006b7900720c */ /* 0x000fe20003f46070 */
[----:B------:R-:W-:Y:S01]  /*51510*/  VIADD R114, R117, 0x1 ;  /* 0x0000000175727836 */ /* 0x000fe20000000000 */
[----:B------:R-:W-:Y:S01]  /*51520*/  LOP3.LUT R107, R106, 0xffff, RZ, 0xc0, !PT ;  /* 0x0000ffff6a6b7812 */ /* 0x000fe200078ec0ff */
[----:B------:R-:W-:Y:S01]  /*51530*/  @P1 IMAD.MOV R114, RZ, RZ, R117 ;  /* 0x000000ffff721224 */ /* 0x000fe200078e0275 */
[----:B------:R-:W-:Y:S01]  /*51540*/  ISETP.GE.U32.AND P1, PT, R105, R116, PT ;  /* 0x000000746900720c */ /* 0x000fe20003f26070 */
[----:B------:R-:W-:Y:S01]  /*51550*/  IMAD R110, R94, R99, RZ ;  /* 0x000000635e6e7224 */ /* 0x000fe200078e02ff */
[----:B------:R-:W-:Y:S01]  /*51560*/  SHF.R.U32.HI R112, RZ, 0x10, R106 ;  /* 0x00000010ff707819 */ /* 0x000fe2000001166a */
[----:B------:R-:W-:-:S02]  /*51570*/  IMAD.IADD R107, R107, 0x1, R102 ;  /* 0x000000016b6b7824 */ /* 0x000fc400078e0266 */
[C---:B------:R-:W-:Y:S02]  /*51580*/  IMAD R110, R95.reuse, R97, R110 ;  /* 0x000000615f6e7224 */ /* 0x040fe400078e026e */
[----:B------:R-:W-:Y:S01]  /*51590*/  IMAD R117, R95, R99, R112 ;  /* 0x000000635f757224 */ /* 0x000fe200078e0270 */
[----:B------:R-:W-:Y:S01]  /*515a0*/  IADD3 R112, PT, PT, R114, 0x1, RZ ;  /* 0x0000000172707810 */ /* 0x000fe20007ffe0ff */
[----:B------:R-:W-:Y:S02]  /*515b0*/  VIADD R106, R122, 0x1 ;  /* 0x000000017a6a7836 */ /* 0x000fe40000000000 */
[----:B------:R-:W-:Y:S01]  /*515c0*/  @P0 IMAD.MOV R106, RZ, RZ, R122 ;  /* 0x000000ffff6a0224 */ /* 0x000fe200078e027a */
[C---:B------:R-:W-:Y:S01]  /*515d0*/  LEA.HI R117, R110.reuse, R117, RZ, 0x10 ;  /* 0x000000756e757211 */ /* 0x040fe200078f80ff */
[----:B------:R-:W-:Y:S02]  /*515e0*/  IMAD R107, R110, 0x10000, R107 ;  /* 0x000100006e6b7824 */ /* 0x000fe400078e026b */
[----:B------:R-:W-:-:S02]  /*515f0*/  IMAD R118, R4, R115, R118 ;  /* 0x0000007304767224 */ /* 0x000fc400078e0276 */
[C---:B------:R-:W-:Y:S01]  /*51600*/  IMAD.IADD R110, R107.reuse, 0x1, R106 ;  /* 0x000000016b6e7824 */ /* 0x040fe200078e026a */
[----:B------:R-:W-:Y:S01]  /*51610*/  ISETP.GE.U32.AND P0, PT, R107, R102, PT ;  /* 0x000000666b00720c */ /* 0x000fe20003f06070 */
[----:B------:R-:W-:Y:S01]  /*51620*/  @P1 IMAD.MOV R112, RZ, RZ, R114 ;  /* 0x000000ffff701224 */ /* 0x000fe200078e0272 */
[----:B------:R-:W-:Y:S01]  /*51630*/  LEA.HI R118, R119, R118, RZ, 0x10 ;  /* 0x0000007677767211 */ /* 0x000fe200078f80ff */
[----:B------:R-:W-:Y:S01]  /*51640*/  IMAD R102, R86, R99, RZ ;  /* 0x0000006356667224 */ /* 0x000fe200078e02ff */
[----:B------:R-:W-:Y:S01]  /*51650*/  ISETP.GE.U32.AND P1, PT, R110, R107, PT ;  /* 0x0000006b6e00720c */ /* 0x000fe20003f26070 */
[----:B------:R-:W-:Y:S02]  /*51660*/  IMAD.IADD R106, R121, 0x1, R112 ;  /* 0x00000001796a7824 */ /* 0x000fe400078e0270 */
[----:B------:R-:W-:Y:S02]  /*51670*/  IMAD R107, R3, R113, RZ ;  /* 0x00000071036b7224 */ /* 0x000fe400078e02ff */
[----:B------:R-:W-:-:S02]  /*51680*/  VIADD R120, R118, 0x1 ;  /* 0x0000000176787836 */ /* 0x000fc40000000000 */
[----:B------:R-:W-:Y:S01]  /*51690*/  @P2 IMAD.MOV R120, RZ, RZ, R118 ;  /* 0x000000ffff782224 */ /* 0x000fe200078e0276 */
[----:B------:R-:W-:Y:S01]  /*516a0*/  ISETP.GE.U32.AND P2, PT, R106, R121, PT ;  /* 0x000000796a00720c */ /* 0x000fe20003f46070 */
[----:B------:R-:W-:Y:S01]  /*516b0*/  IMAD R114, R3, R115, RZ ;  /* 0x0000007303727224 */ /* 0x000fe200078e02ff */
[----:B------:R-:W-:Y:S01]  /*516c0*/  SHF.R.U32.HI R116, RZ, 0x10, R107 ;  /* 0x00000010ff747819 */ /* 0x000fe2000001166b */
[----:B------:R-:W-:Y:S01]  /*516d0*/  IMAD R112, R84, R97, R102 ;  /* 0x0000006154707224 */ /* 0x000fe200078e0266 */
[----:B------:R-:W-:Y:S01]  /*516e0*/  LOP3.LUT R107, R107, 0xffff, RZ, 0xc0, !PT ;  /* 0x0000ffff6b6b7812 */ /* 0x000fe200078ec0ff */
[----:B------:R-:W-:Y:S02]  /*516f0*/  IMAD R114, R2, R113, R114 ;  /* 0x0000007102727224 */ /* 0x000fe400078e0272 */
[----:B------:R-:W-:Y:S01]  /*51700*/  IMAD R102, R86, R97, RZ ;  /* 0x0000006156667224 */ /* 0x000fe200078e02ff */
[----:B------:R-:W-:Y:S01]  /*51710*/  IADD3 R119, PT, PT, R110, R107, RZ ;  /* 0x0000006b6e777210 */ /* 0x000fe20007ffe0ff */
[----:B------:R-:W-:-:S02]  /*51720*/  VIADD R118, R117, 0x1 ;  /* 0x0000000175767836 */ /* 0x000fc40000000000 */
[----:B------:R-:W-:Y:S02]  /*51730*/  IMAD R121, R2, R115, R116 ;  /* 0x0000007302797224 */ /* 0x000fe400078e0274 */
[----:B------:R-:W-:Y:S01]  /*51740*/  @P0 IMAD.MOV R118, RZ, RZ, R117 ;  /* 0x000000ffff760224 */ /* 0x000fe200078e0275 */
[----:B------:R-:W-:Y:S01]  /*51750*/  LOP3.LUT R117, R102, 0xffff, RZ, 0xc0, !PT ;  /* 0x0000ffff66757812 */ /* 0x000fe200078ec0ff */
[C---:B------:R-:W-:Y:S01]  /*51760*/  IMAD R116, R114.reuse, 0x10000, R119 ;  /* 0x0001000072747824 */ /* 0x040fe200078e0277 */
[----:B------:R-:W-:Y:S01]  /*51770*/  LEA.HI R121, R114, R121, RZ, 0x10 ;  /* 0x0000007972797211 */ /* 0x000fe200078f80ff */
[----:B------:R-:W-:Y:S01]  /*51780*/  VIADD R107, R120, 0x1 ;  /* 0x00000001786b7836 */ /* 0x000fe20000000000 */
[----:B------:R-:W-:Y:S01]  /*51790*/  IADD3 R117, PT, PT, R117, R100, RZ ;  /* 0x0000006475757210 */ /* 0x000fe20007ffe0ff */
[----:B------:R-:W-:Y:S01]  /*517a0*/  @P2 IMAD.MOV R107, RZ, RZ, R120 ;  /* 0x000000ffff6b2224 */ /* 0x000fe200078e0278 */
[C---:B------:R-:W-:Y:S01]  /*517b0*/  ISETP.GE.U32.AND P0, PT, R116.reuse, R110, PT ;  /* 0x0000006e7400720c */ /* 0x040fe20003f06070 */
[----:B------:R-:W-:Y:S01]  /*517c0*/  IMAD R114, R83, R113, RZ ;  /* 0x0000007153727224 */ /* 0x000fe200078e02ff */
[----:B------:R-:W-:Y:S01]  /*517d0*/  SHF.R.U32.HI R102, RZ, 0x10, R102 ;  /* 0x00000010ff667819 */ /* 0x000fe20000011666 */
[----:B------:R-:W-:-:S02]  /*517e0*/  IMAD.IADD R107, R116, 0x1, R107 ;  /* 0x00000001746b7824 */ /* 0x000fc400078e026b */
[----:B------:R-:W-:Y:S01]  /*517f0*/  VIADD R97, R118, 0x1 ;  /* 0x0000000176617836 */ /* 0x000fe20000000000 */
[----:B------:R-:W-:Y:S01]  /*51800*/  LOP3.LUT R119, R114, 0xffff, RZ, 0xc0, !PT ;  /* 0x0000ffff72777812 */ /* 0x000fe200078ec0ff */
[----:B------:R-:W-:Y:S01]  /*51810*/  @P1 IMAD.MOV R97, RZ, RZ, R118 ;  /* 0x000000ffff611224 */ /* 0x000fe200078e0276 */
[----:B------:R-:W-:Y:S01]  /*51820*/  ISETP.GE.U32.AND P1, PT, R107, R116, PT ;  /* 0x000000746b00720c */ /* 0x000fe20003f26070 */
[----:B------:R-:W-:Y:S01]  /*51830*/  IMAD R117, R112, 0x10000, R117 ;  /* 0x0001000070757824 */ /* 0x000fe200078e0275 */
[----:B------:R-:W-:Y:S01]  /*51840*/  SHF.R.U32.HI R114, RZ, 0x10, R114 ;  /* 0x00000010ff727819 */ /* 0x000fe20000011672 */
[----:B------:R-:W-:Y:S02]  /*51850*/  IMAD R116, R83, R115, RZ ;  /* 0x0000007353747224 */ /* 0x000fe400078e02ff */
[----:B------:R-:W-:Y:S02]  /*51860*/  IMAD.IADD R110, R117, 0x1, R97 ;  /* 0x00000001756e7824 */ /* 0x000fe400078e0261 */
[----:B------:R-:W-:-:S02]  /*51870*/  VIADD R118, R121, 0x1 ;  /* 0x0000000179767836 */ /* 0x000fc40000000000 */
[----:B------:R-:W-:Y:S02]  /*51880*/  IMAD R116, R82, R113, R116 ;  /* 0x0000007152747224 */ /* 0x000fe400078e0274 */
[----:B------:R-:W-:Y:S01]  /*51890*/  @P0 IMAD.MOV R118, RZ, RZ, R121 ;  /* 0x000000ffff760224 */ /* 0x000fe200078e0279 */
[----:B------:R-:W-:Y:S01]  /*518a0*/  ISETP.GE.U32.AND P0, PT, R117, R100, PT ;  /* 0x000000647500720c */ /* 0x000fe20003f06070 */
[----:B------:R-:W-:Y:S02]  /*518b0*/  IMAD.IADD R119, R110, 0x1, R119 ;  /* 0x000000016e777824 */ /* 0x000fe400078e0277 */
[----:B------:R-:W-:Y:S01]  /*518c0*/  IMAD R99, R84, R99, R102 ;  /* 0x0000006354637224 */ /* 0x000fe200078e0266 */
[----:B------:R-:W-:Y:S01]  /*518d0*/  IADD3 R102, PT, PT, R118, 0x1, RZ ;  /* 0x0000000176667810 */ /* 0x000fe20007ffe0ff */
[----:B------:R-:W-:Y:S02]  /*518e0*/  IMAD R119, R116, 0x10000, R119 ;  /* 0x0001000074777824 */ /* 0x000fe400078e0277 */
[----:B------:R-:W-:Y:S01]  /*518f0*/  @P1 IMAD.MOV R102, RZ, RZ, R118 ;  /* 0x000000ffff661224 */ /* 0x000fe200078e0276 */
[----:B------:R-:W-:Y:S01]  /*51900*/  LEA.HI R99, R112, R99, RZ, 0x10 ;  /* 0x0000006370637211 */ /* 0x000fe200078f80ff */
[----:B------:R-:W-:Y:S01]  /*51910*/  IMAD R115, R82, R115, R114 ;  /* 0x0000007352737224 */ /* 0x000fe200078e0272 */
[C---:B------:R-:W-:Y:S01]  /*51920*/  ISETP.GE.U32.AND P2, PT, R119.reuse, R110, PT ;  /* 0x0000006e7700720c */ /* 0x040fe20003f46070 */
[----:B------:R-:W-:Y:S01]  /*51930*/  IMAD.IADD R102, R119, 0x1, R102 ;  /* 0x0000000177667824 */ /* 0x000fe200078e0266 */
[----:B------:R-:W-:Y:S01]  /*51940*/  ISETP.GE.U32.AND P1, PT, R110, R117, PT ;  /* 0x000000756e00720c */ /* 0x000fe20003f26070 */
[----:B------:R-:W-:Y:S01]  /*51950*/  VIADD R110, R99, 0x1 ;  /* 0x00000001636e7836 */ /* 0x000fe20000000000 */
[----:B------:R-:W-:Y:S01]  /*51960*/  LEA.HI R115, R116, R115, RZ, 0x10 ;  /* 0x0000007374737211 */ /* 0x000fe200078f80ff */
[----:B------:R-:W-:Y:S01]  /*51970*/  @P0 IMAD.MOV R110, RZ, RZ, R99 ;  /* 0x000000ffff6e0224 */ /* 0x000fe200078e0263 */
[----:B------:R-:W-:-:S02]  /*51980*/  ISETP.GE.U32.AND P3, PT, R102, R119, PT ;  /* 0x000000776600720c */ /* 0x000fc40003f66070 */
[----:B------:R-:W-:Y:S01]  /*51990*/  ISETP.NE.AND P0, PT, R129, 0x8, PT ;  /* 0x000000088100780c */ /* 0x000fe20003f05270 */
[C---:B------:R-:W-:Y:S02]  /*519a0*/  VIADD R112, R115.reuse, 0x1 ;  /* 0x0000000173707836 */ /* 0x040fe40000000000 */
[----:B------:R-:W-:Y:S02]  /*519b0*/  VIADD R100, R110, 0x1 ;  /* 0x000000016e647836 */ /* 0x000fe40000000000 */
[----:B------:R-:W-:Y:S02]  /*519c0*/  @P2 IADD3 R112, PT, PT, R115, RZ, RZ ;  /* 0x000000ff73702210 */ /* 0x000fe40007ffe0ff */
[----:B------:R-:W-:-:S03]  /*519d0*/  @P1 IMAD.MOV R100, RZ, RZ, R110 ;  /* 0x000000ffff641224 */ /* 0x000fc600078e026e */
[----:B------:R-:W-:Y:S02]  /*519e0*/  VIADD R97, R112, 0x1 ;  /* 0x0000000170617836 */ /* 0x000fe40000000000 */
[----:B------:R-:W-:-:S05]  /*519f0*/  @P3 IMAD.MOV R97, RZ, RZ, R112 ;  /* 0x000000ffff613224 */ /* 0x000fca00078e0270 */
[----:B------:R-:W-:Y:S01]  /*51a00*/  IADD3 R100, PT, PT, R100, R97, RZ ;  /* 0x0000006164647210 */ /* 0x000fe20007ffe0ff */
[----:B------:R-:W-:Y:S06]  /*51a10*/  @P0 BRA `(.L_x_459) ;  /* 0xffffffec00f40947 */ /* 0x000fec000383ffff */
[----:B------:R-:W-:Y:S05]  /*51a20*/  BSYNC.RECONVERGENT B2 ;  /* 0x0000000000027941 */ /* 0x000fea0003800200 */
.L_x_458:
        /* <DEDUP_REMOVED lines=38> */
.L_x_463:
[----:B------:R-:W-:Y:S05]  /*51c90*/  BSYNC.RELIABLE B3 ;  /* 0x0000000000037941 */ /* 0x000fea0003800100 */
.L_x_462:
        /* <DEDUP_REMOVED lines=41> */
.L_x_461:
[----:B------:R-:W-:Y:S05]  /*51f30*/  BSYNC.RECONVERGENT B2 ;  /* 0x0000000000027941 */ /* 0x000fea0003800200 */
.L_x_460:
[----:B------:R0:W-:Y:S01]  /*51f40*/  STL [R32], R111 ;  /* 0x0000006f20007387 */ /* 0x0001e20000100800 */
[----:B------:R-:W-:Y:S01]  /*51f50*/  BSSY.RECONVERGENT B2, `(.L_x_464) ;  /* 0x0000112000027945 */ /* 0x000fe20003800200 */
[----:B------:R-:W-:Y:S01]  /*51f60*/  IMAD.MOV.U32 R84, RZ, RZ, RZ ;  /* 0x000000ffff547224 */ /* 0x000fe200078e00ff */
[----:B------:R-:W-:Y:S01]  /*51f70*/  CS2R R86, SRZ ;  /* 0x0000000000567805 */ /* 0x000fe2000001ff00 */
[----:B------:R0:W-:Y:S01]  /*51f80*/  STL [R32+0x4], R103 ;  /* 0x0000046720007387 */ /* 0x0001e20000100800 */
[----:B------:R-:W-:Y:S01]  /*51f90*/  IMAD.MOV.U32 R85, RZ, RZ, R28 ;  /* 0x000000ffff557224 */ /* 0x000fe200078e001c */
[----:B------:R-:W-:Y:S01]  /*51fa0*/  CS2R R92, SRZ ;  /* 0x00000000005c7805 */ /* 0x000fe2000001ff00 */
[----:B------:R-:W-:Y:S01]  /*51fb0*/  IMAD.MOV.U32 R95, RZ, RZ, RZ ;  /* 0x000000ffff5f7224 */ /* 0x000fe200078e00ff */
[----:B------:R0:W-:Y:S01]  /*51fc0*/  STL [R32+0x8], R104 ;  /* 0x0000086820007387 */ /* 0x0001e20000100800 */
[----:B------:R-:W-:Y:S01]  /*51fd0*/  CS2R R90, SRZ ;  /* 0x00000000005a7805 */ /* 0x000fe2000001ff00 */
[----:B------:R-:W-:-:S02]  /*51fe0*/  IMAD.MOV.U32 R97, RZ, RZ, RZ ;  /* 0x000000ffff617224 */ /* 0x000fc400078e00ff */
[----:B------:R0:W-:Y:S04]  /*51ff0*/  STL [R32+0xc], R105 ;  /* 0x00000c6920007387 */ /* 0x0001e80000100800 */
[----:B------:R0:W-:Y:S04]  /*52000*/  STL [R32+0x10], R106 ;  /* 0x0000106a20007387 */ /* 0x0001e80000100800 */
[----:B------:R0:W-:Y:S04]  /*52010*/  STL [R32+0x14], R107 ;  /* 0x0000146b20007387 */ /* 0x0001e80000100800 */
[----:B------:R0:W-:Y:S04]  /*52020*/  STL [R32+0x18], R102 ;  /* 0x0000186620007387 */ /* 0x0001e80000100800 */
[----:B------:R0:W-:Y:S02]  /*52030*/  STL [R32+0x1c], R100 ;  /* 0x00001c6420007387 */ /* 0x0001e40000100800 */
.L_x_465:
[----:B------:R2:W3:Y:S01]  /*52040*/  LDL R89, [R85] ;  /* 0x0000000055597983 */ /* 0x0004e20000100800 */
[----:B------:R-:W-:Y:S02]  /*52050*/  VIADD R87, R87, 0x1 ;  /* 0x0000000157577836 */ /* 0x000fe40000000000 */
[----:B--2---:R-:W-:Y:S01]  /*52060*/  VIADD R85, R85, 0x4 ;  /* 0x0000000455557836 */ /* 0x004fe20000000000 */
[----:B---3--:R-:W-:Y:S02]  /*52070*/  LOP3.LUT R88, R89, 0xffff, RZ, 0xc0, !PT ;  /* 0x0000ffff59587812 */ /* 0x008fe400078ec0ff */
[----:B------:R-:W-:-:S03]  /*52080*/  SHF.R.U32.HI R89, RZ, 0x10, R89 ;  /* 0x00000010ff597819 */ /* 0x000fc60000011659 */
[CC--:B------:R-:W-:Y:S02]  /*52090*/  IMAD R94, R78.reuse, R88.reuse, RZ ;  /* 0x000000584e5e7224 */ /* 0x0c0fe400078e02ff */
[-C--:B------:R-:W-:Y:S02]  /*520a0*/  IMAD R96, R78, R89.reuse, RZ ;  /* 0x000000594e607224 */ /* 0x080fe400078e02ff */
[----:B0-----:R-:W-:Y:S01]  /*520b0*/  IMAD R102, R74, R89, RZ ;  /* 0x000000594a667224 */ /* 0x001fe200078e02ff */
[----:B------:R-:W-:Y:S01]  /*520c0*/  LOP3.LUT R98, R94, 0xffff, RZ, 0xc0, !PT ;  /* 0x0000ffff5e627812 */ /* 0x000fe200078ec0ff */
[-C--:B------:R-:W-:Y:S01]  /*520d0*/  IMAD R96, R77, R88.reuse, R96 ;  /* 0x000000584d607224 */ /* 0x080fe200078e0260 */
[----:B------:R-:W-:Y:S01]  /*520e0*/  SHF.R.U32.HI R94, RZ, 0x10, R94 ;  /* 0x00000010ff5e7819 */ /* 0x000fe2000001165e */
[----:B------:R-:W-:Y:S02]  /*520f0*/  IMAD R103, R72, R88, RZ ;  /* 0x0000005848677224 */ /* 0x000fe400078e02ff */
[----:B------:R-:W-:-:S02]  /*52100*/  IMAD.IADD R99, R98, 0x1, R97 ;  /* 0x0000000162637824 */ /* 0x000fc400078e0261 */
[----:B------:R-:W-:Y:S01]  /*52110*/  IMAD R101, R77, R89, R94 ;  /* 0x000000594d657224 */ /* 0x000fe200078e025e */
[----:B------:R-:W-:Y:S01]  /*52120*/  SHF.R.U32.HI R110, RZ, 0x10, R103 ;  /* 0x00000010ff6e7819 */ /* 0x000fe20000011667 */
[-C--:B------:R-:W-:Y:S01]  /*52130*/  IMAD R94, R76, R88.reuse, RZ ;  /* 0x000000584c5e7224 */ /* 0x080fe200078e02ff */
[----:B------:R-:W-:Y:S01]  /*52140*/  LEA R98, R96, R99, 0x10 ;  /* 0x0000006360627211 */ /* 0x000fe200078e80ff */
[-C--:B------:R-:W-:Y:S01]  /*52150*/  IMAD R99, R74, R88.reuse, RZ ;  /* 0x000000584a637224 */ /* 0x080fe200078e02ff */
[----:B------:R-:W-:Y:S01]  /*52160*/  LEA.HI R101, R96, R101, RZ, 0x10 ;  /* 0x0000006560657211 */ /* 0x000fe200078f80ff */
[-C--:B------:R-:W-:Y:S01]  /*52170*/  IMAD R96, R76, R89.reuse, RZ ;  /* 0x000000594c607224 */ /* 0x080fe200078e02ff */
[----:B------:R-:W-:Y:S01]  /*52180*/  LOP3.LUT R100, R94, 0xffff, RZ, 0xc0, !PT ;  /* 0x0000ffff5e647812 */ /* 0x000fe200078ec0ff */
[-C--:B------:R-:W-:Y:S01]  /*52190*/  IMAD R104, R73, R88.reuse, R102 ;  /* 0x0000005849687224 */ /* 0x080fe200078e0266 */
[----:B------:R-:W-:Y:S01]  /*521a0*/  SHF.R.U32.HI R94, RZ, 0x10, R94 ;  /* 0x00000010ff5e7819 */ /* 0x000fe2000001165e */
[-C--:B------:R-:W-:Y:S01]  /*521b0*/  IMAD R107, R72, R89.reuse, RZ ;  /* 0x00000059486b7224 */ /* 0x080fe200078e02ff */
[----:B------:R-:W-:Y:S01]  /*521c0*/  LOP3.LUT R102, R103, 0xffff, RZ, 0xc0, !PT ;  /* 0x0000ffff67667812 */ /* 0x000fe200078ec0ff */
[-C--:B------:R-:W-:Y:S01]  /*521d0*/  IMAD R96, R75, R88.reuse, R96 ;  /* 0x000000584b607224 */ /* 0x080fe200078e0260 */
[----:B------:R-:W-:Y:S01]  /*521e0*/  LOP3.LUT R105, R99, 0xffff, RZ, 0xc0, !PT ;  /* 0x0000ffff63697812 */ /* 0x000fe200078ec0ff */
[----:B------:R-:W-:Y:S01]  /*521f0*/  IMAD R103, R75, R89, R94 ;  /* 0x000000594b677224 */ /* 0x000fe200078e025e */
[----:B------:R-:W-:Y:S01]  /*52200*/  SHF.R.U32.HI R106, RZ, 0x10, R99 ;  /* 0x00000010ff6a7819 */ /* 0x000fe20000011663 */
[----:B------:R-:W-:Y:S01]  /*52210*/  IMAD.IADD R99, R100, 0x1, R93 ;  /* 0x0000000164637824 */ /* 0x000fe200078e025d */
[----:B------:R-:W-:Y:S01]  /*52220*/  ISETP.GE.U32.AND P0, PT, R98, R97, PT ;  /* 0x000000616200720c */ /* 0x000fe20003f06070 */
[----:B------:R-:W-:-:S02]  /*52230*/  IMAD R94, R70, R88, RZ ;  /* 0x00000058465e7224 */ /* 0x000fc400078e02ff */
[-C--:B------:R-:W-:Y:S02]  /*52240*/  IMAD R108, R71, R88.reuse, R107 ;  /* 0x00000058476c7224 */ /* 0x080fe400078e026b */
[----:B------:R-:W-:Y:S02]  /*52250*/  IMAD R107, R73, R89, R106 ;  /* 0x00000059496b7224 */ /* 0x000fe400078e026a */
[----:B------:R-:W-:Y:S01]  /*52260*/  IMAD R100, R96, 0x10000, R99 ;  /* 0x0001000060647824 */ /* 0x000fe200078e0263 */
[----:B------:R-:W-:Y:S01]  /*52270*/  LOP3.LUT R99, R94, 0xffff, RZ, 0xc0, !PT ;  /* 0x0000ffff5e637812 */ /* 0x000fe200078ec0ff */
[----:B------:R-:W-:Y:S01]  /*52280*/  IMAD.IADD R105, R105, 0x1, R90 ;  /* 0x0000000169697824 */ /* 0x000fe200078e025a */
[----:B------:R-:W-:Y:S01]  /*52290*/  SHF.R.U32.HI R94, RZ, 0x10, R94 ;  /* 0x00000010ff5e7819 */ /* 0x000fe2000001165e */
[----:B------:R-:W-:Y:S01]  /*522a0*/  IMAD.IADD R109, R102, 0x1, R91 ;  /* 0x00000001666d7824 */ /* 0x000fe200078e025b */
[----:B------:R-:W-:Y:S01]  /*522b0*/  LEA.HI R102, R96, R103, RZ, 0x10 ;  /* 0x0000006760667211 */ /* 0x000fe200078f80ff */
[----:B------:R-:W-:Y:S01]  /*522c0*/  IMAD R111, R71, R89, R110 ;  /* 0x00000059476f7224 */ /* 0x000fe200078e026e */
[----:B------:R-:W-:Y:S01]  /*522d0*/  LEA.HI R107, R104, R107, RZ, 0x10 ;  /* 0x0000006b686b7211 */ /* 0x000fe200078f80ff */
[----:B------:R-:W-:Y:S01]  /*522e0*/  IMAD R97, R70, R89, RZ ;  /* 0x0000005946617224 */ /* 0x000fe200078e02ff */
[----:B------:R-:W-:Y:S01]  /*522f0*/  ISETP.GE.U32.AND P6, PT, R100, R93, PT ;  /* 0x0000005d6400720c */ /* 0x000fe20003fc6070 */
[----:B------:R-:W-:Y:S01]  /*52300*/  IMAD R103, R68, R88, RZ ;  /* 0x0000005844677224 */ /* 0x000fe200078e02ff */
[----:B------:R-:W-:Y:S01]  /*52310*/  LEA.HI R111, R108, R111, RZ, 0x10 ;  /* 0x0000006f6c6f7211 */ /* 0x000fe200078f80ff */
[----:B------:R-:W-:Y:S01]  /*52320*/  IMAD R105, R104, 0x10000, R105 ;  /* 0x0001000068697824 */ /* 0x000fe200078e0269 */
[----:B------:R-:W-:Y:S01]  /*52330*/  IADD3 R104, PT, PT, R99, R92, RZ ;  /* 0x0000005c63687210 */ /* 0x000fe20007ffe0ff */
[----:B------:R-:W-:Y:S01]  /*52340*/  IMAD R96, R108, 0x10000, R109 ;  /* 0x000100006c607824 */ /* 0x000fe200078e026d */
[----:B------:R-:W-:Y:S01]  /*52350*/  LOP3.LUT R108, R103, 0xffff, RZ, 0xc0, !PT ;  /* 0x0000ffff676c7812 */ /* 0x000fe200078ec0ff */
[C---:B------:R-:W-:Y:S01]  /*52360*/  IMAD R97, R69.reuse, R88, R97 ;  /* 0x0000005845617224 */ /* 0x040fe200078e0261 */
[----:B------:R-:W-:Y:S01]  /*52370*/  SHF.R.U32.HI R110, RZ, 0x10, R103 ;  /* 0x00000010ff6e7819 */ /* 0x000fe20000011667 */
[-C--:B------:R-:W-:Y:S01]  /*52380*/  IMAD R94, R69, R89.reuse, R94 ;  /* 0x00000059455e7224 */ /* 0x080fe200078e025e */
[----:B------:R-:W-:Y:S01]  /*52390*/  ISETP.GE.U32.AND P5, PT, R105, R90, PT ;  /* 0x0000005a6900720c */ /* 0x000fe20003fa6070 */
[----:B------:R-:W-:Y:S01]  /*523a0*/  IMAD R106, R68, R89, RZ ;  /* 0x00000059446a7224 */ /* 0x000fe200078e02ff */
[----:B------:R-:W-:Y:S01]  /*523b0*/  ISETP.GE.U32.AND P2, PT, R96, R91, PT ;  /* 0x0000005b6000720c */ /* 0x000fe20003f46070 */
[C---:B------:R-:W-:Y:S01]  /*523c0*/  IMAD R103, R97.reuse, 0x10000, R104 ;  /* 0x0001000061677824 */ /* 0x040fe200078e0268 */
[----:B------:R-:W-:Y:S01]  /*523d0*/  LEA.HI R104, R97, R94, RZ, 0x10 ;  /* 0x0000005e61687211 */ /* 0x000fe200078f80ff */
[----:B------:R-:W-:-:S02]  /*523e0*/  IMAD R106, R67, R88, R106 ;  /* 0x00000058436a7224 */ /* 0x000fc400078e026a */
[----:B------:R-:W-:Y:S01]  /*523f0*/  IMAD.IADD R99, R108, 0x1, R95 ;  /* 0x000000016c637824 */ /* 0x000fe200078e025f */
[----:B------:R-:W-:Y:S01]  /*52400*/  ISETP.GE.U32.AND P1, PT, R103, R92, PT ;  /* 0x0000005c6700720c */ /* 0x000fe20003f26070 */
[----:B------:R-:W-:Y:S02]  /*52410*/  IMAD R97, R98, R81, RZ ;  /* 0x0000005162617224 */ /* 0x000fe400078e02ff */
[----:B------:R-:W-:Y:S02]  /*52420*/  IMAD R94, R106, 0x10000, R99 ;  /* 0x000100006a5e7824 */ /* 0x000fe400078e0263 */
        /* <DEDUP_REMOVED lines=11> */
[-C--:B------:R-:W-:Y:S01]  /*524e0*/  IMAD R92, R51, R99.reuse, R92 ;  /* 0x00000063335c7224 */ /* 0x080fe200078e025c */
[----:B------:R-:W-:Y:S01]  /*524f0*/  SHF.R.U32.HI R90, RZ, 0x10, R90 ;  /* 0x00000010ff5a7819 */ /* 0x000fe2000001165a */
[----:B------:R-:W-:Y:S01]  /*52500*/  IMAD R97, R50, R99, RZ ;  /* 0x0000006332617224 */ /* 0x000fe200078e02ff */
[----:B------:R-:W-:Y:S01]  /*52510*/  IADD3 R91, PT, PT, R98, R91, RZ ;  /* 0x0000005b625b7210 */ /* 0x000fe20007ffe0ff */
[----:B------:R-:W-:Y:S01]  /*52520*/  VIADD R108, R102, 0x1 ;  /* 0x00000001666c7836 */ /* 0x000fe20000000000 */
[----:B------:R-:W-:Y:S01]  /*52530*/  ISETP.GE.U32.AND P4, PT, R93, R100, PT ;  /* 0x000000645d00720c */ /* 0x000fe20003f86070 */
[----:B------:R-:W-:Y:S01]  /*52540*/  IMAD R100, R50, R101, RZ ;  /* 0x0000006532647224 */ /* 0x000fe200078e02ff */
[----:B------:R-:W-:Y:S01]  /*52550*/  LOP3.LUT R106, R97, 0xffff, RZ, 0xc0, !PT ;  /* 0x0000ffff616a7812 */ /* 0x000fe200078ec0ff */
[----:B------:R-:W-:-:S02]  /*52560*/  IMAD R91, R92, 0x10000, R91 ;  /* 0x000100005c5b7824 */ /* 0x000fc400078e025b */
[----:B------:R-:W-:Y:S02]  /*52570*/  @P6 IMAD.MOV R108, RZ, RZ, R102 ;  /* 0x000000ffff6c6224 */ /* 0x000fe400078e0266 */
[----:B------:R-:W-:Y:S01]  /*52580*/  IMAD R95, R51, R101, R90 ;  /* 0x00000065335f7224 */ /* 0x000fe200078e025a */
[----:B------:R-:W-:Y:S01]  /*52590*/  ISETP.GE.U32.AND P3, PT, R91, R98, PT ;  /* 0x000000625b00720c */ /* 0x000fe20003f66070 */
[----:B------:R-:W-:Y:S01]  /*525a0*/  IMAD R100, R49, R99, R100 ;  /* 0x0000006331647224 */ /* 0x000fe200078e0264 */
[----:B------:R-:W-:Y:S01]  /*525b0*/  IADD3 R90, PT, PT, R108, 0x1, RZ ;  /* 0x000000016c5a7810 */ /* 0x000fe20007ffe0ff */
[----:B------:R-:W-:Y:S01]  /*525c0*/  IMAD.IADD R113, R93, 0x1, R106 ;  /* 0x000000015d717824 */ /* 0x000fe200078e026a */
[----:B------:R-:W-:Y:S01]  /*525d0*/  LEA.HI R95, R92, R95, RZ, 0x10 ;  /* 0x0000005f5c5f7211 */ /* 0x000fe200078f80ff */
[----:B------:R-:W-:Y:S01]  /*525e0*/  @P4 IMAD.MOV R90, RZ, RZ, R108 ;  /* 0x000000ffff5a4224 */ /* 0x000fe200078e026c */
[----:B------:R-:W-:Y:S01]  /*525f0*/  SHF.R.U32.HI R98, RZ, 0x10, R97 ;  /* 0x00000010ff627819 */ /* 0x000fe20000011661 */
[----:B------:R-:W-:-:S02]  /*52600*/  IMAD R106, R100, 0x10000, R113 ;  /* 0x00010000646a7824 */ /* 0x000fc400078e0271 */
[----:B------:R-:W-:Y:S02]  /*52610*/  IMAD.IADD R90, R105, 0x1, R90 ;  /* 0x00000001695a7824 */ /* 0x000fe400078e025a */
[----:B------:R-:W-:Y:S01]  /*52620*/  VIADD R102, R107, 0x1 ;  /* 0x000000016b667836 */ /* 0x000fe20000000000 */
[----:B------:R-:W-:Y:S01]  /*52630*/  ISETP.GE.U32.AND P6, PT, R106, R93, PT ;  /* 0x0000005d6a00720c */ /* 0x000fe20003fc6070 */
[----:B------:R-:W-:Y:S02]  /*52640*/  VIADD R97, R95, 0x1 ;  /* 0x000000015f617836 */ /* 0x000fe40000000000 */
[----:B------:R-:W-:Y:S02]  /*52650*/  @P5 IMAD.MOV R102, RZ, RZ, R107 ;  /* 0x000000ffff665224 */ /* 0x000fe400078e026b */
[----:B------:R-:W-:Y:S02]  /*52660*/  @P3 IMAD.MOV R97, RZ, RZ, R95 ;  /* 0x000000ffff613224 */ /* 0x000fe400078e025f */
[C---:B------:R-:W-:Y:S01]  /*52670*/  VIADD R107, R111.reuse, 0x1 ;  /* 0x000000016f6b7836 */ /* 0x040fe20000000000 */
[----:B------:R-:W-:Y:S01]  /*52680*/  @P2 IADD3 R107, PT, PT, R111, RZ, RZ ;  /* 0x000000ff6f6b2210 */ /* 0x000fe20007ffe0ff */
[----:B------:R-:W-:Y:S01]  /*52690*/  IMAD R91, R49, R101, R98 ;  /* 0x00000065315b7224 */ /* 0x000fe200078e0262 */
[----:B------:R-:W-:Y:S01]  /*526a0*/  ISETP.GE.U32.AND P2, PT, R90, R105, PT ;  /* 0x000000695a00720c */ /* 0x000fe20003f46070 */
        /* <DEDUP_REMOVED lines=11> */
[----:B------:R-:W-:Y:S02]  /*52760*/  @P2 IMAD.MOV R91, RZ, RZ, R102 ;  /* 0x000000ffff5b2224 */ /* 0x000fe400078e0266 */
[----:B------:R-:W-:Y:S01]  /*52770*/  IMAD R92, R10, R99, R93 ;  /* 0x000000630a5c7224 */ /* 0x000fe200078e025d */
[----:B------:R-:W-:Y:S01]  /*52780*/  IADD3 R93, PT, PT, R108, 0x1, RZ ;  /* 0x000000016c5d7810 */ /* 0x000fe20007ffe0ff */
[----:B------:R-:W-:Y:S02]  /*52790*/  IMAD.IADD R95, R90, 0x1, R95 ;  /* 0x000000015a5f7824 */ /* 0x000fe400078e025f */
[----:B------:R-:W-:Y:S02]  /*527a0*/  IMAD.IADD R91, R96, 0x1, R91 ;  /* 0x00000001605b7824 */ /* 0x000fe400078e025b */
[----:B------:R-:W-:Y:S02]  /*527b0*/  IMAD R100, R92, 0x10000, R95 ;  /* 0x000100005c647824 */ /* 0x000fe400078e025f */
[----:B------:R-:W-:Y:S01]  /*527c0*/  @P3 IMAD.MOV R93, RZ, RZ, R108 ;  /* 0x000000ffff5d3224 */ /* 0x000fe200078e026c */
[----:B------:R-:W-:Y:S01]  /*527d0*/  IADD3 R108, PT, PT, R109, 0x1, RZ ;  /* 0x000000016d6c7810 */ /* 0x000fe20007ffe0ff */
[----:B------:R-:W-:Y:S01]  /*527e0*/  @P1 IMAD.MOV R106, RZ, RZ, R104 ;  /* 0x000000ffff6a1224 */ /* 0x000fe200078e0268 */
[----:B------:R-:W-:Y:S01]  /*527f0*/  ISETP.GE.U32.AND P1, PT, R91, R96, PT ;  /* 0x000000605b00720c */ /* 0x000fe20003f26070 */
[C---:B------:R-:W-:Y:S01]  /*52800*/  IMAD.IADD R93, R100.reuse, 0x1, R93 ;  /* 0x00000001645d7824 */ /* 0x040fe200078e025d */
[----:B------:R-:W-:Y:S01]  /*52810*/  ISETP.GE.U32.AND P2, PT, R100, R90, PT ;  /* 0x0000005a6400720c */ /* 0x000fe20003f46070 */
[----:B------:R-:W-:-:S02]  /*52820*/  IMAD R95, R10, R101, R98 ;  /* 0x000000650a5f7224 */ /* 0x000fc400078e0262 */
        /* <DEDUP_REMOVED lines=11> */
[----:B------:R-:W-:Y:S02]  /*528e0*/  @P2 IMAD.MOV R102, RZ, RZ, R95 ;  /* 0x000000ffff662224 */ /* 0x000fe400078e025f */
[----:B------:R-:W-:Y:S02]  /*528f0*/  IMAD.IADD R105, R91, 0x1, R92 ;  /* 0x000000015b697824 */ /* 0x000fe400078e025c */
[----:B------:R-:W-:Y:S02]  /*52900*/  VIADD R95, R102, 0x1 ;  /* 0x00000001665f7836 */ /* 0x000fe40000000000 */
[----:B------:R-:W-:Y:S02]  /*52910*/  IMAD.IADD R92, R103, 0x1, R90 ;  /* 0x00000001675c7824 */ /* 0x000fe400078e025a */
[----:B------:R-:W-:Y:S02]  /*52920*/  @P3 IMAD.MOV R95, RZ, RZ, R102 ;  /* 0x000000ffff5f3224 */ /* 0x000fe400078e0266 */
[----:B------:R-:W-:Y:S01]  /*52930*/  IMAD R100, R96, 0x10000, R105 ;  /* 0x0001000060647824 */ /* 0x000fe200078e0269 */
[----:B------:R-:W-:Y:S01]  /*52940*/  ISETP.GE.U32.AND P0, PT, R92, R103, PT ;  /* 0x000000675c00720c */ /* 0x000fe20003f06070 */
[----:B------:R-:W-:-:S02]  /*52950*/  IMAD R102, R7, R99, RZ ;  /* 0x0000006307667224 */ /* 0x000fc400078e02ff */
[C---:B------:R-:W-:Y:S01]  /*52960*/  IMAD.IADD R90, R100.reuse, 0x1, R95 ;  /* 0x00000001645a7824 */ /* 0x040fe200078e025f */
[----:B------:R-:W-:Y:S01]  /*52970*/  ISETP.GE.U32.AND P1, PT, R100, R91, PT ;  /* 0x0000005b6400720c */ /* 0x000fe20003f26070 */
        /* <DEDUP_REMOVED lines=8> */
[----:B------:R-:W-:Y:S01]  /*52a00*/  IMAD R104, R5, R99, RZ ;  /* 0x0000006305687224 */ /* 0x000fe200078e02ff */
[----:B------:R-:W-:Y:S01]  /*52a10*/  IADD3 R91, PT, PT, R106, 0x1, RZ ;  /* 0x000000016a5b7810 */ /* 0x000fe20007ffe0ff */
[----:B------:R-:W-:-:S02]  /*52a20*/  IMAD R100, R98, 0x10000, R103 ;  /* 0x0001000062647824 */ /* 0x000fc400078e0267 */
[----:B------:R-:W-:Y:S02]  /*52a30*/  @P0 IMAD.MOV R91, RZ, RZ, R106 ;  /* 0x000000ffff5b0224 */ /* 0x000fe400078e026a */
        /* <DEDUP_REMOVED lines=9> */
[C---:B------:R-:W-:Y:S01]  /*52ad0*/  VIADD R91, R107.reuse, 0x1 ;  /* 0x000000016b5b7836 */ /* 0x040fe20000000000 */
[----:B------:R-:W-:Y:S01]  /*52ae0*/  @P2 IADD3 R91, PT, PT, R107, RZ, RZ ;  /* 0x000000ff6b5b2210 */ /* 0x000fe20007ffe0ff */
[----:B------:R-:W-:Y:S01]  /*52af0*/  IMAD R98, R4, R99, R92 ;  /* 0x0000006304627224 */ /* 0x000fe200078e025c */
[C---:B------:R-:W-:Y:S01]  /*52b00*/  ISETP.GE.U32.AND P0, PT, R95.reuse, R94, PT ;  /* 0x0000005e5f00720c */ /* 0x040fe20003f06070 */
[----:B------:R-:W-:-:S02]  /*52b10*/  IMAD.IADD R105, R95, 0x1, R96 ;  /* 0x000000015f697824 */ /* 0x000fc400078e0260 */
[----:B------:R-:W-:Y:S02]  /*52b20*/  IMAD R92, R66, R88, RZ ;  /* 0x00000058425c7224 */ /* 0x000fe400078e02ff */
[----:B------:R-:W-:Y:S02]  /*52b30*/  IMAD R105, R98, 0x10000, R105 ;  /* 0x0001000062697824 */ /* 0x000fe400078e0269 */
        /* <DEDUP_REMOVED lines=8> */
[C---:B------:R-:W-:Y:S01]  /*52bc0*/  VIADD R92, R108.reuse, 0x1 ;  /* 0x000000016c5c7836 */ /* 0x040fe20000000000 */
[----:B------:R-:W-:Y:S01]  /*52bd0*/  @P0 IADD3 R92, PT, PT, R108, RZ, RZ ;  /* 0x000000ff6c5c0210 */ /* 0x000fe20007ffe0ff */
[----:B------:R-:W-:-:S02]  /*52be0*/  IMAD R94, R65, R88, R94 ;  /* 0x00000058415e7224 */ /* 0x000fc400078e025e */
[----:B------:R-:W-:Y:S02]  /*52bf0*/  IMAD.IADD R95, R95, 0x1, R86 ;  /* 0x000000015f5f7824 */ /* 0x000fe400078e0256 */
[----:B------:R-:W-:Y:S02]  /*52c00*/  IMAD R103, R65, R89, R96 ;  /* 0x0000005941677224 */ /* 0x000fe400078e0260 */
[----:B------:R-:W-:Y:S02]  /*52c10*/  IMAD R95, R94, 0x10000, R95 ;  /* 0x000100005e5f7824 */ /* 0x000fe400078e025f */
        /* <DEDUP_REMOVED lines=10> */
[----:B------:R-:W-:Y:S02]  /*52cc0*/  IMAD R95, R3, R99, RZ ;  /* 0x00000063035f7224 */ /* 0x000fe400078e02ff */
        /* <DEDUP_REMOVED lines=27> */
[----:B------:R-:W-:Y:S01]  /*52e80*/  IMAD R103, R96, 0x10000, R103 ;  /* 0x0001000060677824 */ /* 0x000fe200078e0267 */
[----:B------:R-:W-:Y:S01]  /*52e90*/  SHF.R.U32.HI R98, RZ, 0x10, R98 ;  /* 0x00000010ff627819 */ /* 0x000fe20000011662 */
[----:B------:R-:W-:-:S02]  /*52ea0*/  IMAD R100, R83, R101, RZ ;  /* 0x0000006553647224 */ /* 0x000fc400078e02ff */
[----:B------:R-:W-:Y:S02]  /*52eb0*/  IMAD.IADD R94, R103, 0x1, R86 ;  /* 0x00000001675e7824 */ /* 0x000fe400078e0256 */
[C---:B------:R-:W-:Y:S01]  /*52ec0*/  VIADD R102, R107.reuse, 0x1 ;  /* 0x000000016b667836 */ /* 0x040fe20000000000 */
[----:B------:R-:W-:Y:S01]  /*52ed0*/  @P0 IADD3 R102, PT, PT, R107, RZ, RZ ;  /* 0x000000ff6b660210 */ /* 0x000fe20007ffe0ff */
[----:B------:R-:W-:Y:S01]  /*52ee0*/  IMAD R100, R82, R99, R100 ;  /* 0x0000006352647224 */ /* 0x000fe200078e0264 */
[----:B------:R-:W-:Y:S01]  /*52ef0*/  ISETP.GE.U32.AND P0, PT, R103, R84, PT ;  /* 0x000000546700720c */ /* 0x000fe20003f06070 */
[----:B------:R-:W-:Y:S02]  /*52f00*/  IMAD.IADD R105, R94, 0x1, R105 ;  /* 0x000000015e697824 */ /* 0x000fe400078e0269 */
        /* <DEDUP_REMOVED lines=23> */
.L_x_464:
        /* <DEDUP_REMOVED lines=38> */
.L_x_469:
[----:B------:R-:W-:Y:S05]  /*532e0*/  BSYNC.RELIABLE B3 ;  /* 0x0000000000037941 */ /* 0x000fea0003800100 */
.L_x_468:
        /* <DEDUP_REMOVED lines=41> */
.L_x_467:
[----:B------:R-:W-:Y:S05]  /*53580*/  BSYNC.RECONVERGENT B2 ;  /* 0x0000000000027941 */ /* 0x000fea0003800200 */
.L_x_466:
[----:B------:R-:W-:Y:S01]  /*53590*/  LOP3.LUT R94, R91, 0xffff, RZ, 0xc0, !PT ;  /* 0x0000ffff5b5e7812 */ /* 0x000fe200078ec0ff */
[----:B------:R-:W-:Y:S01]  /*535a0*/  BSSY.RECONVERGENT B2, `(.L_x_470) ;  /* 0x000011b000027945 */ /* 0x000fe20003800200 */
[----:B------:R-:W-:Y:S01]  /*535b0*/  SHF.R.U32.HI R96, RZ, 0x10, R91 ;  /* 0x00000010ff607819 */ /* 0x000fe2000001165b */
[----:B------:R-:W-:Y:S01]  /*535c0*/  HFMA2 R91, -RZ, RZ, 0, 0 ;  /* 0x00000000ff5b7431 */ /* 0x000fe200000001ff */
[----:B------:R-:W-:Y:S01]  /*535d0*/  LOP3.LUT R85, R97, 0xffff, RZ, 0xc0, !PT ;  /* 0x0000ffff61557812 */ /* 0x000fe200078ec0ff */
[----:B------:R-:W-:Y:S01]  /*535e0*/  IMAD.MOV.U32 R105, RZ, RZ, R31 ;  /* 0x000000ffff697224 */ /* 0x000fe200078e001f */
[----:B------:R-:W-:Y:S02]  /*535f0*/  SHF.R.U32.HI R87, RZ, 0x10, R97 ;  /* 0x00000010ff577819 */ /* 0x000fe40000011661 */
[----:B------:R-:W-:Y:S02]  /*53600*/  CS2R R100, SRZ ;  /* 0x0000000000647805 */ /* 0x000fe4000001ff00 */
[----:B------:R-:W-:-:S02]  /*53610*/  LOP3.LUT R88, R93, 0xffff, RZ, 0xc0, !PT ;  /* 0x0000ffff5d587812 */ /* 0x000fc400078ec0ff */
[----:B------:R-:W-:Y:S02]  /*53620*/  CS2R R108, SRZ ;  /* 0x00000000006c7805 */ /* 0x000fe4000001ff00 */
[----:B------:R-:W-:Y:S01]  /*53630*/  LOP3.LUT R89, R90, 0xffff, RZ, 0xc0, !PT ;  /* 0x0000ffff5a597812 */ /* 0x000fe200078ec0ff */
[----:B------:R-:W-:Y:S01]  /*53640*/  IMAD.MOV.U32 R111, RZ, RZ, RZ ;  /* 0x000000ffff6f7224 */ /* 0x000fe200078e00ff */
[----:B------:R-:W-:Y:S01]  /*53650*/  LOP3.LUT R97, R92, 0xffff, RZ, 0xc0, !PT ;  /* 0x0000ffff5c617812 */ /* 0x000fe200078ec0ff */
[----:B------:R-:W-:Y:S01]  /*53660*/  IMAD.MOV.U32 R126, RZ, RZ, RZ ;  /* 0x000000ffff7e7224 */ /* 0x000fe200078e00ff */
[----:B------:R-:W-:Y:S02]  /*53670*/  LOP3.LUT R98, R95, 0xffff, RZ, 0xc0, !PT ;  /* 0x0000ffff5f627812 */ /* 0x000fe400078ec0ff */
[----:B------:R-:W-:Y:S02]  /*53680*/  LOP3.LUT R99, R86, 0xffff, RZ, 0xc0, !PT ;  /* 0x0000ffff56637812 */ /* 0x000fe400078ec0ff */
[----:B------:R-:W-:Y:S01]  /*53690*/  SHF.R.U32.HI R103, RZ, 0x10, R86 ;  /* 0x00000010ff677819 */ /* 0x000fe20000011656 */
[----:B------:R-:W-:Y:S01]  /*536a0*/  IMAD.MOV.U32 R86, RZ, RZ, RZ ;  /* 0x000000ffff567224 */ /* 0x000fe200078e00ff */
[----:B------:R-:W-:-:S02]  /*536b0*/  LOP3.LUT R102, R84, 0xffff, RZ, 0xc0, !PT ;  /* 0x0000ffff54667812 */ /* 0x000fc400078ec0ff */
[----:B------:R-:W-:Y:S01]  /*536c0*/  SHF.R.U32.HI R104, RZ, 0x10, R84 ;  /* 0x00000010ff687819 */ /* 0x000fe20000011654 */
[----:B------:R-:W-:Y:S01]  /*536d0*/  IMAD.MOV.U32 R84, RZ, RZ, RZ ;  /* 0x000000ffff547224 */ /* 0x000fe200078e00ff */
[----:B------:R-:W-:Y:S02]  /*536e0*/  SHF.R.U32.HI R93, RZ, 0x10, R93 ;  /* 0x00000010ff5d7819 */ /* 0x000fe4000001165d */
[----:B------:R-:W-:Y:S02]  /*536f0*/  SHF.R.U32.HI R90, RZ, 0x10, R90 ;  /* 0x00000010ff5a7819 */ /* 0x000fe4000001165a */
[----:B------:R-:W-:Y:S02]  /*53700*/  SHF.R.U32.HI R92, RZ, 0x10, R92 ;  /* 0x00000010ff5c7819 */ /* 0x000fe4000001165c */
[----:B------:R-:W-:-:S07]  /*53710*/  SHF.R.U32.HI R95, RZ, 0x10, R95 ;  /* 0x00000010ff5f7819 */ /* 0x000fce000001165f */
.L_x_471:
[----:B------:R0:W2:Y:S01]  /*53720*/  LDL R107, [R105] ;  /* 0x00000000696b7983 */ /* 0x0000a20000100800 */
[----:B------:R-:W-:Y:S01]  /*53730*/  IADD3 R126, PT, PT, R126, 0x1, RZ ;  /* 0x000000017e7e7810 */ /* 0x000fe20007ffe0ff */
        /* <DEDUP_REMOVED lines=13> */
[----:B------:R-:W-:Y:S01]  /*53810*/  IMAD R115, R87, R107, R110 ;  /* 0x0000006b57737224 */ /* 0x000fe200078e026e */
[----:B------:R-:W-:Y:S01]  /*53820*/  IADD3 R125, PT, PT, R122, R101, RZ ;  /* 0x000000657a7d7210 */ /* 0x000fe20007ffe0ff */
[----:B------:R-:W-:-:S02]  /*53830*/  IMAD R114, R88, R106, RZ ;  /* 0x0000006a58727224 */ /* 0x000fc400078e02ff */
        /* <DEDUP_REMOVED lines=13> */
[----:B------:R-:W-:Y:S02]  /*53910*/  IMAD R122, R112, 0x10000, R113 ;  /* 0x00010000707a7824 */ /* 0x000fe400078e0271 */
[----:B------:R-:W-:Y:S02]  /*53920*/  IMAD R123, R94, R107, RZ ;  /* 0x0000006b5e7b7224 */ /* 0x000fe400078e02ff */
[----:B------:R-:W-:Y:S01]  /*53930*/  IMAD.IADD R119, R119, 0x1, R108 ;  /* 0x0000000177777824 */ /* 0x000fe200078e026c */
[----:B------:R-:W-:Y:S01]  /*53940*/  ISETP.GE.U32.AND P6, PT, R122, R109, PT ;  /* 0x0000006d7a00720c */ /* 0x000fe20003fc6070 */
[-C--:B------:R-:W-:Y:S02]  /*53950*/  IMAD R113, R97, R106.reuse, RZ ;  /* 0x0000006a61717224 */ /* 0x080fe400078e02ff */
        /* <DEDUP_REMOVED lines=18> */
[----:B------:R-:W-:Y:S01]  /*53a80*/  IADD3 R127, PT, PT, R121, 0x1, RZ ;  /* 0x00000001797f7810 */ /* 0x000fe20007ffe0ff */
[----:B------:R-:W-:Y:S01]  /*53a90*/  IMAD.IADD R114, R119, 0x1, R100 ;  /* 0x0000000177727824 */ /* 0x000fe200078e0264 */
[----:B------:R-:W-:Y:S01]  /*53aa0*/  ISETP.GE.U32.AND P2, PT, R112, R101, PT ;  /* 0x000000657000720c */ /* 0x000fe20003f46070 */
[----:B------:R-:W-:Y:S01]  /*53ab0*/  IMAD R113, R95, R106, R123 ;  /* 0x0000006a5f717224 */ /* 0x000fe200078e027b */
[----:B------:R-:W-:Y:S01]  /*53ac0*/  LEA.HI R123, R111, R116, RZ, 0x10 ;  /* 0x000000746f7b7211 */ /* 0x000fe200078f80ff */
[----:B------:R-:W-:-:S02]  /*53ad0*/  IMAD.IADD R124, R124, 0x1, R91 ;  /* 0x000000017c7c7824 */ /* 0x000fc400078e025b */
[----:B------:R-:W-:Y:S02]  /*53ae0*/  IMAD R128, R95, R107, R128 ;  /* 0x0000006b5f807224 */ /* 0x000fe400078e0280 */
[----:B------:R-:W-:Y:S01]  /*53af0*/  IMAD R119, R111, 0x10000, R114 ;  /* 0x000100006f777824 */ /* 0x000fe200078e0272 */
[C---:B------:R-:W-:Y:S01]  /*53b00*/  LEA R114, R113.reuse, R124, 0x10 ;  /* 0x0000007c71727211 */ /* 0x040fe200078e80ff */
[----:B------:R-:W-:Y:S01]  /*53b10*/  IMAD R111, R110, R81, RZ ;  /* 0x000000516e6f7224 */ /* 0x000fe200078e02ff */
[----:B------:R-:W-:Y:S01]  /*53b20*/  LEA.HI R116, R113, R128, RZ, 0x10 ;  /* 0x0000008071747211 */ /* 0x000fe200078f80ff */
[----:B------:R-:W-:Y:S01]  /*53b30*/  VIADD R109, R115, 0x1 ;  /* 0x00000001736d7836 */ /* 0x000fe20000000000 */
[----:B------:R-:W-:Y:S01]  /*53b40*/  ISETP.GE.U32.AND P1, PT, R119, R100, PT ;  /* 0x000000647700720c */ /* 0x000fe20003f26070 */
[----:B------:R-:W-:Y:S01]  /*53b50*/  @P0 IMAD.MOV R109, RZ, RZ, R115 ;  /* 0x000000ffff6d0224 */ /* 0x000fe200078e0273 */
[----:B------:R-:W-:Y:S01]  /*53b60*/  LOP3.LUT R113, R111, 0xffff, RZ, 0xc0, !PT ;  /* 0x0000ffff6f717812 */ /* 0x000fe200078ec0ff */
[----:B------:R-:W-:Y:S01]  /*53b70*/  @P6 IMAD.MOV R127, RZ, RZ, R121 ;  /* 0x000000ffff7f6224 */ /* 0x000fe200078e0279 */
[----:B------:R-:W-:Y:S01]  /*53b80*/  SHF.R.U32.HI R115, RZ, 0x10, R111 ;  /* 0x00000010ff737819 */ /* 0x000fe2000001166f */
[----:B------:R-:W-:Y:S01]  /*53b90*/  IMAD.IADD R109, R122, 0x1, R109 ;  /* 0x000000017a6d7824 */ /* 0x000fe200078e026d */
[----:B------:R-:W-:Y:S01]  /*53ba0*/  ISETP.GE.U32.AND P0, PT, R114, R91, PT ;  /* 0x0000005b7200720c */ /* 0x000fe20003f06070 */
[----:B------:R-:W-:-:S02]  /*53bb0*/  IMAD R100, R80, R113, RZ ;  /* 0x0000007150647224 */ /* 0x000fc400078e02ff */
[----:B------:R-:W-:Y:S01]  /*53bc0*/  IMAD R108, R80, R115, RZ ;  /* 0x00000073506c7224 */ /* 0x000fe200078e02ff */
[----:B------:R-:W-:Y:S01]  /*53bd0*/  ISETP.GE.U32.AND P4, PT, R109, R122, PT ;  /* 0x0000007a6d00720c */ /* 0x000fe20003f86070 */
[-C--:B------:R-:W-:Y:S01]  /*53be0*/  IMAD R111, R50, R113.reuse, RZ ;  /* 0x00000071326f7224 */ /* 0x080fe200078e02ff */
[----:B------:R-:W-:Y:S01]  /*53bf0*/  LOP3.LUT R91, R100, 0xffff, RZ, 0xc0, !PT ;  /* 0x0000ffff645b7812 */ /* 0x000fe200078ec0ff */
[----:B------:R-:W-:Y:S01]  /*53c00*/  IMAD R108, R51, R113, R108 ;  /* 0x00000071336c7224 */ /* 0x000fe200078e026c */
[----:B------:R-:W-:Y:S01]  /*53c10*/  SHF.R.U32.HI R100, RZ, 0x10, R100 ;  /* 0x00000010ff647819 */ /* 0x000fe20000011664 */
[-C--:B------:R-:W-:Y:S01]  /*53c20*/  IMAD R122, R50, R115.reuse, RZ ;  /* 0x00000073327a7224 */ /* 0x080fe200078e02ff */
[----:B------:R-:W-:Y:S01]  /*53c30*/  LOP3.LUT R124, R111, 0xffff, RZ, 0xc0, !PT ;  /* 0x0000ffff6f7c7812 */ /* 0x000fe200078ec0ff */
[----:B------:R-:W-:Y:S02]  /*53c40*/  IMAD.IADD R91, R110, 0x1, R91 ;  /* 0x000000016e5b7824 */ /* 0x000fe400078e025b */
[----:B------:R-:W-:-:S02]  /*53c50*/  IMAD R101, R51, R115, R100 ;  /* 0x0000007333657224 */ /* 0x000fc400078e0264 */
[C---:B------:R-:W-:Y:S02]  /*53c60*/  IMAD R91, R108.reuse, 0x10000, R91 ;  /* 0x000100006c5b7824 */ /* 0x040fe400078e025b */
[----:B------:R-:W-:Y:S01]  /*53c70*/  IMAD R122, R49, R113, R122 ;  /* 0x00000071317a7224 */ /* 0x000fe200078e027a */
[----:B------:R-:W-:Y:S01]  /*53c80*/  LEA.HI R101, R108, R101, RZ, 0x10 ;  /* 0x000000656c657211 */ /* 0x000fe200078f80ff */
[----:B------:R-:W-:Y:S01]  /*53c90*/  IMAD.IADD R125, R109, 0x1, R124 ;  /* 0x000000016d7d7824 */ /* 0x000fe200078e027c */
[----:B------:R-:W-:Y:S01]  /*53ca0*/  ISETP.GE.U32.AND P3, PT, R91, R110, PT ;  /* 0x0000006e5b00720c */ /* 0x000fe20003f66070 */
[C---:B------:R-:W-:Y:S01]  /*53cb0*/  VIADD R100, R127.reuse, 0x1 ;  /* 0x000000017f647836 */ /* 0x040fe20000000000 */
[----:B------:R-:W-:Y:S01]  /*53cc0*/  @P4 IADD3 R100, PT, PT, R127, RZ, RZ ;  /* 0x000000ff7f644210 */ /* 0x000fe20007ffe0ff */
[----:B------:R-:W-:Y:S01]  /*53cd0*/  IMAD R124, R122, 0x10000, R125 ;  /* 0x000100007a7c7824 */ /* 0x000fe200078e027d */
[----:B------:R-:W-:Y:S01]  /*53ce0*/  SHF.R.U32.HI R110, RZ, 0x10, R111 ;  /* 0x00000010ff6e7819 */ /* 0x000fe2000001166f */
        /* <DEDUP_REMOVED lines=71> */
[----:B------:R-:W-:Y:S01]  /*54160*/  VIADD R101, R121, 0x1 ;  /* 0x0000000179657836 */ /* 0x000fe20000000000 */
[----:B------:R-:W-:Y:S01]  /*54170*/  LOP3.LUT R120, R116, 0xffff, RZ, 0xc0, !PT ;  /* 0x0000ffff74787812 */ /* 0x000fe200078ec0ff */
[----:B------:R-:W-:Y:S01]  /*54180*/  IMAD R100, R5, R115, RZ ;  /* 0x0000007305647224 */ /* 0x000fe200078e02ff */
[----:B------:R-:W-:Y:S01]  /*54190*/  LEA.HI R117, R110, R117, RZ, 0x10 ;  /* 0x000000756e757211 */ /* 0x000fe200078f80ff */
[----:B------:R-:W-:Y:S01]  /*541a0*/  IMAD.IADD R91, R114, 0x1, R91 ;  /* 0x00000001725b7824 */ /* 0x000fe200078e025b */
[----:B------:R-:W-:Y:S01]  /*541b0*/  SHF.R.U32.HI R116, RZ, 0x10, R116 ;  /* 0x00000010ff747819 */ /* 0x000fe20000011674 */
[----:B------:R-:W-:Y:S02]  /*541c0*/  @P2 IMAD.MOV R101, RZ, RZ, R121 ;  /* 0x000000ffff652224 */ /* 0x000fe400078e0279 */
[----:B------:R-:W-:Y:S01]  /*541d0*/  IMAD R118, R4, R113, R100 ;  /* 0x0000007104767224 */ /* 0x000fe200078e0264 */
[C---:B------:R-:W-:Y:S01]  /*541e0*/  ISETP.GE.U32.AND P0, PT, R91.reuse, R114, PT ;  /* 0x000000725b00720c */ /* 0x040fe20003f06070 */
[----:B------:R-:W-:Y:S01]  /*541f0*/  IMAD.IADD R119, R91, 0x1, R120 ;  /* 0x000000015b777824 */ /* 0x000fe200078e0278 */
[----:B------:R-:W-:Y:S01]  /*54200*/  IADD3 R101, PT, PT, R112, R101, RZ ;  /* 0x0000006570657210 */ /* 0x000fe20007ffe0ff */
[----:B------:R-:W-:-:S02]  /*54210*/  VIADD R114, R117, 0x1 ;  /* 0x0000000175727836 */ /* 0x000fc40000000000 */
[----:B------:R-:W-:Y:S02]  /*54220*/  IMAD R121, R118, 0x10000, R119 ;  /* 0x0001000076797824 */ /* 0x000fe400078e0277 */
[----:B------:R-:W-:Y:S02]  /*54230*/  IMAD R100, R99, R106, RZ ;  /* 0x0000006a63647224 */ /* 0x000fe400078e02ff */
        /* <DEDUP_REMOVED lines=13> */
[----:B------:R-:W-:Y:S01]  /*54310*/  @P0 IMAD.MOV R91, RZ, RZ, R122 ;  /* 0x000000ffff5b0224 */ /* 0x000fe200078e027a */
[C---:B------:R-:W-:Y:S01]  /*54320*/  LEA.HI R119, R100.reuse, R119, RZ, 0x10 ;  /* 0x0000007764777211 */ /* 0x040fe200078f80ff */
[----:B------:R-:W-:Y:S02]  /*54330*/  IMAD R117, R100, 0x10000, R117 ;  /* 0x0001000064757824 */ /* 0x000fe400078e0275 */
[----:B------:R-:W-:Y:S02]  /*54340*/  @P1 IMAD.MOV R112, RZ, RZ, R114 ;  /* 0x000000ffff701224 */ /* 0x000fe400078e0272 */
[----:B------:R-:W-:Y:S01]  /*54350*/  VIADD R120, R123, 0x1 ;  /* 0x000000017b787836 */ /* 0x000fe20000000000 */
[----:B------:R-:W-:Y:S01]  /*54360*/  IADD3 R110, PT, PT, R117, R91, RZ ;  /* 0x0000005b756e7210 */ /* 0x000fe20007ffe0ff */
[----:B------:R-:W-:Y:S01]  /*54370*/  IMAD.IADD R100, R121, 0x1, R112 ;  /* 0x0000000179647824 */ /* 0x000fe200078e0270 */
[----:B------:R-:W-:Y:S01]  /*54380*/  ISETP.GE.U32.AND P0, PT, R117, R86, PT ;  /* 0x000000567500720c */ /* 0x000fe20003f06070 */
[----:B------:R-:W-:Y:S01]  /*54390*/  IMAD R86, R3, R113, RZ ;  /* 0x0000007103567224 */ /* 0x000fe200078e02ff */
[----:B------:R-:W-:Y:S01]  /*543a0*/  ISETP.GE.U32.AND P1, PT, R110, R117, PT ;  /* 0x000000756e00720c */ /* 0x000fe20003f26070 */
[----:B------:R-:W-:-:S02]  /*543b0*/  IMAD R91, R102, R107, RZ ;  /* 0x0000006b665b7224 */ /* 0x000fc400078e02ff */
[----:B------:R-:W-:Y:S01]  /*543c0*/  @P2 IMAD.MOV R120, RZ, RZ, R123 ;  /* 0x000000ffff782224 */ /* 0x000fe200078e027b */
[----:B------:R-:W-:Y:S01]  /*543d0*/  ISETP.GE.U32.AND P2, PT, R100, R121, PT ;  /* 0x000000796400720c */ /* 0x000fe20003f46070 */
[-C--:B------:R-:W-:Y:S01]  /*543e0*/  IMAD R112, R104, R106.reuse, R91 ;  /* 0x0000006a68707224 */ /* 0x080fe200078e025b */
[----:B------:R-:W-:Y:S01]  /*543f0*/  LOP3.LUT R91, R86, 0xffff, RZ, 0xc0, !PT ;  /* 0x0000ffff565b7812 */ /* 0x000fe200078ec0ff */
[----:B------:R-:W-:Y:S01]  /*54400*/  IMAD R114, R3, R115, RZ ;  /* 0x0000007303727224 */ /* 0x000fe200078e02ff */
[----:B------:R-:W-:Y:S01]  /*54410*/  SHF.R.U32.HI R116, RZ, 0x10, R86 ;  /* 0x00000010ff747819 */ /* 0x000fe20000011656 */
[----:B------:R-:W-:Y:S02]  /*54420*/  IMAD R106, R102, R106, RZ ;  /* 0x0000006a666a7224 */ /* 0x000fe400078e02ff */
[----:B------:R-:W-:Y:S02]  /*54430*/  IMAD R114, R2, R113, R114 ;  /* 0x0000007102727224 */ /* 0x000fe400078e0272 */
[----:B------:R-:W-:Y:S01]  /*54440*/  IMAD.IADD R117, R110, 0x1, R91 ;  /* 0x000000016e757824 */ /* 0x000fe200078e025b */
[----:B------:R-:W-:Y:S01]  /*54450*/  IADD3 R91, PT, PT, R120, 0x1, RZ ;  /* 0x00000001785b7810 */ /* 0x000fe20007ffe0ff */
[----:B------:R-:W-:-:S02]  /*54460*/  IMAD R121, R2, R115, R116 ;  /* 0x0000007302797224 */ /* 0x000fc400078e0274 */
[----:B------:R-:W-:Y:S01]  /*54470*/  IMAD R116, R114, 0x10000, R117 ;  /* 0x0001000072747824 */ /* 0x000fe200078e0275 */
[----:B------:R-:W-:Y:S01]  /*54480*/  LOP3.LUT R117, R106, 0xffff, RZ, 0xc0, !PT ;  /* 0x0000ffff6a757812 */ /* 0x000fe200078ec0ff */
[----:B------:R-:W-:Y:S01]  /*54490*/  @P2 IMAD.MOV R91, RZ, RZ, R120 ;  /* 0x000000ffff5b2224 */ /* 0x000fe200078e0278 */
[----:B------:R-:W-:Y:S01]  /*544a0*/  LEA.HI R121, R114, R121, RZ, 0x10 ;  /* 0x0000007972797211 */ /* 0x000fe200078f80ff */
[----:B------:R-:W-:Y:S01]  /*544b0*/  VIADD R118, R119, 0x1 ;  /* 0x0000000177767836 */ /* 0x000fe20000000000 */
[----:B------:R-:W-:Y:S01]  /*544c0*/  SHF.R.U32.HI R106, RZ, 0x10, R106 ;  /* 0x00000010ff6a7819 */ /* 0x000fe2000001166a */
[----:B------:R-:W-:Y:S01]  /*544d0*/  @P0 IMAD.MOV R118, RZ, RZ, R119 ;  /* 0x000000ffff760224 */ /* 0x000fe200078e0277 */
[C---:B------:R-:W-:Y:S01]  /*544e0*/  ISETP.GE.U32.AND P0, PT, R116.reuse, R110, PT ;  /* 0x0000006e7400720c */ /* 0x040fe20003f06070 */
[----:B------:R-:W-:Y:S02]  /*544f0*/  IMAD.IADD R91, R116, 0x1, R91 ;  /* 0x00000001745b7824 */ /* 0x000fe400078e025b */
[----:B------:R-:W-:-:S02]  /*54500*/  IMAD.IADD R117, R117, 0x1, R84 ;  /* 0x0000000175757824 */ /* 0x000fc400078e0254 */
[C---:B------:R-:W-:Y:S01]  /*54510*/  VIADD R86, R118.reuse, 0x1 ;  /* 0x0000000176567836 */ /* 0x040fe20000000000 */
[----:B------:R-:W-:Y:S01]  /*54520*/  @P1 IADD3 R86, PT, PT, R118, RZ, RZ ;  /* 0x000000ff76561210 */ /* 0x000fe20007ffe0ff */
[----:B------:R-:W-:Y:S01]  /*54530*/  IMAD R114, R83, R113, RZ ;  /* 0x0000007153727224 */ /* 0x000fe200078e02ff */
[----:B------:R-:W-:Y:S01]  /*54540*/  ISETP.GE.U32.AND P1, PT, R91, R116, PT ;  /* 0x000000745b00720c */ /* 0x000fe20003f26070 */
[----:B------:R-:W-:Y:S02]  /*54550*/  IMAD R117, R112, 0x10000, R117 ;  /* 0x0001000070757824 */ /* 0x000fe400078e0275 */
        /* <DEDUP_REMOVED lines=32> */
.L_x_470:
        /* <DEDUP_REMOVED lines=38> */
.L_x_475:
[----:B------:R-:W-:Y:S05]  /*549c0*/  BSYNC.RELIABLE B3 ;  /* 0x0000000000037941 */ /* 0x000fea0003800100 */
.L_x_474:
        /* <DEDUP_REMOVED lines=41> */
.L_x_473:
[----:B------:R-:W-:Y:S05]  /*54c60*/  BSYNC.RECONVERGENT B2 ;  /* 0x0000000000027941 */ /* 0x000fea0003800200 */
.L_x_472:
[----:B------:R-:W-:Y:S01]  /*54c70*/  STL [R35+0x18], R86 ;  /* 0x0000185623007387 */ /* 0x000fe20000100800 */
[----:B------:R-:W-:Y:S01]  /*54c80*/  LOP3.LUT R95, R86, 0xffff, RZ, 0xc0, !PT ;  /* 0x0000ffff565f7812 */ /* 0x000fe200078ec0ff */
[----:B------:R-:W-:Y:S01]  /*54c90*/  BSSY.RECONVERGENT B2, `(.L_x_476) ;  /* 0x0000122000027945 */ /* 0x000fe20003800200 */
[----:B------:R-:W-:Y:S01]  /*54ca0*/  SHF.R.U32.HI R96, RZ, 0x10, R86 ;  /* 0x00000010ff607819 */ /* 0x000fe20000011656 */
[----:B------:R-:W-:Y:S01]  /*54cb0*/  STL [R35], R111 ;  /* 0x0000006f23007387 */ /* 0x000fe20000100800 */
[----:B------:R-:W-:Y:S01]  /*54cc0*/  LOP3.LUT R85, R111, 0xffff, RZ, 0xc0, !PT ;  /* 0x0000ffff6f557812 */ /* 0x000fe200078ec0ff */
[----:B------:R-:W-:Y:S01]  /*54cd0*/  IMAD.MOV.U32 R98, RZ, RZ, RZ ;  /* 0x000000ffff627224 */ /* 0x000fe200078e00ff */
        /* <DEDUP_REMOVED lines=18> */
[----:B------:R-:W-:Y:S02]  /*54e00*/  CS2R R104, SRZ ;  /* 0x0000000000687805 */ /* 0x000fe4000001ff00 */
[----:B---3--:R-:W-:Y:S01]  /*54e10*/  SHF.R.U32.HI R101, RZ, 0x10, R101 ;  /* 0x00000010ff657819 */ /* 0x008fe20000011665 */
[----:B------:R-:W-:Y:S01]  /*54e20*/  IMAD.MOV.U32 R111, RZ, RZ, RZ ;  /* 0x000000ffff6f7224 */ /* 0x000fe200078e00ff */
[----:B------:R3:W-:Y:S01]  /*54e30*/  STL [R35+0x1c], R84 ;  /* 0x00001c5423007387 */ /* 0x0007e20000100800 */
[----:B------:R-:W-:Y:S01]  /*54e40*/  IMAD.MOV.U32 R129, RZ, RZ, RZ ;  /* 0x000000ffff817224 */ /* 0x000fe200078e00ff */
[----:B0-----:R-:W-:-:S02]  /*54e50*/  SHF.R.U32.HI R100, RZ, 0x10, R100 ;  /* 0x00000010ff647819 */ /* 0x001fc40000011664 */
[----:B--2---:R-:W-:Y:S02]  /*54e60*/  SHF.R.U32.HI R91, RZ, 0x10, R91 ;  /* 0x00000010ff5b7819 */ /* 0x004fe4000001165b */
[----:B---3--:R-:W-:-:S07]  /*54e70*/  SHF.R.U32.HI R84, RZ, 0x10, R84 ;  /* 0x00000010ff547819 */ /* 0x008fce0000011654 */
.L_x_477:
        /* <DEDUP_REMOVED lines=11> */
[----:B------:R-:W-:Y:S01]  /*54f30*/  IMAD R122, R92, R103, RZ ;  /* 0x000000675c7a7224 */ /* 0x000fe200078e02ff */
[----:B------:R-:W-:Y:S01]  /*54f40*/  IADD3 R113, PT, PT, R114, R111, RZ ;  /* 0x0000006f72717210 */ /* 0x000fe20007ffe0ff */
[----:B------:R-:W-:-:S02]  /*54f50*/  IMAD R114, R88, R99, RZ ;  /* 0x0000006358727224 */ /* 0x000fc400078e02ff */
[----:B------:R-:W-:Y:S02]  /*54f60*/  IMAD R115, R87, R103, R110 ;  /* 0x0000006757737224 */ /* 0x000fe400078e026e */
[----:B------:R-:W-:Y:S01]  /*54f70*/  IMAD R110, R112, 0x10000, R113 ;  /* 0x00010000706e7824 */ /* 0x000fe200078e0271 */
[----:B------:R-:W-:Y:S01]  /*54f80*/  LOP3.LUT R116, R114, 0xffff, RZ, 0xc0, !PT ;  /* 0x0000ffff72747812 */ /* 0x000fe200078ec0ff */
[----:B------:R-:W-:Y:S01]  /*54f90*/  IMAD R113, R90, R99, RZ ;  /* 0x000000635a717224 */ /* 0x000fe200078e02ff */
[----:B------:R-:W-:Y:S01]  /*54fa0*/  LEA.HI R115, R112, R115, RZ, 0x10 ;  /* 0x0000007370737211 */ /* 0x000fe200078f80ff */
[----:B------:R-:W-:Y:S01]  /*54fb0*/  IMAD R112, R88, R103, RZ ;  /* 0x0000006758707224 */ /* 0x000fe200078e02ff */
[----:B------:R-:W-:Y:S01]  /*54fc0*/  SHF.R.U32.HI R114, RZ, 0x10, R114 ;  /* 0x00000010ff727819 */ /* 0x000fe20000011672 */
[-C--:B------:R-:W-:Y:S01]  /*54fd0*/  IMAD R121, R92, R99.reuse, RZ ;  /* 0x000000635c797224 */ /* 0x080fe200078e02ff */
[----:B------:R-:W-:Y:S01]  /*54fe0*/  LOP3.LUT R119, R113, 0xffff, RZ, 0xc0, !PT ;  /* 0x0000ffff71777812 */ /* 0x000fe200078ec0ff */
[-C--:B------:R-:W-:Y:S01]  /*54ff0*/  IMAD R112, R89, R99.reuse, R112 ;  /* 0x0000006359707224 */ /* 0x080fe200078e0270 */
[----:B------:R-:W-:Y:S01]  /*55000*/  SHF.R.U32.HI R120, RZ, 0x10, R113 ;  /* 0x00000010ff787819 */ /* 0x000fe20000011671 */
[----:B------:R-:W-:Y:S01]  /*55010*/  IMAD.IADD R113, R116, 0x1, R105 ;  /* 0x0000000174717824 */ /* 0x000fe200078e0269 */
[----:B------:R-:W-:Y:S01]  /*55020*/  LOP3.LUT R126, R121, 0xffff, RZ, 0xc0, !PT ;  /* 0x0000ffff797e7812 */ /* 0x000fe200078ec0ff */
[-C--:B------:R-:W-:Y:S01]  /*55030*/  IMAD R118, R108, R99.reuse, R117 ;  /* 0x000000636c767224 */ /* 0x080fe200078e0275 */
[----:B------:R-:W-:Y:S01]  /*55040*/  SHF.R.U32.HI R128, RZ, 0x10, R121 ;  /* 0x00000010ff807819 */ /* 0x000fe20000011679 */
[----:B------:R-:W-:Y:S01]  /*55050*/  IMAD R124, R101, R99, R122 ;  /* 0x00000063657c7224 */ /* 0x000fe200078e027a */
[----:B------:R-:W-:Y:S01]  /*55060*/  ISETP.GE.U32.AND P0, PT, R110, R111, PT ;  /* 0x0000006f6e00720c */ /* 0x000fe20003f06070 */
[----:B------:R-:W-:-:S02]  /*55070*/  IMAD R117, R89, R103, R114 ;  /* 0x0000006759757224 */ /* 0x000fc400078e0272 */
[C---:B------:R-:W-:Y:S02]  /*55080*/  IMAD R122, R112.reuse, 0x10000, R113 ;  /* 0x00010000707a7824 */ /* 0x040fe400078e0271 */
[----:B------:R-:W-:Y:S01]  /*55090*/  IMAD.IADD R119, R119, 0x1, R104 ;  /* 0x0000000177777824 */ /* 0x000fe200078e0268 */
[----:B------:R-:W-:Y:S01]  /*550a0*/  LEA.HI R121, R112, R117, RZ, 0x10 ;  /* 0x0000007570797211 */ /* 0x000fe200078f80ff */
[----:B------:R-:W-:Y:S01]  /*550b0*/  IMAD R113, R93, R99, RZ ;  /* 0x000000635d717224 */ /* 0x000fe200078e02ff */
[----:B------:R-:W-:Y:S01]  /*550c0*/  ISETP.GE.U32.AND P6, PT, R122, R105, PT ;  /* 0x000000697a00720c */ /* 0x000fe20003fc6070 */
[----:B------:R-:W-:Y:S02]  /*550d0*/  IMAD R117, R118, 0x10000, R119 ;  /* 0x0001000076757824 */ /* 0x000fe400078e0277 */
[----:B------:R-:W-:Y:S01]  /*550e0*/  IMAD R114, R94, R99, RZ ;  /* 0x000000635e727224 */ /* 0x000fe200078e02ff */
[----:B------:R-:W-:Y:S01]  /*550f0*/  LOP3.LUT R119, R113, 0xffff, RZ, 0xc0, !PT ;  /* 0x0000ffff71777812 */ /* 0x000fe200078ec0ff */
[----:B------:R-:W-:Y:S01]  /*55100*/  IMAD.IADD R125, R126, 0x1, R107 ;  /* 0x000000017e7d7824 */ /* 0x000fe200078e026b */
[----:B------:R-:W-:Y:S01]  /*55110*/  SHF.R.U32.HI R113, RZ, 0x10, R113 ;  /* 0x00000010ff717819 */ /* 0x000fe20000011671 */
[-C--:B------:R-:W-:Y:S01]  /*55120*/  IMAD R127, R101, R103.reuse, R128 ;  /* 0x00000067657f7224 */ /* 0x080fe200078e0280 */
[----:B------:R-:W-:Y:S01]  /*55130*/  LOP3.LUT R126, R114, 0xffff, RZ, 0xc0, !PT ;  /* 0x0000ffff727e7812 */ /* 0x000fe200078ec0ff */
[-C--:B------:R-:W-:Y:S01]  /*55140*/  IMAD R111, R93, R103.reuse, RZ ;  /* 0x000000675d6f7224 */ /* 0x080fe200078e02ff */
[----:B------:R-:W-:Y:S01]  /*55150*/  SHF.R.U32.HI R128, RZ, 0x10, R114 ;  /* 0x00000010ff807819 */ /* 0x000fe20000011672 */
[----:B------:R-:W-:Y:S01]  /*55160*/  IMAD R123, R108, R103, R120 ;  /* 0x000000676c7b7224 */ /* 0x000fe200078e0278 */
[----:B------:R-:W-:Y:S01]  /*55170*/  LEA R112, R124, R125, 0x10 ;  /* 0x0000007d7c707211 */ /* 0x000fe200078e80ff */
[----:B------:R-:W-:Y:S01]  /*55180*/  IMAD R111, R100, R99, R111 ;  /* 0x00000063646f7224 */ /* 0x000fe200078e026f */
[----:B------:R-:W-:Y:S01]  /*55190*/  LEA.HI R120, R124, R127, RZ, 0x10 ;  /* 0x0000007f7c787211 */ /* 0x000fe200078f80ff */
[----:B------:R-:W-:Y:S01]  /*551a0*/  IMAD R116, R100, R103, R113 ;  /* 0x0000006764747224 */ /* 0x000fe200078e0271 */
[----:B------:R-:W-:Y:S01]  /*551b0*/  LEA.HI R118, R118, R123, RZ, 0x10 ;  /* 0x0000007b76767211 */ /* 0x000fe200078f80ff */
[----:B------:R-:W-:Y:S01]  /*551c0*/  IMAD.IADD R114, R119, 0x1, R106 ;  /* 0x0000000177727824 */ /* 0x000fe200078e026a */
[----:B------:R-:W-:Y:S01]  /*551d0*/  ISETP.GE.U32.AND P5, PT, R117, R104, PT ;  /* 0x000000687500720c */ /* 0x000fe20003fa6070 */
[----:B------:R-:W-:Y:S01]  /*551e0*/  IMAD R124, R94, R103, RZ ;  /* 0x000000675e7c7224 */ /* 0x000fe200078e02ff */
[C---:B------:R-:W-:Y:S01]  /*551f0*/  LEA.HI R123, R111.reuse, R116, RZ, 0x10 ;  /* 0x000000746f7b7211 */ /* 0x040fe200078f80ff */
[----:B------:R-:W-:Y:S01]  /*55200*/  IMAD R119, R111, 0x10000, R114 ;  /* 0x000100006f777824 */ /* 0x000fe200078e0272 */
[----:B------:R-:W-:Y:S01]  /*55210*/  ISETP.GE.U32.AND P2, PT, R112, R107, PT ;  /* 0x0000006b7000720c */ /* 0x000fe20003f46070 */
        /* <DEDUP_REMOVED lines=11> */
[----:B------:R-:W-:Y:S01]  /*552d0*/  IMAD R104, R80, R113, RZ ;  /* 0x0000007150687224 */ /* 0x000fe200078e02ff */
[----:B------:R-:W-:Y:S01]  /*552e0*/  IADD3 R105, PT, PT, R122, R105, RZ ;  /* 0x000000697a697210 */ /* 0x000fe20007ffe0ff */
[----:B------:R-:W-:Y:S01]  /*552f0*/  IMAD R106, R80, R115, RZ ;  /* 0x00000073506a7224 */ /* 0x000fe200078e02ff */
[----:B------:R-:W-:Y:S01]  /*55300*/  LEA.HI R116, R124, R125, RZ, 0x10 ;  /* 0x0000007d7c747211 */ /* 0x000fe200078f80ff */
[-C--:B------:R-:W-:Y:S01]  /*55310*/  IMAD R111, R50, R113.reuse, RZ ;  /* 0x00000071326f7224 */ /* 0x080fe200078e02ff */
[----:B------:R-:W-:Y:S01]  /*55320*/  LOP3.LUT R107, R104, 0xffff, RZ, 0xc0, !PT ;  /* 0x0000ffff686b7812 */ /* 0x000fe200078ec0ff */
[----:B------:R-:W-:Y:S01]  /*55330*/  IMAD R106, R51, R113, R106 ;  /* 0x00000071336a7224 */ /* 0x000fe200078e026a */
[----:B------:R-:W-:Y:S01]  /*55340*/  ISETP.GE.U32.AND P4, PT, R105, R122, PT ;  /* 0x0000007a6900720c */ /* 0x000fe20003f86070 */
[----:B------:R-:W-:Y:S01]  /*55350*/  IMAD R122, R50, R115, RZ ;  /* 0x00000073327a7224 */ /* 0x000fe200078e02ff */
[----:B------:R-:W-:Y:S01]  /*55360*/  SHF.R.U32.HI R104, RZ, 0x10, R104 ;  /* 0x00000010ff687819 */ /* 0x000fe20000011668 */
[----:B------:R-:W-:Y:S01]  /*55370*/  IMAD.IADD R107, R110, 0x1, R107 ;  /* 0x000000016e6b7824 */ /* 0x000fe200078e026b */
[----:B------:R-:W-:Y:S01]  /*55380*/  LOP3.LUT R124, R111, 0xffff, RZ, 0xc0, !PT ;  /* 0x0000ffff6f7c7812 */ /* 0x000fe200078ec0ff */
[----:B------:R-:W-:-:S02]  /*55390*/  VIADD R126, R121, 0x1 ;  /* 0x00000001797e7836 */ /* 0x000fc40000000000 */
[C---:B------:R-:W-:Y:S02]  /*553a0*/  IMAD R107, R106.reuse, 0x10000, R107 ;  /* 0x000100006a6b7824 */ /* 0x040fe400078e026b */
[----:B------:R-:W-:Y:S02]  /*553b0*/  IMAD R109, R51, R115, R104 ;  /* 0x00000073336d7224 */ /* 0x000fe400078e0268 */
[----:B------:R-:W-:Y:S01]  /*553c0*/  @P6 IMAD.MOV R126, RZ, RZ, R121 ;  /* 0x000000ffff7e6224 */ /* 0x000fe200078e0279 */
[----:B------:R-:W-:Y:S01]  /*553d0*/  ISETP.GE.U32.AND P3, PT, R107, R110, PT ;  /* 0x0000006e6b00720c */ /* 0x000fe20003f66070 */
[----:B------:R-:W-:Y:S01]  /*553e0*/  IMAD R122, R49, R113, R122 ;  /* 0x00000071317a7224 */ /* 0x000fe200078e027a */
[----:B------:R-:W-:Y:S01]  /*553f0*/  LEA.HI R109, R106, R109, RZ, 0x10 ;  /* 0x0000006d6a6d7211 */ /* 0x000fe200078f80ff */
[----:B------:R-:W-:Y:S01]  /*55400*/  IMAD.IADD R125, R105, 0x1, R124 ;  /* 0x00000001697d7824 */ /* 0x000fe200078e027c */
[----:B------:R-:W-:Y:S01]  /*55410*/  SHF.R.U32.HI R110, RZ, 0x10, R111 ;  /* 0x00000010ff6e7819 */ /* 0x000fe2000001166f */
[----:B------:R-:W-:Y:S01]  /*55420*/  VIADD R104, R126, 0x1 ;  /* 0x000000017e687836 */ /* 0x000fe20000000000 */
[----:B------:R-:W-:Y:S01]  /*55430*/  IADD3 R121, PT, PT, R118, 0x1, RZ ;  /* 0x0000000176797810 */ /* 0x000fe20007ffe0ff */
[----:B------:R-:W-:-:S02]  /*55440*/  @P4 IMAD.MOV R104, RZ, RZ, R126 ;  /* 0x000000ffff684224 */ /* 0x000fc400078e027e */
[----:B------:R-:W-:Y:S02]  /*55450*/  IMAD R124, R122, 0x10000, R125 ;  /* 0x000100007a7c7824 */ /* 0x000fe400078e027d */
[----:B------:R-:W-:Y:S01]  /*55460*/  VIADD R111, R109, 0x1 ;  /* 0x000000016d6f7836 */ /* 0x000fe20000000000 */
[----:B------:R-:W-:Y:S01]  /*55470*/  IADD3 R104, PT, PT, R117, R104, RZ ;  /* 0x0000006875687210 */ /* 0x000fe20007ffe0ff */
[----:B------:R-:W-:Y:S01]  /*55480*/  @P3 IMAD.MOV R111, RZ, RZ, R109 ;  /* 0x000000ffff6f3224 */ /* 0x000fe200078e026d */
[----:B------:R-:W-:Y:S01]  /*55490*/  ISETP.GE.U32.AND P6, PT, R124, R105, PT ;  /* 0x000000697c00720c */ /* 0x000fe20003fc6070 */
        /* <DEDUP_REMOVED lines=26> */
[----:B------:R-:W-:Y:S01]  /*55640*/  IMAD R106, R9, R113, RZ ;  /* 0x00000071096a7224 */ /* 0x000fe200078e02ff */
        /* <DEDUP_REMOVED lines=9> */
[----:B------:R-:W-:Y:S02]  /*556e0*/  VIADD R117, R110, 0x1 ;  /* 0x000000016e757836 */ /* 0x000fe40000000000 */
[----:B------:R-:W-:Y:S02]  /*556f0*/  VIADD R104, R125, 0x1 ;  /* 0x000000017d687836 */ /* 0x000fe40000000000 */
[----:B------:R-:W-:Y:S01]  /*55700*/  @P2 IMAD.MOV R117, RZ, RZ, R110 ;  /* 0x000000ffff752224 */ /* 0x000fe200078e026e */
[----:B------:R-:W-:Y:S01]  /*55710*/  SHF.R.U32.HI R110, RZ, 0x10, R106 ;  /* 0x00000010ff6e7819 */ /* 0x000fe2000001166a */
[----:B------:R-:W-:Y:S02]  /*55720*/  @P1 IMAD.MOV R104, RZ, RZ, R125 ;  /* 0x000000ffff681224 */ /* 0x000fe400078e027d */
[----:B------:R-:W-:Y:S01]  /*55730*/  @P0 IMAD.MOV R122, RZ, RZ, R116 ;  /* 0x000000ffff7a0224 */ /* 0x000fe200078e0274 */
[----:B------:R-:W-:Y:S01]  /*55740*/  LEA R116, R112, R109, 0x10 ;  /* 0x0000006d70747211 */ /* 0x000fe200078e80ff */
[----:B------:R-:W-:-:S02]  /*55750*/  VIADD R109, R117, 0x1 ;  /* 0x00000001756d7836 */ /* 0x000fc40000000000 */
[----:B------:R-:W-:Y:S01]  /*55760*/  IMAD.IADD R106, R119, 0x1, R104 ;  /* 0x00000001776a7824 */ /* 0x000fe200078e0268 */
[----:B------:R-:W-:Y:S01]  /*55770*/  ISETP.GE.U32.AND P1, PT, R116, R107, PT ;  /* 0x0000006b7400720c */ /* 0x000fe20003f26070 */
[----:B------:R-:W-:Y:S02]  /*55780*/  @P3 IMAD.MOV R109, RZ, RZ, R117 ;  /* 0x000000ffff6d3224 */ /* 0x000fe400078e0275 */
[----:B------:R-:W-:Y:S01]  /*55790*/  IMAD R117, R7, R113, RZ ;  /* 0x0000007107757224 */ /* 0x000fe200078e02ff */
[----:B------:R-:W-:Y:S01]  /*557a0*/  ISETP.GE.U32.AND P0, PT, R106, R119, PT ;  /* 0x000000776a00720c */ /* 0x000fe20003f06070 */
[-C--:B------:R-:W-:Y:S02]  /*557b0*/  IMAD R107, R8, R115.reuse, R110 ;  /* 0x00000073086b7224 */ /* 0x080fe400078e026e */
[----:B------:R-:W-:Y:S01]  /*557c0*/  IMAD.IADD R104, R116, 0x1, R109 ;  /* 0x0000000174687824 */ /* 0x000fe200078e026d */
[----:B------:R-:W-:Y:S01]  /*557d0*/  LOP3.LUT R119, R117, 0xffff, RZ, 0xc0, !PT ;  /* 0x0000ffff75777812 */ /* 0x000fe200078ec0ff */
[----:B------:R-:W-:Y:S01]  /*557e0*/  IMAD R109, R7, R115, RZ ;  /* 0x00000073076d7224 */ /* 0x000fe200078e02ff */
[----:B------:R-:W-:Y:S01]  /*557f0*/  LEA.HI R112, R112, R107, RZ, 0x10 ;  /* 0x0000006b70707211 */ /* 0x000fe200078f80ff */
[----:B------:R-:W-:Y:S01]  /*55800*/  VIADD R107, R120, 0x1 ;  /* 0x00000001786b7836 */ /* 0x000fe20000000000 */
[----:B------:R-:W-:Y:S01]  /*55810*/  ISETP.GE.U32.AND P2, PT, R104, R116, PT ;  /* 0x000000746800720c */ /* 0x000fe20003f46070 */
[----:B------:R-:W-:Y:S01]  /*55820*/  IMAD R110, R6, R113, R109 ;  /* 0x00000071066e7224 */ /* 0x000fe200078e026d */
[----:B------:R-:W-:Y:S01]  /*55830*/  IADD3 R121, PT, PT, R112, 0x1, RZ ;  /* 0x0000000170797810 */ /* 0x000fe20007ffe0ff */
[----:B------:R-:W-:Y:S01]  /*55840*/  IMAD.IADD R119, R106, 0x1, R119 ;  /* 0x000000016a777824 */ /* 0x000fe200078e0277 */
[----:B------:R-:W-:Y:S01]  /*55850*/  SHF.R.U32.HI R117, RZ, 0x10, R117 ;  /* 0x00000010ff757819 */ /* 0x000fe20000011675 */
[----:B------:R-:W-:-:S02]  /*55860*/  @P1 IMAD.MOV R121, RZ, RZ, R112 ;  /* 0x000000ffff791224 */ /* 0x000fc400078e0270 */
[----:B------:R-:W-:Y:S02]  /*55870*/  IMAD R116, R110, 0x10000, R119 ;  /* 0x000100006e747824 */ /* 0x000fe400078e0277 */
[C---:B------:R-:W-:Y:S02]  /*55880*/  IMAD R112, R5.reuse, R113, RZ ;  /* 0x0000007105707224 */ /* 0x040fe400078e02ff */
[----:B------:R-:W-:Y:S01]  /*55890*/  @P0 IMAD.MOV R107, RZ, RZ, R120 ;  /* 0x000000ffff6b0224 */ /* 0x000fe200078e0278 */
[----:B------:R-:W-:Y:S01]  /*558a0*/  ISETP.GE.U32.AND P1, PT, R116, R106, PT ;  /* 0x0000006a7400720c */ /* 0x000fe20003f26070 */
[-C--:B------:R-:W-:Y:S01]  /*558b0*/  IMAD R117, R6, R115.reuse, R117 ;  /* 0x0000007306757224 */ /* 0x080fe200078e0275 */
[----:B------:R-:W-:Y:S01]  /*558c0*/  LOP3.LUT R120, R112, 0xffff, RZ, 0xc0, !PT ;  /* 0x0000ffff70787812 */ /* 0x000fe200078ec0ff */
[----:B------:R-:W-:Y:S02]  /*558d0*/  IMAD.IADD R109, R114, 0x1, R107 ;  /* 0x00000001726d7824 */ /* 0x000fe400078e026b */
[----:B------:R-:W-:Y:S01]  /*558e0*/  IMAD R106, R5, R115, RZ ;  /* 0x00000073056a7224 */ /* 0x000fe200078e02ff */
[----:B------:R-:W-:Y:S01]  /*558f0*/  LEA.HI R117, R110, R117, RZ, 0x10 ;  /* 0x000000756e757211 */ /* 0x000fe200078f80ff */
[----:B------:R-:W-:Y:S01]  /*55900*/  VIADD R107, R121, 0x1 ;  /* 0x00000001796b7836 */ /* 0x000fe20000000000 */
[C---:B------:R-:W-:Y:S01]  /*55910*/  IADD3 R119, PT, PT, R109.reuse, R120, RZ ;  /* 0x000000786d777210 */ /* 0x040fe20007ffe0ff */
[----:B------:R-:W-:Y:S01]  /*55920*/  @P2 IMAD.MOV R107, RZ, RZ, R121 ;  /* 0x000000ffff6b2224 */ /* 0x000fe200078e0279 */
[----:B------:R-:W-:Y:S01]  /*55930*/  ISETP.GE.U32.AND P0, PT, R109, R114, PT ;  /* 0x000000726d00720c */ /* 0x000fe20003f06070 */
[----:B------:R-:W-:Y:S01]  /*55940*/  IMAD R118, R4, R113, R106 ;  /* 0x0000007104767224 */ /* 0x000fe200078e026a */
[----:B------:R-:W-:Y:S01]  /*55950*/  SHF.R.U32.HI R114, RZ, 0x10, R112 ;  /* 0x00000010ff727819 */ /* 0x000fe20000011670 */
[----:B------:R-:W-:-:S02]  /*55960*/  IMAD.IADD R107, R116, 0x1, R107 ;  /* 0x00000001746b7824 */ /* 0x000fc400078e026b */
[----:B------:R-:W-:Y:S02]  /*55970*/  IMAD R119, R118, 0x10000, R119 ;  /* 0x0001000076777824 */ /* 0x000fe400078e0277 */
        /* <DEDUP_REMOVED lines=14> */
[C---:B------:R-:W-:Y:S02]  /*55a60*/  IMAD R117, R109.reuse, 0x10000, R112 ;  /* 0x000100006d757824 */ /* 0x040fe400078e0270 */
[----:B------:R-:W-:Y:S01]  /*55a70*/  VIADD R112, R120, 0x1 ;  /* 0x0000000178707836 */ /* 0x000fe20000000000 */
[----:B------:R-:W-:Y:S01]  /*55a80*/  LEA.HI R109, R109, R110, RZ, 0x10 ;  /* 0x0000006e6d6d7211 */ /* 0x000fe200078f80ff */
[----:B------:R-:W-:Y:S01]  /*55a90*/  @P0 IMAD.MOV R106, RZ, RZ, R122 ;  /* 0x000000ffff6a0224 */ /* 0x000fe200078e027a */
[C---:B------:R-:W-:Y:S01]  /*55aa0*/  ISETP.GE.U32.AND P0, PT, R117.reuse, R102, PT ;  /* 0x000000667500720c */ /* 0x040fe20003f06070 */
[----:B------:R-:W-:Y:S02]  /*55ab0*/  @P1 IMAD.MOV R112, RZ, RZ, R120 ;  /* 0x000000ffff701224 */ /* 0x000fe400078e0278 */
[----:B------:R-:W-:Y:S02]  /*55ac0*/  IMAD.IADD R110, R117, 0x1, R106 ;  /* 0x00000001756e7824 */ /* 0x000fe400078e026a */
[----:B------:R-:W-:Y:S01]  /*55ad0*/  IMAD R114, R3, R113, RZ ;  /* 0x0000007103727224 */ /* 0x000fe200078e02ff */
[----:B------:R-:W-:Y:S01]  /*55ae0*/  IADD3 R106, PT, PT, R119, R112, RZ ;  /* 0x00000070776a7210 */ /* 0x000fe20007ffe0ff */
[----:B------:R-:W-:Y:S01]  /*55af0*/  VIADD R122, R121, 0x1 ;  /* 0x00000001797a7836 */ /* 0x000fe20000000000 */
        /* <DEDUP_REMOVED lines=8> */
[----:B------:R-:W-:Y:S02]  /*55b80*/  IMAD R116, R2, R113, R116 ;  /* 0x0000007102747224 */ /* 0x000fe400078e0274 */
[----:B------:R-:W-:Y:S02]  /*55b90*/  IMAD.IADD R117, R110, 0x1, R117 ;  /* 0x000000016e757824 */ /* 0x000fe400078e0275 */
[----:B------:R-:W-:Y:S02]  /*55ba0*/  IMAD R102, R86, R99, RZ ;  /* 0x0000006356667224 */ /* 0x000fe400078e02ff */
        /* <DEDUP_REMOVED lines=10> */
[----:B------:R-:W-:Y:S02]  /*55c50*/  IMAD R121, R2, R115, R118 ;  /* 0x0000007302797224 */ /* 0x000fe400078e0276 */
[----:B------:R-:W-:Y:S02]  /*55c60*/  VIADD R99, R120, 0x1 ;  /* 0x0000000178637836 */ /* 0x000fe40000000000 */
[----:B------:R-:W-:Y:S01]  /*55c70*/  IMAD R114, R83, R113, RZ ;  /* 0x0000007153727224 */ /* 0x000fe200078e02ff */
[----:B------:R-:W-:Y:S01]  /*55c80*/  LEA.HI R121, R116, R121, RZ, 0x10 ;  /* 0x0000007974797211 */ /* 0x000fe200078f80ff */
        /* <DEDUP_REMOVED lines=25> */
[C---:B------:R-:W-:Y:S01]  /*55e20*/  VIADD R98, R110.reuse, 0x1 ;  /* 0x000000016e627836 */ /* 0x040fe20000000000 */
        /* <DEDUP_REMOVED lines=9> */
.L_x_476:
        /* <DEDUP_REMOVED lines=38> */
.L_x_481:
[----:B------:R-:W-:Y:S05]  /*56120*/  BSYNC.RELIABLE B3 ;  /* 0x0000000000037941 */ /* 0x000fea0003800100 */
.L_x_480:
        /* <DEDUP_REMOVED lines=41> */
.L_x_479:
[----:B------:R-:W-:Y:S05]  /*563c0*/  BSYNC.RECONVERGENT B2 ;  /* 0x0000000000027941 */ /* 0x000fea0003800200 */
.L_x_478:
        /* <DEDUP_REMOVED lines=9> */
[----:B------:R-:W-:Y:S01]  /*56460*/  MOV R97, RZ ;  /* 0x000000ff00617202 */ /* 0x000fe20000000f00 */
[----:B------:R-:W-:-:S02]  /*56470*/  IMAD.MOV.U32 R92, RZ, RZ, RZ ;  /* 0x000000ffff5c7224 */ /* 0x000fc400078e00ff */
[----:B------:R0:W-:Y:S04]  /*56480*/  STL [R34+0xc], R107 ;  /* 0x00000c6b22007387 */ /* 0x0001e80000100800 */
[----:B------:R0:W-:Y:S04]  /*56490*/  STL [R34+0x10], R106 ;  /* 0x0000106a22007387 */ /* 0x0001e80000100800 */
[----:B------:R0:W-:Y:S04]  /*564a0*/  STL [R34+0x14], R109 ;  /* 0x0000146d22007387 */ /* 0x0001e80000100800 */
[----:B------:R0:W-:Y:S04]  /*564b0*/  STL [R34+0x18], R102 ;  /* 0x0000186622007387 */ /* 0x0001e80000100800 */
[----:B------:R0:W-:Y:S02]  /*564c0*/  STL [R34+0x1c], R98 ;  /* 0x00001c6222007387 */ /* 0x0001e40000100800 */
.L_x_483:
        /* <DEDUP_REMOVED lines=10> */
[C---:B0-----:R-:W-:Y:S02]  /*56570*/  IMAD R98, R80.reuse, R93, RZ ;  /* 0x0000005d50627224 */ /* 0x041fe400078e02ff */
        /* <DEDUP_REMOVED lines=41> */
[----:B------:R-:W-:Y:S01]  /*56810*/  ISETP.GE.U32.AND P1, PT, R100, R89, PT ;  /* 0x000000596400720c */ /* 0x000fe20003f26070 */
[----:B------:R-:W-:Y:S02]  /*56820*/  IMAD R99, R10, R95, R96 ;  /* 0x0000005f0a637224 */ /* 0x000fe400078e0260 */
[----:B------:R-:W-:Y:S01]  /*56830*/  IMAD.IADD R89, R100, 0x1, R94 ;  /* 0x0000000164597824 */ /* 0x000fe200078e025e */
[----:B------:R-:W-:Y:S01]  /*56840*/  @P0 IADD3 R90, PT, PT, R87, RZ, RZ ;  /* 0x000000ff575a0210 */ /* 0x000fe20007ffe0ff */
[C---:B------:R-:W-:Y:S01]  /*56850*/  IMAD R94, R9.reuse, R93, RZ ;  /* 0x0000005d095e7224 */ /* 0x040fe200078e02ff */
        /* <DEDUP_REMOVED lines=74> */
[----:B------:R-:W-:-:S02]  /*56d00*/  LEA.HI R98, R98, R99, RZ, 0x10 ;  /* 0x0000006362627211 */ /* 0x000fc400078f80ff */
[----:B------:R-:W-:Y:S01]  /*56d10*/  ISETP.GE.U32.AND P2, PT, R85, R84, PT ;  /* 0x000000545500720c */ /* 0x000fe20003f46070 */
[----:B------:R-:W-:Y:S01]  /*56d20*/  IMAD R84, R83, R95, RZ ;  /* 0x0000005f53547224 */ /* 0x000fe200078e02ff */
[----:B------:R-:W-:Y:S01]  /*56d30*/  IADD3 R99, PT, PT, R86, 0x1, RZ ;  /* 0x0000000156637810 */ /* 0x000fe20007ffe0ff */
[----:B------:R-:W-:Y:S01]  /*56d40*/  @P0 IMAD.MOV R99, RZ, RZ, R86 ;  /* 0x000000ffff630224 */ /* 0x000fe200078e0256 */
[----:B------:R-:W-:Y:S01]  /*56d50*/  LOP3.LUT R96, R94, 0xffff, RZ, 0xc0, !PT ;  /* 0x0000ffff5e607812 */ /* 0x000fe200078ec0ff */
[----:B------:R-:W-:Y:S01]  /*56d60*/  VIADD R100, R98, 0x1 ;  /* 0x0000000162647836 */ /* 0x000fe20000000000 */
[----:B------:R-:W-:Y:S01]  /*56d70*/  SHF.R.U32.HI R94, RZ, 0x10, R94 ;  /* 0x00000010ff5e7819 */ /* 0x000fe2000001165e */
[----:B------:R-:W-:Y:S02]  /*56d80*/  @P1 IMAD.MOV R100, RZ, RZ, R98 ;  /* 0x000000ffff641224 */ /* 0x000fe400078e0262 */
[----:B------:R-:W-:Y:S02]  /*56d90*/  IMAD R93, R82, R93, R84 ;  /* 0x0000005d525d7224 */ /* 0x000fe400078e0254 */
[----:B------:R-:W-:-:S02]  /*56da0*/  IMAD.IADD R96, R96, 0x1, R99 ;  /* 0x0000000160607824 */ /* 0x000fc400078e0263 */
[C---:B------:R-:W-:Y:S01]  /*56db0*/  VIADD R84, R100.reuse, 0x1 ;  /* 0x0000000164547836 */ /* 0x040fe20000000000 */
[----:B------:R-:W-:Y:S01]  /*56dc0*/  @P2 IADD3 R84, PT, PT, R100, RZ, RZ ;  /* 0x000000ff64542210 */ /* 0x000fe20007ffe0ff */
[----:B------:R-:W-:Y:S02]  /*56dd0*/  IMAD R101, R93, 0x10000, R96 ;  /* 0x000100005d657824 */ /* 0x000fe400078e0260 */
[----:B------:R-:W-:Y:S02]  /*56de0*/  IMAD R94, R82, R95, R94 ;  /* 0x0000005f525e7224 */ /* 0x000fe400078e025e */
[C---:B------:R-:W-:Y:S01]  /*56df0*/  IMAD.IADD R84, R101.reuse, 0x1, R84 ;  /* 0x0000000165547824 */ /* 0x040fe200078e0254 */
[----:B------:R-:W-:Y:S02]  /*56e00*/  ISETP.GE.U32.AND P0, PT, R101, R99, PT ;  /* 0x000000636500720c */ /* 0x000fe40003f06070 */
[----:B------:R-:W-:Y:S02]  /*56e10*/  LEA.HI R94, R93, R94, RZ, 0x10 ;  /* 0x0000005e5d5e7211 */ /* 0x000fe400078f80ff */
[----:B------:R-:W-:-:S03]  /*56e20*/  ISETP.GE.U32.AND P1, PT, R84, R101, PT ;  /* 0x000000655400720c */ /* 0x000fc60003f26070 */
[----:B------:R-:W-:-:S06]  /*56e30*/  VIADD R93, R94, 0x1 ;  /* 0x000000015e5d7836 */ /* 0x000fcc0000000000 */
[----:B------:R-:W-:Y:S01]  /*56e40*/  @P0 IMAD.MOV R93, RZ, RZ, R94 ;  /* 0x000000ffff5d0224 */ /* 0x000fe200078e025e */
[----:B------:R-:W-:-:S03]  /*56e50*/  ISETP.GE.U32.AND P0, PT, R99, R86, PT ;  /* 0x000000566300720c */ /* 0x000fc60003f06070 */
[----:B------:R-:W-:Y:S02]  /*56e60*/  VIADD R94, R93, 0x1 ;  /* 0x000000015d5e7836 */ /* 0x000fe40000000000 */
[----:B------:R-:W-:Y:S01]  /*56e70*/  @P1 IMAD.MOV R94, RZ, RZ, R93 ;  /* 0x000000ffff5e1224 */ /* 0x000fe200078e025d */
[----:B------:R-:W-:-:S04]  /*56e80*/  ISETP.NE.AND P1, PT, R92, 0x8, PT ;  /* 0x000000085c00780c */ /* 0x000fc80003f25270 */
[----:B------:R-:W-:-:S03]  /*56e90*/  IADD3 R86, PT, PT, R94, 0x1, RZ ;  /* 0x000000015e567810 */ /* 0x000fc60007ffe0ff */
[----:B------:R-:W-:-:S06]  /*56ea0*/  @P0 IMAD.MOV R86, RZ, RZ, R94 ;  /* 0x000000ffff560224 */ /* 0x000fcc00078e025e */
[----:B------:R-:W-:Y:S05]  /*56eb0*/  @P1 BRA `(.L_x_483) ;  /* 0xfffffff400841947 */ /* 0x000fea000383ffff */
[----:B------:R-:W-:Y:S05]  /*56ec0*/  BSYNC.RECONVERGENT B2 ;  /* 0x0000000000027941 */ /* 0x000fea0003800200 */
.L_x_482:
        /* <DEDUP_REMOVED lines=38> */
.L_x_487:
[----:B------:R-:W-:Y:S05]  /*57130*/  BSYNC.RELIABLE B3 ;  /* 0x0000000000037941 */ /* 0x000fea0003800100 */
.L_x_486:
        /* <DEDUP_REMOVED lines=41> */
.L_x_485:
[----:B------:R-:W-:Y:S05]  /*573d0*/  BSYNC.RECONVERGENT B2 ;  /* 0x0000000000027941 */ /* 0x000fea0003800200 */
.L_x_484:
[----:B------:R-:W-:Y:S01]  /*573e0*/  LOP3.LUT R2, R90, R89, R97, 0xfe, !PT ;  /* 0x000000595a027212 */ /* 0x000fe200078efe61 */
[----:B------:R-:W-:Y:S01]  /*573f0*/  BSSY.RECONVERGENT B2, `(.L_x_488) ;  /* 0x0000389000027945 */ /* 0x000fe20003800200 */
[----:B------:R-:W-:Y:S01]  /*57400*/  PLOP3.LUT P0, PT, PT, PT, PT, 0x80, 0x8 ;  /* 0x000000000008781c */ /* 0x000fe20003f0f070 */
[----:B------:R-:W-:Y:S01]  /*57410*/  IMAD.MOV.U32 R8, RZ, RZ, RZ ;  /* 0x000000ffff087224 */ /* 0x000fe200078e00ff */
[----:B------:R-:W-:Y:S01]  /*57420*/  LOP3.LUT R2, R88, R87, R2, 0xfe, !PT ;  /* 0x0000005758027212 */ /* 0x000fe200078efe02 */
[----:B------:R-:W-:Y:S01]  /*57430*/  IMAD.MOV.U32 R10, RZ, RZ, RZ ;  /* 0x000000ffff0a7224 */ /* 0x000fe200078e00ff */
[----:B------:R-:W-:Y:S02]  /*57440*/  PRMT R9, RZ, 0x7610, R9 ;  /* 0x00007610ff097816 */ /* 0x000fe40000000009 */
[----:B------:R-:W-:Y:S02]  /*57450*/  CS2R R6, SRZ ;  /* 0x0000000000067805 */ /* 0x000fe4000001ff00 */
[----:B------:R-:W-:-:S02]  /*57460*/  LOP3.LUT R3, R84, R85, R2, 0xfe, !PT ;  /* 0x0000005554037212 */ /* 0x000fc400078efe02 */
[----:B------:R-:W-:Y:S02]  /*57470*/  CS2R R4, SRZ ;  /* 0x0000000000047805 */ /* 0x000fe4000001ff00 */
        /* <DEDUP_REMOVED lines=49> */
.L_x_493:
[----:B------:R-:W-:Y:S05]  /*57790*/  BSYNC.RELIABLE B4 ;  /* 0x0000000000047941 */ /* 0x000fea0003800100 */
.L_x_492:
        /* <DEDUP_REMOVED lines=75> */
.L_x_495:
[----:B------:R-:W-:Y:S05]  /*57c50*/  BSYNC.RELIABLE B4 ;  /* 0x0000000000047941 */ /* 0x000fea0003800100 */
.L_x_494:
[-C--:B------:R-:W-:Y:S01]  /*57c60*/  ISETP.GE.U32.AND P6, PT, R99, R46.reuse, PT ;  /* 0x0000002e6300720c */ /* 0x080fe20003fc6070 */
        /* <DEDUP_REMOVED lines=9> */
[----:B------:R-:W-:Y:S02]  /*57d00*/  VIADD R89, R3, 0xffffffff ;  /* 0xffffffff03597836 */ /* 0x000fe40000000000 */
[----:B------:R-:W-:Y:S01]  /*57d10*/  VIADD R86, R47, 0xffffffff ;  /* 0xffffffff2f567836 */ /* 0x000fe20000000000 */
[----:B------:R-:W-:Y:S01]  /*57d20*/  SEL R2, RZ, 0x1, !P0 ;  /* 0x00000001ff027807 */ /* 0x000fe20004000000 */
[----:B------:R-:W-:-:S03]  /*57d30*/  @P6 IMAD.MOV R89, RZ, RZ, R3 ;  /* 0x000000ffff596224 */ /* 0x000fc600078e0203 */
        /* <DEDUP_REMOVED lines=25> */
[----:B------:R-:W-:-:S11]  /*57ed0*/  @!P4 IADD3 R84, PT, PT, R15, RZ, RZ ;  /* 0x000000ff0f54c210 */ /* 0x000fd60007ffe0ff */
[----:B------:R-:W-:-:S07]  /*57ee0*/  @!P5 IMAD.MOV R86, RZ, RZ, R47 ;  /* 0x000000ffff56d224 */ /* 0x000fce00078e022f */
.L_x_491:
[----:B------:R-:W-:Y:S05]  /*57ef0*/  BSYNC.RECONVERGENT B3 ;  /* 0x0000000000037941 */ /* 0x000fea0003800200 */
.L_x_490:
        /* <DEDUP_REMOVED lines=20> */
[----:B------:R-:W-:Y:S01]  /*58040*/  IMAD.MOV.U32 R91, RZ, RZ, RZ ;  /* 0x000000ffff5b7224 */ /* 0x000fe200078e00ff */
[----:B------:R-:W-:-:S02]  /*58050*/  CS2R R94, SRZ ;  /* 0x00000000005e7805 */ /* 0x000fc4000001ff00 */
[----:B------:R-:W-:Y:S01]  /*58060*/  CS2R R96, SRZ ;  /* 0x0000000000607805 */ /* 0x000fe2000001ff00 */
[----:B------:R-:W-:Y:S02]  /*58070*/  IMAD.MOV.U32 R13, RZ, RZ, RZ ;  /* 0x000000ffff0d7224 */ /* 0x000fe400078e00ff */
[----:B------:R-:W-:Y:S02]  /*58080*/  IMAD.MOV.U32 R92, RZ, RZ, RZ ;  /* 0x000000ffff5c7224 */ /* 0x000fe400078e00ff */
[----:B------:R-:W-:Y:S02]  /*58090*/  IMAD.MOV.U32 R101, RZ, RZ, RZ ;  /* 0x000000ffff657224 */ /* 0x000fe400078e00ff */
[----:B0-----:R-:W-:Y:S01]  /*580a0*/  IMAD.U32 R17, RZ, RZ, UR5 ;  /* 0x00000005ff117e24 */ /* 0x001fe2000f8e00ff */
[----:B------:R-:W0:Y:S01]  /*580b0*/  LDCU UR5, c[0x0][0x384] ;  /* 0x00007080ff0577ac */ /* 0x000e220008000800 */
[----:B------:R-:W-:Y:S02]  /*580c0*/  IMAD.U32 R16, RZ, RZ, UR4 ;  /* 0x00000004ff107e24 */ /* 0x000fe4000f8e00ff */
[----:B--2---:R-:W-:Y:S01]  /*580d0*/  IMAD.U32 R47, RZ, RZ, UR9 ;  /* 0x00000009ff2f7e24 */ /* 0x004fe2000f8e00ff */
[----:B------:R-:W2:Y:S01]  /*580e0*/  LDCU UR4, c[0x0][0x3a0] ;  /* 0x00007400ff0477ac */ /* 0x000ea20008000800 */
[----:B------:R-:W-:Y:S01]  /*580f0*/  IMAD.U32 R46, RZ, RZ, UR8 ;  /* 0x00000008ff2e7e24 */ /* 0x000fe2000f8e00ff */
[----:B---3--:R-:W-:Y:S01]  /*58100*/  MOV R49, UR11 ;  /* 0x0000000b00317c02 */ /* 0x008fe20008000f00 */
[----:B------:R-:W-:-:S02]  /*58110*/  IMAD.U32 R48, RZ, RZ, UR10 ;  /* 0x0000000aff307e24 */ /* 0x000fc4000f8e00ff */
[----:B0-----:R-:W-:Y:S02]  /*58120*/  IMAD.U32 R12, RZ, RZ, UR5 ;  /* 0x00000005ff0c7e24 */ /* 0x001fe4000f8e00ff */
[----:B--2---:R-:W-:-:S07]  /*58130*/  IMAD.U32 R51, RZ, RZ, UR4 ;  /* 0x00000004ff337e24 */ /* 0x004fce000f8e00ff */
.L_x_519:
        /* <DEDUP_REMOVED lines=48> */
[----:B------:R-:W-:Y:S01]  /*58440*/  BSSY.RECONVERGENT B3, `(.L_x_496) ;  /* 0x000005d000037945 */ /* 0x000fe20003800200 */
[----:B------:R-:W-:Y:S02]  /*58450*/  IMAD.MOV.U32 R3, RZ, RZ, R99 ;  /* 0x000000ffff037224 */ /* 0x000fe400078e0063 */
[----:B------:R-:W-:-:S13]  /*58460*/  ISETP.NE.U32.AND P0, PT, R2, 0x1, PT ;  /* 0x000000010200780c */ /* 0x000fda0003f05070 */
[----:B------:R-:W-:Y:S05]  /*58470*/  @!P0 BRA `(.L_x_497) ;  /* 0x0000000400648947 */ /* 0x000fea0003800000 */
[----:B------:R-:W-:-:S07]  /*58480*/  IMAD.MOV.U32 R3, RZ, RZ, R99 ;  /* 0x000000ffff037224 */ /* 0x000fce00078e0063 */
.L_x_501:
[----:B------:R-:W-:Y:S01]  /*58490*/  LOP3.LUT R2, R93, 0x1, RZ, 0xc0, !PT ;  /* 0x000000015d027812 */ /* 0x000fe200078ec0ff */
[----:B------:R-:W-:Y:S01]  /*584a0*/  BSSY.RECONVERGENT B4, `(.L_x_498) ;  /* 0x0000052000047945 */ /* 0x000fe20003800200 */
[----:B------:R-:W-:Y:S02]  /*584b0*/  SHF.L.W.U32.HI R3, R3, 0x1f, R89 ;  /* 0x0000001f03037819 */ /* 0x000fe40000010e59 */
[----:B------:R-:W-:Y:S02]  /*584c0*/  ISETP.NE.U32.AND P0, PT, R2, 0x1, PT ;  /* 0x000000010200780c */ /* 0x000fe40003f05070 */
[----:B------:R-:W-:Y:S02]  /*584d0*/  SHF.L.W.U32.HI R89, R89, 0x1f, R90 ;  /* 0x0000001f59597819 */ /* 0x000fe40000010e5a */
[----:B------:R-:W-:Y:S02]  /*584e0*/  SHF.L.W.U32.HI R90, R90, 0x1f, R87 ;  /* 0x0000001f5a5a7819 */ /* 0x000fe40000010e57 */
[----:B------:R-:W-:-:S02]  /*584f0*/  SHF.L.W.U32.HI R87, R87, 0x1f, R88 ;  /* 0x0000001f57577819 */ /* 0x000fc40000010e58 */
[----:B------:R-:W-:Y:S02]  /*58500*/  SHF.L.W.U32.HI R88, R88, 0x1f, R85 ;  /* 0x0000001f58587819 */ /* 0x000fe40000010e55 */
[----:B------:R-:W-:Y:S02]  /*58510*/  SHF.L.W.U32.HI R85, R85, 0x1f, R84 ;  /* 0x0000001f55557819 */ /* 0x000fe40000010e54 */
[--C-:B------:R-:W-:Y:S02]  /*58520*/  SHF.L.W.U32.HI R84, R84, 0x1f, R86.reuse ;  /* 0x0000001f54547819 */ /* 0x100fe40000010e56 */
[----:B------:R-:W-:Y:S01]  /*58530*/  SHF.R.U32.HI R86, RZ, 0x1, R86 ;  /* 0x00000001ff567819 */ /* 0x000fe20000011656 */
[----:B------:R-:W-:Y:S06]  /*58540*/  @P0 BRA `(.L_x_499) ;  /* 0x0000000400000947 */ /* 0x000fec0003800000 */
[----:B------:R-:W0:Y:S01]  /*58550*/  LDCU UR4, c[0x0][0x384] ;  /* 0x00007080ff0477ac */ /* 0x000e220008000800 */
[----:B------:R-:W-:Y:S01]  /*58560*/  IMAD.MOV.U32 R4, RZ, RZ, 0x2 ;  /* 0x00000002ff047424 */ /* 0x000fe200078e00ff */
        /* <DEDUP_REMOVED lines=9> */
[----:B---3--:R-:W-:Y:S02]  /*58600*/  VIADD R10, R81, UR14 ;  /* 0x0000000e510a7c36 */ /* 0x008fe40008000000 */
[----:B------:R-:W-:Y:S01]  /*58610*/  VIADD R50, R50, UR15 ;  /* 0x0000000f32327c36 */ /* 0x000fe20008000000 */
[----:B------:R-:W-:-:S05]  /*58620*/  SEL R6, RZ, 0x1, P1 ;  /* 0x00000001ff067807 */ /* 0x000fca0000800000 */
[----:B------:R-:W-:-:S04]  /*58630*/  @P0 IADD3 R2, PT, PT, R97, RZ, RZ ;  /* 0x000000ff61020210 */ /* 0x000fc80007ffe0ff */
[----:B------:R-:W-:Y:S01]  /*58640*/  ISETP.GE.U32.AND P0, PT, R2, R97, PT ;  /* 0x000000610200720c */ /* 0x000fe20003f06070 */
[----:B------:R-:W-:Y:S01]  /*58650*/  @P1 IMAD.MOV R4, RZ, RZ, 0x1 ;  /* 0x00000001ff041424 */ /* 0x000fe200078e02ff */
[----:B------:R-:W-:-:S11]  /*58660*/  SHF.L.W.U32.HI R93, R93, 0x1f, R2 ;  /* 0x0000001f5d5d7819 */ /* 0x000fd60000010e02 */
[----:B------:R-:W-:Y:S01]  /*58670*/  @P0 IMAD.MOV R4, RZ, RZ, R6 ;  /* 0x000000ffff040224 */ /* 0x000fe200078e0206 */
[----:B------:R-:W-:Y:S01]  /*58680*/  ISETP.GE.U32.AND P0, PT, R5, UR9, PT ;  /* 0x0000000905007c0c */ /* 0x000fe2000bf06070 */
[----:B------:R-:W-:Y:S02]  /*58690*/  VIADD R6, R91, UR12 ;  /* 0x0000000c5b067c36 */ /* 0x000fe40008000000 */
[----:B------:R-:W-:Y:S01]  /*586a0*/  IMAD.IADD R4, R5, 0x1, R4 ;  /* 0x0000000105047824 */ /* 0x000fe200078e0204 */
[----:B------:R-:W-:-:S04]  /*586b0*/  SEL R7, RZ, 0x1, P0 ;  /* 0x00000001ff077807 */ /* 0x000fc80000000000 */
[----:B------:R-:W-:Y:S01]  /*586c0*/  ISETP.GE.U32.AND P1, PT, R4, R5, PT ;  /* 0x000000050400720c */ /* 0x000fe20003f26070 */
[----:B------:R-:W-:Y:S01]  /*586d0*/  IMAD.MOV.U32 R5, RZ, RZ, 0x2 ;  /* 0x00000002ff057424 */ /* 0x000fe200078e00ff */
[----:B------:R-:W-:-:S03]  /*586e0*/  SHF.L.W.U32.HI R97, R2, 0x1f, R4 ;  /* 0x0000001f02617819 */ /* 0x000fc60000010e04 */
[----:B------:R-:W-:Y:S02]  /*586f0*/  @P0 IADD3 R5, PT, PT, RZ, 0x1, RZ ;  /* 0x00000001ff050810 */ /* 0x000fe40007ffe0ff */
[----:B------:R-:W-:-:S04]  /*58700*/  ISETP.GE.U32.AND P0, PT, R6, UR12, PT ;  /* 0x0000000c06007c0c */ /* 0x000fc8000bf06070 */
[----:B------:R-:W-:Y:S02]  /*58710*/  SEL R9, RZ, 0x1, P0 ;  /* 0x00000001ff097807 */ /* 0x000fe40000000000 */
        /* <DEDUP_REMOVED lines=8> */
[----:B------:R-:W-:Y:S02]  /*587a0*/  @P1 IADD3 R6, PT, PT, R9, RZ, RZ ;  /* 0x000000ff09061210 */ /* 0x000fe40007ffe0ff */
        /* <DEDUP_REMOVED lines=8> */
[----:B------:R-:W-:-:S03]  /*58830*/  MOV R9, 0x2 ;  /* 0x0000000200097802 */ /* 0x000fc60000000f00 */
[----:B------:R-:W-:Y:S02]  /*58840*/  IMAD.IADD R7, R10, 0x1, R7 ;  /* 0x000000010a077824 */ /* 0x000fe400078e0207 */
[----:B------:R-:W-:-:S03]  /*58850*/  @P0 IMAD.MOV R9, RZ, RZ, 0x1 ;  /* 0x00000001ff090424 */ /* 0x000fc600078e02ff */
[----:B------:R-:W-:Y:S02]  /*58860*/  ISETP.GE.U32.AND P1, PT, R7, R10, PT ;  /* 0x0000000a0700720c */ /* 0x000fe40003f26070 */
[----:B------:R-:W-:Y:S02]  /*58870*/  SEL R10, RZ, 0x1, P0 ;  /* 0x00000001ff0a7807 */ /* 0x000fe40000000000 */
[----:B------:R-:W-:Y:S02]  /*58880*/  ISETP.GE.U32.AND P0, PT, R50, UR15, PT ;  /* 0x0000000f32007c0c */ /* 0x000fe4000bf06070 */
[----:B------:R-:W-:-:S07]  /*58890*/  SHF.L.W.U32.HI R82, R6, 0x1f, R7 ;  /* 0x0000001f06527819 */ /* 0x000fce0000010e07 */
[----:B------:R-:W-:-:S04]  /*588a0*/  @P1 IMAD.MOV R9, RZ, RZ, R10 ;  /* 0x000000ffff091224 */ /* 0x000fc800078e020a */
[----:B------:R-:W-:Y:S01]  /*588b0*/  IMAD.IADD R10, R50, 0x1, R9 ;  /* 0x00000001320a7824 */ /* 0x000fe200078e0209 */
[----:B------:R-:W-:-:S04]  /*588c0*/  SEL R9, RZ, 0x1, P0 ;  /* 0x00000001ff097807 */ /* 0x000fc80000000000 */
[----:B------:R-:W-:Y:S01]  /*588d0*/  ISETP.GE.U32.AND P1, PT, R10, R50, PT ;  /* 0x000000320a00720c */ /* 0x000fe20003f26070 */
[----:B------:R-:W-:Y:S01]  /*588e0*/  IMAD.MOV.U32 R50, RZ, RZ, 0x2 ;  /* 0x00000002ff327424 */ /* 0x000fe200078e00ff */
[----:B------:R-:W-:Y:S01]  /*588f0*/  SHF.L.W.U32.HI R81, R7, 0x1f, R10 ;  /* 0x0000001f07517819 */ /* 0x000fe20000010e0a */
[----:B------:R-:W-:-:S10]  /*58900*/  @P0 IMAD.MOV R50, RZ, RZ, 0x1 ;  /* 0x00000001ff320424 */ /* 0x000fd400078e02ff */
[----:B------:R-:W-:-:S04]  /*58910*/  @P1 IADD3 R50, PT, PT, R9, RZ, RZ ;  /* 0x000000ff09321210 */ /* 0x000fc80007ffe0ff */
[----:B0-----:R-:W-:-:S04]  /*58920*/  IADD3 R15, PT, PT, R50, UR4, R15 ;  /* 0x00000004320f7c10 */ /* 0x001fc8000fffe00f */
[----:B------:R-:W-:Y:S01]  /*58930*/  SHF.L.W.U32.HI R50, R10, 0x1f, R15 ;  /* 0x0000001f0a327819 */ /* 0x000fe20000010e0f */
[----:B------:R-:W-:Y:S06]  /*58940*/  BRA `(.L_x_500) ;  /* 0x00000000001c7947 */ /* 0x000fec0003800000 */
.L_x_499:
[----:B------:R-:W-:Y:S02]  /*58950*/  SHF.L.W.U32.HI R93, R93, 0x1f, R97 ;  /* 0x0000001f5d5d7819 */ /* 0x000fe40000010e61 */
[----:B------:R-:W-:Y:S02]  /*58960*/  SHF.L.W.U32.HI R97, R97, 0x1f, R94 ;  /* 0x0000001f61617819 */ /* 0x000fe40000010e5e */
[----:B------:R-:W-:Y:S02]  /*58970*/  SHF.L.W.U32.HI R94, R94, 0x1f, R91 ;  /* 0x0000001f5e5e7819 */ /* 0x000fe40000010e5b */
[----:B------:R-:W-:Y:S02]  /*58980*/  SHF.L.W.U32.HI R91, R91, 0x1f, R82 ;  /* 0x0000001f5b5b7819 */ /* 0x000fe40000010e52 */
[----:B------:R-:W-:Y:S02]  /*58990*/  SHF.L.W.U32.HI R82, R82, 0x1f, R81 ;  /* 0x0000001f52527819 */ /* 0x000fe40000010e51 */
[----:B------:R-:W-:-:S02]  /*589a0*/  SHF.L.W.U32.HI R81, R81, 0x1f, R50 ;  /* 0x0000001f51517819 */ /* 0x000fc40000010e32 */
[----:B------:R-:W-:-:S07]  /*589b0*/  SHF.L.W.U32.HI R50, R50, 0x1f, R15 ;  /* 0x0000001f32327819 */ /* 0x000fce0000010e0f */
.L_x_500:
[----:B------:R-:W-:Y:S05]  /*589c0*/  BSYNC.RECONVERGENT B4 ;  /* 0x0000000000047941 */ /* 0x000fea0003800200 */
.L_x_498:
[----:B------:R-:W-:Y:S02]  /*589d0*/  LOP3.LUT R2, R3, 0x1, RZ, 0xc0, !PT ;  /* 0x0000000103027812 */ /* 0x000fe400078ec0ff */
[----:B------:R-:W-:Y:S02]  /*589e0*/  SHF.R.U32.HI R15, RZ, 0x1, R15 ;  /* 0x00000001ff0f7819 */ /* 0x000fe4000001160f */
[----:B------:R-:W-:-:S13]  /*589f0*/  ISETP.NE.U32.AND P0, PT, R2, 0x1, PT ;  /* 0x000000010200780c */ /* 0x000fda0003f05070 */
[----:B------:R-:W-:Y:S05]  /*58a00*/  @P0 BRA `(.L_x_501) ;  /* 0xfffffff800a00947 */ /* 0x000fea000383ffff */
.L_x_497:
[----:B------:R-:W-:Y:S05]  /*58a10*/  BSYNC.RECONVERGENT B3 ;  /* 0x0000000000037941 */ /* 0x000fea0003800200 */
.L_x_496:
[----:B------:R-:W-:Y:S01]  /*58a20*/  LOP3.LUT R2, R12, 0x1, RZ, 0xc0, !PT ;  /* 0x000000010c027812 */ /* 0x000fe200078ec0ff */
[----:B------:R-:W-:Y:S03]  /*58a30*/  BSSY.RECONVERGENT B3, `(.L_x_502) ;  /* 0x000005b000037945 */ /* 0x000fe60003800200 */
[----:B------:R-:W-:-:S13]  /*58a40*/  ISETP.NE.U32.AND P0, PT, R2, 0x1, PT ;  /* 0x000000010200780c */ /* 0x000fda0003f05070 */
[----:B------:R-:W-:Y:S05]  /*58a50*/  @!P0 BRA `(.L_x_503) ;  /* 0x0000000400608947 */ /* 0x000fea0003800000 */
.L_x_507:
        /* <DEDUP_REMOVED lines=22> */
[----:B------:R-:W-:Y:S01]  /*58bc0*/  ISETP.GE.U32.AND P1, PT, R98, UR8, PT ;  /* 0x0000000862007c0c */ /* 0x000fe2000bf26070 */
[----:B---3--:R-:W-:Y:S02]  /*58bd0*/  VIADD R7, R92, UR12 ;  /* 0x0000000c5c077c36 */ /* 0x008fe40008000000 */
[----:B------:R-:W-:Y:S01]  /*58be0*/  VIADD R83, R83, UR13 ;  /* 0x0000000d53537c36 */ /* 0x000fe20008000000 */
[----:B------:R-:W-:Y:S01]  /*58bf0*/  SEL R4, RZ, 0x1, P1 ;  /* 0x00000001ff047807 */ /* 0x000fe20000800000 */
[----:B------:R-:W-:Y:S02]  /*58c00*/  VIADD R80, R80, UR14 ;  /* 0x0000000e50507c36 */ /* 0x000fe40008000000 */
[----:B------:R-:W-:-:S02]  /*58c10*/  VIADD R10, R13, UR15 ;  /* 0x0000000f0d0a7c36 */ /* 0x000fc40008000000 */
[----:B------:R-:W-:Y:S02]  /*58c20*/  @P0 IMAD.MOV R5, RZ, RZ, R98 ;  /* 0x000000ffff050224 */ /* 0x000fe400078e0262 */
[----:B------:R-:W-:Y:S02]  /*58c30*/  IMAD.MOV.U32 R13, RZ, RZ, 0x2 ;  /* 0x00000002ff0d7424 */ /* 0x000fe400078e00ff */
[----:B------:R-:W-:Y:S01]  /*58c40*/  @P1 IMAD.MOV R2, RZ, RZ, 0x1 ;  /* 0x00000001ff021424 */ /* 0x000fe200078e02ff */
[----:B------:R-:W-:Y:S02]  /*58c50*/  ISETP.GE.U32.AND P0, PT, R5, R98, PT ;  /* 0x000000620500720c */ /* 0x000fe40003f06070 */
[----:B------:R-:W-:-:S11]  /*58c60*/  SHF.L.W.U32.HI R96, R96, 0x1f, R5 ;  /* 0x0000001f60607819 */ /* 0x000fd60000010e05 */
[----:B------:R-:W-:Y:S01]  /*58c70*/  @P0 IMAD.MOV R2, RZ, RZ, R4 ;  /* 0x000000ffff020224 */ /* 0x000fe200078e0204 */
[C---:B------:R-:W-:Y:S01]  /*58c80*/  ISETP.GE.U32.AND P0, PT, R95.reuse, UR9, PT ;  /* 0x000000095f007c0c */ /* 0x040fe2000bf06070 */
[----:B------:R-:W-:Y:S02]  /*58c90*/  IMAD.MOV.U32 R4, RZ, RZ, 0x2 ;  /* 0x00000002ff047424 */ /* 0x000fe400078e00ff */
[----:B------:R-:W-:Y:S01]  /*58ca0*/  IMAD.IADD R2, R95, 0x1, R2 ;  /* 0x000000015f027824 */ /* 0x000fe200078e0202 */
[----:B------:R-:W-:-:S04]  /*58cb0*/  SEL R6, RZ, 0x1, P0 ;  /* 0x00000001ff067807 */ /* 0x000fc80000000000 */
[----:B------:R-:W-:Y:S02]  /*58cc0*/  ISETP.GE.U32.AND P1, PT, R2, R95, PT ;  /* 0x0000005f0200720c */ /* 0x000fe40003f26070 */
[----:B------:R-:W-:-:S03]  /*58cd0*/  SHF.L.W.U32.HI R98, R5, 0x1f, R2 ;  /* 0x0000001f05627819 */ /* 0x000fc60000010e02 */
[----:B------:R-:W-:Y:S01]  /*58ce0*/  @P0 IMAD.MOV R4, RZ, RZ, 0x1 ;  /* 0x00000001ff040424 */ /* 0x000fe200078e02ff */
[----:B------:R-:W-:-:S07]  /*58cf0*/  ISETP.GE.U32.AND P0, PT, R7, UR12, PT ;  /* 0x0000000c07007c0c */ /* 0x000fce000bf06070 */
[----:B------:R-:W-:Y:S02]  /*58d00*/  @P1 IMAD.MOV R4, RZ, RZ, R6 ;  /* 0x000000ffff041224 */ /* 0x000fe400078e0206 */
[----:B------:R-:W-:-:S03]  /*58d10*/  IMAD.MOV.U32 R6, RZ, RZ, 0x2 ;  /* 0x00000002ff067424 */ /* 0x000fc600078e00ff */
[----:B------:R-:W-:Y:S01]  /*58d20*/  IADD3 R4, PT, PT, R7, R4, RZ ;  /* 0x0000000407047210 */ /* 0x000fe20007ffe0ff */
[----:B------:R-:W-:-:S03]  /*58d30*/  @P0 IMAD.MOV R6, RZ, RZ, 0x1 ;  /* 0x00000001ff060424 */ /* 0x000fc600078e02ff */
[----:B------:R-:W-:Y:S02]  /*58d40*/  ISETP.GE.U32.AND P1, PT, R4, R7, PT ;  /* 0x000000070400720c */ /* 0x000fe40003f26070 */
[----:B------:R-:W-:Y:S02]  /*58d50*/  SEL R7, RZ, 0x1, P0 ;  /* 0x00000001ff077807 */ /* 0x000fe40000000000 */
[----:B------:R-:W-:Y:S02]  /*58d60*/  ISETP.GE.U32.AND P0, PT, R83, UR13, PT ;  /* 0x0000000d53007c0c */ /* 0x000fe4000bf06070 */
[----:B------:R-:W-:Y:S02]  /*58d70*/  SHF.L.W.U32.HI R95, R2, 0x1f, R4 ;  /* 0x0000001f025f7819 */ /* 0x000fe40000010e04 */
[----:B------:R-:W-:-:S05]  /*58d80*/  SEL R9, RZ, 0x1, P0 ;  /* 0x00000001ff097807 */ /* 0x000fca0000000000 */
[----:B------:R-:W-:Y:S02]  /*58d90*/  @P1 IMAD.MOV R6, RZ, RZ, R7 ;  /* 0x000000ffff061224 */ /* 0x000fe400078e0207 */
[----:B------:R-:W-:Y:S02]  /*58da0*/  IMAD.MOV.U32 R7, RZ, RZ, 0x2 ;  /* 0x00000002ff077424 */ /* 0x000fe400078e00ff */
[----:B------:R-:W-:Y:S01]  /*58db0*/  IMAD.IADD R6, R83, 0x1, R6 ;  /* 0x0000000153067824 */ /* 0x000fe200078e0206 */
[----:B------:R-:W-:Y:S02]  /*58dc0*/  @P0 IADD3 R7, PT, PT, RZ, 0x1, RZ ;  /* 0x00000001ff070810 */ /* 0x000fe40007ffe0ff */
[----:B------:R-:W-:Y:S02]  /*58dd0*/  ISETP.GE.U32.AND P0, PT, R80, UR14, PT ;  /* 0x0000000e50007c0c */ /* 0x000fe4000bf06070 */
[----:B------:R-:W-:Y:S02]  /*58de0*/  ISETP.GE.U32.AND P1, PT, R6, R83, PT ;  /* 0x000000530600720c */ /* 0x000fe40003f26070 */
[----:B------:R-:W-:-:S11]  /*58df0*/  SHF.L.W.U32.HI R92, R4, 0x1f, R6 ;  /* 0x0000001f045c7819 */ /* 0x000fd60000010e06 */
[----:B------:R-:W-:Y:S02]  /*58e00*/  @P1 IMAD.MOV R7, RZ, RZ, R9 ;  /* 0x000000ffff071224 */ /* 0x000fe400078e0209 */
[----:B------:R-:W-:Y:S02]  /*58e10*/  IMAD.MOV.U32 R9, RZ, RZ, 0x2 ;  /* 0x00000002ff097424 */ /* 0x000fe400078e00ff */
[----:B------:R-:W-:Y:S02]  /*58e20*/  IMAD.IADD R7, R80, 0x1, R7 ;  /* 0x0000000150077824 */ /* 0x000fe400078e0207 */
[----:B------:R-:W-:-:S03]  /*58e30*/  @P0 IMAD.MOV R9, RZ, RZ, 0x1 ;  /* 0x00000001ff090424 */ /* 0x000fc600078e02ff */
[----:B------:R-:W-:Y:S02]  /*58e40*/  ISETP.GE.U32.AND P1, PT, R7, R80, PT ;  /* 0x000000500700720c */ /* 0x000fe40003f26070 */
[----:B------:R-:W-:Y:S02]  /*58e50*/  SEL R80, RZ, 0x1, P0 ;  /* 0x00000001ff507807 */ /* 0x000fe40000000000 */
[----:B------:R-:W-:Y:S02]  /*58e60*/  ISETP.GE.U32.AND P0, PT, R10, UR15, PT ;  /* 0x0000000f0a007c0c */ /* 0x000fe4000bf06070 */
[----:B------:R-:W-:-:S07]  /*58e70*/  SHF.L.W.U32.HI R83, R6, 0x1f, R7 ;  /* 0x0000001f06537819 */ /* 0x000fce0000010e07 */
[----:B------:R-:W-:-:S04]  /*58e80*/  @P1 IADD3 R9, PT, PT, R80, RZ, RZ ;  /* 0x000000ff50091210 */ /* 0x000fc80007ffe0ff */
[----:B------:R-:W-:Y:S02]  /*58e90*/  @P0 IMAD.MOV R13, RZ, RZ, 0x1 ;  /* 0x00000001ff0d0424 */ /* 0x000fe400078e02ff */
[----:B------:R-:W-:-:S05]  /*58ea0*/  IMAD.IADD R9, R10, 0x1, R9 ;  /* 0x000000010a097824 */ /* 0x000fca00078e0209 */
[----:B------:R-:W-:Y:S02]  /*58eb0*/  ISETP.GE.U32.AND P1, PT, R9, R10, PT ;  /* 0x0000000a0900720c */ /* 0x000fe40003f26070 */
[----:B------:R-:W-:Y:S02]  /*58ec0*/  SEL R10, RZ, 0x1, P0 ;  /* 0x00000001ff0a7807 */ /* 0x000fe40000000000 */
[----:B------:R-:W-:-:S09]  /*58ed0*/  SHF.L.W.U32.HI R80, R7, 0x1f, R9 ;  /* 0x0000001f07507819 */ /* 0x000fd20000010e09 */
[----:B------:R-:W-:-:S05]  /*58ee0*/  @P1 IMAD.MOV R13, RZ, RZ, R10 ;  /* 0x000000ffff0d1224 */ /* 0x000fca00078e020a */
[----:B0-----:R-:W-:-:S04]  /*58ef0*/  IADD3 R14, PT, PT, R13, UR4, R14 ;  /* 0x000000040d0e7c10 */ /* 0x001fc8000fffe00e */
[----:B------:R-:W-:Y:S01]  /*58f00*/  SHF.L.W.U32.HI R13, R9, 0x1f, R14 ;  /* 0x0000001f090d7819 */ /* 0x000fe20000010e0e */
[----:B------:R-:W-:Y:S06]  /*58f10*/  BRA `(.L_x_506) ;  /* 0x00000000001c7947 */ /* 0x000fec0003800000 */
.L_x_505:
[----:B------:R-:W-:Y:S02]  /*58f20*/  SHF.L.W.U32.HI R96, R96, 0x1f, R98 ;  /* 0x0000001f60607819 */ /* 0x000fe40000010e62 */
[----:B------:R-:W-:Y:S02]  /*58f30*/  SHF.L.W.U32.HI R98, R98, 0x1f, R95 ;  /* 0x0000001f62627819 */ /* 0x000fe40000010e5f */
[----:B------:R-:W-:Y:S02]  /*58f40*/  SHF.L.W.U32.HI R95, R95, 0x1f, R92 ;  /* 0x0000001f5f5f7819 */ /* 0x000fe40000010e5c */
[----:B------:R-:W-:Y:S02]  /*58f50*/  SHF.L.W.U32.HI R92, R92, 0x1f, R83 ;  /* 0x0000001f5c5c7819 */ /* 0x000fe40000010e53 */
[----:B------:R-:W-:Y:S02]  /*58f60*/  SHF.L.W.U32.HI R83, R83, 0x1f, R80 ;  /* 0x0000001f53537819 */ /* 0x000fe40000010e50 */
[----:B------:R-:W-:-:S02]  /*58f70*/  SHF.L.W.U32.HI R80, R80, 0x1f, R13 ;  /* 0x0000001f50507819 */ /* 0x000fc40000010e0d */
[----:B------:R-:W-:-:S07]  /*58f80*/  SHF.L.W.U32.HI R13, R13, 0x1f, R14 ;  /* 0x0000001f0d0d7819 */ /* 0x000fce0000010e0e */
.L_x_506:
[----:B------:R-:W-:Y:S05]  /*58f90*/  BSYNC.RECONVERGENT B4 ;  /* 0x0000000000047941 */ /* 0x000fea0003800200 */
.L_x_504:
[----:B------:R-:W-:Y:S02]  /*58fa0*/  LOP3.LUT R2, R12, 0x1, RZ, 0xc0, !PT ;  /* 0x000000010c027812 */ /* 0x000fe400078ec0ff */
[----:B------:R-:W-:Y:S02]  /*58fb0*/  SHF.R.U32.HI R14, RZ, 0x1, R14 ;  /* 0x00000001ff0e7819 */ /* 0x000fe4000001160e */
[----:B------:R-:W-:-:S13]  /*58fc0*/  ISETP.NE.U32.AND P0, PT, R2, 0x1, PT ;  /* 0x000000010200780c */ /* 0x000fda0003f05070 */
[----:B------:R-:W-:Y:S05]  /*58fd0*/  @P0 BRA `(.L_x_507) ;  /* 0xfffffff800a00947 */ /* 0x000fea000383ffff */
.L_x_503:
[----:B------:R-:W-:Y:S05]  /*58fe0*/  BSYNC.RECONVERGENT B3 ;  /* 0x0000000000037941 */ /* 0x000fea0003800200 */
.L_x_502:
        /* <DEDUP_REMOVED lines=35> */
.L_x_511:
        /* <DEDUP_REMOVED lines=11> */
[C---:B------:R-:W-:Y:S01]  /*592d0*/  VIADD R89, R5.reuse, 0xffffffff ;  /* 0xffffffff05597836 */ /* 0x040fe20000000000 */
[----:B------:R-:W-:Y:S02]  /*592e0*/  @P6 IADD3 R89, PT, PT, R5, RZ, RZ ;  /* 0x000000ff05596210 */ /* 0x000fe40007ffe0ff */
        /* <DEDUP_REMOVED lines=17> */
[----:B------:R-:W-:-:S03]  /*59400*/  IMAD.IADD R99, R3, 0x1, -R12 ;  /* 0x0000000103637824 */ /* 0x000fc600078e0a0c */
        /* <DEDUP_REMOVED lines=44> */
.L_x_514:
        /* <DEDUP_REMOVED lines=41> */
[----:B------:R-:W-:Y:S06]  /*59960*/  BRA `(.L_x_515) ;  /* 0x00000010009c7947 */ /* 0x000fec0003800000 */
.L_x_513:
[----:B------:R-:W-:Y:S05]  /*59970*/  BSYNC.RELIABLE B5 ;  /* 0x0000000000057941 */ /* 0x000fea0003800100 */
.L_x_512:
[----:B------:R-:W0:Y:S01]  /*59980*/  LDCU UR4, c[0x0][0x384] ;  /* 0x00007080ff0477ac */ /* 0x000e220008000800 */
        /* <DEDUP_REMOVED lines=8> */
[----:B------:R-:W3:Y:S01]  /*59a10*/  LDCU.128 UR12, c[0x0][0x390] ;  /* 0x00007200ff0c77ac */ /* 0x000ee20008000c00 */
[----:B------:R-:W-:-:S02]  /*59a20*/  VIADD R6, R5, 0xffffffff ;  /* 0xffffffff05067836 */ /* 0x000fc40000000000 */
[----:B------:R-:W-:Y:S01]  /*59a30*/  ISETP.LT.U32.OR P1, PT, R98, R97, !P1 ;  /* 0x000000616200720c */ /* 0x000fe20004f21470 */
[----:B------:R-:W-:Y:S01]  /*59a40*/  @P0 IMAD.MOV R4, RZ, RZ, R3 ;  /* 0x000000ffff040224 */ /* 0x000fe200078e0203 */
[----:B------:R-:W4:Y:S01]  /*59a50*/  LDCU UR5, c[0x0][0x3a0] ;  /* 0x00007400ff0577ac */ /* 0x000f220008000800 */
[----:B------:R-:W-:Y:S01]  /*59a60*/  IMAD.IADD R3, R92, 0x1, -R91 ;  /* 0x000000015c037824 */ /* 0x000fe200078e0a5b */
[----:B------:R-:W-:Y:S01]  /*59a70*/  SEL R2, RZ, 0x1, !P1 ;  /* 0x00000001ff027807 */ /* 0x000fe20004800000 */
[----:B------:R-:W-:Y:S01]  /*59a80*/  IMAD.IADD R15, R15, 0x1, -R14 ;  /* 0x000000010f0f7824 */ /* 0x000fe200078e0a0e */
[----:B0-----:R-:W-:Y:S02]  /*59a90*/  ISETP.GT.U32.AND P6, PT, R93, UR4, PT ;  /* 0x000000045d007c0c */ /* 0x001fe4000bfc4070 */
[----:B------:R-:W-:Y:S02]  /*59aa0*/  ISETP.GE.U32.AND P0, PT, R5, R2, PT ;  /* 0x000000020500720c */ /* 0x000fe40003f06070 */
[----:B------:R-:W-:-:S02]  /*59ab0*/  SEL R2, RZ, 0x1, !P6 ;  /* 0x00000001ff027807 */ /* 0x000fc40007000000 */
[C---:B--2---:R-:W-:Y:S02]  /*59ac0*/  IADD3 R7, PT, PT, -R4.reuse, UR8, RZ ;  /* 0x0000000804077c10 */ /* 0x044fe4000fffe1ff */
[----:B------:R-:W-:Y:S02]  /*59ad0*/  ISETP.LT.U32.OR P0, PT, R95, R94, !P0 ;  /* 0x0000005e5f00720c */ /* 0x000fe40004701470 */
[C---:B------:R-:W-:Y:S01]  /*59ae0*/  ISETP.GE.U32.AND P3, PT, R7.reuse, R2, PT ;  /* 0x000000020700720c */ /* 0x040fe20003f66070 */
[----:B------:R-:W-:Y:S01]  /*59af0*/  VIADD R97, R7, 0xffffffff ;  /* 0xffffffff07617836 */ /* 0x000fe20000000000 */
[----:B------:R-:W-:Y:S01]  /*59b00*/  SEL R2, RZ, 0x1, !P0 ;  /* 0x00000001ff027807 */ /* 0x000fe20004000000 */
[----:B------:R-:W-:Y:S01]  /*59b10*/  @!P6 IMAD.MOV R97, RZ, RZ, R7 ;  /* 0x000000ffff61e224 */ /* 0x000fe200078e0207 */
[----:B------:R-:W-:Y:S01]  /*59b20*/  @!P1 IADD3 R6, PT, PT, R5, RZ, RZ ;  /* 0x000000ff05069210 */ /* 0x000fe20007ffe0ff */
[----:B------:R-:W-:Y:S01]  /*59b30*/  IMAD.IADD R5, R83, 0x1, -R82 ;  /* 0x0000000153057824 */ /* 0x000fe200078e0a52 */
[----:B------:R-:W-:Y:S01]  /*59b40*/  ISETP.GT.U32.OR P3, PT, R4, UR8, !P3 ;  /* 0x0000000804007c0c */ /* 0x000fe2000df64470 */
[C---:B------:R-:W-:Y:S01]  /*59b50*/  VIADD R4, R3.reuse, 0xffffffff ;  /* 0xffffffff03047836 */ /* 0x040fe20000000000 */
[----:B------:R-:W-:-:S02]  /*59b60*/  ISETP.GE.U32.AND P1, PT, R3, R2, PT ;  /* 0x000000020300720c */ /* 0x000fc40003f26070 */
[----:B------:R-:W-:Y:S01]  /*59b70*/  IADD3 R9, PT, PT, -R6, UR9, RZ ;  /* 0x0000000906097c10 */ /* 0x000fe2000fffe1ff */
[----:B------:R-:W-:Y:S01]  /*59b80*/  @!P0 IMAD.MOV R4, RZ, RZ, R3 ;  /* 0x000000ffff048224 */ /* 0x000fe200078e0203 */
[----:B------:R-:W-:Y:S01]  /*59b90*/  SEL R2, RZ, 0x1, !P3 ;  /* 0x00000001ff027807 */ /* 0x000fe20005800000 */
[----:B------:R-:W-:Y:S01]  /*59ba0*/  IMAD.IADD R3, R80, 0x1, -R81 ;  /* 0x0000000150037824 */ /* 0x000fe200078e0a51 */
        /* <DEDUP_REMOVED lines=8> */
[C---:B---3--:R-:W-:Y:S02]  /*59c30*/  IADD3 R103, PT, PT, -R4.reuse, UR12, RZ ;  /* 0x0000000c04677c10 */ /* 0x048fe4000fffe1ff */
        /* <DEDUP_REMOVED lines=10> */
[----:B------:R-:W-:Y:S02]  /*59ce0*/  IADD3 R105, PT, PT, -R6, UR13, RZ ;  /* 0x0000000d06697c10 */ /* 0x000fe4000fffe1ff */
[----:B------:R-:W-:Y:S02]  /*59cf0*/  SEL R2, RZ, 0x1, !P1 ;  /* 0x00000001ff027807 */ /* 0x000fe40004800000 */
[----:B------:R-:W-:Y:S01]  /*59d00*/  ISETP.LT.U32.OR P5, PT, R80, R81, !P5 ;  /* 0x000000515000720c */ /* 0x000fe20006fa1470 */
[C---:B------:R-:W-:Y:S01]  /*59d10*/  VIADD R82, R105.reuse, 0xffffffff ;  /* 0xffffffff69527836 */ /* 0x040fe20000000000 */
[----:B------:R-:W-:Y:S02]  /*59d20*/  ISETP.GE.U32.AND P4, PT, R105, R2, PT ;  /* 0x000000026900720c */ /* 0x000fe40003f86070 */
[----:B------:R-:W-:Y:S01]  /*59d30*/  IADD3 R4, PT, PT, R3, -0x1, RZ ;  /* 0xffffffff03047810 */ /* 0x000fe20007ffe0ff */
[----:B------:R-:W-:Y:S01]  /*59d40*/  @!P0 IMAD.MOV R4, RZ, RZ, R3 ;  /* 0x000000ffff048224 */ /* 0x000fe200078e0203 */
[----:B------:R-:W-:Y:S01]  /*59d50*/  SEL R2, RZ, 0x1, !P5 ;  /* 0x00000001ff027807 */ /* 0x000fe20006800000 */
[----:B------:R-:W-:Y:S01]  /*59d60*/  @!P1 IMAD.MOV R82, RZ, RZ, R105 ;  /* 0x000000ffff529224 */ /* 0x000fe200078e0269 */
        /* <DEDUP_REMOVED lines=13> */
[----:B------:R-:W-:Y:S01]  /*59e40*/  IADD3 R93, PT, PT, -R93, UR4, RZ ;  /* 0x000000045d5d7c10 */ /* 0x000fe2000fffe1ff */
[----:B------:R-:W-:Y:S01]  /*59e50*/  VIADD R50, R5, 0xffffffff ;  /* 0xffffffff05327836 */ /* 0x000fe20000000000 */
[----:B------:R-:W-:-:S03]  /*59e60*/  SEL R4, RZ, 0x1, !P5 ;  /* 0x00000001ff047807 */ /* 0x000fc60006800000 */
[----:B------:R-:W-:Y:S02]  /*59e70*/  @!P4 IADD3 R2, PT, PT, R15, RZ, RZ ;  /* 0x000000ff0f02c210 */ /* 0x000fe40007ffe0ff */
[C---:B------:R-:W-:Y:S02]  /*59e80*/  ISETP.GE.U32.AND P4, PT, R5.reuse, R4, PT ;  /* 0x000000040500720c */ /* 0x040fe40003f86070 */
[----:B----4-:R-:W-:Y:S02]  /*59e90*/  IADD3 R2, PT, PT, R2, UR5, RZ ;  /* 0x0000000502027c10 */ /* 0x010fe4000fffe0ff */
[----:B------:R-:W-:Y:S02]  /*59ea0*/  ISETP.GT.U32.OR P4, PT, R6, UR15, !P4 ;  /* 0x0000000f06007c0c */ /* 0x000fe4000e784470 */
[----:B------:R-:W-:Y:S01]  /*59eb0*/  @!P5 IADD3 R50, PT, PT, R5, RZ, RZ ;  /* 0x000000ff0532d210 */ /* 0x000fe20007ffe0ff */
[----:B------:R-:W-:-:S10]  /*59ec0*/  VIADD R15, R2, 0xffffffff ;  /* 0xffffffff020f7836 */ /* 0x000fd40000000000 */
[----:B------:R-:W-:Y:S01]  /*59ed0*/  @!P4 IMAD.MOV R15, RZ, RZ, R2 ;  /* 0x000000ffff0fc224 */ /* 0x000fe200078e0202 */
[----:B------:R-:W-:Y:S06]  /*59ee0*/  BRA `(.L_x_515) ;  /* 0x0000000c003c7947 */ /* 0x000fec0003800000 */
.L_x_510:
[----:B------:R-:W-:Y:S05]  /*59ef0*/  BSYNC.RELIABLE B4 ;  /* 0x0000000000047941 */ /* 0x000fea0003800100 */
.L_x_509:
        /* <DEDUP_REMOVED lines=37> */
[----:B------:R-:W-:Y:S02]  /*5a150*/  IADD3 R2, PT, PT, -R86, R51, RZ ;  /* 0x0000003356027210 */ /* 0x000fe40007ffe1ff */
[----:B------:R-:W-:Y:S01]  /*5a160*/  ISETP.LT.U32.OR P5, PT, R17, R84, !P5 ;  /* 0x000000541100720c */ /* 0x000fe20006fa1470 */
[C---:B------:R-:W-:Y:S01]  /*5a170*/  VIADD R17, R105.reuse, 0xffffffff ;  /* 0xffffffff69117836 */ /* 0x040fe20000000000 */
[----:B------:R-:W-:Y:S01]  /*5a180*/  @!P4 IADD3 R17, PT, PT, R105, RZ, RZ ;  /* 0x000000ff6911c210 */ /* 0x000fe20007ffe0ff */
[----:B------:R-:W-:-:S10]  /*5a190*/  VIADD R51, R2, 0xffffffff ;  /* 0xffffffff02337836 */ /* 0x000fd40000000000 */
        /* <DEDUP_REMOVED lines=33> */
.L_x_518:
        /* <DEDUP_REMOVED lines=43> */
.L_x_517:
[----:B------:R-:W-:Y:S05]  /*5a660*/  BSYNC.RELIABLE B4 ;  /* 0x0000000000047941 */ /* 0x000fea0003800100 */
.L_x_516:
[----:B------:R-:W0:Y:S01]  /*5a670*/  LDCU UR4, c[0x0][0x384] ;  /* 0x00007080ff0477ac */ /* 0x000e220008000800 */
[----:B------:R-:W-:Y:S01]  /*5a680*/  ISETP.GE.U32.AND P2, PT, R93, R96, PT ;  /* 0x000000605d00720c */ /* 0x000fe20003f46070 */
[----:B------:R-:W-:Y:S01]  /*5a690*/  IMAD.IADD R5, R97, 0x1, -R98 ;  /* 0x0000000161057824 */ /* 0x000fe200078e0a62 */
[----:B------:R-:W2:Y:S02]  /*5a6a0*/  LDCU.64 UR8, c[0x0][0x388] ;  /* 0x00007100ff0877ac */ /* 0x000ea40008000a00 */
[----:B------:R-:W-:Y:S01]  /*5a6b0*/  SEL R2, RZ, 0x1, P2 ;  /* 0x00000001ff027807 */ /* 0x000fe20001000000 */
[----:B------:R-:W-:Y:S01]  /*5a6c0*/  IMAD.IADD R96, R93, 0x1, -R96 ;  /* 0x000000015d607824 */ /* 0x000fe200078e0a60 */
[C---:B------:R-:W-:Y:S01]  /*5a6d0*/  IADD3 R4, PT, PT, R5.reuse, -0x1, RZ ;  /* 0xffffffff05047810 */ /* 0x040fe20007ffe0ff */
        /* <DEDUP_REMOVED lines=9> */
[----:B------:R-:W-:-:S02]  /*5a770*/  SEL R2, RZ, 0x1, !P1 ;  /* 0x00000001ff027807 */ /* 0x000fc40004800000 */
[----:B0-----:R-:W-:Y:S02]  /*5a780*/  ISETP.GT.U32.AND P6, PT, R96, UR4, PT ;  /* 0x0000000460007c0c */ /* 0x001fe4000bfc4070 */
[----:B------:R-:W-:Y:S02]  /*5a790*/  ISETP.GE.U32.AND P0, PT, R7, R2, PT ;  /* 0x000000020700720c */ /* 0x000fe40003f06070 */
[----:B------:R-:W-:Y:S02]  /*5a7a0*/  SEL R2, RZ, 0x1, !P6 ;  /* 0x00000001ff027807 */ /* 0x000fe40007000000 */
        /* <DEDUP_REMOVED lines=13> */
[----:B------:R-:W-:Y:S02]  /*5a880*/  ISETP.LT.U32.OR P1, PT, R91, R92, !P1 ;  /* 0x0000005c5b00720c */ /* 0x000fe40004f21470 */
[----:B------:R-:W-:Y:S02]  /*5a890*/  ISETP.GE.U32.AND P2, PT, R7, R2, PT ;  /* 0x000000020700720c */ /* 0x000fe40003f46070 */
[----:B------:R-:W-:Y:S02]  /*5a8a0*/  IADD3 R95, PT, PT, R82, -R83, RZ ;  /* 0x80000053525f7210 */ /* 0x000fe40007ffe0ff */
        /* <DEDUP_REMOVED lines=18> */
[----:B------:R-:W-:Y:S02]  /*5a9d0*/  SEL R2, RZ, 0x1, !P1 ;  /* 0x00000001ff027807 */ /* 0x000fe40004800000 */
[----:B------:R-:W-:Y:S02]  /*5a9e0*/  ISETP.LT.U32.OR P5, PT, R81, R80, !P5 ;  /* 0x000000505100720c */ /* 0x000fe40006fa1470 */
[----:B------:R-:W-:Y:S02]  /*5a9f0*/  ISETP.GE.U32.AND P4, PT, R99, R2, PT ;  /* 0x000000026300720c */ /* 0x000fe40003f86070 */
[----:B------:R-:W-:Y:S02]  /*5aa00*/  SEL R2, RZ, 0x1, !P5 ;  /* 0x00000001ff027807 */ /* 0x000fe40006800000 */
        /* <DEDUP_REMOVED lines=22> */
[----:B------:R-:W-:Y:S01]  /*5ab70*/  MOV R99, R3 ;  /* 0x0000000300637202 */ /* 0x000fe20000000f00 */
[----:B----4-:R-:W-:Y:S01]  /*5ab80*/  VIADD R2, R2, UR5 ;  /* 0x0000000502027c36 */ /* 0x010fe20008000000 */
[----:B------:R-:W-:Y:S01]  /*5ab90*/  ISETP.GT.U32.OR P4, PT, R6, UR15, !P4 ;  /* 0x0000000f06007c0c */ /* 0x000fe2000e784470 */
[----:B------:R-:W-:Y:S01]  /*5aba0*/  @!P5 IMAD.MOV R13, RZ, RZ, R105 ;  /* 0x000000ffff0dd224 */ /* 0x000fe200078e0269 */
[----:B------:R-:W-:Y:S01]  /*5abb0*/  IADD3 R96, PT, PT, -R96, UR4, RZ ;  /* 0x0000000460607c10 */ /* 0x000fe2000fffe1ff */
[----:B------:R-:W-:-:S10]  /*5abc0*/  VIADD R14, R2, 0xffffffff ;  /* 0xffffffff020e7836 */ /* 0x000fd40000000000 */
[----:B------:R-:W-:-:S07]  /*5abd0*/  @!P4 IMAD.MOV R14, RZ, RZ, R2 ;  /* 0x000000ffff0ec224 */ /* 0x000fce00078e0202 */
.L_x_515:
[----:B------:R-:W-:Y:S05]  /*5abe0*/  BSYNC.RECONVERGENT B3 ;  /* 0x0000000000037941 */ /* 0x000fea0003800200 */
.L_x_508:
[----:B------:R-:W-:-:S05]  /*5abf0*/  VIADD R101, R101, 0x1 ;  /* 0x0000000165657836 */ /* 0x000fca0000000000 */
        /* <DEDUP_REMOVED lines=8> */
.L_x_489:
[----:B------:R-:W-:Y:S05]  /*5ac80*/  BSYNC.RECONVERGENT B2 ;  /* 0x0000000000027941 */ /* 0x000fea0003800200 */
.L_x_488:
        /* <DEDUP_REMOVED lines=21> */
.L_x_521:
        /* <DEDUP_REMOVED lines=31> */
[----:B------:R-:W-:Y:S02]  /*5afd0*/  IADD3 R13, PT, PT, R14, R99, RZ ;  /* 0x000000630e0d7210 */ /* 0x000fe40007ffe0ff */
[----:B------:R-:W-:Y:S01]  /*5afe0*/  SHF.R.U32.HI R14, RZ, 0x10, R3 ;  /* 0x00000010ff0e7819 */ /* 0x000fe20000011603 */
[----:B------:R-:W-:Y:S01]  /*5aff0*/  IMAD R50, R91, UR8, R50 ;  /* 0x000000085b327c24 */ /* 0x000fe2000f8e0232 */
[----:B------:R-:W-:Y:S01]  /*5b000*/  LOP3.LUT R82, R15, 0xffff, RZ, 0xc0, !PT ;  /* 0x0000ffff0f527812 */ /* 0x000fe200078ec0ff */
[----:B------:R-:W-:Y:S01]  /*5b010*/  IMAD R16, R12, 0x10000, R13 ;  /* 0x000100000c107824 */ /* 0x000fe200078e020d */
[----:B------:R-:W-:Y:S01]  /*5b020*/  SHF.R.U32.HI R84, RZ, 0x10, R15 ;  /* 0x00000010ff547819 */ /* 0x000fe2000001160f */
[----:B------:R-:W-:-:S02]  /*5b030*/  IMAD R3, R9, R93, R14 ;  /* 0x0000005d09037224 */ /* 0x000fc400078e020e */
[----:B------:R-:W-:Y:S01]  /*5b040*/  IMAD R13, R10, R91, RZ ;  /* 0x0000005b0a0d7224 */ /* 0x000fe200078e02ff */
[C---:B------:R-:W-:Y:S01]  /*5b050*/  ISETP.GE.U32.AND P0, PT, R16.reuse, R99, PT ;  /* 0x000000631000720c */ /* 0x040fe20003f06070 */
[----:B----4-:R-:W-:Y:S01]  /*5b060*/  IMAD R97, R16, R89, RZ ;  /* 0x0000005910617224 */ /* 0x010fe200078e02ff */
[----:B------:R-:W-:Y:S01]  /*5b070*/  LEA.HI R3, R12, R3, RZ, 0x10 ;  /* 0x000000030c037211 */ /* 0x000fe200078f80ff */
[----:B------:R-:W-:Y:S01]  /*5b080*/  IMAD.IADD R17, R82, 0x1, R95 ;  /* 0x0000000152117824 */ /* 0x000fe200078e025f */
[----:B------:R-:W-:Y:S01]  /*5b090*/  LOP3.LUT R14, R13, 0xffff, RZ, 0xc0, !PT ;  /* 0x0000ffff0d0e7812 */ /* 0x000fe200078ec0ff */
[----:B------:R-:W-:Y:S01]  /*5b0a0*/  IMAD R47, R93, UR8, R84 ;  /* 0x000000085d2f7c24 */ /* 0x000fe2000f8e0254 */
        /* <DEDUP_REMOVED lines=25> */
[----:B------:R-:W-:Y:S01]  /*5b240*/  IMAD R14, R91, UR4, R14 ;  /* 0x000000045b0e7c24 */ /* 0x000fe2000f8e020e */
[----:B------:R-:W-:-:S03]  /*5b250*/  IADD3 R13, PT, PT, R13, R94, RZ ;  /* 0x0000005e0d0d7210 */ /* 0x000fc60007ffe0ff */
[----:B------:R-:W-:Y:S01]  /*5b260*/  IMAD R15, R93, UR4, R12 ;  /* 0x000000045d0f7c24 */ /* 0x000fe2000f8e020c */
[----:B------:R-:W0:Y:S01]  /*5b270*/  LDCU UR4, c[0x0][0x3c0] ;  /* 0x00007800ff0477ac */ /* 0x000e220008000800 */
[C---:B------:R-:W-:Y:S02]  /*5b280*/  IMAD R13, R14.reuse, 0x10000, R13 ;  /* 0x000100000e0d7824 */ /* 0x040fe400078e020d */
[----:B------:R-:W-:Y:S01]  /*5b290*/  @P0 IMAD.MOV R51, RZ, RZ, R46 ;  /* 0x000000ffff330224 */ /* 0x000fe200078e022e */
[----:B------:R-:W-:Y:S01]  /*5b2a0*/  LEA.HI R15, R14, R15, RZ, 0x10 ;  /* 0x0000000f0e0f7211 */ /* 0x000fe200078f80ff */
[C---:B------:R-:W-:Y:S01]  /*5b2b0*/  IMAD R14, R50.reuse, 0x10000, R17 ;  /* 0x00010000320e7824 */ /* 0x040fe200078e0211 */
[----:B------:R-:W-:Y:S01]  /*5b2c0*/  LEA.HI R50, R50, R47, RZ, 0x10 ;  /* 0x0000002f32327211 */ /* 0x000fe200078f80ff */
[CC--:B------:R-:W-:Y:S01]  /*5b2d0*/  IMAD R17, R88.reuse, R97.reuse, RZ ;  /* 0x0000006158117224 */ /* 0x0c0fe200078e02ff */
[----:B------:R-:W-:Y:S01]  /*5b2e0*/  ISETP.GE.U32.AND P0, PT, R13, R94, PT ;  /* 0x0000005e0d00720c */ /* 0x000fe20003f06070 */
[C---:B------:R-:W-:Y:S01]  /*5b2f0*/  VIADD R12, R51.reuse, 0x1 ;  /* 0x00000001330c7836 */ /* 0x040fe20000000000 */
[----:B------:R-:W-:Y:S01]  /*5b300*/  @P1 IADD3 R12, PT, PT, R51, RZ, RZ ;  /* 0x000000ff330c1210 */ /* 0x000fe20007ffe0ff */
[----:B------:R-:W-:Y:S01]  /*5b310*/  IMAD R46, R88, R96, RZ ;  /* 0x00000060582e7224 */ /* 0x000fe200078e02ff */
[----:B------:R-:W-:Y:S01]  /*5b320*/  LOP3.LUT R47, R17, 0xffff, RZ, 0xc0, !PT ;  /* 0x0000ffff112f7812 */ /* 0x000fe200078ec0ff */
[----:B------:R-:W-:Y:S01]  /*5b330*/  IMAD.IADD R51, R3, 0x1, R84 ;  /* 0x0000000103337824 */ /* 0x000fe200078e0254 */
[----:B------:R-:W-:Y:S01]  /*5b340*/  SHF.R.U32.HI R17, RZ, 0x10, R17 ;  /* 0x00000010ff117819 */ /* 0x000fe20000011611 */
[----:B------:R-:W-:Y:S01]  /*5b350*/  IMAD R46, R86, R97, R46 ;  /* 0x00000061562e7224 */ /* 0x000fe200078e022e */
[----:B------:R-:W-:Y:S01]  /*5b360*/  LOP3.LUT R84, R49, 0xffff, RZ, 0xc0, !PT ;  /* 0x0000ffff31547812 */ /* 0x000fe200078ec0ff */
[----:B------:R-:W-:Y:S01]  /*5b370*/  IMAD.IADD R47, R16, 0x1, R47 ;  /* 0x00000001102f7824 */ /* 0x000fe200078e022f */
[----:B0-----:R-:W-:Y:S01]  /*5b380*/  ULOP3.LUT UR5, UR4, 0xffff, URZ, 0xc0, !UPT ;  /* 0x0000ffff04057892 */ /* 0x001fe2000f8ec0ff */
[----:B------:R-:W-:Y:S01]  /*5b390*/  IMAD.IADD R12, R13, 0x1, R12 ;  /* 0x000000010d0c7824 */ /* 0x000fe200078e020c */
[----:B------:R-:W-:Y:S01]  /*5b3a0*/  USHF.R.U32.HI UR4, URZ, 0x10, UR4 ;  /* 0x00000010ff047899 */ /* 0x000fe20008011604 */
[----:B------:R-:W-:-:S02]  /*5b3b0*/  IMAD R47, R46, 0x10000, R47 ;  /* 0x000100002e2f7824 */ /* 0x000fc400078e022f */
[----:B------:R-:W-:Y:S01]  /*5b3c0*/  IMAD R90, R82, 0x10000, R51 ;  /* 0x00010000525a7824 */ /* 0x000fe200078e0233 */
[----:B------:R-:W-:Y:S01]  /*5b3d0*/  ISETP.GE.U32.AND P1, PT, R12, R13, PT ;  /* 0x0000000d0c00720c */ /* 0x000fe20003f26070 */
        /* <DEDUP_REMOVED lines=9> */
[----:B------:R-:W-:Y:S01]  /*5b470*/  IADD3 R3, PT, PT, R3, R6, RZ ;  /* 0x0000000603037210 */ /* 0x000fe20007ffe0ff */
[----:B------:R-:W-:Y:S01]  /*5b480*/  @P0 IMAD.MOV R47, RZ, RZ, R15 ;  /* 0x000000ffff2f0224 */ /* 0x000fe200078e020f */
[----:B------:R-:W-:Y:S01]  /*5b490*/  SHF.R.U32.HI R46, RZ, 0x10, R13 ;  /* 0x00000010ff2e7819 */ /* 0x000fe2000001160d */
[----:B------:R-:W-:Y:S01]  /*5b4a0*/  VIADD R99, R51, 0x1 ;  /* 0x0000000133637836 */ /* 0x000fe20000000000 */
[----:B------:R-:W-:Y:S01]  /*5b4b0*/  LEA.HI R82, R82, R81, RZ, 0x10 ;  /* 0x0000005152527211 */ /* 0x000fe200078f80ff */
[----:B------:R-:W-:-:S02]  /*5b4c0*/  IMAD R13, R16, 0x10000, R3 ;  /* 0x00010000100d7824 */ /* 0x000fc400078e0203 */
[C---:B------:R-:W-:Y:S01]  /*5b4d0*/  VIADD R3, R47.reuse, 0x1 ;  /* 0x000000012f037836 */ /* 0x040fe20000000000 */
[----:B------:R-:W-:Y:S01]  /*5b4e0*/  @P1 IADD3 R3, PT, PT, R47, RZ, RZ ;  /* 0x000000ff2f031210 */ /* 0x000fe20007ffe0ff */
[----:B------:R-:W-:Y:S02]  /*5b4f0*/  IMAD R17, R93, UR9, R46 ;  /* 0x000000095d117c24 */ /* 0x000fe4000f8e022e */
[----:B------:R-:W-:Y:S01]  /*5b500*/  @P2 IMAD.MOV R99, RZ, RZ, R51 ;  /* 0x000000ffff632224 */ /* 0x000fe200078e0233 */
[----:B------:R-:W0:Y:S01]  /*5b510*/  LDC.64 R46, c[0x0][0x390] ;  /* 0x0000e400ff2e7b82 */ /* 0x000e220000000a00 */
[----:B------:R-:W-:Y:S01]  /*5b520*/  IMAD R51, R84, R97, RZ ;  /* 0x0000006154337224 */ /* 0x000fe200078e02ff */
[----:B------:R-:W-:Y:S01]  /*5b530*/  ISETP.GE.U32.AND P2, PT, R14, R95, PT ;  /* 0x0000005f0e00720c */ /* 0x000fe20003f46070 */
[----:B------:R-:W-:Y:S01]  /*5b540*/  IMAD.IADD R99, R90, 0x1, R99 ;  /* 0x000000015a637824 */ /* 0x000fe200078e0263 */
[----:B------:R-:W-:Y:S01]  /*5b550*/  LEA.HI R81, R16, R17, RZ, 0x10 ;  /* 0x0000001110517211 */ /* 0x000fe200078f80ff */
[----:B------:R-:W-:Y:S01]  /*5b560*/  IMAD R94, R84, R96, RZ ;  /* 0x00000060545e7224 */ /* 0x000fe200078e02ff */
[----:B------:R-:W-:Y:S01]  /*5b570*/  LOP3.LUT R95, R51, 0xffff, RZ, 0xc0, !PT ;  /* 0x0000ffff335f7812 */ /* 0x000fe200078ec0ff */
[----:B------:R-:W-:Y:S01]  /*5b580*/  IMAD R15, R91, UR14, RZ ;  /* 0x0000000e5b0f7c24 */ /* 0x000fe2000f8e02ff */
[----:B------:R-:W-:Y:S01]  /*5b590*/  ISETP.GE.U32.AND P0, PT, R99, R90, PT ;  /* 0x0000005a6300720c */ /* 0x000fe20003f06070 */
[----:B------:R-:W-:Y:S01]  /*5b5a0*/  VIADD R103, R82, 0x1 ;  /* 0x0000000152677836 */ /* 0x000fe20000000000 */
[----:B------:R-:W-:Y:S01]  /*5b5b0*/  SHF.R.U32.HI R51, RZ, 0x10, R51 ;  /* 0x00000010ff337819 */ /* 0x000fe20000011633 */
[----:B------:R-:W-:Y:S01]  /*5b5c0*/  IMAD R94, R83, R97, R94 ;  /* 0x00000061535e7224 */ /* 0x000fe200078e025e */
[----:B------:R-:W-:Y:S01]  /*5b5d0*/  SHF.R.U32.HI R90, RZ, 0x10, R15 ;  /* 0x00000010ff5a7819 */ /* 0x000fe2000001160f */
[----:B------:R-:W-:-:S02]  /*5b5e0*/  IMAD.IADD R95, R12, 0x1, R95 ;  /* 0x000000010c5f7824 */ /* 0x000fc400078e025f */
[----:B------:R-:W-:Y:S01]  /*5b5f0*/  @P3 IMAD.MOV R103, RZ, RZ, R82 ;  /* 0x000000ffff673224 */ /* 0x000fe200078e0252 */
[----:B------:R-:W-:Y:S01]  /*5b600*/  LOP3.LUT R82, R15, 0xffff, RZ, 0xc0, !PT ;  /* 0x0000ffff0f527812 */ /* 0x000fe200078ec0ff */
[----:B------:R-:W-:Y:S01]  /*5b610*/  IMAD R16, R93, UR14, RZ ;  /* 0x0000000e5d107c24 */ /* 0x000fe2000f8e02ff */
[----:B------:R-:W-:Y:S01]  /*5b620*/  LEA R102, R94, R95, 0x10 ;  /* 0x0000005f5e667211 */ /* 0x000fe200078e80ff */
[----:B------:R-:W-:Y:S02]  /*5b630*/  IMAD.IADD R3, R14, 0x1, R3 ;  /* 0x000000010e037824 */ /* 0x000fe400078e0203 */
[----:B------:R-:W-:Y:S01]  /*5b640*/  VIADD R101, R103, 0x1 ;  /* 0x0000000167657836 */ /* 0x000fe20000000000 */
[----:B------:R-:W-:Y:S01]  /*5b650*/  ISETP.GE.U32.AND P3, PT, R102, R12, PT ;  /* 0x0000000c6600720c */ /* 0x000fe20003f66070 */
[----:B------:R-:W-:Y:S01]  /*5b660*/  @P0 IMAD.MOV R101, RZ, RZ, R103 ;  /* 0x000000ffff650224 */ /* 0x000fe200078e0267 */
[----:B------:R-:W-:Y:S01]  /*5b670*/  ISETP.GE.U32.AND P1, PT, R3, R14, PT ;  /* 0x0000000e0300720c */ /* 0x000fe20003f26070 */
[----:B------:R-:W-:Y:S01]  /*5b680*/  IMAD R16, R91, UR10, R16 ;  /* 0x0000000a5b107c24 */ /* 0x000fe2000f8e0210 */
[----:B------:R-:W-:Y:S01]  /*5b690*/  ISETP.GE.U32.AND P0, PT, R13, R6, PT ;  /* 0x000000060d00720c */ /* 0x000fe20003f06070 */
[----:B------:R-:W-:Y:S01]  /*5b6a0*/  IMAD.IADD R15, R82, 0x1, R5 ;  /* 0x00000001520f7824 */ /* 0x000fe200078e0205 */
[----:B0-----:R-:W-:Y:S01]  /*5b6b0*/  LOP3.LUT R82, R46, 0xffff, RZ, 0xc0, !PT ;  /* 0x0000ffff2e527812 */ /* 0x001fe200078ec0ff */
[----:B------:R-:W-:-:S02]  /*5b6c0*/  IMAD.IADD R101, R102, 0x1, R101 ;  /* 0x0000000166657824 */ /* 0x000fc400078e0265 */
[----:B------:R-:W-:Y:S02]  /*5b6d0*/  IMAD R17, R93, UR10, R90 ;  /* 0x0000000a5d117c24 */ /* 0x000fe4000f8e025a */
[C---:B------:R-:W-:Y:S02]  /*5b6e0*/  IMAD R90, R16.reuse, 0x10000, R15 ;  /* 0x00010000105a7824 */ /* 0x040fe400078e020f */
[----:B------:R-:W-:Y:S01]  /*5b6f0*/  IMAD R51, R83, R96, R51 ;  /* 0x0000006053337224 */ /* 0x000fe200078e0233 */
[----:B------:R-:W-:Y:S01]  /*5b700*/  LEA.HI R100, R16, R17, RZ, 0x10 ;  /* 0x0000001110647211 */ /* 0x000fe200078f80ff */
[----:B------:R-:W-:Y:S01]  /*5b710*/  VIADD R15, R50, 0x1 ;  /* 0x00000001320f7836 */ /* 0x000fe20000000000 */
[----:B------:R-:W-:Y:S01]  /*5b720*/  SHF.R.U32.HI R17, RZ, 0x10, R46 ;  /* 0x00000010ff117819 */ /* 0x000fe2000001162e */
[----:B------:R-:W-:Y:S01]  /*5b730*/  @P2 IMAD.MOV R15, RZ, RZ, R50 ;  /* 0x000000ffff0f2224 */ /* 0x000fe200078e0232 */
[----:B------:R-:W-:Y:S01]  /*5b740*/  ISETP.GE.U32.AND P2, PT, R101, R102, PT ;  /* 0x000000666500720c */ /* 0x000fe20003f46070 */
[----:B------:R-:W-:Y:S01]  /*5b750*/  IMAD R12, R82, R97, RZ ;  /* 0x00000061520c7224 */ /* 0x000fe200078e02ff */
[----:B------:R-:W-:Y:S01]  /*5b760*/  LEA.HI R51, R94, R51, RZ, 0x10 ;  /* 0x000000335e337211 */ /* 0x000fe200078f80ff */
[----:B------:R-:W-:Y:S01]  /*5b770*/  IMAD R14, R82, R96, RZ ;  /* 0x00000060520e7224 */ /* 0x000fe200078e02ff */
[----:B------:R-:W-:Y:S01]  /*5b780*/  IADD3 R6, PT, PT, R15, 0x1, RZ ;  /* 0x000000010f067810 */ /* 0x000fe20007ffe0ff */
[----:B------:R-:W-:Y:S01]  /*5b790*/  @P1 IMAD.MOV R6, RZ, RZ, R15 ;  /* 0x000000ffff061224 */ /* 0x000fe200078e020f */
[----:B------:R-:W-:Y:S01]  /*5b7a0*/  LOP3.LUT R16, R12, 0xffff, RZ, 0xc0, !PT ;  /* 0x0000ffff0c107812 */ /* 0x000fe200078ec0ff */
[----:B------:R-:W-:Y:S01]  /*5b7b0*/  VIADD R50, R51, 0x1 ;  /* 0x0000000133327836 */ /* 0x000fe20000000000 */
[----:B------:R-:W-:Y:S01]  /*5b7c0*/  SHF.R.U32.HI R12, RZ, 0x10, R12 ;  /* 0x00000010ff0c7819 */ /* 0x000fe2000001160c */
[----:B------:R-:W-:Y:S01]  /*5b7d0*/  @P3 IMAD.MOV R50, RZ, RZ, R51 ;  /* 0x000000ffff323224 */ /* 0x000fe200078e0233 */
[----:B------:R-:W-:Y:S01]  /*5b7e0*/  ISETP.GE.U32.AND P1, PT, R90, R5, PT ;  /* 0x000000055a00720c */ /* 0x000fe20003f26070 */
[----:B------:R-:W-:Y:S01]  /*5b7f0*/  IMAD R14, R17, R97, R14 ;  /* 0x00000061110e7224 */ /* 0x000fe200078e020e */
[----:B------:R-:W-:Y:S01]  /*5b800*/  IADD3 R6, PT, PT, R13, R6, RZ ;  /* 0x000000060d067210 */ /* 0x000fe20007ffe0ff */
[----:B------:R-:W-:Y:S01]  /*5b810*/  IMAD.IADD R15, R3, 0x1, R16 ;  /* 0x00000001030f7824 */ /* 0x000fe200078e0210 */
[----:B------:R-:W-:Y:S01]  /*5b820*/  LOP3.LUT R16, R47, 0xffff, RZ, 0xc0, !PT ;  /* 0x0000ffff2f107812 */ /* 0x000fe200078ec0ff */
[----:B------:R-:W-:-:S02]  /*5b830*/  VIADD R94, R50, 0x1 ;  /* 0x00000001325e7836 */ /* 0x000fc40000000000 */
[----:B------:R-:W-:Y:S01]  /*5b840*/  @P2 IMAD.MOV R94, RZ, RZ, R50 ;  /* 0x000000ffff5e2224 */ /* 0x000fe200078e0232 */
[----:B------:R-:W-:Y:S01]  /*5b850*/  ISETP.GE.U32.AND P2, PT, R6, R13, PT ;  /* 0x0000000d0600720c */ /* 0x000fe20003f46070 */
[----:B------:R-:W-:Y:S01]  /*5b860*/  IMAD R15, R14, 0x10000, R15 ;  /* 0x000100000e0f7824 */ /* 0x000fe200078e020f */
[----:B------:R-:W0:Y:S01]  /*5b870*/  LDC.64 R50, c[0x0][0x398] ;  /* 0x0000e600ff327b82 */ /* 0x000e220000000a00 */
[-C--:B------:R-:W-:Y:S02]  /*5b880*/  IMAD R5, R17, R96.reuse, R12 ;  /* 0x0000006011057224 */ /* 0x080fe400078e020c */
[C---:B------:R-:W-:Y:S01]  /*5b890*/  IMAD.IADD R94, R15.reuse, 0x1, R94 ;  /* 0x000000010f5e7824 */ /* 0x040fe200078e025e */
[----:B------:R-:W-:Y:S01]  /*5b8a0*/  ISETP.GE.U32.AND P3, PT, R15, R3, PT ;  /* 0x000000030f00720c */ /* 0x000fe20003f66070 */
[----:B------:R-:W-:Y:S01]  /*5b8b0*/  IMAD R12, R16, R97, RZ ;  /* 0x00000061100c7224 */ /* 0x000fe200078e02ff */
[----:B------:R-:W-:Y:S01]  /*5b8c0*/  LEA.HI R5, R14, R5, RZ, 0x10 ;  /* 0x000000050e057211 */ /* 0x000fe200078f80ff */
[----:B------:R-:W-:Y:S01]  /*5b8d0*/  IMAD R14, R16, R96, RZ ;  /* 0x00000060100e7224 */ /* 0x000fe200078e02ff */
[----:B------:R-:W-:Y:S01]  /*5b8e0*/  ISETP.GE.U32.AND P4, PT, R94, R15, PT ;  /* 0x0000000f5e00720c */ /* 0x000fe20003f86070 */
[----:B------:R-:W-:Y:S01]  /*5b8f0*/  VIADD R103, R81, 0x1 ;  /* 0x0000000151677836 */ /* 0x000fe20000000000 */
[----:B------:R-:W-:Y:S01]  /*5b900*/  SHF.R.U32.HI R15, RZ, 0x10, R47 ;  /* 0x00000010ff0f7819 */ /* 0x000fe2000001162f */
[----:B------:R-:W-:Y:S01]  /*5b910*/  VIADD R104, R5, 0x1 ;  /* 0x0000000105687836 */ /* 0x000fe20000000000 */
[----:B------:R-:W-:Y:S01]  /*5b920*/  LOP3.LUT R3, R12, 0xffff, RZ, 0xc0, !PT ;  /* 0x0000ffff0c037812 */ /* 0x000fe200078ec0ff */
[----:B------:R-:W-:Y:S01]  /*5b930*/  @P0 IMAD.MOV R103, RZ, RZ, R81 ;  /* 0x000000ffff670224 */ /* 0x000fe200078e0251 */
[----:B------:R-:W-:Y:S01]  /*5b940*/  SHF.R.U32.HI R12, RZ, 0x10, R12 ;  /* 0x00000010ff0c7819 */ /* 0x000fe2000001160c */
[----:B------:R-:W-:-:S02]  /*5b950*/  IMAD R14, R15, R97, R14 ;  /* 0x000000610f0e7224 */ /* 0x000fc400078e020e */
[----:B------:R-:W-:Y:S01]  /*5b960*/  IMAD.IADD R13, R6, 0x1, R3 ;  /* 0x00000001060d7824 */ /* 0x000fe200078e0203 */
[----:B------:R-:W-:Y:S01]  /*5b970*/  IADD3 R3, PT, PT, R103, 0x1, RZ ;  /* 0x0000000167037810 */ /* 0x000fe20007ffe0ff */
[----:B------:R-:W-:Y:S02]  /*5b980*/  @P3 IMAD.MOV R104, RZ, RZ, R5 ;  /* 0x000000ffff683224 */ /* 0x000fe400078e0205 */
[----:B------:R-:W-:Y:S02]  /*5b990*/  IMAD R102, R14, 0x10000, R13 ;  /* 0x000100000e667824 */ /* 0x000fe400078e020d */
[----:B------:R-:W-:Y:S02]  /*5b9a0*/  IMAD R5, R91, UR15, RZ ;  /* 0x0000000f5b057c24 */ /* 0x000fe4000f8e02ff */
[----:B------:R-:W-:Y:S01]  /*5b9b0*/  IMAD R81, R15, R96, R12 ;  /* 0x000000600f517224 */ /* 0x000fe200078e020c */
[----:B------:R-:W-:Y:S01]  /*5b9c0*/  ISETP.GE.U32.AND P0, PT, R102, R6, PT ;  /* 0x000000066600720c */ /* 0x000fe20003f06070 */
[----:B------:R-:W-:Y:S01]  /*5b9d0*/  VIADD R95, R104, 0x1 ;  /* 0x00000001685f7836 */ /* 0x000fe20000000000 */
[----:B------:R-:W-:Y:S01]  /*5b9e0*/  SHF.R.U32.HI R12, RZ, 0x10, R5 ;  /* 0x00000010ff0c7819 */ /* 0x000fe20000011605 */
[----:B------:R-:W-:Y:S01]  /*5b9f0*/  IMAD R6, R93, UR15, RZ ;  /* 0x0000000f5d067c24 */ /* 0x000fe2000f8e02ff */
[----:B------:R-:W-:Y:S01]  /*5ba00*/  LOP3.LUT R13, R5, 0xffff, RZ, 0xc0, !PT ;  /* 0x0000ffff050d7812 */ /* 0x000fe200078ec0ff */
[----:B------:R-:W-:Y:S01]  /*5ba10*/  @P4 IMAD.MOV R95, RZ, RZ, R104 ;  /* 0x000000ffff5f4224 */ /* 0x000fe200078e0268 */
[----:B------:R-:W-:Y:S01]  /*5ba20*/  LEA.HI R81, R14, R81, RZ, 0x10 ;  /* 0x000000510e517211 */ /* 0x000fe200078f80ff */
[----:B------:R-:W-:Y:S01]  /*5ba30*/  IMAD R6, R91, UR11, R6 ;  /* 0x0000000b5b067c24 */ /* 0x000fe2000f8e0206 */
[----:B0-----:R-:W-:Y:S01]  /*5ba40*/  LOP3.LUT R14, R50, 0xffff, RZ, 0xc0, !PT ;  /* 0x0000ffff320e7812 */ /* 0x001fe200078ec0ff */
[----:B------:R-:W-:-:S02]  /*5ba50*/  IMAD R5, R93, UR11, R12 ;  /* 0x0000000b5d057c24 */ /* 0x000fc4000f8e020c */
[----:B------:R-:W-:Y:S02]  /*5ba60*/  @P2 IMAD.MOV R3, RZ, RZ, R103 ;  /* 0x000000ffff032224 */ /* 0x000fe400078e0267 */
[----:B------:R-:W-:Y:S01]  /*5ba70*/  IMAD.IADD R95, R102, 0x1, R95 ;  /* 0x00000001665f7824 */ /* 0x000fe200078e025f */
[----:B------:R-:W-:Y:S01]  /*5ba80*/  LEA.HI R103, R6, R5, RZ, 0x10 ;  /* 0x0000000506677211 */ /* 0x000fe200078f80ff */
[----:B------:R-:W-:Y:S02]  /*5ba90*/  IMAD.IADD R13, R13, 0x1, R4 ;  /* 0x000000010d0d7824 */ /* 0x000fe400078e0204 */
[----:B------:R-:W-:Y:S01]  /*5baa0*/  IMAD.IADD R3, R90, 0x1, R3 ;  /* 0x000000015a037824 */ /* 0x000fe200078e0203 */
[----:B------:R-:W-:Y:S01]  /*5bab0*/  ISETP.GE.U32.AND P2, PT, R95, R102, PT ;  /* 0x000000665f00720c */ /* 0x000fe20003f46070 */
[----:B------:R-:W-:Y:S01]  /*5bac0*/  IMAD R5, R14, R97, RZ ;  /* 0x000000610e057224 */ /* 0x000fe200078e02ff */
[----:B------:R-:W-:Y:S01]  /*5bad0*/  LEA R102, R6, R13, 0x10 ;  /* 0x0000000d06667211 */ /* 0x000fe200078e80ff */
[----:B------:R-:W-:Y:S01]  /*5bae0*/  VIADD R105, R81, 0x1 ;  /* 0x0000000151697836 */ /* 0x000fe20000000000 */
[----:B------:R-:W-:Y:S01]  /*5baf0*/  SHF.R.U32.HI R13, RZ, 0x10, R50 ;  /* 0x00000010ff0d7819 */ /* 0x000fe20000011632 */
[----:B------:R-:W-:Y:S01]  /*5bb00*/  @P0 IMAD.MOV R105, RZ, RZ, R81 ;  /* 0x000000ffff690224 */ /* 0x000fe200078e0251 */
[----:B------:R-:W-:Y:S01]  /*5bb10*/  ISETP.GE.U32.AND P0, PT, R3, R90, PT ;  /* 0x0000005a0300720c */ /* 0x000fe20003f06070 */
[----:B------:R-:W-:Y:S01]  /*5bb20*/  VIADD R104, R100, 0x1 ;  /* 0x0000000164687836 */ /* 0x000fe20000000000 */
[----:B------:R-:W-:Y:S01]  /*5bb30*/  LOP3.LUT R90, R5, 0xffff, RZ, 0xc0, !PT ;  /* 0x0000ffff055a7812 */ /* 0x000fe200078ec0ff */
[----:B------:R-:W-:Y:S01]  /*5bb40*/  IMAD R12, R14, R96, RZ ;  /* 0x000000600e0c7224 */ /* 0x000fe200078e02ff */
[----:B------:R-:W-:Y:S01]  /*5bb50*/  IADD3 R107, PT, PT, R103, 0x1, RZ ;  /* 0x00000001676b7810 */ /* 0x000fe20007ffe0ff */
[----:B------:R-:W-:Y:S01]  /*5bb60*/  @P1 IMAD.MOV R104, RZ, RZ, R100 ;  /* 0x000000ffff681224 */ /* 0x000fe200078e0264 */
[----:B------:R-:W-:Y:S01]  /*5bb70*/  SHF.R.U32.HI R100, RZ, 0x10, R5 ;  /* 0x00000010ff647819 */ /* 0x000fe20000011605 */
[----:B------:R-:W-:Y:S01]  /*5bb80*/  IMAD R81, R13, R97, R12 ;  /* 0x000000610d517224 */ /* 0x000fe200078e020c */
[----:B------:R-:W-:Y:S01]  /*5bb90*/  LOP3.LUT R12, R51, 0xffff, RZ, 0xc0, !PT ;  /* 0x0000ffff330c7812 */ /* 0x000fe200078ec0ff */
[----:B------:R-:W-:Y:S01]  /*5bba0*/  IMAD.IADD R90, R3, 0x1, R90 ;  /* 0x00000001035a7824 */ /* 0x000fe200078e025a */
[----:B------:R-:W-:Y:S01]  /*5bbb0*/  ISETP.GE.U32.AND P1, PT, R102, R4, PT ;  /* 0x000000046600720c */ /* 0x000fe20003f26070 */
[C---:B------:R-:W-:Y:S01]  /*5bbc0*/  VIADD R6, R105.reuse, 0x1 ;  /* 0x0000000169067836 */ /* 0x040fe20000000000 */
[----:B------:R-:W-:Y:S01]  /*5bbd0*/  @P2 IADD3 R6, PT, PT, R105, RZ, RZ ;  /* 0x000000ff69062210 */ /* 0x000fe20007ffe0ff */
[----:B------:R-:W-:-:S02]  /*5bbe0*/  IMAD R100, R13, R96, R100 ;  /* 0x000000600d647224 */ /* 0x000fc400078e0264 */
[C---:B------:R-:W-:Y:S02]  /*5bbf0*/  IMAD R105, R81.reuse, 0x10000, R90 ;  /* 0x0001000051697824 */ /* 0x040fe400078e025a */
[----:B------:R-:W-:Y:S01]  /*5bc00*/  IMAD R90, R12, R97, RZ ;  /* 0x000000610c5a7224 */ /* 0x000fe200078e02ff */
[----:B------:R-:W-:Y:S01]  /*5bc10*/  LEA.HI R100, R81, R100, RZ, 0x10 ;  /* 0x0000006451647211 */ /* 0x000fe200078f80ff */
[----:B------:R-:W-:Y:S01]  /*5bc20*/  VIADD R5, R104, 0x1 ;  /* 0x0000000168057836 */ /* 0x000fe20000000000 */
[----:B------:R-:W0:Y:S01]  /*5bc30*/  LDC R81, c[0x0][0x3a0] ;  /* 0x0000e800ff517b82 */ /* 0x000e220000000800 */
        /* <DEDUP_REMOVED lines=18> */
[C---:B------:R-:W-:Y:S01]  /*5bd60*/  VIADD R5, R108.reuse, 0x1 ;  /* 0x000000016c057836 */ /* 0x040fe20000000000 */
[----:B------:R-:W-:Y:S01]  /*5bd70*/  @P2 IADD3 R5, PT, PT, R108, RZ, RZ ;  /* 0x000000ff6c052210 */ /* 0x000fe20007ffe0ff */
[----:B------:R-:W-:Y:S01]  /*5bd80*/  IMAD R4, R93, UR5, RZ ;  /* 0x000000055d047c24 */ /* 0x000fe2000f8e02ff */
[----:B------:R-:W-:Y:S01]  /*5bd90*/  LOP3.LUT R103, R100, 0xffff, RZ, 0xc0, !PT ;  /* 0x0000ffff64677812 */ /* 0x000fe200078ec0ff */
[----:B------:R-:W-:Y:S01]  /*5bda0*/  IMAD R105, R3, R96, R90 ;  /* 0x0000006003697224 */ /* 0x000fe200078e025a */
[----:B0-----:R-:W-:Y:S01]  /*5bdb0*/  SHF.R.U32.HI R90, RZ, 0x10, R81 ;  /* 0x00000010ff5a7819 */ /* 0x001fe20000011651 */
[----:B------:R-:W-:Y:S01]  /*5bdc0*/  IMAD R102, R91, UR4, R4 ;  /* 0x000000045b667c24 */ /* 0x000fe2000f8e0204 */
[----:B------:R-:W-:Y:S01]  /*5bdd0*/  LOP3.LUT R91, R81, 0xffff, RZ, 0xc0, !PT ;  /* 0x0000ffff515b7812 */ /* 0x000fe200078ec0ff */
[----:B------:R-:W-:Y:S01]  /*5bde0*/  IMAD.IADD R5, R106, 0x1, R5 ;  /* 0x000000016a057824 */ /* 0x000fe200078e0205 */
[----:B------:R-:W-:Y:S01]  /*5bdf0*/  LEA.HI R105, R104, R105, RZ, 0x10 ;  /* 0x0000006968697211 */ /* 0x000fe200078f80ff */
[----:B------:R-:W-:Y:S01]  /*5be00*/  IMAD.IADD R103, R103, 0x1, R2 ;  /* 0x0000000167677824 */ /* 0x000fe200078e0202 */
[----:B------:R-:W-:Y:S01]  /*5be10*/  SHF.R.U32.HI R100, RZ, 0x10, R100 ;  /* 0x00000010ff647819 */ /* 0x000fe20000011664 */
[----:B------:R-:W-:Y:S01]  /*5be20*/  VIADD R4, R107, 0x1 ;  /* 0x000000016b047836 */ /* 0x000fe20000000000 */
[----:B------:R-:W-:Y:S01]  /*5be30*/  ISETP.GE.U32.AND P2, PT, R5, R106, PT ;  /* 0x0000006a0500720c */ /* 0x000fe20003f46070 */
[----:B------:R-:W-:-:S02]  /*5be40*/  @P0 IMAD.MOV R4, RZ, RZ, R107 ;  /* 0x000000ffff040224 */ /* 0x000fc400078e026b */
[CC--:B------:R-:W-:Y:S02]  /*5be50*/  IMAD R106, R91.reuse, R97.reuse, RZ ;  /* 0x000000615b6a7224 */ /* 0x0c0fe400078e02ff */
[----:B------:R-:W-:Y:S02]  /*5be60*/  IMAD R103, R102, 0x10000, R103 ;  /* 0x0001000066677824 */ /* 0x000fe400078e0267 */
[----:B------:R-:W-:Y:S01]  /*5be70*/  IMAD R107, R91, R96, RZ ;  /* 0x000000605b6b7224 */ /* 0x000fe200078e02ff */
[----:B------:R-:W-:Y:S01]  /*5be80*/  LOP3.LUT R109, R106, 0xffff, RZ, 0xc0, !PT ;  /* 0x0000ffff6a6d7812 */ /* 0x000fe200078ec0ff */
[----:B------:R-:W-:Y:S01]  /*5be90*/  VIADD R110, R105, 0x1 ;  /* 0x00000001696e7836 */ /* 0x000fe20000000000 */
[C---:B------:R-:W-:Y:S01]  /*5bea0*/  IADD3 R104, PT, PT, R103.reuse, R4, RZ ;  /* 0x0000000467687210 */ /* 0x040fe20007ffe0ff */
[----:B------:R-:W-:Y:S01]  /*5beb0*/  @P1 IMAD.MOV R110, RZ, RZ, R105 ;  /* 0x000000ffff6e1224 */ /* 0x000fe200078e0269 */
[----:B------:R-:W-:Y:S01]  /*5bec0*/  ISETP.GE.U32.AND P0, PT, R103, R2, PT ;  /* 0x000000026700720c */ /* 0x000fe20003f06070 */
        /* <DEDUP_REMOVED lines=12> */
[----:B------:R-:W-:Y:S01]  /*5bf90*/  IADD3 R97, PT, PT, R93, 0x1, RZ ;  /* 0x000000015d617810 */ /* 0x000fe20007ffe0ff */
[----:B------:R-:W-:Y:S01]  /*5bfa0*/  @P0 IMAD.MOV R97, RZ, RZ, R93 ;  /* 0x000000ffff610224 */ /* 0x000fe200078e025d */
[----:B------:R-:W-:Y:S02]  /*5bfb0*/  ISETP.GE.U32.AND P3, PT, R4, R105, PT ;  /* 0x000000690400720c */ /* 0x000fe40003f66070 */
[----:B------:R-:W-:Y:S01]  /*5bfc0*/  LEA.HI R96, R107, R96, RZ, 0x10 ;  /* 0x000000606b607211 */ /* 0x000fe200078f80ff */
[C---:B------:R-:W-:Y:S01]  /*5bfd0*/  VIADD R2, R97.reuse, 0x1 ;  /* 0x0000000161027836 */ /* 0x040fe20000000000 */
[----:B------:R-:W-:Y:S02]  /*5bfe0*/  ISETP.NE.AND P0, PT, R98, 0x8, PT ;  /* 0x000000086200780c */ /* 0x000fe40003f05270 */
[----:B------:R-:W-:Y:S01]  /*5bff0*/  @P1 IADD3 R2, PT, PT, R97, RZ, RZ ;  /* 0x000000ff61021210 */ /* 0x000fe20007ffe0ff */
[----:B------:R-:W-:Y:S02]  /*5c000*/  VIADD R100, R96, 0x1 ;  /* 0x0000000160647836 */ /* 0x000fe40000000000 */
[----:B------:R-:W-:-:S04]  /*5c010*/  @P2 IMAD.MOV R100, RZ, RZ, R96 ;  /* 0x000000ffff642224 */ /* 0x000fc800078e0260 */
[----:B------:R-:W-:Y:S02]  /*5c020*/  VIADD R93, R100, 0x1 ;  /* 0x00000001645d7836 */ /* 0x000fe40000000000 */
[----:B------:R-:W-:-:S04]  /*5c030*/  @P3 IMAD.MOV R93, RZ, RZ, R100 ;  /* 0x000000ffff5d3224 */ /* 0x000fc800078e0264 */
[----:B------:R-:W-:Y:S01]  /*5c040*/  IMAD.IADD R2, R2, 0x1, R93 ;  /* 0x0000000102027824 */ /* 0x000fe200078e025d */
[----:B------:R-:W-:Y:S06]  /*5c050*/  @P0 BRA `(.L_x_521) ;  /* 0xffffffec00600947 */ /* 0x000fec000383ffff */
[----:B------:R-:W-:Y:S05]  /*5c060*/  BSYNC.RECONVERGENT B2 ;  /* 0x0000000000027941 */ /* 0x000fea0003800200 */
.L_x_520:
        /* <DEDUP_REMOVED lines=38> */
.L_x_525:
[----:B------:R-:W-:Y:S05]  /*5c2d0*/  BSYNC.RELIABLE B3 ;  /* 0x0000000000037941 */ /* 0x000fea0003800100 */
.L_x_524:
        /* <DEDUP_REMOVED lines=11> */
[----:B------:R-:W-:Y:S01]  /*5c390*/  @P6 IMAD.MOV R101, RZ, RZ, R8 ;  /* 0x000000ffff656224 */ /* 0x000fe200078e0208 */
[----:B------:R-:W-:Y:S01]  /*5c3a0*/  SEL R7, RZ, 0x1, !P0 ;  /* 0x00000001ff077807 */ /* 0x000fe20004000000 */
[----:B------:R-:W-:-:S03]  /*5c3b0*/  IMAD.IADD R8, R2, 0x1, -R81 ;  /* 0x0000000102087824 */ /* 0x000fc600078e0a51 */
[----:B------:R-:W-:Y:S01]  /*5c3c0*/  ISETP.GE.U32.AND P1, PT, R10, R7, PT ;  /* 0x000000070a00720c */ /* 0x000fe20003f26070 */
[----:B------:R-:W-:-:S03]  /*5c3d0*/  VIADD R2, R8, 0xffffffff ;  /* 0xffffffff08027836 */ /* 0x000fc60000000000 */
        /* <DEDUP_REMOVED lines=25> */
.L_x_523:
[----:B------:R-:W-:Y:S05]  /*5c570*/  BSYNC.RECONVERGENT B2 ;  /* 0x0000000000027941 */ /* 0x000fea0003800200 */
.L_x_522:
[----:B------:R-:W-:Y:S01]  /*5c580*/  LOP3.LUT R10, R99, 0xffff, RZ, 0xc0, !PT ;  /* 0x0000ffff630a7812 */ /* 0x000fe200078ec0ff */
[----:B------:R-:W-:Y:S01]  /*5c590*/  HFMA2 R126, -RZ, RZ, 0, 0 ;  /* 0x00000000ff7e7431 */ /* 0x000fe200000001ff */
[----:B------:R-:W-:Y:S01]  /*5c5a0*/  SHF.R.U32.HI R92, RZ, 0x10, R99 ;  /* 0x00000010ff5c7819 */ /* 0x000fe20000011663 */
[----:B------:R-:W-:Y:S01]  /*5c5b0*/  BSSY.RECONVERGENT B2, `(.L_x_526) ;  /* 0x0000118000027945 */ /* 0x000fe20003800200 */
[----:B------:R-:W-:Y:S01]  /*5c5c0*/  LOP3.LUT R93, R101, 0xffff, RZ, 0xc0, !PT ;  /* 0x0000ffff655d7812 */ /* 0x000fe200078ec0ff */
[----:B------:R-:W-:Y:S01]  /*5c5d0*/  IMAD.MOV.U32 R107, RZ, RZ, R32 ;  /* 0x000000ffff6b7224 */ /* 0x000fe200078e0020 */
[----:B------:R-:W-:Y:S01]  /*5c5e0*/  LOP3.LUT R96, R94, 0xffff, RZ, 0xc0, !PT ;  /* 0x0000ffff5e607812 */ /* 0x000fe200078ec0ff */
[----:B------:R-:W-:Y:S01]  /*5c5f0*/  IMAD.MOV.U32 R113, RZ, RZ, RZ ;  /* 0x000000ffff717224 */ /* 0x000fe200078e00ff */
[----:B------:R-:W-:Y:S02]  /*5c600*/  LOP3.LUT R97, R95, 0xffff, RZ, 0xc0, !PT ;  /* 0x0000ffff5f617812 */ /* 0x000fe400078ec0ff */
[----:B------:R-:W-:-:S02]  /*5c610*/  CS2R R8, SRZ ;  /* 0x0000000000087805 */ /* 0x000fc4000001ff00 */
[----:B------:R-:W-:Y:S02]  /*5c620*/  LOP3.LUT R98, R6, 0xffff, RZ, 0xc0, !PT ;  /* 0x0000ffff06627812 */ /* 0x000fe400078ec0ff */
[----:B------:R-:W-:Y:S02]  /*5c630*/  SHF.R.U32.HI R99, RZ, 0x10, R6 ;  /* 0x00000010ff637819 */ /* 0x000fe40000011606 */
[----:B------:R-:W-:Y:S02]  /*5c640*/  CS2R R6, SRZ ;  /* 0x0000000000067805 */ /* 0x000fe4000001ff00 */
[----:B------:R-:W-:Y:S02]  /*5c650*/  LOP3.LUT R100, R5, 0xffff, RZ, 0xc0, !PT ;  /* 0x0000ffff05647812 */ /* 0x000fe400078ec0ff */
[----:B------:R-:W-:Y:S02]  /*5c660*/  SHF.R.U32.HI R102, RZ, 0x10, R5 ;  /* 0x00000010ff667819 */ /* 0x000fe40000011605 */
[----:B------:R-:W-:-:S02]  /*5c670*/  LOP3.LUT R103, R4, 0xffff, RZ, 0xc0, !PT ;  /* 0x0000ffff04677812 */ /* 0x000fc400078ec0ff */
[----:B------:R-:W-:Y:S02]  /*5c680*/  SHF.R.U32.HI R105, RZ, 0x10, R4 ;  /* 0x00000010ff697819 */ /* 0x000fe40000011604 */
[----:B------:R-:W-:Y:S02]  /*5c690*/  CS2R R4, SRZ ;  /* 0x0000000000047805 */ /* 0x000fe4000001ff00 */
[----:B------:R-:W-:Y:S02]  /*5c6a0*/  LOP3.LUT R104, R2, 0xffff, RZ, 0xc0, !PT ;  /* 0x0000ffff02687812 */ /* 0x000fe400078ec0ff */
[----:B------:R-:W-:Y:S01]  /*5c6b0*/  SHF.R.U32.HI R106, RZ, 0x10, R2 ;  /* 0x00000010ff6a7819 */ /* 0x000fe20000011602 */
[----:B------:R-:W-:Y:S01]  /*5c6c0*/  IMAD.MOV.U32 R2, RZ, RZ, RZ ;  /* 0x000000ffff027224 */ /* 0x000fe200078e00ff */
[----:B------:R-:W-:Y:S02]  /*5c6d0*/  SHF.R.U32.HI R101, RZ, 0x10, R101 ;  /* 0x00000010ff657819 */ /* 0x000fe40000011665 */
[----:B------:R-:W-:-:S02]  /*5c6e0*/  SHF.R.U32.HI R94, RZ, 0x10, R94 ;  /* 0x00000010ff5e7819 */ /* 0x000fc4000001165e */
[----:B------:R-:W-:-:S07]  /*5c6f0*/  SHF.R.U32.HI R95, RZ, 0x10, R95 ;  /* 0x00000010ff5f7819 */ /* 0x000fce000001165f */
.L_x_527:
        /* <DEDUP_REMOVED lines=27> */
[----:B------:R-:W-:Y:S01]  /*5c8b0*/  IMAD R110, R101, R109, R110 ;  /* 0x0000006d656e7224 */ /* 0x000fe200078e026e */
[----:B------:R-:W-:Y:S01]  /*5c8c0*/  ISETP.GE.U32.AND P0, PT, R108, R113, PT ;  /* 0x000000716c00720c */ /* 0x000fe20003f06070 */
[----:B------:R-:W-:-:S02]  /*5c8d0*/  IMAD.IADD R115, R115, 0x1, R8 ;  /* 0x0000000173737824 */ /* 0x000fc400078e0208 */
[-C--:B------:R-:W-:Y:S02]  /*5c8e0*/  IMAD R117, R101, R111.reuse, R114 ;  /* 0x0000006f65757224 */ /* 0x080fe400078e0272 */
[----:B------:R-:W-:Y:S02]  /*5c8f0*/  IMAD.IADD R114, R118, 0x1, R9 ;  /* 0x0000000176727824 */ /* 0x000fe400078e0209 */
[----:B------:R-:W-:Y:S02]  /*5c900*/  IMAD R116, R94, R111, R116 ;  /* 0x0000006f5e747224 */ /* 0x000fe400078e0274 */
[----:B------:R-:W-:Y:S01]  /*5c910*/  IMAD R120, R95, R109, R122 ;  /* 0x0000006d5f787224 */ /* 0x000fe200078e027a */
[C---:B------:R-:W-:Y:S01]  /*5c920*/  LEA.HI R122, R110.reuse, R117, RZ, 0x10 ;  /* 0x000000756e7a7211 */ /* 0x040fe200078f80ff */
[----:B------:R-:W-:Y:S01]  /*5c930*/  IMAD.IADD R123, R121, 0x1, R6 ;  /* 0x00000001797b7824 */ /* 0x000fe200078e0206 */
[----:B------:R-:W-:Y:S01]  /*5c940*/  LEA R121, R110, R115, 0x10 ;  /* 0x000000736e797211 */ /* 0x000fe200078e80ff */
[----:B------:R-:W-:-:S02]  /*5c950*/  IMAD R110, R98, R109, RZ ;  /* 0x0000006d626e7224 */ /* 0x000fc400078e02ff */
[C---:B------:R-:W-:Y:S01]  /*5c960*/  IMAD R114, R119.reuse, 0x10000, R114 ;  /* 0x0001000077727824 */ /* 0x040fe200078e0272 */
[----:B------:R-:W-:Y:S01]  /*5c970*/  LEA.HI R119, R119, R116, RZ, 0x10 ;  /* 0x0000007477777211 */ /* 0x000fe200078f80ff */
[-C--:B------:R-:W-:Y:S01]  /*5c980*/  IMAD R125, R95, R111.reuse, R124 ;  /* 0x0000006f5f7d7224 */ /* 0x080fe200078e027c */
[----:B------:R-:W-:Y:S01]  /*5c990*/  LOP3.LUT R118, R110, 0xffff, RZ, 0xc0, !PT ;  /* 0x0000ffff6e767812 */ /* 0x000fe200078ec0ff */
[----:B------:R-:W-:Y:S01]  /*5c9a0*/  IMAD R116, R98, R111, RZ ;  /* 0x0000006f62747224 */ /* 0x000fe200078e02ff */
[----:B------:R-:W-:Y:S01]  /*5c9b0*/  SHF.R.U32.HI R124, RZ, 0x10, R110 ;  /* 0x00000010ff7c7819 */ /* 0x000fe2000001166e */
[----:B------:R-:W-:Y:S01]  /*5c9c0*/  IMAD R113, R100, R109, RZ ;  /* 0x0000006d64717224 */ /* 0x000fe200078e02ff */
[----:B------:R-:W-:Y:S01]  /*5c9d0*/  ISETP.GE.U32.AND P6, PT, R121, R8, PT ;  /* 0x000000087900720c */ /* 0x000fe20003fc6070 */
[C---:B------:R-:W-:Y:S01]  /*5c9e0*/  IMAD R115, R120.reuse, 0x10000, R123 ;  /* 0x0001000078737824 */ /* 0x040fe200078e027b */
[----:B------:R-:W-:Y:S01]  /*5c9f0*/  LEA.HI R120, R120, R125, RZ, 0x10 ;  /* 0x0000007d78787211 */ /* 0x000fe200078f80ff */
[----:B------:R-:W-:Y:S01]  /*5ca00*/  IMAD R110, R99, R109, R116 ;  /* 0x0000006d636e7224 */ /* 0x000fe200078e0274 */
[----:B------:R-:W-:Y:S01]  /*5ca10*/  SHF.R.U32.HI R116, RZ, 0x10, R113 ;  /* 0x00000010ff747819 */ /* 0x000fe20000011671 */
[-C--:B------:R-:W-:Y:S01]  /*5ca20*/  IMAD R123, R100, R111.reuse, RZ ;  /* 0x0000006f647b7224 */ /* 0x080fe200078e02ff */
[----:B------:R-:W-:Y:S01]  /*5ca30*/  LOP3.LUT R125, R113, 0xffff, RZ, 0xc0, !PT ;  /* 0x0000ffff717d7812 */ /* 0x000fe200078ec0ff */
[----:B------:R-:W-:Y:S01]  /*5ca40*/  IMAD.IADD R113, R118, 0x1, R7 ;  /* 0x0000000176717824 */ /* 0x000fe200078e0207 */
[----:B------:R-:W-:Y:S01]  /*5ca50*/  IADD3 R8, PT, PT, R112, 0x1, RZ ;  /* 0x0000000170087810 */ /* 0x000fe20007ffe0ff */
[-C--:B------:R-:W-:Y:S01]  /*5ca60*/  IMAD R127, R102, R111.reuse, R116 ;  /* 0x0000006f667f7224 */ /* 0x080fe200078e0274 */
[----:B------:R-:W-:Y:S01]  /*5ca70*/  ISETP.GE.U32.AND P2, PT, R115, R6, PT ;  /* 0x000000067300720c */ /* 0x000fe20003f46070 */
[----:B------:R-:W-:Y:S01]  /*5ca80*/  IMAD R117, R99, R111, R124 ;  /* 0x0000006f63757224 */ /* 0x000fe200078e027c */
[----:B------:R-:W-:Y:S01]  /*5ca90*/  ISETP.GE.U32.AND P5, PT, R114, R9, PT ;  /* 0x000000097200720c */ /* 0x000fe20003fa6070 */
[----:B------:R-:W-:-:S02]  /*5caa0*/  IMAD R116, R110, 0x10000, R113 ;  /* 0x000100006e747824 */ /* 0x000fc400078e0271 */
[----:B------:R-:W-:Y:S02]  /*5cab0*/  IMAD R113, R108, R89, RZ ;  /* 0x000000596c717224 */ /* 0x000fe400078e02ff */
[----:B------:R-:W-:Y:S01]  /*5cac0*/  IMAD R118, R102, R109, R123 ;  /* 0x0000006d66767224 */ /* 0x000fe200078e027b */
[----:B------:R-:W-:Y:S01]  /*5cad0*/  LEA.HI R123, R110, R117, RZ, 0x10 ;  /* 0x000000756e7b7211 */ /* 0x000fe200078f80ff */
[----:B------:R-:W-:Y:S01]  /*5cae0*/  IMAD.IADD R125, R125, 0x1, R4 ;  /* 0x000000017d7d7824 */ /* 0x000fe200078e0204 */
[----:B------:R-:W-:Y:S01]  /*5caf0*/  LOP3.LUT R110, R113, 0xffff, RZ, 0xc0, !PT ;  /* 0x0000ffff716e7812 */ /* 0x000fe200078ec0ff */
[----:B------:R-:W-:Y:S01]  /*5cb00*/  @P0 IMAD.MOV R8, RZ, RZ, R112 ;  /* 0x000000ffff080224 */ /* 0x000fe200078e0270 */
[----:B------:R-:W-:Y:S01]  /*5cb10*/  SHF.R.U32.HI R112, RZ, 0x10, R113 ;  /* 0x00000010ff707819 */ /* 0x000fe20000011671 */
[----:B------:R-:W-:Y:S01]  /*5cb20*/  IMAD R117, R118, 0x10000, R125 ;  /* 0x0001000076757824 */ /* 0x000fe200078e027d */
[----:B------:R-:W-:Y:S01]  /*5cb30*/  ISETP.GE.U32.AND P1, PT, R116, R7, PT ;  /* 0x000000077400720c */ /* 0x000fe20003f26070 */
[----:B------:R-:W-:Y:S01]  /*5cb40*/  IMAD R6, R88, R110, RZ ;  /* 0x0000006e58067224 */ /* 0x000fe200078e02ff */
[----:B------:R-:W-:Y:S01]  /*5cb50*/  LEA.HI R118, R118, R127, RZ, 0x10 ;  /* 0x0000007f76767211 */ /* 0x000fe200078f80ff */
[----:B------:R-:W-:Y:S01]  /*5cb60*/  IMAD R7, R88, R112, RZ ;  /* 0x0000007058077224 */ /* 0x000fe200078e02ff */
[----:B------:R-:W-:Y:S01]  /*5cb70*/  ISETP.GE.U32.AND P0, PT, R117, R4, PT ;  /* 0x000000047500720c */ /* 0x000fe20003f06070 */
[----:B------:R-:W-:Y:S01]  /*5cb80*/  IMAD.IADD R8, R121, 0x1, R8 ;  /* 0x0000000179087824 */ /* 0x000fe200078e0208 */
[----:B------:R-:W-:Y:S01]  /*5cb90*/  LOP3.LUT R9, R6, 0xffff, RZ, 0xc0, !PT ;  /* 0x0000ffff06097812 */ /* 0x000fe200078ec0ff */
[----:B------:R-:W-:-:S02]  /*5cba0*/  IMAD R113, R87, R112, RZ ;  /* 0x0000007057717224 */ /* 0x000fc400078e02ff */
[-C--:B------:R-:W-:Y:S01]  /*5cbb0*/  IMAD R7, R86, R110.reuse, R7 ;  /* 0x0000006e56077224 */ /* 0x080fe200078e0207 */
[----:B------:R-:W-:Y:S01]  /*5cbc0*/  ISETP.GE.U32.AND P4, PT, R8, R121, PT ;  /* 0x000000790800720c */ /* 0x000fe20003f86070 */
[----:B------:R-:W-:Y:S01]  /*5cbd0*/  IMAD.IADD R4, R108, 0x1, R9 ;  /* 0x000000016c047824 */ /* 0x000fe200078e0209 */
[----:B------:R-:W-:Y:S01]  /*5cbe0*/  SHF.R.U32.HI R9, RZ, 0x10, R6 ;  /* 0x00000010ff097819 */ /* 0x000fe20000011606 */
[-C--:B------:R-:W-:Y:S02]  /*5cbf0*/  IMAD R6, R85, R110.reuse, R113 ;  /* 0x0000006e55067224 */ /* 0x080fe400078e0271 */
[----:B------:R-:W-:Y:S02]  /*5cc00*/  IMAD R113, R7, 0x10000, R4 ;  /* 0x0001000007717824 */ /* 0x000fe400078e0204 */
[----:B------:R-:W-:Y:S02]  /*5cc10*/  IMAD R124, R87, R110, RZ ;  /* 0x0000006e577c7224 */ /* 0x000fe400078e02ff */
[----:B------:R-:W-:Y:S01]  /*5cc20*/  IMAD R4, R86, R112, R9 ;  /* 0x0000007056047224 */ /* 0x000fe200078e0209 */
[----:B------:R-:W-:Y:S01]  /*5cc30*/  ISETP.GE.U32.AND P3, PT, R113, R108, PT ;  /* 0x0000006c7100720c */ /* 0x000fe20003f66070 */
[----:B------:R-:W-:Y:S01]  /*5cc40*/  VIADD R125, R122, 0x1 ;  /* 0x000000017a7d7836 */ /* 0x000fe20000000000 */
[----:B------:R-:W-:Y:S01]  /*5cc50*/  LOP3.LUT R121, R124, 0xffff, RZ, 0xc0, !PT ;  /* 0x0000ffff7c797812 */ /* 0x000fe200078ec0ff */
[----:B------:R-:W-:Y:S01]  /*5cc60*/  @P6 IMAD.MOV R125, RZ, RZ, R122 ;  /* 0x000000ffff7d6224 */ /* 0x000fe200078e027a */
[----:B------:R-:W-:-:S02]  /*5cc70*/  LEA.HI R4, R7, R4, RZ, 0x10 ;  /* 0x0000000407047211 */ /* 0x000fc400078f80ff */
[----:B------:R-:W-:Y:S01]  /*5cc80*/  SHF.R.U32.HI R124, RZ, 0x10, R124 ;  /* 0x00000010ff7c7819 */ /* 0x000fe2000001167c */
[----:B------:R-:W-:Y:S01]  /*5cc90*/  IMAD.IADD R121, R8, 0x1, R121 ;  /* 0x0000000108797824 */ /* 0x000fe200078e0279 */
[----:B------:R-:W-:Y:S01]  /*5cca0*/  IADD3 R122, PT, PT, R120, 0x1, RZ ;  /* 0x00000001787a7810 */ /* 0x000fe20007ffe0ff */
[----:B------:R-:W-:Y:S02]  /*5ccb0*/  VIADD R7, R125, 0x1 ;  /* 0x000000017d077836 */ /* 0x000fe40000000000 */
[----:B------:R-:W-:Y:S01]  /*5ccc0*/  @P4 IMAD.MOV R7, RZ, RZ, R125 ;  /* 0x000000ffff074224 */ /* 0x000fe200078e027d */
[----:B------:R-:W-:Y:S01]  /*5ccd0*/  LEA R108, R6, R121, 0x10 ;  /* 0x00000079066c7211 */ /* 0x000fe200078e80ff */
[----:B------:R-:W-:Y:S02]  /*5cce0*/  VIADD R113, R4, 0x1 ;  /* 0x0000000104717836 */ /* 0x000fe40000000000 */
[----:B------:R-:W-:Y:S01]  /*5ccf0*/  IMAD.IADD R7, R114, 0x1, R7 ;  /* 0x0000000172077824 */ /* 0x000fe200078e0207 */
[----:B------:R-:W-:Y:S01]  /*5cd00*/  ISETP.GE.U32.AND P6, PT, R108, R8, PT ;  /* 0x000000086c00720c */ /* 0x000fe20003fc6070 */
[----:B------:R-:W-:-:S02]  /*5cd10*/  @P3 IMAD.MOV R113, RZ, RZ, R4 ;  /* 0x000000ffff713224 */ /* 0x000fc400078e0204 */
[----:B------:R-:W-:Y:S02]  /*5cd20*/  IMAD R9, R85, R112, R124 ;  /* 0x0000007055097224 */ /* 0x000fe400078e027c */
[----:B------:R-:W-:Y:S01]  /*5cd30*/  @P2 IMAD.MOV R122, RZ, RZ, R120 ;  /* 0x000000ffff7a2224 */ /* 0x000fe200078e0278 */
[----:B------:R-:W-:Y:S01]  /*5cd40*/  ISETP.GE.U32.AND P2, PT, R7, R114, PT ;  /* 0x000000720700720c */ /* 0x000fe20003f46070 */
[----:B------:R-:W-:Y:S01]  /*5cd50*/  IMAD.IADD R113, R108, 0x1, R113 ;  /* 0x000000016c717824 */ /* 0x000fe200078e0271 */
[----:B------:R-:W-:Y:S01]  /*5cd60*/  LEA.HI R9, R6, R9, RZ, 0x10 ;  /* 0x0000000906097211 */ /* 0x000fe200078f80ff */
[----:B------:R-:W-:Y:S01]  /*5cd70*/  IMAD R6, R84, R110, RZ ;  /* 0x0000006e54067224 */ /* 0x000fe200078e02ff */
[----:B------:R-:W-:Y:S01]  /*5cd80*/  IADD3 R120, PT, PT, R123, 0x1, RZ ;  /* 0x000000017b787810 */ /* 0x000fe20007ffe0ff */
[----:B------:R-:W-:Y:S01]  /*5cd90*/  VIADD R121, R119, 0x1 ;  /* 0x0000000177797836 */ /* 0x000fe20000000000 */
[----:B------:R-:W-:Y:S01]  /*5cda0*/  ISETP.GE.U32.AND P3, PT, R113, R108, PT ;  /* 0x0000006c7100720c */ /* 0x000fe20003f66070 */
[----:B------:R-:W-:Y:S01]  /*5cdb0*/  @P5 IMAD.MOV R121, RZ, RZ, R119 ;  /* 0x000000ffff795224 */ /* 0x000fe200078e0277 */
[----:B------:R-:W-:Y:S01]  /*5cdc0*/  LOP3.LUT R108, R6, 0xffff, RZ, 0xc0, !PT ;  /* 0x0000ffff066c7812 */ /* 0x000fe200078ec0ff */
[----:B------:R-:W-:-:S02]  /*5cdd0*/  IMAD R8, R84, R112, RZ ;  /* 0x0000007054087224 */ /* 0x000fc400078e02ff */
[----:B------:R-:W-:Y:S02]  /*5cde0*/  VIADD R124, R9, 0x1 ;  /* 0x00000001097c7836 */ /* 0x000fe40000000000 */
[----:B------:R-:W-:Y:S01]  /*5cdf0*/  @P6 IMAD.MOV R124, RZ, RZ, R9 ;  /* 0x000000ffff7c6224 */ /* 0x000fe200078e0209 */
[----:B------:R-:W-:Y:S01]  /*5ce00*/  SHF.R.U32.HI R9, RZ, 0x10, R6 ;  /* 0x00000010ff097819 */ /* 0x000fe20000011606 */
[----:B------:R-:W-:Y:S02]  /*5ce10*/  VIADD R4, R121, 0x1 ;  /* 0x0000000179047836 */ /* 0x000fe40000000000 */
[----:B------:R-:W-:Y:S02]  /*5ce20*/  @P2 IMAD.MOV R4, RZ, RZ, R121 ;  /* 0x000000ffff042224 */ /* 0x000fe400078e0279 */
[----:B------:R-:W-:Y:S02]  /*5ce30*/  IMAD R6, R83, R110, R8 ;  /* 0x0000006e53067224 */ /* 0x000fe400078e0208 */
[----:B------:R-:W-:-:S02]  /*5ce40*/  IMAD.IADD R119, R7, 0x1, R108 ;  /* 0x0000000107777824 */ /* 0x000fc400078e026c */
[----:B------:R-:W-:Y:S02]  /*5ce50*/  IMAD.IADD R4, R115, 0x1, R4 ;  /* 0x0000000173047824 */ /* 0x000fe400078e0204 */
[C---:B------:R-:W-:Y:S01]  /*5ce60*/  VIADD R8, R124.reuse, 0x1 ;  /* 0x000000017c087836 */ /* 0x040fe20000000000 */
[----:B------:R-:W-:Y:S01]  /*5ce70*/  @P3 IADD3 R8, PT, PT, R124, RZ, RZ ;  /* 0x000000ff7c083210 */ /* 0x000fe20007ffe0ff */
[----:B------:R-:W-:Y:S02]  /*5ce80*/  IMAD R119, R6, 0x10000, R119 ;  /* 0x0001000006777824 */ /* 0x000fe400078e0277 */
[----:B------:R-:W-:Y:S01]  /*5ce90*/  @P1 IMAD.MOV R120, RZ, RZ, R123 ;  /* 0x000000ffff781224 */ /* 0x000fe200078e027b */
[----:B------:R-:W-:Y:S01]  /*5cea0*/  ISETP.GE.U32.AND P1, PT, R4, R115, PT ;  /* 0x000000730400720c */ /* 0x000fe20003f26070 */
[----:B------:R-:W-:Y:S01]  /*5ceb0*/  IMAD R108, R82, R110, RZ ;  /* 0x0000006e526c7224 */ /* 0x000fe200078e02ff */
[C---:B------:R-:W-:Y:S01]  /*5cec0*/  ISETP.GE.U32.AND P2, PT, R119.reuse, R7, PT ;  /* 0x000000077700720c */ /* 0x040fe20003f46070 */
[----:B------:R-:W-:-:S02]  /*5ced0*/  IMAD.IADD R8, R119, 0x1, R8 ;  /* 0x0000000177087824 */ /* 0x000fc400078e0208 */
[-C--:B------:R-:W-:Y:S01]  /*5cee0*/  IMAD R9, R83, R112.reuse, R9 ;  /* 0x0000007053097224 */ /* 0x080fe200078e0209 */
[----:B------:R-:W-:Y:S01]  /*5cef0*/  LOP3.LUT R7, R108, 0xffff, RZ, 0xc0, !PT ;  /* 0x0000ffff6c077812 */ /* 0x000fe200078ec0ff */
[----:B------:R-:W-:Y:S01]  /*5cf00*/  VIADD R123, R118, 0x1 ;  /* 0x00000001767b7836 */ /* 0x000fe20000000000 */
[----:B------:R-:W-:Y:S01]  /*5cf10*/  ISETP.GE.U32.AND P3, PT, R8, R119, PT ;  /* 0x000000770800720c */ /* 0x000fe20003f66070 */
[----:B------:R-:W-:Y:S01]  /*5cf20*/  @P0 IMAD.MOV R123, RZ, RZ, R118 ;  /* 0x000000ffff7b0224 */ /* 0x000fe200078e0276 */
[----:B------:R-:W-:Y:S01]  /*5cf30*/  LEA.HI R9, R6, R9, RZ, 0x10 ;  /* 0x0000000906097211 */ /* 0x000fe200078f80ff */
[----:B------:R-:W-:Y:S01]  /*5cf40*/  IMAD R6, R82, R112, RZ ;  /* 0x0000007052067224 */ /* 0x000fe200078e02ff */
[----:B------:R-:W-:Y:S01]  /*5cf50*/  SHF.R.U32.HI R108, RZ, 0x10, R108 ;  /* 0x00000010ff6c7819 */ /* 0x000fe2000001166c */
[----:B------:R-:W-:Y:S02]  /*5cf60*/  IMAD.IADD R115, R4, 0x1, R7 ;  /* 0x0000000104737824 */ /* 0x000fe400078e0207 */
[----:B------:R-:W-:-:S02]  /*5cf70*/  VIADD R7, R122, 0x1 ;  /* 0x000000017a077836 */ /* 0x000fc40000000000 */
[C---:B------:R-:W-:Y:S01]  /*5cf80*/  VIADD R119, R9.reuse, 0x1 ;  /* 0x0000000109777836 */ /* 0x040fe20000000000 */
[----:B------:R-:W-:Y:S01]  /*5cf90*/  @P2 IADD3 R119, PT, PT, R9, RZ, RZ ;  /* 0x000000ff09772210 */ /* 0x000fe20007ffe0ff */
[-C--:B------:R-:W-:Y:S02]  /*5cfa0*/  IMAD R6, R17, R110.reuse, R6 ;  /* 0x0000006e11067224 */ /* 0x080fe400078e0206 */
        /* <DEDUP_REMOVED lines=9> */
[-C--:B------:R-:W-:Y:S01]  /*5d040*/  IMAD R115, R17, R112.reuse, R108 ;  /* 0x0000007011737224 */ /* 0x080fe200078e026c */
[----:B------:R-:W-:Y:S01]  /*5d050*/  SHF.R.U32.HI R118, RZ, 0x10, R118 ;  /* 0x00000010ff767819 */ /* 0x000fe20000011676 */
[----:B------:R-:W-:Y:S01]  /*5d060*/  IMAD R4, R16, R112, RZ ;  /* 0x0000007010047224 */ /* 0x000fe200078e02ff */
[----:B------:R-:W-:Y:S01]  /*5d070*/  IADD3 R9, PT, PT, R114, R9, RZ ;  /* 0x0000000972097210 */ /* 0x000fe20007ffe0ff */
[----:B------:R-:W-:Y:S01]  /*5d080*/  IMAD.IADD R119, R7, 0x1, R116 ;  /* 0x0000000107777824 */ /* 0x000fe200078e0274 */
[----:B------:R-:W-:Y:S01]  /*5d090*/  LEA.HI R115, R6, R115, RZ, 0x10 ;  /* 0x0000007306737211 */ /* 0x000fe200078f80ff */
[----:B------:R-:W-:Y:S01]  /*5d0a0*/  IMAD R108, R15, R110, R4 ;  /* 0x0000006e0f6c7224 */ /* 0x000fe200078e0204 */
[----:B------:R-:W-:Y:S01]  /*5d0b0*/  ISETP.GE.U32.AND P2, PT, R9, R114, PT ;  /* 0x000000720900720c */ /* 0x000fe20003f46070 */
[----:B------:R-:W-:-:S02]  /*5d0c0*/  VIADD R4, R120, 0x1 ;  /* 0x0000000178047836 */ /* 0x000fc40000000000 */
[----:B------:R-:W-:Y:S02]  /*5d0d0*/  IMAD R119, R108, 0x10000, R119 ;  /* 0x000100006c777824 */ /* 0x000fe400078e0277 */
[----:B------:R-:W-:Y:S02]  /*5d0e0*/  VIADD R116, R115, 0x1 ;  /* 0x0000000173747836 */ /* 0x000fe40000000000 */
[----:B------:R-:W-:Y:S01]  /*5d0f0*/  @P1 IMAD.MOV R116, RZ, RZ, R115 ;  /* 0x000000ffff741224 */ /* 0x000fe200078e0273 */
[----:B------:R-:W-:Y:S01]  /*5d100*/  ISETP.GE.U32.AND P1, PT, R119, R7, PT ;  /* 0x000000077700720c */ /* 0x000fe20003f26070 */
[----:B------:R-:W-:Y:S02]  /*5d110*/  IMAD R115, R14, R110, RZ ;  /* 0x0000006e0e737224 */ /* 0x000fe400078e02ff */
[----:B------:R-:W-:Y:S02]  /*5d120*/  @P0 IMAD.MOV R4, RZ, RZ, R120 ;  /* 0x000000ffff040224 */ /* 0x000fe400078e0278 */
[----:B------:R-:W-:Y:S01]  /*5d130*/  IMAD R7, R15, R112, R118 ;  /* 0x000000700f077224 */ /* 0x000fe200078e0276 */
[----:B------:R-:W-:Y:S01]  /*5d140*/  LOP3.LUT R121, R115, 0xffff, RZ, 0xc0, !PT ;  /* 0x0000ffff73797812 */ /* 0x000fe200078ec0ff */
[----:B------:R-:W-:Y:S01]  /*5d150*/  VIADD R6, R116, 0x1 ;  /* 0x0000000174067836 */ /* 0x000fe20000000000 */
[----:B------:R-:W-:Y:S01]  /*5d160*/  IADD3 R4, PT, PT, R117, R4, RZ ;  /* 0x0000000475047210 */ /* 0x000fe20007ffe0ff */
[----:B------:R-:W-:Y:S01]  /*5d170*/  IMAD R114, R14, R112, RZ ;  /* 0x000000700e727224 */ /* 0x000fe200078e02ff */
[----:B------:R-:W-:Y:S01]  /*5d180*/  LEA.HI R108, R108, R7, RZ, 0x10 ;  /* 0x000000076c6c7211 */ /* 0x000fe200078f80ff */
[----:B------:R-:W-:Y:S01]  /*5d190*/  @P2 IMAD.MOV R6, RZ, RZ, R116 ;  /* 0x000000ffff062224 */ /* 0x000fe200078e0274 */
[C---:B------:R-:W-:Y:S01]  /*5d1a0*/  ISETP.GE.U32.AND P0, PT, R4.reuse, R117, PT ;  /* 0x000000750400720c */ /* 0x040fe20003f06070 */
[----:B------:R-:W-:Y:S01]  /*5d1b0*/  IMAD R118, R13, R110, R114 ;  /* 0x0000006e0d767224 */ /* 0x000fe200078e0272 */
[----:B------:R-:W-:Y:S01]  /*5d1c0*/  SHF.R.U32.HI R115, RZ, 0x10, R115 ;  /* 0x00000010ff737819 */ /* 0x000fe20000011673 */
[----:B------:R-:W-:-:S02]  /*5d1d0*/  IMAD.IADD R121, R4, 0x1, R121 ;  /* 0x0000000104797824 */ /* 0x000fc400078e0279 */
[----:B------:R-:W-:Y:S02]  /*5d1e0*/  IMAD.IADD R6, R119, 0x1, R6 ;  /* 0x0000000177067824 */ /* 0x000fe400078e0206 */
[C---:B------:R-:W-:Y:S01]  /*5d1f0*/  VIADD R117, R108.reuse, 0x1 ;  /* 0x000000016c757836 */ /* 0x040fe20000000000 */
[----:B------:R-:W-:Y:S01]  /*5d200*/  @P1 IADD3 R117, PT, PT, R108, RZ, RZ ;  /* 0x000000ff6c751210 */ /* 0x000fe20007ffe0ff */
[----:B------:R-:W-:Y:S01]  /*5d210*/  IMAD R121, R118, 0x10000, R121 ;  /* 0x0001000076797824 */ /* 0x000fe200078e0279 */
[----:B------:R-:W-:Y:S01]  /*5d220*/  ISETP.GE.U32.AND P1, PT, R6, R119, PT ;  /* 0x000000770600720c */ /* 0x000fe20003f26070 */
[----:B------:R-:W-:Y:S02]  /*5d230*/  IMAD R7, R103, R109, RZ ;  /* 0x0000006d67077224 */ /* 0x000fe400078e02ff */
        /* <DEDUP_REMOVED lines=9> */
[----:B------:R-:W-:Y:S01]  /*5d2d0*/  VIADD R4, R123, 0x1 ;  /* 0x000000017b047836 */ /* 0x000fe20000000000 */
[----:B------:R-:W-:Y:S01]  /*5d2e0*/  @P1 IADD3 R116, PT, PT, R117, RZ, RZ ;  /* 0x000000ff75741210 */ /* 0x000fe20007ffe0ff */
[----:B------:R-:W-:Y:S02]  /*5d2f0*/  IMAD R114, R105, R111, R114 ;  /* 0x0000006f69727224 */ /* 0x000fe400078e0272 */
[----:B------:R-:W-:Y:S02]  /*5d300*/  @P0 IMAD.MOV R4, RZ, RZ, R123 ;  /* 0x000000ffff040224 */ /* 0x000fe400078e027b */
[C---:B------:R-:W-:Y:S01]  /*5d310*/  IMAD R108, R7.reuse, 0x10000, R108 ;  /* 0x00010000076c7824 */ /* 0x040fe200078e026c */
[----:B------:R-:W-:Y:S01]  /*5d320*/  LEA.HI R114, R7, R114, RZ, 0x10 ;  /* 0x0000007207727211 */ /* 0x000fe200078f80ff */
[----:B------:R-:W-:Y:S02]  /*5d330*/  IMAD.IADD R7, R121, 0x1, R116 ;  /* 0x0000000179077824 */ /* 0x000fe400078e0274 */
[C---:B------:R-:W-:Y:S01]  /*5d340*/  IMAD.IADD R115, R108.reuse, 0x1, R4 ;  /* 0x000000016c737824 */ /* 0x040fe200078e0204 */
[----:B------:R-:W-:Y:S01]  /*5d350*/  ISETP.GE.U32.AND P0, PT, R108, R5, PT ;  /* 0x000000056c00720c */ /* 0x000fe20003f06070 */
[----:B------:R-:W-:-:S02]  /*5d360*/  IMAD R5, R12, R110, RZ ;  /* 0x0000006e0c057224 */ /* 0x000fc400078e02ff */
        /* <DEDUP_REMOVED lines=25> */
[C---:B------:R-:W-:Y:S01]  /*5d500*/  IMAD R115, R91.reuse, R110, RZ ;  /* 0x0000006e5b737224 */ /* 0x040fe200078e02ff */
        /* <DEDUP_REMOVED lines=35> */
.L_x_526:
        /* <DEDUP_REMOVED lines=46> */
.L_x_531:
[----:B------:R-:W-:Y:S05]  /*5da20*/  BSYNC.RELIABLE B3 ;  /* 0x0000000000037941 */ /* 0x000fea0003800100 */
.L_x_530:
        /* <DEDUP_REMOVED lines=41> */
.L_x_529:
[----:B------:R-:W-:Y:S05]  /*5dcc0*/  BSYNC.RECONVERGENT B2 ;  /* 0x0000000000027941 */ /* 0x000fea0003800200 */
.L_x_528:
[----:B------:R-:W2:Y:S01]  /*5dcd0*/  LDL R98, [R28+0x1c] ;  /* 0x00001c001c627983 */ /* 0x000ea20000100800 */
[----:B------:R-:W-:Y:S04]  /*5dce0*/  BSSY.RECONVERGENT B2, `(.L_x_532) ;  /* 0x00000b8000027945 */ /* 0x000fe80003800200 */
[----:B------:R-:W-:Y:S01]  /*5dcf0*/  BSSY.RELIABLE B3, `(.L_x_533) ;  /* 0x000005d000037945 */ /* 0x000fe20003800100 */
        /* <DEDUP_REMOVED lines=43> */
.L_x_535:
[----:B------:R-:W2:Y:S04]  /*5dfb0*/  LDL R99, [R28] ;  /* 0x000000001c637983 */ /* 0x000ea80000100800 */
[----:B------:R-:W3:Y:S04]  /*5dfc0*/  LDL R96, [R28+0x4] ;  /* 0x000004001c607983 */ /* 0x000ee80000100800 */
[----:B------:R-:W4:Y:S04]  /*5dfd0*/  LDL R97, [R28+0x8] ;  /* 0x000008001c617983 */ /* 0x000f280000100800 */
[----:B------:R-:W5:Y:S04]  /*5dfe0*/  LDL R94, [R28+0xc] ;  /* 0x00000c001c5e7983 */ /* 0x000f680000100800 */
[----:B------:R-:W5:Y:S04]  /*5dff0*/  LDL R95, [R28+0x10] ;  /* 0x000010001c5f7983 */ /* 0x000f680000100800 */
[----:B------:R-:W5:Y:S04]  /*5e000*/  LDL R92, [R28+0x14] ;  /* 0x000014001c5c7983 */ /* 0x000f680000100800 */
[----:B------:R-:W5:Y:S01]  /*5e010*/  LDL R93, [R28+0x18] ;  /* 0x000018001c5d7983 */ /* 0x000f620000100800 */
[----:B--2---:R-:W-:Y:S01]  /*5e020*/  ISETP.GE.U32.AND P6, PT, R60, R99, PT ;  /* 0x000000633c00720c */ /* 0x004fe20003fc6070 */
[----:B---3--:R-:W-:-:S03]  /*5e030*/  IMAD.IADD R101, R55, 0x1, -R96 ;  /* 0x0000000137657824 */ /* 0x008fc600078e0a60 */
[----:B------:R-:W-:Y:S01]  /*5e040*/  SEL R100, RZ, 0x1, P6 ;  /* 0x00000001ff647807 */ /* 0x000fe20003000000 */
[----:B----4-:R-:W-:-:S03]  /*5e050*/  IMAD.IADD R103, R52, 0x1, -R97 ;  /* 0x0000000134677824 */ /* 0x010fc600078e0a61 */
[C---:B------:R-:W-:Y:S02]  /*5e060*/  ISETP.GE.U32.AND P0, PT, R101.reuse, R100, PT ;  /* 0x000000646500720c */ /* 0x040fe40003f06070 */
[----:B------:R-:W-:Y:S01]  /*5e070*/  IADD3 R102, PT, PT, R101, -0x1, RZ ;  /* 0xffffffff65667810 */ /* 0x000fe20007ffe0ff */
[----:B-----5:R-:W-:Y:S01]  /*5e080*/  IMAD.IADD R105, R53, 0x1, -R94 ;  /* 0x0000000135697824 */ /* 0x020fe200078e0a5e */
[----:B------:R-:W-:Y:S01]  /*5e090*/  ISETP.LT.U32.OR P0, PT, R55, R96, !P0 ;  /* 0x000000603700720c */ /* 0x000fe20004701470 */
[----:B------:R-:W-:Y:S02]  /*5e0a0*/  VIADD R106, R103, 0xffffffff ;  /* 0xffffffff676a7836 */ /* 0x000fe40000000000 */
[----:B------:R-:W-:Y:S01]  /*5e0b0*/  IMAD.IADD R107, R20, 0x1, -R95 ;  /* 0x00000001146b7824 */ /* 0x000fe200078e0a5f */
[----:B------:R-:W-:Y:S01]  /*5e0c0*/  SEL R100, RZ, 0x1, !P0 ;  /* 0x00000001ff647807 */ /* 0x000fe20004000000 */
[----:B------:R-:W-:Y:S02]  /*5e0d0*/  VIADD R112, R105, 0xffffffff ;  /* 0xffffffff69707836 */ /* 0x000fe40000000000 */
[----:B------:R-:W-:Y:S01]  /*5e0e0*/  IMAD.IADD R109, R45, 0x1, -R92 ;  /* 0x000000012d6d7824 */ /* 0x000fe200078e0a5c */
[----:B------:R-:W-:Y:S01]  /*5e0f0*/  ISETP.GE.U32.AND P1, PT, R103, R100, PT ;  /* 0x000000646700720c */ /* 0x000fe20003f26070 */
[----:B------:R-:W-:Y:S01]  /*5e100*/  @P6 IMAD.MOV R102, RZ, RZ, R101 ;  /* 0x000000ffff666224 */ /* 0x000fe200078e0265 */
[----:B------:R-:W-:Y:S01]  /*5e110*/  IADD3 R114, PT, PT, R107, -0x1, RZ ;  /* 0xffffffff6b727810 */ /* 0x000fe20007ffe0ff */
[----:B------:R-:W-:Y:S01]  /*5e120*/  IMAD.IADD R111, R18, 0x1, -R93 ;  /* 0x00000001126f7824 */ /* 0x000fe200078e0a5d */
[----:B------:R-:W-:Y:S01]  /*5e130*/  ISETP.LT.U32.OR P1, PT, R52, R97, !P1 ;  /* 0x000000613400720c */ /* 0x000fe20004f21470 */
[----:B------:R-:W-:-:S02]  /*5e140*/  VIADD R116, R109, 0xffffffff ;  /* 0xffffffff6d747836 */ /* 0x000fc40000000000 */
[----:B------:R-:W-:Y:S01]  /*5e150*/  VIADD R120, R111, 0xffffffff ;  /* 0xffffffff6f787836 */ /* 0x000fe20000000000 */
[----:B------:R-:W-:Y:S01]  /*5e160*/  SEL R100, RZ, 0x1, !P1 ;  /* 0x00000001ff647807 */ /* 0x000fe20004800000 */
[----:B------:R-:W-:-:S03]  /*5e170*/  @!P0 IMAD.MOV R106, RZ, RZ, R103 ;  /* 0x000000ffff6a8224 */ /* 0x000fc600078e0267 */
        /* <DEDUP_REMOVED lines=17> */
[----:B------:R-:W-:Y:S01]  /*5e290*/  @!P5 IADD3 R122, PT, PT, R100, RZ, RZ ;  /* 0x000000ff647ad210 */ /* 0x000fe20007ffe0ff */
[----:B------:R-:W-:Y:S01]  /*5e2a0*/  IMAD.IADD R100, R60, 0x1, -R99 ;  /* 0x000000013c647824 */ /* 0x000fe200078e0a63 */
[----:B------:R-:W-:Y:S06]  /*5e2b0*/  BRA `(.L_x_536) ;  /* 0x0000000400687947 */ /* 0x000fec0003800000 */
.L_x_534:
[----:B------:R-:W-:Y:S05]  /*5e2c0*/  BSYNC.RELIABLE B3 ;  /* 0x0000000000037941 */ /* 0x000fea0003800100 */
.L_x_533:
[----:B------:R-:W2:Y:S04]  /*5e2d0*/  LDL R99, [R28] ;  /* 0x000000001c637983 */ /* 0x000ea80000100800 */
[----:B------:R-:W3:Y:S04]  /*5e2e0*/  LDL R96, [R28+0x4] ;  /* 0x000004001c607983 */ /* 0x000ee80000100800 */
[----:B------:R-:W4:Y:S04]  /*5e2f0*/  LDL R97, [R28+0x8] ;  /* 0x000008001c617983 */ /* 0x000f280000100800 */
[----:B------:R-:W5:Y:S04]  /*5e300*/  LDL R94, [R28+0xc] ;  /* 0x00000c001c5e7983 */ /* 0x000f680000100800 */
[----:B------:R-:W5:Y:S04]  /*5e310*/  LDL R95, [R28+0x10] ;  /* 0x000010001c5f7983 */ /* 0x000f680000100800 */
[----:B------:R-:W5:Y:S04]  /*5e320*/  LDL R92, [R28+0x14] ;  /* 0x000014001c5c7983 */ /* 0x000f680000100800 */
[----:B------:R-:W5:Y:S01]  /*5e330*/  LDL R93, [R28+0x18] ;  /* 0x000018001c5d7983 */ /* 0x000f620000100800 */
[C---:B--2---:R-:W-:Y:S01]  /*5e340*/  ISETP.GE.U32.AND P1, PT, R99.reuse, R60, PT ;  /* 0x0000003c6300720c */ /* 0x044fe20003f26070 */
[----:B------:R-:W-:-:S02]  /*5e350*/  IMAD.IADD R101, R99, 0x1, -R60 ;  /* 0x0000000163657824 */ /* 0x000fc400078e0a3c */
[C---:B---3--:R-:W-:Y:S01]  /*5e360*/  IMAD.IADD R103, R96.reuse, 0x1, -R55 ;  /* 0x0000000160677824 */ /* 0x048fe200078e0a37 */
[----:B------:R-:W-:Y:S02]  /*5e370*/  SEL R100, RZ, 0x1, P1 ;  /* 0x00000001ff647807 */ /* 0x000fe40000800000 */
[----:B------:R-:W-:Y:S01]  /*5e380*/  ISETP.GT.U32.AND P6, PT, R101, R80, PT ;  /* 0x000000506500720c */ /* 0x000fe20003fc4070 */
[C---:B------:R-:W-:Y:S01]  /*5e390*/  VIADD R105, R103.reuse, 0xffffffff ;  /* 0xffffffff67697836 */ /* 0x040fe20000000000 */
[----:B------:R-:W-:Y:S02]  /*5e3a0*/  ISETP.GE.U32.AND P0, PT, R103, R100, PT ;  /* 0x000000646700720c */ /* 0x000fe40003f06070 */
[----:B------:R-:W-:Y:S02]  /*5e3b0*/  SEL R102, RZ, 0x1, !P6 ;  /* 0x00000001ff667807 */ /* 0x000fe40007000000 */
[----:B------:R-:W-:Y:S01]  /*5e3c0*/  ISETP.LT.U32.OR P0, PT, R96, R55, !P0 ;  /* 0x000000376000720c */ /* 0x000fe20004701470 */
[----:B------:R-:W-:-:S02]  /*5e3d0*/  @P1 IMAD.MOV R105, RZ, RZ, R103 ;  /* 0x000000ffff691224 */ /* 0x000fc400078e0267 */
[----:B----4-:R-:W-:Y:S01]  /*5e3e0*/  IMAD.IADD R103, R97, 0x1, -R52 ;  /* 0x0000000161677824 */ /* 0x010fe200078e0a34 */
[----:B------:R-:W-:Y:S02]  /*5e3f0*/  SEL R100, RZ, 0x1, !P0 ;  /* 0x00000001ff647807 */ /* 0x000fe40004000000 */
[----:B------:R-:W-:Y:S02]  /*5e400*/  IADD3 R107, PT, PT, R48, -R105, RZ ;  /* 0x80000069306b7210 */ /* 0x000fe40007ffe0ff */
[C---:B------:R-:W-:Y:S01]  /*5e410*/  ISETP.GE.U32.AND P1, PT, R103.reuse, R100, PT ;  /* 0x000000646700720c */ /* 0x040fe20003f26070 */
[----:B------:R-:W-:Y:S01]  /*5e420*/  VIADD R100, R103, 0xffffffff ;  /* 0xffffffff67647836 */ /* 0x000fe20000000000 */
[----:B------:R-:W-:Y:S02]  /*5e430*/  ISETP.GE.U32.AND P2, PT, R107, R102, PT ;  /* 0x000000666b00720c */ /* 0x000fe40003f46070 */
[----:B------:R-:W-:Y:S01]  /*5e440*/  ISETP.LT.U32.OR P1, PT, R97, R52, !P1 ;  /* 0x000000346100720c */ /* 0x000fe20004f21470 */
[----:B------:R-:W-:Y:S01]  /*5e450*/  @!P0 IMAD.MOV R100, RZ, RZ, R103 ;  /* 0x000000ffff648224 */ /* 0x000fe200078e0267 */
[----:B------:R-:W-:Y:S01]  /*5e460*/  ISETP.GT.U32.OR P0, PT, R105, R48, !P2 ;  /* 0x000000306900720c */ /* 0x000fe20005704470 */
[----:B-----5:R-:W-:Y:S01]  /*5e470*/  IMAD.IADD R103, R94, 0x1, -R53 ;  /* 0x000000015e677824 */ /* 0x020fe200078e0a35 */
[----:B------:R-:W-:Y:S01]  /*5e480*/  SEL R102, RZ, 0x1, !P1 ;  /* 0x00000001ff667807 */ /* 0x000fe20004800000 */
[----:B------:R-:W-:Y:S01]  /*5e490*/  IMAD.IADD R109, R49, 0x1, -R100 ;  /* 0x00000001316d7824 */ /* 0x000fe200078e0a64 */
[----:B------:R-:W-:Y:S01]  /*5e4a0*/  SEL R104, RZ, 0x1, !P0 ;  /* 0x00000001ff687807 */ /* 0x000fe20004000000 */
[C---:B------:R-:W-:Y:S01]  /*5e4b0*/  VIADD R105, R103.reuse, 0xffffffff ;  /* 0xffffffff67697836 */ /* 0x040fe20000000000 */
[----:B------:R-:W-:Y:S01]  /*5e4c0*/  ISETP.GE.U32.AND P4, PT, R103, R102, PT ;  /* 0x000000666700720c */ /* 0x000fe20003f86070 */
[C---:B------:R-:W-:Y:S01]  /*5e4d0*/  VIADD R106, R109.reuse, 0xffffffff ;  /* 0xffffffff6d6a7836 */ /* 0x040fe20000000000 */
[----:B------:R-:W-:-:S02]  /*5e4e0*/  ISETP.GE.U32.AND P2, PT, R109, R104, PT ;  /* 0x000000686d00720c */ /* 0x000fc40003f46070 */
[----:B------:R-:W-:Y:S01]  /*5e4f0*/  ISETP.LT.U32.OR P4, PT, R94, R53, !P4 ;  /* 0x000000355e00720c */ /* 0x000fe20006781470 */
[----:B------:R-:W-:Y:S01]  /*5e500*/  @!P1 IMAD.MOV R105, RZ, RZ, R103 ;  /* 0x000000ffff699224 */ /* 0x000fe200078e0267 */
[----:B------:R-:W-:Y:S01]  /*5e510*/  ISETP.GT.U32.OR P2, PT, R100, R49, !P2 ;  /* 0x000000316400720c */ /* 0x000fe20005744470 */
[----:B------:R-:W-:Y:S01]  /*5e520*/  @!P0 IMAD.MOV R106, RZ, RZ, R109 ;  /* 0x000000ffff6a8224 */ /* 0x000fe200078e026d */
[----:B------:R-:W-:Y:S01]  /*5e530*/  IADD3 R103, PT, PT, -R20, R95, RZ ;  /* 0x0000005f14677210 */ /* 0x000fe20007ffe1ff */
[----:B------:R-:W-:Y:S01]  /*5e540*/  IMAD.IADD R111, R46, 0x1, -R105 ;  /* 0x000000012e6f7824 */ /* 0x000fe200078e0a69 */
[----:B------:R-:W-:Y:S02]  /*5e550*/  SEL R100, RZ, 0x1, !P4 ;  /* 0x00000001ff647807 */ /* 0x000fe40006000000 */
[----:B------:R-:W-:Y:S01]  /*5e560*/  SEL R102, RZ, 0x1, !P2 ;  /* 0x00000001ff667807 */ /* 0x000fe20005000000 */
[----:B------:R-:W-:Y:S01]  /*5e570*/  VIADD R112, R111, 0xffffffff ;  /* 0xffffffff6f707836 */ /* 0x000fe20000000000 */
[C---:B------:R-:W-:Y:S01]  /*5e580*/  ISETP.GE.U32.AND P3, PT, R103.reuse, R100, PT ;  /* 0x000000646700720c */ /* 0x040fe20003f66070 */
[----:B------:R-:W-:Y:S01]  /*5e590*/  VIADD R100, R103, 0xffffffff ;  /* 0xffffffff67647836 */ /* 0x000fe20000000000 */
[----:B------:R-:W-:Y:S01]  /*5e5a0*/  ISETP.GE.U32.AND P1, PT, R111, R102, PT ;  /* 0x000000666f00720c */ /* 0x000fe20003f26070 */
[----:B------:R-:W-:Y:S01]  /*5e5b0*/  @!P4 IMAD.MOV R100, RZ, RZ, R103 ;  /* 0x000000ffff64c224 */ /* 0x000fe200078e0267 */
[----:B------:R-:W-:Y:S01]  /*5e5c0*/  ISETP.LT.U32.OR P3, PT, R95, R20, !P3 ;  /* 0x000000145f00720c */ /* 0x000fe20005f61470 */
[----:B------:R-:W-:Y:S01]  /*5e5d0*/  IMAD.IADD R103, R92, 0x1, -R45 ;  /* 0x000000015c677824 */ /* 0x000fe200078e0a2d */
[----:B------:R-:W-:Y:S01]  /*5e5e0*/  ISETP.GT.U32.OR P1, PT, R105, R46, !P1 ;  /* 0x0000002e6900720c */ /* 0x000fe20004f24470 */
[----:B------:R-:W-:Y:S01]  /*5e5f0*/  IMAD.IADD R113, R47, 0x1, -R100 ;  /* 0x000000012f717824 */ /* 0x000fe200078e0a64 */
[----:B------:R-:W-:Y:S01]  /*5e600*/  SEL R102, RZ, 0x1, !P3 ;  /* 0x00000001ff667807 */ /* 0x000fe20005800000 */
[----:B------:R-:W-:Y:S01]  /*5e610*/  VIADD R105, R103, 0xffffffff ;  /* 0xffffffff67697836 */ /* 0x000fe20000000000 */
[----:B------:R-:W-:Y:S01]  /*5e620*/  SEL R104, RZ, 0x1, !P1 ;  /* 0x00000001ff687807 */ /* 0x000fe20004800000 */
[----:B------:R-:W-:Y:S01]  /*5e630*/  VIADD R114, R113, 0xffffffff ;  /* 0xffffffff71727836 */ /* 0x000fe20000000000 */
[----:B------:R-:W-:-:S02]  /*5e640*/  ISETP.GE.U32.AND P5, PT, R103, R102, PT ;  /* 0x000000666700720c */ /* 0x000fc40003fa6070 */
[----:B------:R-:W-:Y:S02]  /*5e650*/  ISETP.GE.U32.AND P4, PT, R113, R104, PT ;  /* 0x000000687100720c */ /* 0x000fe40003f86070 */
[----:B------:R-:W-:Y:S02]  /*5e660*/  ISETP.LT.U32.OR P5, PT, R92, R45, !P5 ;  /* 0x0000002d5c00720c */ /* 0x000fe40006fa1470 */
[----:B------:R-:W-:Y:S01]  /*5e670*/  @!P3 IADD3 R105, PT, PT, R103, RZ, RZ ;  /* 0x000000ff6769b210 */ /* 0x000fe20007ffe0ff */
[----:B------:R-:W-:Y:S01]  /*5e680*/  IMAD.IADD R103, R93, 0x1, -R18 ;  /* 0x000000015d677824 */ /* 0x000fe200078e0a12 */
[----:B------:R-:W-:Y:S01]  /*5e690*/  ISETP.GT.U32.OR P3, PT, R100, R47, !P4 ;  /* 0x0000002f6400720c */ /* 0x000fe20006764470 */
[----:B------:R-:W-:Y:S01]  /*5e6a0*/  @!P1 IMAD.MOV R114, RZ, RZ, R113 ;  /* 0x000000ffff729224 */ /* 0x000fe200078e0271 */
[----:B------:R-:W-:Y:S01]  /*5e6b0*/  SEL R100, RZ, 0x1, !P5 ;  /* 0x00000001ff647807 */ /* 0x000fe20006800000 */
[----:B------:R-:W-:Y:S01]  /*5e6c0*/  IMAD.IADD R115, R50, 0x1, -R105 ;  /* 0x0000000132737824 */ /* 0x000fe200078e0a69 */
[----:B------:R-:W-:Y:S01]  /*5e6d0*/  SEL R102, RZ, 0x1, !P3 ;  /* 0x00000001ff667807 */ /* 0x000fe20005800000 */
[----:B------:R-:W-:Y:S01]  /*5e6e0*/  VIADD R104, R103, 0xffffffff ;  /* 0xffffffff67687836 */ /* 0x000fe20000000000 */
[----:B------:R-:W-:Y:S01]  /*5e6f0*/  @!P2 IADD3 R112, PT, PT, R111, RZ, RZ ;  /* 0x000000ff6f70a210 */ /* 0x000fe20007ffe0ff */
[C---:B------:R-:W-:Y:S01]  /*5e700*/  VIADD R116, R115.reuse, 0xffffffff ;  /* 0xffffffff73747836 */ /* 0x040fe20000000000 */
[----:B------:R-:W-:Y:S01]  /*5e710*/  ISETP.GE.U32.AND P4, PT, R115, R102, PT ;  /* 0x000000667300720c */ /* 0x000fe20003f86070 */
[----:B------:R-:W-:Y:S01]  /*5e720*/  @!P5 IMAD.MOV R104, RZ, RZ, R103 ;  /* 0x000000ffff68d224 */ /* 0x000fe200078e0267 */
[----:B------:R-:W-:Y:S01]  /*5e730*/  ISETP.GE.U32.AND P5, PT, R103, R100, PT ;  /* 0x000000646700720c */ /* 0x000fe20003fa6070 */
[----:B------:R-:W-:Y:S01]  /*5e740*/  VIADD R102, R107, 0xffffffff ;  /* 0xffffffff6b667836 */ /* 0x000fe20000000000 */
[----:B------:R-:W-:Y:S01]  /*5e750*/  ISETP.GT.U32.OR P4, PT, R105, R50, !P4 ;  /* 0x000000326900720c */ /* 0x000fe20006784470 */
[----:B------:R-:W-:Y:S01]  /*5e760*/  IMAD.IADD R103, R51, 0x1, -R104 ;  /* 0x0000000133677824 */ /* 0x000fe200078e0a68 */
[----:B------:R-:W-:Y:S01]  /*5e770*/  ISETP.LT.U32.OR P5, PT, R93, R18, !P5 ;  /* 0x000000125d00720c */ /* 0x000fe20006fa1470 */
[----:B------:R-:W-:Y:S01]  /*5e780*/  IMAD.IADD R105, R19, 0x1, -R98 ;  /* 0x0000000113697824 */ /* 0x000fe200078e0a62 */
[----:B------:R-:W-:Y:S01]  /*5e790*/  SEL R100, RZ, 0x1, !P4 ;  /* 0x00000001ff647807 */ /* 0x000fe20006000000 */
[----:B------:R-:W-:Y:S01]  /*5e7a0*/  VIADD R120, R103, 0xffffffff ;  /* 0xffffffff67787836 */ /* 0x000fe20000000000 */
[----:B------:R-:W-:-:S02]  /*5e7b0*/  @!P6 IADD3 R102, PT, PT, R107, RZ, RZ ;  /* 0x000000ff6b66e210 */ /* 0x000fc40007ffe0ff */
[----:B------:R-:W-:Y:S01]  /*5e7c0*/  ISETP.GE.U32.AND P6, PT, R103, R100, PT ;  /* 0x000000646700720c */ /* 0x000fe20003fc6070 */
[----:B------:R-:W-:Y:S01]  /*5e7d0*/  VIADD R100, R105, 0x1 ;  /* 0x0000000169647836 */ /* 0x000fe20000000000 */
[----:B------:R-:W-:Y:S02]  /*5e7e0*/  @!P3 IADD3 R116, PT, PT, R115, RZ, RZ ;  /* 0x000000ff7374b210 */ /* 0x000fe40007ffe0ff */
[----:B------:R-:W-:Y:S01]  /*5e7f0*/  ISETP.GT.U32.OR P6, PT, R104, R51, !P6 ;  /* 0x000000336800720c */ /* 0x000fe200077c4470 */
[----:B------:R-:W-:Y:S02]  /*5e800*/  @!P4 IMAD.MOV R120, RZ, RZ, R103 ;  /* 0x000000ffff78c224 */ /* 0x000fe400078e0267 */
[----:B------:R-:W-:-:S04]  /*5e810*/  @!P5 IMAD.MOV R100, RZ, RZ, R105 ;  /* 0x000000ffff64d224 */ /* 0x000fc800078e0269 */
[----:B------:R-:W-:-:S04]  /*5e820*/  IMAD.IADD R100, R81, 0x1, R100 ;  /* 0x0000000151647824 */ /* 0x000fc800078e0264 */
[----:B------:R-:W-:Y:S02]  /*5e830*/  VIADD R122, R100, 0xffffffff ;  /* 0xffffffff647a7836 */ /* 0x000fe40000000000 */
[----:B------:R-:W-:Y:S02]  /*5e840*/  @!P6 IMAD.MOV R122, RZ, RZ, R100 ;  /* 0x000000ffff7ae224 */ /* 0x000fe400078e0264 */
[----:B------:R-:W-:-:S07]  /*5e850*/  IMAD.IADD R100, R80, 0x1, -R101 ;  /* 0x0000000150647824 */ /* 0x000fce00078e0a65 */
.L_x_536:
[----:B------:R-:W-:Y:S05]  /*5e860*/  BSYNC.RECONVERGENT B2 ;  /* 0x0000000000027941 */ /* 0x000fea0003800200 */
.L_x_532:
[----:B------:R-:W-:Y:S01]  /*5e870*/  HFMA2 R111, -RZ, RZ, 0, 0 ;  /* 0x00000000ff6f7431 */ /* 0x000fe200000001ff */
[----:B------:R-:W-:Y:S01]  /*5e880*/  BSSY.RECONVERGENT B2, `(.L_x_537) ;  /* 0x0000124000027945 */ /* 0x000fe20003800200 */
        /* <DEDUP_REMOVED lines=14> */
[----:B-1----:R-:W-:Y:S01]  /*5e970*/  IMAD.MOV.U32 R102, RZ, RZ, RZ ;  /* 0x000000ffff667224 */ /* 0x002fe200078e00ff */
[----:B------:R-:W-:Y:S01]  /*5e980*/  LOP3.LUT R113, R114, 0xffff, RZ, 0xc0, !PT ;  /* 0x0000ffff72717812 */ /* 0x000fe200078ec0ff */
[----:B------:R1:W-:Y:S01]  /*5e990*/  STL [R27+0x10], R114 ;  /* 0x000010721b007387 */ /* 0x0003e20000100800 */
[----:B------:R-:W-:Y:S01]  /*5e9a0*/  LOP3.LUT R115, R116, 0xffff, RZ, 0xc0, !PT ;  /* 0x0000ffff74737812 */ /* 0x000fe200078ec0ff */
[----:B--2---:R-:W-:Y:S01]  /*5e9b0*/  IMAD.MOV.U32 R106, RZ, RZ, RZ ;  /* 0x000000ffff6a7224 */ /* 0x004fe200078e00ff */
[----:B------:R-:W-:Y:S01]  /*5e9c0*/  SHF.R.U32.HI R117, RZ, 0x10, R116 ;  /* 0x00000010ff757819 */ /* 0x000fe20000011674 */
[----:B------:R2:W-:Y:S01]  /*5e9d0*/  STL [R27+0x14], R116 ;  /* 0x000014741b007387 */ /* 0x0005e20000100800 */
[----:B------:R-:W-:Y:S01]  /*5e9e0*/  LOP3.LUT R118, R120, 0xffff, RZ, 0xc0, !PT ;  /* 0x0000ffff78767812 */ /* 0x000fe200078ec0ff */
[----:B------:R-:W-:Y:S01]  /*5e9f0*/  IMAD.MOV.U32 R140, RZ, RZ, RZ ;  /* 0x000000ffff8c7224 */ /* 0x000fe200078e00ff */
[----:B------:R-:W-:Y:S01]  /*5ea00*/  LOP3.LUT R119, R122, 0xffff, RZ, 0xc0, !PT ;  /* 0x0000ffff7a777812 */ /* 0x000fe200078ec0ff */
[----:B------:R3:W-:Y:S01]  /*5ea10*/  STL [R27+0x18], R120 ;  /* 0x000018781b007387 */ /* 0x0007e20000100800 */
[----:B------:R-:W-:-:S02]  /*5ea20*/  SHF.R.U32.HI R121, RZ, 0x10, R122 ;  /* 0x00000010ff797819 */ /* 0x000fc4000001167a */
[----:B0-----:R-:W-:Y:S01]  /*5ea30*/  SHF.R.U32.HI R112, RZ, 0x10, R112 ;  /* 0x00000010ff707819 */ /* 0x001fe20000011670 */
[----:B------:R0:W-:Y:S01]  /*5ea40*/  STL [R27+0x1c], R122 ;  /* 0x00001c7a1b007387 */ /* 0x0001e20000100800 */
[----:B-1----:R-:W-:Y:S01]  /*5ea50*/  SHF.R.U32.HI R114, RZ, 0x10, R114 ;  /* 0x00000010ff727819 */ /* 0x002fe20000011672 */
[----:B--2---:R-:W-:Y:S01]  /*5ea60*/  IMAD.MOV.U32 R116, RZ, RZ, RZ ;  /* 0x000000ffff747224 */ /* 0x004fe200078e00ff */
[----:B---3--:R-:W-:Y:S01]  /*5ea70*/  SHF.R.U32.HI R120, RZ, 0x10, R120 ;  /* 0x00000010ff787819 */ /* 0x008fe20000011678 */
[----:B0-----:R-:W-:-:S07]  /*5ea80*/  IMAD.MOV.U32 R122, RZ, RZ, R27 ;  /* 0x000000ffff7a7224 */ /* 0x001fce00078e001b */
.L_x_538:
[----:B------:R0:W2:Y:S01]  /*5ea90*/  LDL R126, [R122] ;  /* 0x000000007a7e7983 */ /* 0x0000a20000100800 */
[----:B------:R-:W-:Y:S01]  /*5eaa0*/  VIADD R140, R140, 0x1 ;  /* 0x000000018c8c7836 */ /* 0x000fe20000000000 */
[----:B0-----:R-:W-:Y:S02]  /*5eab0*/  IADD3 R122, PT, PT, R122, 0x4, RZ ;  /* 0x000000047a7a7810 */ /* 0x001fe40007ffe0ff */
        /* <DEDUP_REMOVED lines=12> */
[C---:B------:R-:W-:Y:S01]  /*5eb80*/  IMAD R128, R129.reuse, 0x10000, R128 ;  /* 0x0001000081807824 */ /* 0x040fe200078e0280 */
[----:B------:R-:W-:Y:S01]  /*5eb90*/  SHF.R.U32.HI R136, RZ, 0x10, R132 ;  /* 0x00000010ff887819 */ /* 0x000fe20000011684 */
[----:B------:R-:W-:Y:S01]  /*5eba0*/  IMAD R137, R110, R124, RZ ;  /* 0x0000007c6e897224 */ /* 0x000fe200078e02ff */
[----:B------:R-:W-:Y:S01]  /*5ebb0*/  LEA.HI R127, R129, R130, RZ, 0x10 ;  /* 0x00000082817f7211 */ /* 0x000fe200078f80ff */
[-C--:B------:R-:W-:Y:S01]  /*5ebc0*/  IMAD R129, R105, R126.reuse, RZ ;  /* 0x0000007e69817224 */ /* 0x080fe200078e02ff */
[----:B------:R-:W-:Y:S01]  /*5ebd0*/  LOP3.LUT R130, R131, 0xffff, RZ, 0xc0, !PT ;  /* 0x0000ffff83827812 */ /* 0x000fe200078ec0ff */
[----:B------:R-:W-:Y:S01]  /*5ebe0*/  IMAD R133, R108, R126, RZ ;  /* 0x0000007e6c857224 */ /* 0x000fe200078e02ff */
[----:B------:R-:W-:Y:S01]  /*5ebf0*/  SHF.R.U32.HI R131, RZ, 0x10, R131 ;  /* 0x00000010ff837819 */ /* 0x000fe20000011683 */
[----:B------:R-:W-:Y:S01]  /*5ec00*/  IMAD R129, R107, R124, R129 ;  /* 0x0000007c6b817224 */ /* 0x000fe200078e0281 */
[----:B------:R-:W-:Y:S01]  /*5ec10*/  LOP3.LUT R138, R137, 0xffff, RZ, 0xc0, !PT ;  /* 0x0000ffff898a7812 */ /* 0x000fe200078ec0ff */
[-C--:B------:R-:W-:Y:S01]  /*5ec20*/  IMAD R139, R110, R126.reuse, RZ ;  /* 0x0000007e6e8b7224 */ /* 0x080fe200078e02ff */
[----:B------:R-:W-:Y:S01]  /*5ec30*/  IADD3 R130, PT, PT, R130, R123, RZ ;  /* 0x0000007b82827210 */ /* 0x000fe20007ffe0ff */
[----:B------:R-:W-:Y:S01]  /*5ec40*/  IMAD R132, R107, R126, R131 ;  /* 0x0000007e6b847224 */ /* 0x000fe200078e0283 */
[----:B------:R-:W-:Y:S01]  /*5ec50*/  SHF.R.U32.HI R137, RZ, 0x10, R137 ;  /* 0x00000010ff897819 */ /* 0x000fe20000011689 */
[----:B------:R-:W-:Y:S01]  /*5ec60*/  IMAD R134, R109, R124, R133 ;  /* 0x0000007c6d867224 */ /* 0x000fe200078e0285 */
[----:B------:R-:W-:Y:S01]  /*5ec70*/  ISETP.GE.U32.AND P0, PT, R128, R125, PT ;  /* 0x0000007d8000720c */ /* 0x000fe20003f06070 */
[----:B------:R-:W-:Y:S01]  /*5ec80*/  IMAD.IADD R131, R135, 0x1, R116 ;  /* 0x0000000187837824 */ /* 0x000fe200078e0274 */
[----:B------:R-:W-:Y:S01]  /*5ec90*/  LEA.HI R133, R129, R132, RZ, 0x10 ;  /* 0x0000008481857211 */ /* 0x000fe200078f80ff */
[----:B------:R-:W-:-:S02]  /*5eca0*/  IMAD R135, R109, R126, R136 ;  /* 0x0000007e6d877224 */ /* 0x000fc400078e0288 */
[----:B------:R-:W-:Y:S02]  /*5ecb0*/  IMAD R130, R129, 0x10000, R130 ;  /* 0x0001000081827824 */ /* 0x000fe400078e0282 */
[C---:B------:R-:W-:Y:S02]  /*5ecc0*/  IMAD R139, R112.reuse, R124, R139 ;  /* 0x0000007c708b7224 */ /* 0x040fe400078e028b */
[----:B------:R-:W-:Y:S01]  /*5ecd0*/  IMAD R136, R112, R126, R137 ;  /* 0x0000007e70887224 */ /* 0x000fe200078e0289 */
[----:B------:R-:W-:Y:S01]  /*5ece0*/  ISETP.GE.U32.AND P6, PT, R130, R123, PT ;  /* 0x0000007b8200720c */ /* 0x000fe20003fc6070 */
[----:B------:R-:W-:Y:S02]  /*5ecf0*/  IMAD R129, R113, R124, RZ ;  /* 0x0000007c71817224 */ /* 0x000fe400078e02ff */
[C---:B------:R-:W-:Y:S01]  /*5ed00*/  IMAD R131, R134.reuse, 0x10000, R131 ;  /* 0x0001000086837824 */ /* 0x040fe200078e0283 */
[----:B------:R-:W-:Y:S01]  /*5ed10*/  LEA.HI R134, R134, R135, RZ, 0x10 ;  /* 0x0000008786867211 */ /* 0x000fe200078f80ff */
[----:B------:R-:W-:Y:S01]  /*5ed20*/  IMAD.IADD R138, R138, 0x1, R111 ;  /* 0x000000018a8a7824 */ /* 0x000fe200078e026f */
[----:B------:R-:W-:Y:S01]  /*5ed30*/  LEA.HI R135, R139, R136, RZ, 0x10 ;  /* 0x000000888b877211 */ /* 0x000fe200078f80ff */
        /* <DEDUP_REMOVED lines=8> */
[-C--:B------:R-:W-:Y:S01]  /*5edc0*/  IMAD R138, R114, R126.reuse, R129 ;  /* 0x0000007e728a7224 */ /* 0x080fe200078e0281 */
[----:B------:R-:W-:Y:S01]  /*5edd0*/  IADD3 R142, PT, PT, R142, R101, RZ ;  /* 0x000000658e8e7210 */ /* 0x000fe20007ffe0ff */
[----:B------:R-:W-:Y:S01]  /*5ede0*/  IMAD.IADD R136, R137, 0x1, R106 ;  /* 0x0000000189887824 */ /* 0x000fe200078e026a */
[----:B------:R-:W-:Y:S01]  /*5edf0*/  ISETP.GE.U32.AND P2, PT, R132, R111, PT ;  /* 0x0000006f8400720c */ /* 0x000fe20003f46070 */
[----:B------:R-:W-:Y:S01]  /*5ee00*/  IMAD R139, R115, R126, RZ ;  /* 0x0000007e738b7224 */ /* 0x000fe200078e02ff */
[C---:B------:R-:W-:Y:S01]  /*5ee10*/  LEA.HI R138, R125.reuse, R138, RZ, 0x10 ;  /* 0x0000008a7d8a7211 */ /* 0x040fe200078f80ff */
[----:B------:R-:W-:Y:S01]  /*5ee20*/  IMAD R137, R125, 0x10000, R136 ;  /* 0x000100007d897824 */ /* 0x000fe200078e0288 */
[----:B------:R-:W-:Y:S01]  /*5ee30*/  ISETP.GE.U32.AND P5, PT, R131, R116, PT ;  /* 0x000000748300720c */ /* 0x000fe20003fa6070 */
[----:B------:R-:W-:-:S02]  /*5ee40*/  IMAD R125, R128, R89, RZ ;  /* 0x00000059807d7224 */ /* 0x000fc400078e02ff */
[----:B------:R-:W-:Y:S01]  /*5ee50*/  IMAD R139, R117, R124, R139 ;  /* 0x0000007c758b7224 */ /* 0x000fe200078e028b */
[----:B------:R-:W-:Y:S01]  /*5ee60*/  ISETP.GE.U32.AND P1, PT, R137, R106, PT ;  /* 0x0000006a8900720c */ /* 0x000fe20003f26070 */
[----:B------:R-:W-:Y:S01]  /*5ee70*/  VIADD R123, R127, 0x1 ;  /* 0x000000017f7b7836 */ /* 0x000fe20000000000 */
[----:B------:R-:W-:Y:S01]  /*5ee80*/  LOP3.LUT R129, R125, 0xffff, RZ, 0xc0, !PT ;  /* 0x0000ffff7d817812 */ /* 0x000fe200078ec0ff */
[----:B------:R-:W-:Y:S02]  /*5ee90*/  IMAD R136, R139, 0x10000, R142 ;  /* 0x000100008b887824 */ /* 0x000fe400078e028e */
[----:B------:R-:W-:Y:S01]  /*5eea0*/  @P0 IMAD.MOV R123, RZ, RZ, R127 ;  /* 0x000000ffff7b0224 */ /* 0x000fe200078e027f */
[----:B------:R-:W-:Y:S01]  /*5eeb0*/  SHF.R.U32.HI R127, RZ, 0x10, R125 ;  /* 0x00000010ff7f7819 */ /* 0x000fe2000001167d */
[----:B------:R-:W-:Y:S01]  /*5eec0*/  IMAD R106, R88, R129, RZ ;  /* 0x00000081586a7224 */ /* 0x000fe200078e02ff */
[----:B------:R-:W-:Y:S01]  /*5eed0*/  ISETP.GE.U32.AND P0, PT, R136, R101, PT ;  /* 0x000000658800720c */ /* 0x000fe20003f06070 */
[----:B------:R-:W-:-:S02]  /*5eee0*/  IMAD.IADD R123, R130, 0x1, R123 ;  /* 0x00000001827b7824 */ /* 0x000fc400078e027b */
[----:B------:R-:W-:Y:S01]  /*5eef0*/  IMAD R101, R88, R127, RZ ;  /* 0x0000007f58657224 */ /* 0x000fe200078e02ff */
[----:B------:R-:W-:Y:S01]  /*5ef00*/  LOP3.LUT R111, R106, 0xffff, RZ, 0xc0, !PT ;  /* 0x0000ffff6a6f7812 */ /* 0x000fe200078ec0ff */
[-C--:B------:R-:W-:Y:S01]  /*5ef10*/  IMAD R125, R87, R129.reuse, RZ ;  /* 0x00000081577d7224 */ /* 0x080fe200078e02ff */
[----:B------:R-:W-:Y:S01]  /*5ef20*/  ISETP.GE.U32.AND P4, PT, R123, R130, PT ;  /* 0x000000827b00720c */ /* 0x000fe20003f86070 */
[----:B------:R-:W-:Y:S01]  /*5ef30*/  IMAD R101, R86, R129, R101 ;  /* 0x0000008156657224 */ /* 0x000fe200078e0265 */
[----:B------:R-:W-:Y:S01]  /*5ef40*/  SHF.R.U32.HI R106, RZ, 0x10, R106 ;  /* 0x00000010ff6a7819 */ /* 0x000fe2000001166a */
[----:B------:R-:W-:Y:S01]  /*5ef50*/  IMAD.IADD R116, R128, 0x1, R111 ;  /* 0x0000000180747824 */ /* 0x000fe200078e026f */
[----:B------:R-:W-:Y:S01]  /*5ef60*/  LOP3.LUT R142, R125, 0xffff, RZ, 0xc0, !PT ;  /* 0x0000ffff7d8e7812 */ /* 0x000fe200078ec0ff */
[-C--:B------:R-:W-:Y:S02]  /*5ef70*/  IMAD R130, R87, R127.reuse, RZ ;  /* 0x0000007f57827224 */ /* 0x080fe400078e02ff */
[----:B------:R-:W-:Y:S01]  /*5ef80*/  IMAD R144, R117, R126, R141 ;  /* 0x0000007e75907224 */ /* 0x000fe200078e028d */
[----:B------:R-:W-:Y:S01]  /*5ef90*/  LEA R111, R101, R116, 0x10 ;  /* 0x00000074656f7211 */ /* 0x000fe200078e80ff */
[----:B------:R-:W-:Y:S01]  /*5efa0*/  IMAD.IADD R141, R123, 0x1, R142 ;  /* 0x000000017b8d7824 */ /* 0x000fe200078e028e */
[----:B------:R-:W-:Y:S01]  /*5efb0*/  SHF.R.U32.HI R116, RZ, 0x10, R125 ;  /* 0x00000010ff747819 */ /* 0x000fe2000001167d */
[----:B------:R-:W-:Y:S01]  /*5efc0*/  IMAD R106, R86, R127, R106 ;  /* 0x0000007f566a7224 */ /* 0x000fe200078e026a */
[----:B------:R-:W-:Y:S01]  /*5efd0*/  ISETP.GE.U32.AND P3, PT, R111, R128, PT ;  /* 0x000000806f00720c */ /* 0x000fe20003f66070 */
[----:B------:R-:W-:Y:S01]  /*5efe0*/  IMAD R130, R85, R129, R130 ;  /* 0x0000008155827224 */ /* 0x000fe200078e0282 */
[----:B------:R-:W-:Y:S01]  /*5eff0*/  LEA.HI R139, R139, R144, RZ, 0x10 ;  /* 0x000000908b8b7211 */ /* 0x000fe200078f80ff */
[----:B------:R-:W-:Y:S01]  /*5f000*/  VIADD R142, R133, 0x1 ;  /* 0x00000001858e7836 */ /* 0x000fe20000000000 */
[----:B------:R-:W-:Y:S01]  /*5f010*/  LEA.HI R101, R101, R106, RZ, 0x10 ;  /* 0x0000006a65657211 */ /* 0x000fe200078f80ff */
[----:B------:R-:W-:-:S02]  /*5f020*/  @P6 IMAD.MOV R142, RZ, RZ, R133 ;  /* 0x000000ffff8e6224 */ /* 0x000fc400078e0285 */
[----:B------:R-:W-:Y:S01]  /*5f030*/  IMAD R128, R130, 0x10000, R141 ;  /* 0x0001000082807824 */ /* 0x000fe200078e028d */
[----:B------:R-:W-:Y:S01]  /*5f040*/  IADD3 R125, PT, PT, R101, 0x1, RZ ;  /* 0x00000001657d7810 */ /* 0x000fe20007ffe0ff */
[----:B------:R-:W-:Y:S02]  /*5f050*/  VIADD R106, R142, 0x1 ;  /* 0x000000018e6a7836 */ /* 0x000fe40000000000 */
[----:B------:R-:W-:Y:S01]  /*5f060*/  @P4 IMAD.MOV R106, RZ, RZ, R142 ;  /* 0x000000ffff6a4224 */ /* 0x000fe200078e028e */
[----:B------:R-:W-:Y:S01]  /*5f070*/  ISETP.GE.U32.AND P6, PT, R128, R123, PT ;  /* 0x0000007b8000720c */ /* 0x000fe20003fc6070 */
[----:B------:R-:W-:Y:S02]  /*5f080*/  VIADD R133, R134, 0x1 ;  /* 0x0000000186857836 */ /* 0x000fe40000000000 */
[----:B------:R-:W-:Y:S02]  /*5f090*/  IMAD.IADD R106, R131, 0x1, R106 ;  /* 0x00000001836a7824 */ /* 0x000fe400078e026a */
[----:B------:R-:W-:-:S02]  /*5f0a0*/  IMAD R111, R85, R127, R116 ;  /* 0x0000007f556f7224 */ /* 0x000fc400078e0274 */
[----:B------:R-:W-:Y:S02]  /*5f0b0*/  @P5 IMAD.MOV R133, RZ, RZ, R134 ;  /* 0x000000ffff855224 */ /* 0x000fe400078e0286 */
[----:B------:R-:W-:Y:S01]  /*5f0c0*/  @P3 IMAD.MOV R125, RZ, RZ, R101 ;  /* 0x000000ffff7d3224 */ /* 0x000fe200078e0265 */
[----:B------:R-:W-:Y:S01]  /*5f0d0*/  LEA.HI R111, R130, R111, RZ, 0x10 ;  /* 0x0000006f826f7211 */ /* 0x000fe200078f80ff */
[----:B------:R-:W-:Y:S02]  /*5f0e0*/  VIADD R134, R135, 0x1 ;  /* 0x0000000187867836 */ /* 0x000fe40000000000 */
[----:B------:R-:W-:Y:S01]  /*5f0f0*/  @P2 IMAD.MOV R134, RZ, RZ, R135 ;  /* 0x000000ffff862224 */ /* 0x000fe200078e0287 */
[----:B------:R-:W-:Y:S01]  /*5f100*/  ISETP.GE.U32.AND P2, PT, R106, R131, PT ;  /* 0x000000836a00720c */ /* 0x000fe20003f46070 */
[----:B------:R-:W-:Y:S01]  /*5f110*/  IMAD R116, R84, R129, RZ ;  /* 0x0000008154747224 */ /* 0x000fe200078e02ff */
[----:B------:R-:W-:Y:S01]  /*5f120*/  IADD3 R125, PT, PT, R128, R125, RZ ;  /* 0x0000007d807d7210 */ /* 0x000fe20007ffe0ff */
[----:B------:R-:W-:-:S02]  /*5f130*/  VIADD R141, R111, 0x1 ;  /* 0x000000016f8d7836 */ /* 0x000fc40000000000 */
[----:B------:R-:W-:Y:S01]  /*5f140*/  @P6 IMAD.MOV R141, RZ, RZ, R111 ;  /* 0x000000ffff8d6224 */ /* 0x000fe200078e026f */
[----:B------:R-:W-:Y:S01]  /*5f150*/  ISETP.GE.U32.AND P3, PT, R125, R128, PT ;  /* 0x000000807d00720c */ /* 0x000fe20003f66070 */
[----:B------:R-:W-:Y:S01]  /*5f160*/  IMAD R128, R84, R127, RZ ;  /* 0x0000007f54807224 */ /* 0x000fe200078e02ff */
[----:B------:R-:W-:Y:S01]  /*5f170*/  LOP3.LUT R111, R116, 0xffff, RZ, 0xc0, !PT ;  /* 0x0000ffff746f7812 */ /* 0x000fe200078ec0ff */
[----:B------:R-:W-:Y:S01]  /*5f180*/  VIADD R101, R133, 0x1 ;  /* 0x0000000185657836 */ /* 0x000fe20000000000 */
[----:B------:R-:W-:Y:S01]  /*5f190*/  SHF.R.U32.HI R116, RZ, 0x10, R116 ;  /* 0x00000010ff747819 */ /* 0x000fe20000011674 */
[----:B------:R-:W-:Y:S02]  /*5f1a0*/  IMAD R128, R83, R129, R128 ;  /* 0x0000008153807224 */ /* 0x000fe400078e0280 */
[----:B------:R-:W-:Y:S02]  /*5f1b0*/  IMAD.IADD R111, R106, 0x1, R111 ;  /* 0x000000016a6f7824 */ /* 0x000fe400078e026f */
[----:B------:R-:W-:-:S02]  /*5f1c0*/  @P2 IMAD.MOV R101, RZ, RZ, R133 ;  /* 0x000000ffff652224 */ /* 0x000fc400078e0285 */
[----:B------:R-:W-:Y:S02]  /*5f1d0*/  IMAD R130, R128, 0x10000, R111 ;  /* 0x0001000080827824 */ /* 0x000fe400078e026f */
[----:B------:R-:W-:Y:S02]  /*5f1e0*/  IMAD.IADD R101, R132, 0x1, R101 ;  /* 0x0000000184657824 */ /* 0x000fe400078e0265 */
[----:B------:R-:W-:Y:S01]  /*5f1f0*/  VIADD R123, R141, 0x1 ;  /* 0x000000018d7b7836 */ /* 0x000fe20000000000 */
[----:B------:R-:W-:Y:S01]  /*5f200*/  ISETP.GE.U32.AND P2, PT, R130, R106, PT ;  /* 0x0000006a8200720c */ /* 0x000fe20003f46070 */
[----:B------:R-:W-:Y:S02]  /*5f210*/  @P3 IMAD.MOV R123, RZ, RZ, R141 ;  /* 0x000000ffff7b3224 */ /* 0x000fe400078e028d */
[C---:B------:R-:W-:Y:S01]  /*5f220*/  VIADD R135, R138.reuse, 0x1 ;  /* 0x000000018a877836 */ /* 0x040fe20000000000 */
[----:B------:R-:W-:Y:S01]  /*5f230*/  @P1 IADD3 R135, PT, PT, R138, RZ, RZ ;  /* 0x000000ff8a871210 */ /* 0x000fe20007ffe0ff */
[----:B------:R-:W-:Y:S01]  /*5f240*/  IMAD R131, R82, R129, RZ ;  /* 0x0000008152837224 */ /* 0x000fe200078e02ff */
[----:B------:R-:W-:Y:S01]  /*5f250*/  ISETP.GE.U32.AND P1, PT, R101, R132, PT ;  /* 0x000000846500720c */ /* 0x000fe20003f26070 */
[----:B------:R-:W-:-:S02]  /*5f260*/  IMAD.IADD R123, R130, 0x1, R123 ;  /* 0x00000001827b7824 */ /* 0x000fc400078e027b */
[-C--:B------:R-:W-:Y:S01]  /*5f270*/  IMAD R111, R83, R127.reuse, R116 ;  /* 0x0000007f536f7224 */ /* 0x080fe200078e0274 */
[----:B------:R-:W-:Y:S01]  /*5f280*/  LOP3.LUT R116, R131, 0xffff, RZ, 0xc0, !PT ;  /* 0x0000ffff83747812 */ /* 0x000fe200078ec0ff */
[----:B------:R-:W-:Y:S01]  /*5f290*/  IMAD R106, R82, R127, RZ ;  /* 0x0000007f526a7224 */ /* 0x000fe200078e02ff */
[----:B------:R-:W-:Y:S01]  /*5f2a0*/  ISETP.GE.U32.AND P3, PT, R123, R130, PT ;  /* 0x000000827b00720c */ /* 0x000fe20003f66070 */
        /* <DEDUP_REMOVED lines=12> */
[----:B------:R-:W-:Y:S01]  /*5f370*/  IMAD R111, R16, R129, RZ ;  /* 0x00000081106f7224 */ /* 0x000fe200078e02ff */
[----:B------:R-:W-:Y:S01]  /*5f380*/  ISETP.GE.U32.AND P1, PT, R133, R101, PT ;  /* 0x000000658500720c */ /* 0x000fe20003f26070 */
[----:B------:R-:W-:-:S02]  /*5f390*/  @P3 IMAD.MOV R116, RZ, RZ, R132 ;  /* 0x000000ffff743224 */ /* 0x000fc400078e0284 */
        /* <DEDUP_REMOVED lines=14> */
[----:B------:R-:W-:Y:S02]  /*5f480*/  IMAD R128, R14, R129, RZ ;  /* 0x000000810e807224 */ /* 0x000fe400078e02ff */
[----:B------:R-:W-:Y:S01]  /*5f490*/  VIADD R101, R135, 0x1 ;  /* 0x0000000187657836 */ /* 0x000fe20000000000 */
[----:B------:R-:W-:Y:S01]  /*5f4a0*/  ISETP.GE.U32.AND P1, PT, R134, R106, PT ;  /* 0x0000006a8600720c */ /* 0x000fe20003f26070 */
[----:B------:R-:W-:Y:S01]  /*5f4b0*/  @P0 IMAD.MOV R101, RZ, RZ, R135 ;  /* 0x000000ffff650224 */ /* 0x000fe200078e0287 */
[----:B------:R-:W-:Y:S01]  /*5f4c0*/  LOP3.LUT R142, R128, 0xffff, RZ, 0xc0, !PT ;  /* 0x0000ffff808e7812 */ /* 0x000fe200078ec0ff */
[-C--:B------:R-:W-:Y:S01]  /*5f4d0*/  IMAD R131, R15, R127.reuse, R132 ;  /* 0x0000007f0f837224 */ /* 0x080fe200078e0284 */
[----:B------:R-:W-:Y:S01]  /*5f4e0*/  SHF.R.U32.HI R128, RZ, 0x10, R128 ;  /* 0x00000010ff807819 */ /* 0x000fe20000011680 */
[----:B------:R-:W-:-:S02]  /*5f4f0*/  IMAD R106, R14, R127, RZ ;  /* 0x0000007f0e6a7224 */ /* 0x000fc400078e02ff */
[----:B------:R-:W-:Y:S01]  /*5f500*/  IMAD.IADD R101, R136, 0x1, R101 ;  /* 0x0000000188657824 */ /* 0x000fe200078e0265 */
[----:B------:R-:W-:Y:S01]  /*5f510*/  LEA.HI R131, R130, R131, RZ, 0x10 ;  /* 0x0000008382837211 */ /* 0x000fe200078f80ff */
[----:B------:R-:W-:Y:S02]  /*5f520*/  VIADD R111, R137, 0x1 ;  /* 0x00000001896f7836 */ /* 0x000fe40000000000 */
[----:B------:R-:W-:Y:S01]  /*5f530*/  @P2 IMAD.MOV R111, RZ, RZ, R137 ;  /* 0x000000ffff6f2224 */ /* 0x000fe200078e0289 */
[----:B------:R-:W-:Y:S01]  /*5f540*/  ISETP.GE.U32.AND P0, PT, R101, R136, PT ;  /* 0x000000886500720c */ /* 0x000fe20003f06070 */
[----:B------:R-:W-:Y:S01]  /*5f550*/  IMAD R132, R13, R129, R106 ;  /* 0x000000810d847224 */ /* 0x000fe200078e026a */
[----:B------:R-:W-:Y:S01]  /*5f560*/  IADD3 R136, PT, PT, R131, 0x1, RZ ;  /* 0x0000000183887810 */ /* 0x000fe20007ffe0ff */
[----:B------:R-:W-:Y:S02]  /*5f570*/  IMAD.IADD R133, R101, 0x1, R142 ;  /* 0x0000000165857824 */ /* 0x000fe400078e028e */
[----:B------:R-:W-:-:S02]  /*5f580*/  IMAD.IADD R111, R134, 0x1, R111 ;  /* 0x00000001866f7824 */ /* 0x000fc400078e026f */
        /* <DEDUP_REMOVED lines=14> */
[----:B------:R-:W-:Y:S01]  /*5f670*/  VIADD R101, R138, 0x1 ;  /* 0x000000018a657836 */ /* 0x000fe20000000000 */
[C---:B------:R-:W-:Y:S01]  /*5f680*/  LEA R131, R106.reuse, R131, 0x10 ;  /* 0x000000836a837211 */ /* 0x040fe200078e80ff */
[----:B------:R-:W-:Y:S01]  /*5f690*/  @P0 IMAD.MOV R101, RZ, RZ, R138 ;  /* 0x000000ffff650224 */ /* 0x000fe200078e028a */
[----:B------:R-:W-:Y:S01]  /*5f6a0*/  LEA.HI R133, R106, R133, RZ, 0x10 ;  /* 0x000000856a857211 */ /* 0x000fe200078f80ff */
[----:B------:R-:W-:Y:S01]  /*5f6b0*/  @P1 IMAD.MOV R130, RZ, RZ, R136 ;  /* 0x000000ffff821224 */ /* 0x000fe200078e0288 */
[C---:B------:R-:W-:Y:S01]  /*5f6c0*/  ISETP.GE.U32.AND P0, PT, R131.reuse, R102, PT ;  /* 0x000000668300720c */ /* 0x040fe20003f06070 */
[----:B------:R-:W-:Y:S01]  /*5f6d0*/  IMAD.IADD R128, R131, 0x1, R101 ;  /* 0x0000000183807824 */ /* 0x000fe200078e0265 */
[----:B------:R-:W-:Y:S01]  /*5f6e0*/  IADD3 R136, PT, PT, R133, 0x1, RZ ;  /* 0x0000000185887810 */ /* 0x000fe20007ffe0ff */
[----:B------:R-:W-:-:S02]  /*5f6f0*/  IMAD.IADD R106, R135, 0x1, R130 ;  /* 0x00000001876a7824 */ /* 0x000fc400078e0282 */
[----:B------:R-:W-:Y:S01]  /*5f700*/  IMAD R102, R12, R129, RZ ;  /* 0x000000810c667224 */ /* 0x000fe200078e02ff */
[----:B------:R-:W-:Y:S01]  /*5f710*/  ISETP.GE.U32.AND P1, PT, R128, R131, PT ;  /* 0x000000838000720c */ /* 0x000fe20003f26070 */
[----:B------:R-:W-:Y:S02]  /*5f720*/  IMAD R101, R119, R126, RZ ;  /* 0x0000007e77657224 */ /* 0x000fe400078e02ff */
        /* <DEDUP_REMOVED lines=8> */
[C---:B------:R-:W-:Y:S02]  /*5f7b0*/  IMAD R132, R3.reuse, R129, R132 ;  /* 0x0000008103847224 */ /* 0x040fe400078e0284 */
        /* <DEDUP_REMOVED lines=8> */
[----:B------:R-:W-:Y:S01]  /*5f840*/  @P0 IMAD.MOV R136, RZ, RZ, R133 ;  /* 0x000000ffff880224 */ /* 0x000fe200078e0285 */
[C---:B------:R-:W-:Y:S01]  /*5f850*/  ISETP.GE.U32.AND P0, PT, R134.reuse, R128, PT ;  /* 0x000000808600720c */ /* 0x040fe20003f06070 */
[----:B------:R-:W-:Y:S01]  /*5f860*/  IMAD.IADD R131, R131, 0x1, R100 ;  /* 0x0000000183837824 */ /* 0x000fe200078e0264 */
[----:B------:R-:W-:Y:S01]  /*5f870*/  IADD3 R101, PT, PT, R134, R101, RZ ;  /* 0x0000006586657210 */ /* 0x000fe20007ffe0ff */
        /* <DEDUP_REMOVED lines=8> */
[----:B------:R-:W-:Y:S02]  /*5f900*/  IMAD.IADD R128, R131, 0x1, R102 ;  /* 0x0000000183807824 */ /* 0x000fe400078e0266 */
        /* <DEDUP_REMOVED lines=28> */
.L_x_537:
        /* <DEDUP_REMOVED lines=38> */
.L_x_542:
[----:B------:R-:W-:Y:S05]  /*5fd30*/  BSYNC.RELIABLE B3 ;  /* 0x0000000000037941 */ /* 0x000fea0003800100 */
.L_x_541:
        /* <DEDUP_REMOVED lines=31> */
[----:B------:R-:W-:-:S03]  /*5ff30*/  ISETP.LT.U32.OR P4, PT, R101, R50, !P4 ;  /* 0x000000326500720c */ /* 0x000fc60006781470 */
[----:B------:R-:W-:Y:S01]  /*5ff40*/  VIADD R100, R103, 0xffffffff ;  /* 0xffffffff67647836 */ /* 0x000fe20000000000 */
        /* <DEDUP_REMOVED lines=8> */
.L_x_540:
[----:B------:R-:W-:Y:S05]  /*5ffd0*/  BSYNC.RECONVERGENT B2 ;  /* 0x0000000000027941 */ /* 0x000fea0003800200 */
.L_x_539:
        /* <DEDUP_REMOVED lines=16> */
[----:B------:R-:W-:-:S02]  /*600e0*/  LOP3.LUT R110, R101, 0xffff, RZ, 0xc0, !PT ;  /* 0x0000ffff656e7812 */ /* 0x000fc400078ec0ff */
[----:B------:R-:W-:Y:S02]  /*600f0*/  LOP3.LUT R102, R100, 0xffff, RZ, 0xc0, !PT ;  /* 0x0000ffff64667812 */ /* 0x000fe400078ec0ff */
[----:B------:R-:W-:Y:S02]  /*60100*/  SHF.R.U32.HI R123, RZ, 0x10, R123 ;  /* 0x00000010ff7b7819 */ /* 0x000fe4000001167b */
[----:B------:R-:W-:Y:S02]  /*60110*/  SHF.R.U32.HI R116, RZ, 0x10, R116 ;  /* 0x00000010ff747819 */ /* 0x000fe40000011674 */
[----:B------:R-:W-:Y:S02]  /*60120*/  SHF.R.U32.HI R111, RZ, 0x10, R111 ;  /* 0x00000010ff6f7819 */ /* 0x000fe4000001166f */
[----:B------:R-:W-:Y:S02]  /*60130*/  SHF.R.U32.HI R106, RZ, 0x10, R106 ;  /* 0x00000010ff6a7819 */ /* 0x000fe4000001166a */
[----:B------:R-:W-:-:S02]  /*60140*/  SHF.R.U32.HI R101, RZ, 0x10, R101 ;  /* 0x00000010ff657819 */ /* 0x000fc40000011665 */
[----:B------:R-:W-:-:S07]  /*60150*/  SHF.R.U32.HI R100, RZ, 0x10, R100 ;  /* 0x00000010ff647819 */ /* 0x000fce0000011664 */
.L_x_544:
        /* <DEDUP_REMOVED lines=11> */
[C---:B------:R-:W-:Y:S01]  /*60210*/  IMAD R132, R105.reuse, R117, RZ ;  /* 0x0000007569847224 */ /* 0x040fe200078e02ff */
[----:B------:R-:W-:Y:S01]  /*60220*/  IADD3 R129, PT, PT, R130, R119, RZ ;  /* 0x0000007782817210 */ /* 0x000fe20007ffe0ff */
[----:B------:R-:W-:Y:S01]  /*60230*/  IMAD R130, R105, R115, RZ ;  /* 0x0000007369827224 */ /* 0x000fe200078e02ff */
[----:B------:R-:W-:Y:S01]  /*60240*/  LOP3.LUT R142, R133, 0xffff, RZ, 0xc0, !PT ;  /* 0x0000ffff858e7812 */ /* 0x000fe200078ec0ff */
[----:B------:R-:W-:Y:S01]  /*60250*/  IMAD R131, R104, R117, R126 ;  /* 0x0000007568837224 */ /* 0x000fe200078e027e */
[----:B------:R-:W-:Y:S01]  /*60260*/  SHF.R.U32.HI R144, RZ, 0x10, R133 ;  /* 0x00000010ff907819 */ /* 0x000fe20000011685 */
[----:B------:R-:W-:Y:S01]  /*60270*/  IMAD R126, R128, 0x10000, R129 ;  /* 0x00010000807e7824 */ /* 0x000fe200078e0281 */
[----:B------:R-:W-:Y:S01]  /*60280*/  LOP3.LUT R134, R130, 0xffff, RZ, 0xc0, !PT ;  /* 0x0000ffff82867812 */ /* 0x000fe200078ec0ff */
[C---:B------:R-:W-:Y:S01]  /*60290*/  IMAD R129, R107.reuse, R115, RZ ;  /* 0x000000736b817224 */ /* 0x040fe200078e02ff */
[----:B------:R-:W-:Y:S01]  /*602a0*/  LEA.HI R128, R128, R131, RZ, 0x10 ;  /* 0x0000008380807211 */ /* 0x000fe200078f80ff */
        /* <DEDUP_REMOVED lines=9> */
[----:B------:R-:W-:Y:S02]  /*60340*/  IMAD.IADD R134, R137, 0x1, R124 ;  /* 0x0000000189867824 */ /* 0x000fe400078e027c */
[-C--:B------:R-:W-:Y:S02]  /*60350*/  IMAD R136, R116, R117.reuse, R136 ;  /* 0x0000007574887224 */ /* 0x080fe400078e0288 */
[----:B------:R-:W-:Y:S02]  /*60360*/  IMAD R133, R123, R117, R130 ;  /* 0x000000757b857224 */ /* 0x000fe400078e0282 */
[----:B------:R-:W-:Y:S02]  /*60370*/  IMAD R138, R111, R115, R138 ;  /* 0x000000736f8a7224 */ /* 0x000fe400078e028a */
[----:B------:R-:W-:Y:S01]  /*60380*/  IMAD.IADD R137, R142, 0x1, R121 ;  /* 0x000000018e897824 */ /* 0x000fe200078e0279 */
[C---:B------:R-:W-:Y:S01]  /*60390*/  LEA.HI R133, R132.reuse, R133, RZ, 0x10 ;  /* 0x0000008584857211 */ /* 0x040fe200078f80ff */
[----:B------:R-:W-:-:S02]  /*603a0*/  IMAD R130, R132, 0x10000, R129 ;  /* 0x0001000084827824 */ /* 0x000fc400078e0281 */
[C---:B------:R-:W-:Y:S01]  /*603b0*/  IMAD R131, R135.reuse, 0x10000, R134 ;  /* 0x0001000087837824 */ /* 0x040fe200078e0286 */
[----:B------:R-:W-:Y:S01]  /*603c0*/  LEA.HI R134, R135, R136, RZ, 0x10 ;  /* 0x0000008887867211 */ /* 0x000fe200078f80ff */
[----:B------:R-:W-:Y:S01]  /*603d0*/  IMAD R129, R109, R115, RZ ;  /* 0x000000736d817224 */ /* 0x000fe200078e02ff */
[----:B------:R-:W-:Y:S01]  /*603e0*/  LEA R132, R138, R137, 0x10 ;  /* 0x000000898a847211 */ /* 0x000fe200078e80ff */
[----:B------:R-:W-:Y:S01]  /*603f0*/  IMAD R136, R110, R115, RZ ;  /* 0x000000736e887224 */ /* 0x000fe200078e02ff */
[----:B------:R-:W-:Y:S01]  /*60400*/  ISETP.GE.U32.AND P6, PT, R130, R127, PT ;  /* 0x0000007f8200720c */ /* 0x000fe20003fc6070 */
[-C--:B------:R-:W-:Y:S01]  /*60410*/  IMAD R139, R111, R117.reuse, R144 ;  /* 0x000000756f8b7224 */ /* 0x080fe200078e0290 */
[----:B------:R-:W-:Y:S01]  /*60420*/  LOP3.LUT R137, R129, 0xffff, RZ, 0xc0, !PT ;  /* 0x0000ffff81897812 */ /* 0x000fe200078ec0ff */
[-C--:B------:R-:W-:Y:S01]  /*60430*/  IMAD R119, R109, R117.reuse, RZ ;  /* 0x000000756d777224 */ /* 0x080fe200078e02ff */
[----:B------:R-:W-:Y:S01]  /*60440*/  SHF.R.U32.HI R129, RZ, 0x10, R129 ;  /* 0x00000010ff817819 */ /* 0x000fe20000011681 */
[----:B------:R-:W-:Y:S01]  /*60450*/  IMAD R142, R110, R117, RZ ;  /* 0x000000756e8e7224 */ /* 0x000fe200078e02ff */
[----:B------:R-:W-:Y:S01]  /*60460*/  LOP3.LUT R144, R136, 0xffff, RZ, 0xc0, !PT ;  /* 0x0000ffff88907812 */ /* 0x000fe200078ec0ff */
[----:B------:R-:W-:Y:S01]  /*60470*/  IMAD R119, R106, R115, R119 ;  /* 0x000000736a777224 */ /* 0x000fe200078e0277 */
[----:B------:R-:W-:Y:S01]  /*60480*/  LEA.HI R135, R138, R139, RZ, 0x10 ;  /* 0x0000008b8a877211 */ /* 0x000fe200078f80ff */
[----:B------:R-:W-:Y:S01]  /*60490*/  IMAD R138, R106, R117, R129 ;  /* 0x000000756a8a7224 */ /* 0x000fe200078e0281 */
[----:B------:R-:W-:Y:S01]  /*604a0*/  SHF.R.U32.HI R146, RZ, 0x10, R136 ;  /* 0x00000010ff927819 */ /* 0x000fe20000011688 */
[----:B------:R-:W-:Y:S01]  /*604b0*/  IMAD.IADD R136, R137, 0x1, R122 ;  /* 0x0000000189887824 */ /* 0x000fe200078e027a */
[----:B------:R-:W-:Y:S01]  /*604c0*/  ISETP.GE.U32.AND P2, PT, R132, R121, PT ;  /* 0x000000798400720c */ /* 0x000fe20003f46070 */
[----:B------:R-:W-:Y:S01]  /*604d0*/  IMAD R142, R101, R115, R142 ;  /* 0x00000073658e7224 */ /* 0x000fe200078e028e */
[----:B------:R-:W-:Y:S01]  /*604e0*/  LEA.HI R138, R119, R138, RZ, 0x10 ;  /* 0x0000008a778a7211 */ /* 0x000fe200078f80ff */
[----:B------:R-:W-:Y:S01]  /*604f0*/  IMAD.IADD R129, R144, 0x1, R125 ;  /* 0x0000000190817824 */ /* 0x000fe200078e027d */
[----:B------:R-:W-:Y:S01]  /*60500*/  ISETP.GE.U32.AND P5, PT, R131, R124, PT ;  /* 0x0000007c8300720c */ /* 0x000fe20003fa6070 */
[----:B------:R-:W-:-:S02]  /*60510*/  IMAD R141, R126, R89, RZ ;  /* 0x000000597e8d7224 */ /* 0x000fc400078e02ff */
        /* <DEDUP_REMOVED lines=10> */
[----:B------:R-:W-:Y:S01]  /*605c0*/  IADD3 R119, PT, PT, R130, R119, RZ ;  /* 0x0000007782777210 */ /* 0x000fe20007ffe0ff */
[----:B------:R-:W-:Y:S01]  /*605d0*/  IMAD R122, R88, R128, RZ ;  /* 0x00000080587a7224 */ /* 0x000fe200078e02ff */
[----:B------:R-:W-:Y:S01]  /*605e0*/  LOP3.LUT R125, R121, 0xffff, RZ, 0xc0, !PT ;  /* 0x0000ffff797d7812 */ /* 0x000fe200078ec0ff */
[-C--:B------:R-:W-:Y:S01]  /*605f0*/  IMAD R124, R87, R129.reuse, RZ ;  /* 0x00000081577c7224 */ /* 0x080fe200078e02ff */
[----:B------:R-:W-:Y:S01]  /*60600*/  ISETP.GE.U32.AND P4, PT, R119, R130, PT ;  /* 0x000000827700720c */ /* 0x000fe20003f86070 */
[----:B------:R-:W-:Y:S01]  /*60610*/  IMAD R122, R86, R129, R122 ;  /* 0x00000081567a7224 */ /* 0x000fe200078e027a */
[----:B------:R-:W-:Y:S01]  /*60620*/  SHF.R.U32.HI R121, RZ, 0x10, R121 ;  /* 0x00000010ff797819 */ /* 0x000fe20000011679 */
[----:B------:R-:W-:Y:S01]  /*60630*/  IMAD.IADD R125, R126, 0x1, R125 ;  /* 0x000000017e7d7824 */ /* 0x000fe200078e027d */
[----:B------:R-:W-:Y:S01]  /*60640*/  LEA.HI R139, R142, R139, RZ, 0x10 ;  /* 0x0000008b8e8b7211 */ /* 0x000fe200078f80ff */
[-C--:B------:R-:W-:Y:S01]  /*60650*/  IMAD R130, R87, R128.reuse, RZ ;  /* 0x0000008057827224 */ /* 0x080fe200078e02ff */
[----:B------:R-:W-:Y:S01]  /*60660*/  LOP3.LUT R142, R124, 0xffff, RZ, 0xc0, !PT ;  /* 0x0000ffff7c8e7812 */ /* 0x000fe200078ec0ff */
[----:B------:R-:W-:Y:S01]  /*60670*/  IMAD R125, R122, 0x10000, R125 ;  /* 0x000100007a7d7824 */ /* 0x000fe200078e027d */
[----:B------:R-:W-:Y:S01]  /*60680*/  SHF.R.U32.HI R124, RZ, 0x10, R124 ;  /* 0x00000010ff7c7819 */ /* 0x000fe2000001167c */
[----:B------:R-:W-:-:S02]  /*60690*/  IMAD R121, R86, R128, R121 ;  /* 0x0000008056797224 */ /* 0x000fc400078e0279 */
[----:B------:R-:W-:Y:S01]  /*606a0*/  VIADD R141, R133, 0x1 ;  /* 0x00000001858d7836 */ /* 0x000fe20000000000 */
[----:B------:R-:W-:Y:S01]  /*606b0*/  ISETP.GE.U32.AND P3, PT, R125, R126, PT ;  /* 0x0000007e7d00720c */ /* 0x000fe20003f66070 */
[----:B------:R-:W-:Y:S01]  /*606c0*/  @P6 IMAD.MOV R141, RZ, RZ, R133 ;  /* 0x000000ffff8d6224 */ /* 0x000fe200078e0285 */
[----:B------:R-:W-:Y:S01]  /*606d0*/  LEA.HI R121, R122, R121, RZ, 0x10 ;  /* 0x000000797a797211 */ /* 0x000fe200078f80ff */
[----:B------:R-:W-:Y:S01]  /*606e0*/  IMAD R130, R85, R129, R130 ;  /* 0x0000008155827224 */ /* 0x000fe200078e0282 */
[----:B------:R-:W-:Y:S01]  /*606f0*/  IADD3 R133, PT, PT, R134, 0x1, RZ ;  /* 0x0000000186857810 */ /* 0x000fe20007ffe0ff */
[----:B------:R-:W-:Y:S02]  /*60700*/  IMAD.IADD R127, R119, 0x1, R142 ;  /* 0x00000001777f7824 */ /* 0x000fe400078e028e */
[----:B------:R-:W-:Y:S02]  /*60710*/  VIADD R122, R141, 0x1 ;  /* 0x000000018d7a7836 */ /* 0x000fe40000000000 */
[----:B------:R-:W-:-:S02]  /*60720*/  IMAD R126, R130, 0x10000, R127 ;  /* 0x00010000827e7824 */ /* 0x000fc400078e027f */
[----:B------:R-:W-:Y:S02]  /*60730*/  @P4 IMAD.MOV R122, RZ, RZ, R141 ;  /* 0x000000ffff7a4224 */ /* 0x000fe400078e028d */
[----:B------:R-:W-:Y:S01]  /*60740*/  IMAD R125, R85, R128, R124 ;  /* 0x00000080557d7224 */ /* 0x000fe200078e027c */
[----:B------:R-:W-:Y:S01]  /*60750*/  ISETP.GE.U32.AND P6, PT, R126, R119, PT ;  /* 0x000000777e00720c */ /* 0x000fe20003fc6070 */
[----:B------:R-:W-:Y:S01]  /*60760*/  VIADD R119, R121, 0x1 ;  /* 0x0000000179777836 */ /* 0x000fe20000000000 */
[----:B------:R-:W-:Y:S01]  /*60770*/  IADD3 R122, PT, PT, R131, R122, RZ ;  /* 0x0000007a837a7210 */ /* 0x000fe20007ffe0ff */
[----:B------:R-:W-:Y:S01]  /*60780*/  VIADD R141, R135, 0x1 ;  /* 0x00000001878d7836 */ /* 0x000fe20000000000 */
[----:B------:R-:W-:Y:S01]  /*60790*/  LEA.HI R125, R130, R125, RZ, 0x10 ;  /* 0x0000007d827d7211 */ /* 0x000fe200078f80ff */
[----:B------:R-:W-:Y:S02]  /*607a0*/  @P3 IMAD.MOV R119, RZ, RZ, R121 ;  /* 0x000000ffff773224 */ /* 0x000fe400078e0279 */
[----:B------:R-:W-:Y:S01]  /*607b0*/  @P2 IMAD.MOV R141, RZ, RZ, R135 ;  /* 0x000000ffff8d2224 */ /* 0x000fe200078e0287 */
[----:B------:R-:W-:Y:S01]  /*607c0*/  ISETP.GE.U32.AND P2, PT, R122, R131, PT ;  /* 0x000000837a00720c */ /* 0x000fe20003f46070 */
[----:B------:R-:W-:-:S02]  /*607d0*/  IMAD.IADD R119, R126, 0x1, R119 ;  /* 0x000000017e777824 */ /* 0x000fc400078e0277 */
[----:B------:R-:W-:Y:S02]  /*607e0*/  IMAD R124, R84, R129, RZ ;  /* 0x00000081547c7224 */ /* 0x000fe400078e02ff */
[----:B------:R-:W-:Y:S01]  /*607f0*/  @P5 IMAD.MOV R133, RZ, RZ, R134 ;  /* 0x000000ffff855224 */ /* 0x000fe200078e0286 */
[----:B------:R-:W-:Y:S01]  /*60800*/  ISETP.GE.U32.AND P3, PT, R119, R126, PT ;  /* 0x0000007e7700720c */ /* 0x000fe20003f66070 */
[----:B------:R-:W-:Y:S02]  /*60810*/  VIADD R135, R125, 0x1 ;  /* 0x000000017d877836 */ /* 0x000fe40000000000 */
[----:B------:R-:W-:Y:S01]  /*60820*/  @P6 IMAD.MOV R135, RZ, RZ, R125 ;  /* 0x000000ffff876224 */ /* 0x000fe200078e027d */
[----:B------:R-:W-:Y:S01]  /*60830*/  LOP3.LUT R125, R124, 0xffff, RZ, 0xc0, !PT ;  /* 0x0000ffff7c7d7812 */ /* 0x000fe200078ec0ff */
[----:B------:R-:W-:Y:S01]  /*60840*/  IMAD R126, R84, R128, RZ ;  /* 0x00000080547e7224 */ /* 0x000fe200078e02ff */
[----:B------:R-:W-:Y:S01]  /*60850*/  SHF.R.U32.HI R124, RZ, 0x10, R124 ;  /* 0x00000010ff7c7819 */ /* 0x000fe2000001167c */
[----:B------:R-:W-:Y:S01]  /*60860*/  VIADD R121, R133, 0x1 ;  /* 0x0000000185797836 */ /* 0x000fe20000000000 */
[----:B------:R-:W-:Y:S01]  /*60870*/  IADD3 R125, PT, PT, R122, R125, RZ ;  /* 0x0000007d7a7d7210 */ /* 0x000fe20007ffe0ff */
[----:B------:R-:W-:-:S02]  /*60880*/  @P2 IMAD.MOV R121, RZ, RZ, R133 ;  /* 0x000000ffff792224 */ /* 0x000fc400078e0285 */
[----:B------:R-:W-:Y:S02]  /*60890*/  IMAD R126, R83, R129, R126 ;  /* 0x00000081537e7224 */ /* 0x000fe400078e027e */
[----:B------:R-:W-:Y:S02]  /*608a0*/  IMAD.IADD R121, R132, 0x1, R121 ;  /* 0x0000000184797824 */ /* 0x000fe400078e0279 */
[----:B------:R-:W-:Y:S02]  /*608b0*/  VIADD R127, R135, 0x1 ;  /* 0x00000001877f7836 */ /* 0x000fe40000000000 */
[----:B------:R-:W-:Y:S02]  /*608c0*/  IMAD R130, R126, 0x10000, R125 ;  /* 0x000100007e827824 */ /* 0x000fe400078e027d */
[----:B------:R-:W-:Y:S02]  /*608d0*/  VIADD R134, R138, 0x1 ;  /* 0x000000018a867836 */ /* 0x000fe40000000000 */
[----:B------:R-:W-:Y:S01]  /*608e0*/  @P3 IMAD.MOV R127, RZ, RZ, R135 ;  /* 0x000000ffff7f3224 */ /* 0x000fe200078e0287 */
[C---:B------:R-:W-:Y:S01]  /*608f0*/  ISETP.GE.U32.AND P2, PT, R130.reuse, R122, PT ;  /* 0x0000007a8200720c */ /* 0x040fe20003f46070 */
[----:B------:R-:W-:Y:S01]  /*60900*/  @P1 IMAD.MOV R134, RZ, RZ, R138 ;  /* 0x000000ffff861224 */ /* 0x000fe200078e028a */
[----:B------:R-:W-:Y:S01]  /*60910*/  ISETP.GE.U32.AND P1, PT, R121, R132, PT ;  /* 0x000000847900720c */ /* 0x000fe20003f26070 */
[----:B------:R-:W-:Y:S01]  /*60920*/  IMAD R125, R83, R128, R124 ;  /* 0x00000080537d7224 */ /* 0x000fe200078e027c */
[----:B------:R-:W-:Y:S01]  /*60930*/  IADD3 R127, PT, PT, R130, R127, RZ ;  /* 0x0000007f827f7210 */ /* 0x000fe20007ffe0ff */
[----:B------:R-:W-:-:S02]  /*60940*/  IMAD R131, R82, R129, RZ ;  /* 0x0000008152837224 */ /* 0x000fc400078e02ff */
[----:B------:R-:W-:Y:S01]  /*60950*/  IMAD R122, R82, R128, RZ ;  /* 0x00000080527a7224 */ /* 0x000fe200078e02ff */
[----:B------:R-:W-:Y:S01]  /*60960*/  ISETP.GE.U32.AND P3, PT, R127, R130, PT ;  /* 0x000000827f00720c */ /* 0x000fe20003f66070 */
[----:B------:R-:W-:Y:S01]  /*60970*/  VIADD R132, R139, 0x1 ;  /* 0x000000018b847836 */ /* 0x000fe20000000000 */
[----:B------:R-:W-:Y:S01]  /*60980*/  LEA.HI R125, R126, R125, RZ, 0x10 ;  /* 0x0000007d7e7d7211 */ /* 0x000fe200078f80ff */
[----:B------:R-:W-:Y:S01]  /*60990*/  IMAD R126, R17, R129, R122 ;  /* 0x00000081117e7224 */ /* 0x000fe200078e027a */
[----:B------:R-:W-:Y:S01]  /*609a0*/  LOP3.LUT R124, R131, 0xffff, RZ, 0xc0, !PT ;  /* 0x0000ffff837c7812 */ /* 0x000fe200078ec0ff */
[----:B------:R-:W-:Y:S01]  /*609b0*/  VIADD R122, R141, 0x1 ;  /* 0x000000018d7a7836 */ /* 0x000fe20000000000 */
[----:B------:R-:W-:Y:S01]  /*609c0*/  SHF.R.U32.HI R131, RZ, 0x10, R131 ;  /* 0x00000010ff837819 */ /* 0x000fe20000011683 */
[----:B------:R-:W-:Y:S02]  /*609d0*/  @P1 IMAD.MOV R122, RZ, RZ, R141 ;  /* 0x000000ffff7a1224 */ /* 0x000fe400078e028d */
[----:B------:R-:W-:-:S02]  /*609e0*/  VIADD R130, R125, 0x1 ;  /* 0x000000017d827836 */ /* 0x000fc40000000000 */
[----:B------:R-:W-:Y:S02]  /*609f0*/  IMAD.IADD R133, R121, 0x1, R124 ;  /* 0x0000000179857824 */ /* 0x000fe400078e027c */
[----:B------:R-:W-:Y:S02]  /*60a00*/  @P2 IMAD.MOV R130, RZ, RZ, R125 ;  /* 0x000000ffff822224 */ /* 0x000fe400078e027d */
[----:B------:R-:W-:Y:S01]  /*60a10*/  IMAD.IADD R122, R137, 0x1, R122 ;  /* 0x00000001897a7824 */ /* 0x000fe200078e027a */
[----:B------:R-:W-:Y:S01]  /*60a20*/  LEA R133, R126, R133, 0x10 ;  /* 0x000000857e857211 */ /* 0x000fe200078e80ff */
[----:B------:R-:W-:Y:S02]  /*60a30*/  VIADD R124, R130, 0x1 ;  /* 0x00000001827c7836 */ /* 0x000fe40000000000 */
[----:B------:R-:W-:Y:S01]  /*60a40*/  @P3 IMAD.MOV R124, RZ, RZ, R130 ;  /* 0x000000ffff7c3224 */ /* 0x000fe200078e0282 */
[----:B------:R-:W-:Y:S01]  /*60a50*/  ISETP.GE.U32.AND P1, PT, R133, R121, PT ;  /* 0x000000798500720c */ /* 0x000fe20003f26070 */
        /* <DEDUP_REMOVED lines=25> */
[----:B------:R-:W-:Y:S01]  /*60bf0*/  VIADD R121, R137, 0x1 ;  /* 0x0000000189797836 */ /* 0x000fe20000000000 */
[----:B------:R-:W-:Y:S01]  /*60c00*/  IADD3 R135, PT, PT, R125, R138, RZ ;  /* 0x0000008a7d877210 */ /* 0x000fe20007ffe0ff */
[----:B------:R-:W-:Y:S01]  /*60c10*/  IMAD R134, R13, R129, R122 ;  /* 0x000000810d867224 */ /* 0x000fe200078e027a */
[----:B------:R-:W-:Y:S01]  /*60c20*/  ISETP.GE.U32.AND P0, PT, R125, R136, PT ;  /* 0x000000887d00720c */ /* 0x000fe20003f06070 */
[----:B------:R-:W-:-:S02]  /*60c30*/  @P2 IMAD.MOV R121, RZ, RZ, R137 ;  /* 0x000000ffff792224 */ /* 0x000fc400078e0289 */
[----:B------:R-:W-:Y:S02]  /*60c40*/  IMAD R135, R134, 0x10000, R135 ;  /* 0x0001000086877824 */ /* 0x000fe400078e0287 */
[----:B------:R-:W-:Y:S02]  /*60c50*/  IMAD.IADD R121, R126, 0x1, R121 ;  /* 0x000000017e797824 */ /* 0x000fe400078e0279 */
        /* <DEDUP_REMOVED lines=28> */
[-C--:B------:R-:W-:Y:S01]  /*60e20*/  IMAD R132, R12, R128.reuse, RZ ;  /* 0x000000800c847224 */ /* 0x080fe200078e02ff */
[----:B------:R-:W-:Y:S01]  /*60e30*/  SHF.R.U32.HI R133, RZ, 0x10, R125 ;  /* 0x00000010ff857819 */ /* 0x000fe2000001167d */
[-C--:B------:R-:W-:Y:S01]  /*60e40*/  IMAD R130, R100, R115.reuse, R120 ;  /* 0x0000007364827224 */ /* 0x080fe200078e0278 */
[----:B------:R-:W-:Y:S01]  /*60e50*/  LOP3.LUT R125, R125, 0xffff, RZ, 0xc0, !PT ;  /* 0x0000ffff7d7d7812 */ /* 0x000fe200078ec0ff */
[----:B------:R-:W-:Y:S02]  /*60e60*/  IMAD R120, R102, R115, RZ ;  /* 0x0000007366787224 */ /* 0x000fe400078e02ff */
[C---:B------:R-:W-:Y:S02]  /*60e70*/  IMAD R135, R3.reuse, R128, R133 ;  /* 0x0000008003877224 */ /* 0x040fe400078e0285 */
[----:B------:R-:W-:Y:S02]  /*60e80*/  IMAD R132, R3, R129, R132 ;  /* 0x0000008103847224 */ /* 0x000fe400078e0284 */
[----:B------:R-:W-:-:S02]  /*60e90*/  IMAD.IADD R133, R126, 0x1, R125 ;  /* 0x000000017e857824 */ /* 0x000fc400078e027d */
[----:B------:R-:W-:Y:S01]  /*60ea0*/  VIADD R136, R131, 0x1 ;  /* 0x0000000183887836 */ /* 0x000fe20000000000 */
[----:B------:R-:W-:Y:S01]  /*60eb0*/  LEA.HI R135, R132, R135, RZ, 0x10 ;  /* 0x0000008784877211 */ /* 0x000fe200078f80ff */
[----:B------:R-:W-:Y:S01]  /*60ec0*/  @P0 IMAD.MOV R136, RZ, RZ, R131 ;  /* 0x000000ffff880224 */ /* 0x000fe200078e0283 */
[----:B------:R-:W-:Y:S01]  /*60ed0*/  LOP3.LUT R131, R120, 0xffff, RZ, 0xc0, !PT ;  /* 0x0000ffff78837812 */ /* 0x000fe200078ec0ff */
[C---:B------:R-:W-:Y:S01]  /*60ee0*/  VIADD R125, R137.reuse, 0x1 ;  /* 0x00000001897d7836 */ /* 0x040fe20000000000 */
[----:B------:R-:W-:Y:S01]  /*60ef0*/  @P2 IADD3 R125, PT, PT, R137, RZ, RZ ;  /* 0x000000ff897d2210 */ /* 0x000fe20007ffe0ff */
[----:B------:R-:W-:Y:S01]  /*60f00*/  IMAD R134, R132, 0x10000, R133 ;  /* 0x0001000084867824 */ /* 0x000fe200078e0285 */
[----:B------:R-:W-:Y:S01]  /*60f10*/  SHF.R.U32.HI R120, RZ, 0x10, R120 ;  /* 0x00000010ff787819 */ /* 0x000fe20000011678 */
        /* <DEDUP_REMOVED lines=40> */
.L_x_543:
        /* <DEDUP_REMOVED lines=38> */
.L_x_548:
[----:B------:R-:W-:Y:S05]  /*61400*/  BSYNC.RELIABLE B3 ;  /* 0x0000000000037941 */ /* 0x000fea0003800100 */
.L_x_547:
        /* <DEDUP_REMOVED lines=41> */
.L_x_546:
[----:B------:R-:W-:Y:S05]  /*616a0*/  BSYNC.RECONVERGENT B2 ;  /* 0x0000000000027941 */ /* 0x000fea0003800200 */
.L_x_545:
[----:B------:R-:W-:Y:S01]  /*616b0*/  STL [R25+0x4], R127 ;  /* 0x0000047f19007387 */ /* 0x000fe20000100800 */
[----:B------:R-:W-:Y:S01]  /*616c0*/  LOP3.LUT R108, R93, 0xffff, RZ, 0xc0, !PT ;  /* 0x0000ffff5d6c7812 */ /* 0x000fe200078ec0ff */
[----:B------:R-:W-:Y:S01]  /*616d0*/  BSSY.RECONVERGENT B2, `(.L_x_549) ;  /* 0x0000123000027945 */ /* 0x000fe20003800200 */
[----:B------:R-:W-:Y:S01]  /*616e0*/  SHF.R.U32.HI R110, RZ, 0x10, R93 ;  /* 0x00000010ff6e7819 */ /* 0x000fe2000001165d */
[----:B------:R-:W-:Y:S01]  /*616f0*/  STL [R25+0x8], R124 ;  /* 0x0000087c19007387 */ /* 0x000fe20000100800 */
[----:B------:R-:W-:Y:S01]  /*61700*/  LOP3.LUT R100, R99, 0xffff, RZ, 0xc0, !PT ;  /* 0x0000ffff63647812 */ /* 0x000fe200078ec0ff */
[----:B------:R-:W-:Y:S01]  /*61710*/  IMAD.MOV.U32 R111, RZ, RZ, R30 ;  /* 0x000000ffff6f7224 */ /* 0x000fe200078e001e */
        /* <DEDUP_REMOVED lines=17> */
[----:B------:R-:W-:Y:S01]  /*61830*/  STL [R25+0x1c], R118 ;  /* 0x00001c7619007387 */ /* 0x000fe20000100800 */
[----:B------:R-:W-:-:S02]  /*61840*/  SHF.R.U32.HI R96, RZ, 0x10, R96 ;  /* 0x00000010ff607819 */ /* 0x000fc40000011660 */
[----:B------:R-:W-:Y:S02]  /*61850*/  CS2R R116, SRZ ;  /* 0x0000000000747805 */ /* 0x000fe4000001ff00 */
[----:B------:R-:W-:Y:S01]  /*61860*/  SHF.R.U32.HI R97, RZ, 0x10, R97 ;  /* 0x00000010ff617819 */ /* 0x000fe20000011661 */
[----:B------:R0:W-:Y:S01]  /*61870*/  STL [R25], R119 ;  /* 0x0000007719007387 */ /* 0x0001e20000100800 */
[----:B------:R-:W-:Y:S01]  /*61880*/  SHF.R.U32.HI R95, RZ, 0x10, R95 ;  /* 0x00000010ff5f7819 */ /* 0x000fe2000001165f */
[----:B------:R-:W-:Y:S01]  /*61890*/  IMAD.MOV.U32 R133, RZ, RZ, RZ ;  /* 0x000000ffff857224 */ /* 0x000fe200078e00ff */
[----:B------:R-:W-:Y:S02]  /*618a0*/  SHF.R.U32.HI R98, RZ, 0x10, R98 ;  /* 0x00000010ff627819 */ /* 0x000fe40000011662 */
[----:B------:R-:W-:Y:S01]  /*618b0*/  MOV R94, RZ ;  /* 0x000000ff005e7202 */ /* 0x000fe20000000f00 */
[----:B0-----:R-:W-:-:S07]  /*618c0*/  IMAD.MOV.U32 R119, RZ, RZ, RZ ;  /* 0x000000ffff777224 */ /* 0x001fce00078e00ff */
.L_x_550:
        /* <DEDUP_REMOVED lines=16> */
[----:B------:R-:W-:Y:S01]  /*619d0*/  SHF.R.U32.HI R131, RZ, 0x10, R128 ;  /* 0x00000010ff837819 */ /* 0x000fe20000011680 */
[C---:B------:R-:W-:Y:S01]  /*619e0*/  IMAD R122, R101.reuse, R113, RZ ;  /* 0x00000071657a7224 */ /* 0x040fe200078e02ff */
[C---:B------:R-:W-:Y:S01]  /*619f0*/  LEA R118, R120.reuse, R121, 0x10 ;  /* 0x0000007978767211 */ /* 0x040fe200078e80ff */
[-C--:B------:R-:W-:Y:S01]  /*61a00*/  IMAD R121, R101, R114.reuse, RZ ;  /* 0x0000007265797224 */ /* 0x080fe200078e02ff */
[----:B------:R-:W-:Y:S01]  /*61a10*/  LEA.HI R120, R120, R123, RZ, 0x10 ;  /* 0x0000007b78787211 */ /* 0x000fe200078f80ff */
[-C--:B------:R-:W-:Y:S01]  /*61a20*/  IMAD R126, R102, R114.reuse, RZ ;  /* 0x00000072667e7224 */ /* 0x080fe200078e02ff */
[----:B------:R-:W-:Y:S01]  /*61a30*/  LOP3.LUT R124, R122, 0xffff, RZ, 0xc0, !PT ;  /* 0x0000ffff7a7c7812 */ /* 0x000fe200078ec0ff */
[----:B------:R-:W-:Y:S01]  /*61a40*/  IMAD R121, R96, R113, R121 ;  /* 0x0000007160797224 */ /* 0x000fe200078e0279 */
[----:B------:R-:W-:Y:S01]  /*61a50*/  SHF.R.U32.HI R123, RZ, 0x10, R122 ;  /* 0x00000010ff7b7819 */ /* 0x000fe2000001167a */
[-C--:B------:R-:W-:Y:S01]  /*61a60*/  IMAD R129, R103, R114.reuse, RZ ;  /* 0x0000007267817224 */ /* 0x080fe200078e02ff */
[----:B------:R-:W-:Y:S01]  /*61a70*/  LOP3.LUT R130, R128, 0xffff, RZ, 0xc0, !PT ;  /* 0x0000ffff80827812 */ /* 0x000fe200078ec0ff */
[----:B------:R-:W-:Y:S01]  /*61a80*/  IMAD.IADD R124, R124, 0x1, R119 ;  /* 0x000000017c7c7824 */ /* 0x000fe200078e0277 */
[----:B------:R-:W-:Y:S01]  /*61a90*/  ISETP.GE.U32.AND P0, PT, R118, R117, PT ;  /* 0x000000757600720c */ /* 0x000fe20003f06070 */
[----:B------:R-:W-:-:S02]  /*61aa0*/  IMAD R122, R96, R114, R123 ;  /* 0x00000072607a7224 */ /* 0x000fc400078e027b */
[----:B------:R-:W-:Y:S02]  /*61ab0*/  IMAD R132, R121, 0x10000, R124 ;  /* 0x0001000079847824 */ /* 0x000fe400078e027c */
[----:B------:R-:W-:Y:S01]  /*61ac0*/  IMAD R126, R97, R113, R126 ;  /* 0x00000071617e7224 */ /* 0x000fe200078e027e */
[----:B------:R-:W-:Y:S01]  /*61ad0*/  LEA.HI R124, R121, R122, RZ, 0x10 ;  /* 0x0000007a797c7211 */ /* 0x000fe200078f80ff */
        /* <DEDUP_REMOVED lines=9> */
[----:B------:R-:W-:Y:S01]  /*61b70*/  IMAD R127, R106, R113, RZ ;  /* 0x000000716a7f7224 */ /* 0x000fe200078e02ff */
[----:B------:R-:W-:Y:S01]  /*61b80*/  IADD3 R117, PT, PT, R117, R112, RZ ;  /* 0x0000007075757210 */ /* 0x000fe20007ffe0ff */
[----:B------:R-:W-:-:S02]  /*61b90*/  IMAD.IADD R130, R130, 0x1, R115 ;  /* 0x0000000182827824 */ /* 0x000fc400078e0273 */
[----:B------:R-:W-:Y:S01]  /*61ba0*/  IMAD R123, R126, 0x10000, R123 ;  /* 0x000100007e7b7824 */ /* 0x000fe200078e027b */
[----:B------:R-:W-:Y:S01]  /*61bb0*/  LEA.HI R126, R129, R128, RZ, 0x10 ;  /* 0x00000080817e7211 */ /* 0x000fe200078f80ff */
[-C--:B------:R-:W-:Y:S01]  /*61bc0*/  IMAD R128, R105, R114.reuse, RZ ;  /* 0x0000007269807224 */ /* 0x080fe200078e02ff */
[----:B------:R-:W-:Y:S01]  /*61bd0*/  LOP3.LUT R134, R127, 0xffff, RZ, 0xc0, !PT ;  /* 0x0000ffff7f867812 */ /* 0x000fe200078ec0ff */
[----:B------:R-:W-:Y:S01]  /*61be0*/  IMAD R122, R129, 0x10000, R130 ;  /* 0x00010000817a7824 */ /* 0x000fe200078e0282 */
[----:B------:R-:W-:Y:S01]  /*61bf0*/  SHF.R.U32.HI R127, RZ, 0x10, R127 ;  /* 0x00000010ff7f7819 */ /* 0x000fe2000001167f */
[----:B------:R-:W-:Y:S01]  /*61c00*/  IMAD R130, R106, R114, RZ ;  /* 0x000000726a827224 */ /* 0x000fe200078e02ff */
[----:B------:R-:W-:Y:S01]  /*61c10*/  ISETP.GE.U32.AND P5, PT, R123, R116, PT ;  /* 0x000000747b00720c */ /* 0x000fe20003fa6070 */
[C---:B------:R-:W-:Y:S01]  /*61c20*/  IMAD R128, R95.reuse, R113, R128 ;  /* 0x000000715f807224 */ /* 0x040fe200078e0280 */
[----:B------:R-:W-:Y:S01]  /*61c30*/  ISETP.GE.U32.AND P2, PT, R122, R115, PT ;  /* 0x000000737a00720c */ /* 0x000fe20003f46070 */
[----:B------:R-:W-:-:S02]  /*61c40*/  IMAD R121, R95, R114, R121 ;  /* 0x000000725f797224 */ /* 0x000fc400078e0279 */
[C---:B------:R-:W-:Y:S02]  /*61c50*/  IMAD R130, R107.reuse, R113, R130 ;  /* 0x000000716b827224 */ /* 0x040fe400078e0282 */
[----:B------:R-:W-:Y:S01]  /*61c60*/  IMAD.IADD R131, R134, 0x1, R109 ;  /* 0x0000000186837824 */ /* 0x000fe200078e026d */
[C---:B------:R-:W-:Y:S01]  /*61c70*/  LEA.HI R129, R128.reuse, R121, RZ, 0x10 ;  /* 0x0000007980817211 */ /* 0x040fe200078f80ff */
[----:B------:R-:W-:Y:S02]  /*61c80*/  IMAD R135, R107, R114, R127 ;  /* 0x000000726b877224 */ /* 0x000fe400078e027f */
[----:B------:R-:W-:Y:S02]  /*61c90*/  IMAD R127, R128, 0x10000, R117 ;  /* 0x00010000807f7824 */ /* 0x000fe400078e0275 */
[C---:B------:R-:W-:Y:S01]  /*61ca0*/  IMAD R128, R130.reuse, 0x10000, R131 ;  /* 0x0001000082807824 */ /* 0x040fe200078e0283 */
[----:B------:R-:W-:Y:S01]  /*61cb0*/  LEA.HI R130, R130, R135, RZ, 0x10 ;  /* 0x0000008782827211 */ /* 0x000fe200078f80ff */
[----:B------:R-:W-:Y:S01]  /*61cc0*/  IMAD R131, R118, R89, RZ ;  /* 0x0000005976837224 */ /* 0x000fe200078e02ff */
[----:B------:R-:W-:Y:S01]  /*61cd0*/  ISETP.GE.U32.AND P1, PT, R127, R112, PT ;  /* 0x000000707f00720c */ /* 0x000fe20003f26070 */
[----:B------:R-:W-:-:S02]  /*61ce0*/  VIADD R117, R120, 0x1 ;  /* 0x0000000178757836 */ /* 0x000fc40000000000 */
[----:B------:R-:W-:Y:S01]  /*61cf0*/  @P0 IMAD.MOV R117, RZ, RZ, R120 ;  /* 0x000000ffff750224 */ /* 0x000fe200078e0278 */
[----:B------:R-:W-:Y:S02]  /*61d00*/  LOP3.LUT R121, R131, 0xffff, RZ, 0xc0, !PT ;  /* 0x0000ffff83797812 */ /* 0x000fe400078ec0ff */
[----:B------:R-:W-:Y:S01]  /*61d10*/  SHF.R.U32.HI R120, RZ, 0x10, R131 ;  /* 0x00000010ff787819 */ /* 0x000fe20000011683 */
[----:B------:R-:W-:Y:S01]  /*61d20*/  IMAD.IADD R117, R132, 0x1, R117 ;  /* 0x0000000184757824 */ /* 0x000fe200078e0275 */
[----:B------:R-:W-:Y:S01]  /*61d30*/  ISETP.GE.U32.AND P0, PT, R128, R109, PT ;  /* 0x0000006d8000720c */ /* 0x000fe20003f06070 */
[CC--:B------:R-:W-:Y:S02]  /*61d40*/  IMAD R112, R88.reuse, R121.reuse, RZ ;  /* 0x0000007958707224 */ /* 0x0c0fe400078e02ff */
[----:B------:R-:W-:Y:S01]  /*61d50*/  IMAD R109, R88, R120, RZ ;  /* 0x00000078586d7224 */ /* 0x000fe200078e02ff */
[----:B------:R-:W-:Y:S01]  /*61d60*/  ISETP.GE.U32.AND P4, PT, R117, R132, PT ;  /* 0x000000847500720c */ /* 0x000fe20003f86070 */
[-C--:B------:R-:W-:Y:S01]  /*61d70*/  IMAD R131, R87, R121.reuse, RZ ;  /* 0x0000007957837224 */ /* 0x080fe200078e02ff */
[----:B------:R-:W-:Y:S01]  /*61d80*/  LOP3.LUT R115, R112, 0xffff, RZ, 0xc0, !PT ;  /* 0x0000ffff70737812 */ /* 0x000fe200078ec0ff */
[----:B------:R-:W-:-:S02]  /*61d90*/  IMAD R109, R86, R121, R109 ;  /* 0x00000079566d7224 */ /* 0x000fc400078e026d */
[-C--:B------:R-:W-:Y:S01]  /*61da0*/  IMAD R132, R87, R120.reuse, RZ ;  /* 0x0000007857847224 */ /* 0x080fe200078e02ff */
[----:B------:R-:W-:Y:S02]  /*61db0*/  IADD3 R116, PT, PT, R118, R115, RZ ;  /* 0x0000007376747210 */ /* 0x000fe40007ffe0ff */
[----:B------:R-:W-:Y:S01]  /*61dc0*/  LOP3.LUT R134, R131, 0xffff, RZ, 0xc0, !PT ;  /* 0x0000ffff83867812 */ /* 0x000fe200078ec0ff */
[----:B------:R-:W-:Y:S01]  /*61dd0*/  IMAD R132, R85, R121, R132 ;  /* 0x0000007955847224 */ /* 0x000fe200078e0284 */
[----:B------:R-:W-:Y:S01]  /*61de0*/  SHF.R.U32.HI R115, RZ, 0x10, R112 ;  /* 0x00000010ff737819 */ /* 0x000fe20000011670 */
[----:B------:R-:W-:Y:S01]  /*61df0*/  IMAD R119, R109, 0x10000, R116 ;  /* 0x000100006d777824 */ /* 0x000fe200078e0274 */
[----:B------:R-:W-:Y:S01]  /*61e00*/  SHF.R.U32.HI R131, RZ, 0x10, R131 ;  /* 0x00000010ff837819 */ /* 0x000fe20000011683 */
[----:B------:R-:W-:Y:S02]  /*61e10*/  IMAD.IADD R135, R117, 0x1, R134 ;  /* 0x0000000175877824 */ /* 0x000fe400078e0286 */
[----:B------:R-:W-:Y:S01]  /*61e20*/  IMAD R112, R86, R120, R115 ;  /* 0x0000007856707224 */ /* 0x000fe200078e0273 */
[----:B------:R-:W-:Y:S01]  /*61e30*/  ISETP.GE.U32.AND P3, PT, R119, R118, PT ;  /* 0x000000767700720c */ /* 0x000fe20003f66070 */
[----:B------:R-:W-:-:S02]  /*61e40*/  VIADD R134, R124, 0x1 ;  /* 0x000000017c867836 */ /* 0x000fc40000000000 */
[----:B------:R-:W-:Y:S01]  /*61e50*/  @P6 IMAD.MOV R134, RZ, RZ, R124 ;  /* 0x000000ffff866224 */ /* 0x000fe200078e027c */
[----:B------:R-:W-:Y:S01]  /*61e60*/  LEA.HI R109, R109, R112, RZ, 0x10 ;  /* 0x000000706d6d7211 */ /* 0x000fe200078f80ff */
[----:B------:R-:W-:Y:S02]  /*61e70*/  IMAD R116, R132, 0x10000, R135 ;  /* 0x0001000084747824 */ /* 0x000fe400078e0287 */
[----:B------:R-:W-:Y:S01]  /*61e80*/  VIADD R124, R126, 0x1 ;  /* 0x000000017e7c7836 */ /* 0x000fe20000000000 */
[----:B------:R-:W-:Y:S01]  /*61e90*/  IADD3 R112, PT, PT, R134, 0x1, RZ ;  /* 0x0000000186707810 */ /* 0x000fe20007ffe0ff */
[----:B------:R-:W-:Y:S01]  /*61ea0*/  @P4 IMAD.MOV R112, RZ, RZ, R134 ;  /* 0x000000ffff704224 */ /* 0x000fe200078e0286 */
[----:B------:R-:W-:Y:S01]  /*61eb0*/  ISETP.GE.U32.AND P6, PT, R116, R117, PT ;  /* 0x000000757400720c */ /* 0x000fe20003fc6070 */
[----:B------:R-:W-:Y:S01]  /*61ec0*/  VIADD R117, R109, 0x1 ;  /* 0x000000016d757836 */ /* 0x000fe20000000000 */
[----:B------:R-:W-:Y:S01]  /*61ed0*/  @P2 IADD3 R124, PT, PT, R126, RZ, RZ ;  /* 0x000000ff7e7c2210 */ /* 0x000fe20007ffe0ff */
[----:B------:R-:W-:-:S02]  /*61ee0*/  @P3 IMAD.MOV R117, RZ, RZ, R109 ;  /* 0x000000ffff753224 */ /* 0x000fc400078e026d */
[----:B------:R-:W-:Y:S02]  /*61ef0*/  IMAD.IADD R112, R123, 0x1, R112 ;  /* 0x000000017b707824 */ /* 0x000fe400078e0270 */
[----:B------:R-:W-:Y:S02]  /*61f00*/  IMAD.IADD R117, R116, 0x1, R117 ;  /* 0x0000000174757824 */ /* 0x000fe400078e0275 */
[----:B------:R-:W-:Y:S01]  /*61f10*/  IMAD R131, R85, R120, R131 ;  /* 0x0000007855837224 */ /* 0x000fe200078e0283 */
[----:B------:R-:W-:Y:S01]  /*61f20*/  ISETP.GE.U32.AND P2, PT, R112, R123, PT ;  /* 0x0000007b7000720c */ /* 0x000fe20003f46070 */
        /* <DEDUP_REMOVED lines=9> */
[----:B------:R-:W-:Y:S01]  /*61fc0*/  @P6 IMAD.MOV R125, RZ, RZ, R131 ;  /* 0x000000ffff7d6224 */ /* 0x000fe200078e0283 */
[----:B------:R-:W-:Y:S01]  /*61fd0*/  IADD3 R131, PT, PT, R130, 0x1, RZ ;  /* 0x0000000182837810 */ /* 0x000fe20007ffe0ff */
[----:B------:R-:W-:Y:S02]  /*61fe0*/  IMAD R116, R83, R121, R116 ;  /* 0x0000007953747224 */ /* 0x000fe400078e0274 */
[----:B------:R-:W-:Y:S01]  /*61ff0*/  IMAD.IADD R123, R112, 0x1, R119 ;  /* 0x00000001707b7824 */ /* 0x000fe200078e0277 */
[----:B------:R-:W-:Y:S01]  /*62000*/  IADD3 R119, PT, PT, R125, 0x1, RZ ;  /* 0x000000017d777810 */ /* 0x000fe20007ffe0ff */
[----:B------:R-:W-:Y:S02]  /*62010*/  VIADD R109, R118, 0x1 ;  /* 0x00000001766d7836 */ /* 0x000fe40000000000 */
[----:B------:R-:W-:Y:S02]  /*62020*/  @P2 IMAD.MOV R109, RZ, RZ, R118 ;  /* 0x000000ffff6d2224 */ /* 0x000fe400078e0276 */
[----:B------:R-:W-:-:S02]  /*62030*/  IMAD R118, R116, 0x10000, R123 ;  /* 0x0001000074767824 */ /* 0x000fc400078e027b */
[----:B------:R-:W-:Y:S02]  /*62040*/  @P3 IMAD.MOV R119, RZ, RZ, R125 ;  /* 0x000000ffff773224 */ /* 0x000fe400078e027d */
[----:B------:R-:W-:Y:S01]  /*62050*/  IMAD.IADD R109, R122, 0x1, R109 ;  /* 0x000000017a6d7824 */ /* 0x000fe200078e026d */
[C---:B------:R-:W-:Y:S01]  /*62060*/  ISETP.GE.U32.AND P2, PT, R118.reuse, R112, PT ;  /* 0x000000707600720c */ /* 0x040fe20003f46070 */
[----:B------:R-:W-:Y:S02]  /*62070*/  VIADD R126, R129, 0x1 ;  /* 0x00000001817e7836 */ /* 0x000fe40000000000 */
[----:B------:R-:W-:Y:S02]  /*62080*/  IMAD.IADD R119, R118, 0x1, R119 ;  /* 0x0000000176777824 */ /* 0x000fe400078e0277 */
[----:B------:R-:W-:Y:S01]  /*62090*/  @P1 IMAD.MOV R126, RZ, RZ, R129 ;  /* 0x000000ffff7e1224 */ /* 0x000fe200078e0281 */
[----:B------:R-:W-:Y:S01]  /*620a0*/  ISETP.GE.U32.AND P1, PT, R109, R122, PT ;  /* 0x0000007a6d00720c */ /* 0x000fe20003f26070 */
[----:B------:R-:W-:Y:S01]  /*620b0*/  IMAD R115, R83, R120, R115 ;  /* 0x0000007853737224 */ /* 0x000fe200078e0273 */
[----:B------:R-:W-:Y:S01]  /*620c0*/  ISETP.GE.U32.AND P3, PT, R119, R118, PT ;  /* 0x000000767700720c */ /* 0x000fe20003f66070 */
[----:B------:R-:W-:-:S02]  /*620d0*/  IMAD R123, R82, R121, RZ ;  /* 0x00000079527b7224 */ /* 0x000fc400078e02ff */
[----:B------:R-:W-:Y:S01]  /*620e0*/  IMAD R112, R82, R120, RZ ;  /* 0x0000007852707224 */ /* 0x000fe200078e02ff */
[----:B------:R-:W-:Y:S01]  /*620f0*/  LEA.HI R115, R116, R115, RZ, 0x10 ;  /* 0x0000007374737211 */ /* 0x000fe200078f80ff */
[----:B------:R-:W-:Y:S01]  /*62100*/  @P0 IMAD.MOV R131, RZ, RZ, R130 ;  /* 0x000000ffff830224 */ /* 0x000fe200078e0282 */
[----:B------:R-:W-:Y:S01]  /*62110*/  LOP3.LUT R116, R123, 0xffff, RZ, 0xc0, !PT ;  /* 0x0000ffff7b747812 */ /* 0x000fe200078ec0ff */
[----:B------:R-:W-:Y:S01]  /*62120*/  IMAD R118, R17, R121, R112 ;  /* 0x0000007911767224 */ /* 0x000fe200078e0270 */
[----:B------:R-:W-:Y:S01]  /*62130*/  SHF.R.U32.HI R123, RZ, 0x10, R123 ;  /* 0x00000010ff7b7819 */ /* 0x000fe2000001167b */
[----:B------:R-:W-:Y:S02]  /*62140*/  VIADD R122, R115, 0x1 ;  /* 0x00000001737a7836 */ /* 0x000fe40000000000 */
[----:B------:R-:W-:Y:S02]  /*62150*/  IMAD.IADD R125, R109, 0x1, R116 ;  /* 0x000000016d7d7824 */ /* 0x000fe400078e0274 */
[----:B------:R-:W-:-:S02]  /*62160*/  @P2 IMAD.MOV R122, RZ, RZ, R115 ;  /* 0x000000ffff7a2224 */ /* 0x000fc400078e0273 */
[C---:B------:R-:W-:Y:S01]  /*62170*/  VIADD R112, R124.reuse, 0x1 ;  /* 0x000000017c707836 */ /* 0x040fe20000000000 */
[----:B------:R-:W-:Y:S01]  /*62180*/  @P1 IADD3 R112, PT, PT, R124, RZ, RZ ;  /* 0x000000ff7c701210 */ /* 0x000fe20007ffe0ff */
[----:B------:R-:W-:Y:S02]  /*62190*/  IMAD R125, R118, 0x10000, R125 ;  /* 0x00010000767d7824 */ /* 0x000fe400078e027d */
[----:B------:R-:W-:Y:S02]  /*621a0*/  VIADD R116, R122, 0x1 ;  /* 0x000000017a747836 */ /* 0x000fe40000000000 */
[----:B------:R-:W-:Y:S01]  /*621b0*/  @P3 IMAD.MOV R116, RZ, RZ, R122 ;  /* 0x000000ffff743224 */ /* 0x000fe200078e027a */
[----:B------:R-:W-:Y:S01]  /*621c0*/  ISETP.GE.U32.AND P1, PT, R125, R109, PT ;  /* 0x0000006d7d00720c */ /* 0x000fe20003f26070 */
[----:B------:R-:W-:Y:S02]  /*621d0*/  IMAD R115, R16, R121, RZ ;  /* 0x0000007910737224 */ /* 0x000fe400078e02ff */
[----:B------:R-:W-:-:S02]  /*621e0*/  IMAD.IADD R112, R127, 0x1, R112 ;  /* 0x000000017f707824 */ /* 0x000fc400078e0270 */
[----:B------:R-:W-:Y:S01]  /*621f0*/  IMAD.IADD R116, R125, 0x1, R116 ;  /* 0x000000017d747824 */ /* 0x000fe200078e0274 */
[----:B------:R-:W-:Y:S01]  /*62200*/  LOP3.LUT R109, R115, 0xffff, RZ, 0xc0, !PT ;  /* 0x0000ffff736d7812 */ /* 0x000fe200078ec0ff */
[-C--:B------:R-:W-:Y:S01]  /*62210*/  IMAD R122, R16, R120.reuse, RZ ;  /* 0x00000078107a7224 */ /* 0x080fe200078e02ff */
[----:B------:R-:W-:Y:S01]  /*62220*/  ISETP.GE.U32.AND P0, PT, R112, R127, PT ;  /* 0x0000007f7000720c */ /* 0x000fe20003f06070 */
        /* <DEDUP_REMOVED lines=9> */
[----:B------:R-:W-:Y:S01]  /*622c0*/  VIADD R127, R123, 0x1 ;  /* 0x000000017b7f7836 */ /* 0x000fe20000000000 */
[----:B------:R-:W-:Y:S01]  /*622d0*/  LOP3.LUT R130, R124, 0xffff, RZ, 0xc0, !PT ;  /* 0x0000ffff7c827812 */ /* 0x000fe200078ec0ff */
[----:B------:R-:W-:Y:S01]  /*622e0*/  @P1 IMAD.MOV R127, RZ, RZ, R123 ;  /* 0x000000ffff7f1224 */ /* 0x000fe200078e027b */
[----:B------:R-:W-:Y:S01]  /*622f0*/  ISETP.GE.U32.AND P1, PT, R118, R112, PT ;  /* 0x000000707600720c */ /* 0x000fe20003f26070 */
[----:B------:R-:W-:Y:S01]  /*62300*/  @P0 IMAD.MOV R109, RZ, RZ, R126 ;  /* 0x000000ffff6d0224 */ /* 0x000fe200078e027e */
[----:B------:R-:W-:Y:S01]  /*62310*/  SHF.R.U32.HI R124, RZ, 0x10, R124 ;  /* 0x00000010ff7c7819 */ /* 0x000fe2000001167c */
[-C--:B------:R-:W-:Y:S02]  /*62320*/  IMAD R123, R15, R120.reuse, R115 ;  /* 0x000000780f7b7224 */ /* 0x080fe400078e0273 */
[C---:B------:R-:W-:Y:S01]  /*62330*/  VIADD R115, R127.reuse, 0x1 ;  /* 0x000000017f737836 */ /* 0x040fe20000000000 */
[----:B------:R-:W-:Y:S01]  /*62340*/  @P2 IADD3 R115, PT, PT, R127, RZ, RZ ;  /* 0x000000ff7f732210 */ /* 0x000fe20007ffe0ff */
[----:B------:R-:W-:Y:S01]  /*62350*/  IMAD R112, R14, R120, RZ ;  /* 0x000000780e707224 */ /* 0x000fe200078e02ff */
[----:B------:R-:W-:Y:S01]  /*62360*/  LEA.HI R123, R122, R123, RZ, 0x10 ;  /* 0x0000007b7a7b7211 */ /* 0x000fe200078f80ff */
[----:B------:R-:W-:-:S02]  /*62370*/  IMAD.IADD R109, R128, 0x1, R109 ;  /* 0x00000001806d7824 */ /* 0x000fc400078e026d */
[----:B------:R-:W-:Y:S02]  /*62380*/  IMAD R126, R13, R121, R112 ;  /* 0x000000790d7e7224 */ /* 0x000fe400078e0270 */
[C---:B------:R-:W-:Y:S01]  /*62390*/  IMAD.IADD R125, R109.reuse, 0x1, R130 ;  /* 0x000000016d7d7824 */ /* 0x040fe200078e0282 */
[----:B------:R-:W-:Y:S01]  /*623a0*/  ISETP.GE.U32.AND P0, PT, R109, R128, PT ;  /* 0x000000806d00720c */ /* 0x000fe20003f06070 */
        /* <DEDUP_REMOVED lines=86> */
.L_x_549:
        /* <DEDUP_REMOVED lines=38> */
.L_x_554:
[----:B------:R-:W-:Y:S05]  /*62b70*/  BSYNC.RELIABLE B3 ;  /* 0x0000000000037941 */ /* 0x000fea0003800100 */
.L_x_553:
        /* <DEDUP_REMOVED lines=41> */
.L_x_552:
[----:B------:R-:W-:Y:S05]  /*62e10*/  BSYNC.RECONVERGENT B2 ;  /* 0x0000000000027941 */ /* 0x000fea0003800200 */
.L_x_551:
[----:B------:R-:W-:Y:S01]  /*62e20*/  IMAD.IADD R93, R117, 0x1, R60 ;  /* 0x00000001755d7824 */ /* 0x000fe200078e023c */
[----:B------:R-:W-:Y:S01]  /*62e30*/  BSSY.RECONVERGENT B2, `(.L_x_555) ;  /* 0x0000080000027945 */ /* 0x000fe20003800200 */
[----:B------:R-:W-:-:S03]  /*62e40*/  IMAD.IADD R97, R116, 0x1, R52 ;  /* 0x0000000174617824 */ /* 0x000fc600078e0234 */
[----:B------:R-:W-:Y:S01]  /*62e50*/  ISETP.GE.U32.AND P0, PT, R93, R60, PT ;  /* 0x0000003c5d00720c */ /* 0x000fe20003f06070 */
[----:B------:R-:W-:-:S04]  /*62e60*/  IMAD.IADD R60, R119, 0x1, R55 ;  /* 0x00000001773c7824 */ /* 0x000fc800078e0237 */
[C---:B------:R-:W-:Y:S01]  /*62e70*/  VIADD R95, R60.reuse, 0x1 ;  /* 0x000000013c5f7836 */ /* 0x040fe20000000000 */
[----:B------:R-:W-:Y:S01]  /*62e80*/  ISETP.GE.U32.AND P1, PT, R60, R55, PT ;  /* 0x000000373c00720c */ /* 0x000fe20003f26070 */
[----:B------:R-:W-:-:S06]  /*62e90*/  IMAD.MOV.U32 R55, RZ, RZ, 0x2 ;  /* 0x00000002ff377424 */ /* 0x000fcc00078e00ff */
[----:B------:R-:W-:-:S04]  /*62ea0*/  @P0 IADD3 R95, PT, PT, R60, RZ, RZ ;  /* 0x000000ff3c5f0210 */ /* 0x000fc80007ffe0ff */
[----:B------:R-:W-:Y:S02]  /*62eb0*/  ISETP.GE.U32.AND P0, PT, R95, R60, PT ;  /* 0x0000003c5f00720c */ /* 0x000fe40003f06070 */
[----:B------:R-:W-:Y:S01]  /*62ec0*/  SEL R60, RZ, 0x1, P1 ;  /* 0x00000001ff3c7807 */ /* 0x000fe20000800000 */
[----:B------:R-:W-:-:S10]  /*62ed0*/  @P1 IMAD.MOV R55, RZ, RZ, 0x1 ;  /* 0x00000001ff371424 */ /* 0x000fd400078e02ff */
[----:B------:R-:W-:Y:S01]  /*62ee0*/  @P0 IMAD.MOV R55, RZ, RZ, R60 ;  /* 0x000000ffff370224 */ /* 0x000fe200078e023c */
[----:B------:R-:W-:Y:S01]  /*62ef0*/  ISETP.GE.U32.AND P0, PT, R97, R52, PT ;  /* 0x000000346100720c */ /* 0x000fe20003f06070 */
[----:B------:R-:W-:Y:S02]  /*62f00*/  IMAD.IADD R60, R115, 0x1, R53 ;  /* 0x00000001733c7824 */ /* 0x000fe400078e0235 */
[----:B------:R-:W-:Y:S01]  /*62f10*/  IMAD.IADD R52, R97, 0x1, R55 ;  /* 0x0000000161347824 */ /* 0x000fe200078e0237 */
[----:B------:R-:W-:Y:S01]  /*62f20*/  SEL R96, RZ, 0x1, P0 ;  /* 0x00000001ff607807 */ /* 0x000fe20000000000 */
[----:B------:R-:W-:-:S03]  /*62f30*/  IMAD.MOV.U32 R55, RZ, RZ, 0x2 ;  /* 0x00000002ff377424 */ /* 0x000fc600078e00ff */
[----:B------:R-:W-:Y:S01]  /*62f40*/  ISETP.GE.U32.AND P1, PT, R52, R97, PT ;  /* 0x000000613400720c */ /* 0x000fe20003f26070 */
[----:B------:R-:W-:-:S04]  /*62f50*/  IMAD.IADD R97, R112, 0x1, R20 ;  /* 0x0000000170617824 */ /* 0x000fc800078e0214 */
[----:B------:R-:W-:Y:S02]  /*62f60*/  @P0 IADD3 R55, PT, PT, RZ, 0x1, RZ ;  /* 0x00000001ff370810 */ /* 0x000fe40007ffe0ff */
[----:B------:R-:W-:-:S06]  /*62f70*/  ISETP.GE.U32.AND P0, PT, R60, R53, PT ;  /* 0x000000353c00720c */ /* 0x000fcc0003f06070 */
        /* <DEDUP_REMOVED lines=8> */
[----:B------:R-:W-:Y:S01]  /*63000*/  @P1 IADD3 R55, PT, PT, R60, RZ, RZ ;  /* 0x000000ff3c371210 */ /* 0x000fe20007ffe0ff */
[----:B------:R-:W-:-:S04]  /*63010*/  IMAD.IADD R60, R109, 0x1, R45 ;  /* 0x000000016d3c7824 */ /* 0x000fc800078e022d */
[----:B------:R-:W-:Y:S02]  /*63020*/  IMAD.IADD R20, R97, 0x1, R55 ;  /* 0x0000000161147824 */ /* 0x000fe400078e0237 */
[----:B------:R-:W-:Y:S02]  /*63030*/  IMAD.MOV.U32 R55, RZ, RZ, 0x2 ;  /* 0x00000002ff377424 */ /* 0x000fe400078e00ff */
[----:B------:R-:W-:Y:S01]  /*63040*/  @P0 IMAD.MOV R55, RZ, RZ, 0x1 ;  /* 0x00000001ff370424 */ /* 0x000fe200078e02ff */
[----:B------:R-:W-:Y:S02]  /*63050*/  ISETP.GE.U32.AND P1, PT, R20, R97, PT ;  /* 0x000000611400720c */ /* 0x000fe40003f26070 */
[----:B------:R-:W-:-:S11]  /*63060*/  ISETP.GE.U32.AND P0, PT, R60, R45, PT ;  /* 0x0000002d3c00720c */ /* 0x000fd60003f06070 */
[----:B------:R-:W-:Y:S01]  /*63070*/  @P1 IMAD.MOV R55, RZ, RZ, R96 ;  /* 0x000000ffff371224 */ /* 0x000fe200078e0260 */
[----:B------:R-:W-:-:S03]  /*63080*/  SEL R96, RZ, 0x1, P0 ;  /* 0x00000001ff607807 */ /* 0x000fc60000000000 */
[----:B------:R-:W-:Y:S02]  /*63090*/  IMAD.IADD R45, R60, 0x1, R55 ;  /* 0x000000013c2d7824 */ /* 0x000fe400078e0237 */
[----:B------:R-:W-:-:S03]  /*630a0*/  IMAD.IADD R55, R94, 0x1, R18 ;  /* 0x000000015e377824 */ /* 0x000fc600078e0212 */
[----:B------:R-:W-:Y:S01]  /*630b0*/  ISETP.GE.U32.AND P1, PT, R45, R60, PT ;  /* 0x0000003c2d00720c */ /* 0x000fe20003f26070 */
[----:B------:R-:W-:Y:S02]  /*630c0*/  HFMA2 R60, -RZ, RZ, 0, 1.1920928955078125e-07 ;  /* 0x00000002ff3c7431 */ /* 0x000fe400000001ff */
[----:B------:R-:W-:Y:S01]  /*630d0*/  @P0 IMAD.MOV R60, RZ, RZ, 0x1 ;  /* 0x00000001ff3c0424 */ /* 0x000fe200078e02ff */
[----:B------:R-:W-:Y:S01]  /*630e0*/  ISETP.GE.U32.AND P0, PT, R55, R18, PT ;  /* 0x000000123700720c */ /* 0x000fe20003f06070 */
[----:B------:R-:W-:-:S08]  /*630f0*/  IMAD.MOV.U32 R18, RZ, RZ, 0x2 ;  /* 0x00000002ff127424 */ /* 0x000fd000078e00ff */
[----:B------:R-:W-:-:S04]  /*63100*/  @P1 IMAD.MOV R60, RZ, RZ, R96 ;  /* 0x000000ffff3c1224 */ /* 0x000fc800078e0260 */
[----:B------:R-:W-:Y:S02]  /*63110*/  IMAD.IADD R60, R55, 0x1, R60 ;  /* 0x00000001373c7824 */ /* 0x000fe400078e023c */
[----:B------:R-:W-:-:S03]  /*63120*/  @P0 IMAD.MOV R18, RZ, RZ, 0x1 ;  /* 0x00000001ff120424 */ /* 0x000fc600078e02ff */
[----:B------:R-:W-:Y:S02]  /*63130*/  ISETP.GE.U32.AND P1, PT, R60, R55, PT ;  /* 0x000000373c00720c */ /* 0x000fe40003f26070 */
[----:B------:R-:W-:-:S11]  /*63140*/  SEL R55, RZ, 0x1, P0 ;  /* 0x00000001ff377807 */ /* 0x000fd60000000000 */
[----:B------:R-:W-:-:S04]  /*63150*/  @P1 IADD3 R18, PT, PT, R55, RZ, RZ ;  /* 0x000000ff37121210 */ /* 0x000fc80007ffe0ff */
        /* <DEDUP_REMOVED lines=35> */
.L_x_558:
[----:B------:R-:W-:Y:S05]  /*63390*/  BSYNC.RELIABLE B3 ;  /* 0x0000000000037941 */ /* 0x000fea0003800100 */
.L_x_557:
        /* <DEDUP_REMOVED lines=40> */
[----:B------:R-:W-:-:S07]  /*63620*/  @!P5 IMAD.MOV R92, RZ, RZ, R18 ;  /* 0x000000ffff5cd224 */ /* 0x000fce00078e0212 */
.L_x_556:
[----:B------:R-:W-:Y:S05]  /*63630*/  BSYNC.RECONVERGENT B2 ;  /* 0x0000000000027941 */ /* 0x000fea0003800200 */
.L_x_555:
        /* <DEDUP_REMOVED lines=24> */
.L_x_560:
        /* <DEDUP_REMOVED lines=11> */
[----:B------:R-:W-:Y:S02]  /*63870*/  IMAD R120, R94, R101, RZ ;  /* 0x000000655e787224 */ /* 0x000fe400078e02ff */
[----:B------:R-:W-:-:S02]  /*63880*/  IMAD.IADD R113, R114, 0x1, R111 ;  /* 0x0000000172717824 */ /* 0x000fc400078e026f */
[----:B------:R-:W-:Y:S01]  /*63890*/  IMAD R115, R79, R103, R110 ;  /* 0x000000674f737224 */ /* 0x000fe200078e026e */
[----:B------:R-:W-:Y:S01]  /*638a0*/  LOP3.LUT R124, R120, 0xffff, RZ, 0xc0, !PT ;  /* 0x0000ffff787c7812 */ /* 0x000fe200078ec0ff */
[----:B------:R-:W-:Y:S01]  /*638b0*/  IMAD R114, R19, R101, RZ ;  /* 0x0000006513727224 */ /* 0x000fe200078e02ff */
[----:B------:R-:W-:Y:S01]  /*638c0*/  LEA R110, R112, R113, 0x10 ;  /* 0x00000071706e7211 */ /* 0x000fe200078e80ff */
[----:B------:R-:W-:Y:S01]  /*638d0*/  IMAD R119, R62, R101, R117 ;  /* 0x000000653e777224 */ /* 0x000fe200078e0275 */
[----:B------:R-:W-:Y:S01]  /*638e0*/  LEA.HI R113, R112, R115, RZ, 0x10 ;  /* 0x0000007370717211 */ /* 0x000fe200078f80ff */
[----:B------:R-:W-:Y:S01]  /*638f0*/  IMAD R115, R55, R101, RZ ;  /* 0x0000006537737224 */ /* 0x000fe200078e02ff */
[----:B------:R-:W-:Y:S01]  /*63900*/  LOP3.LUT R116, R114, 0xffff, RZ, 0xc0, !PT ;  /* 0x0000ffff72747812 */ /* 0x000fe200078ec0ff */
[-C--:B------:R-:W-:Y:S01]  /*63910*/  IMAD R112, R19, R103.reuse, RZ ;  /* 0x0000006713707224 */ /* 0x080fe200078e02ff */
[----:B------:R-:W-:Y:S01]  /*63920*/  SHF.R.U32.HI R114, RZ, 0x10, R114 ;  /* 0x00000010ff727819 */ /* 0x000fe20000011672 */
[----:B------:R-:W-:Y:S01]  /*63930*/  IMAD R122, R94, R103, RZ ;  /* 0x000000675e7a7224 */ /* 0x000fe200078e02ff */
[----:B------:R-:W-:Y:S01]  /*63940*/  LOP3.LUT R121, R115, 0xffff, RZ, 0xc0, !PT ;  /* 0x0000ffff73797812 */ /* 0x000fe200078ec0ff */
[C---:B------:R-:W-:Y:S01]  /*63950*/  IMAD R112, R61.reuse, R101, R112 ;  /* 0x000000653d707224 */ /* 0x040fe200078e0270 */
[----:B------:R-:W-:Y:S01]  /*63960*/  SHF.R.U32.HI R118, RZ, 0x10, R115 ;  /* 0x00000010ff767819 */ /* 0x000fe20000011673 */
[----:B------:R-:W-:Y:S01]  /*63970*/  IMAD R117, R61, R103, R114 ;  /* 0x000000673d757224 */ /* 0x000fe200078e0272 */
[----:B------:R-:W-:Y:S01]  /*63980*/  SHF.R.U32.HI R126, RZ, 0x10, R120 ;  /* 0x00000010ff7e7819 */ /* 0x000fe20000011678 */
[----:B------:R-:W-:Y:S01]  /*63990*/  IMAD.IADD R115, R116, 0x1, R105 ;  /* 0x0000000174737824 */ /* 0x000fe200078e0269 */
[----:B------:R-:W-:Y:S01]  /*639a0*/  ISETP.GE.U32.AND P0, PT, R110, R111, PT ;  /* 0x0000006f6e00720c */ /* 0x000fe20003f06070 */
[----:B------:R-:W-:-:S02]  /*639b0*/  IMAD R120, R59, R101, R122 ;  /* 0x000000653b787224 */ /* 0x000fc400078e027a */
        /* <DEDUP_REMOVED lines=14> */
[-C--:B------:R-:W-:Y:S01]  /*63aa0*/  IMAD R112, R58, R103.reuse, R112 ;  /* 0x000000673a707224 */ /* 0x080fe200078e0270 */
[----:B------:R-:W-:Y:S01]  /*63ab0*/  IADD3 R116, PT, PT, R117, R108, RZ ;  /* 0x0000006c75747210 */ /* 0x000fe20007ffe0ff */
[----:B------:R-:W-:-:S02]  /*63ac0*/  IMAD R118, R62, R103, R118 ;  /* 0x000000673e767224 */ /* 0x000fc400078e0276 */
[----:B------:R-:W-:Y:S02]  /*63ad0*/  IMAD R115, R119, 0x10000, R114 ;  /* 0x0001000077737824 */ /* 0x000fe400078e0272 */
[----:B------:R-:W-:Y:S01]  /*63ae0*/  IMAD R114, R120, 0x10000, R123 ;  /* 0x0001000078727824 */ /* 0x000fe200078e027b */
[C---:B------:R-:W-:Y:S01]  /*63af0*/  LEA.HI R123, R111.reuse, R112, RZ, 0x10 ;  /* 0x000000706f7b7211 */ /* 0x040fe200078f80ff */
[----:B------:R-:W-:Y:S01]  /*63b00*/  IMAD R117, R111, 0x10000, R116 ;  /* 0x000100006f757824 */ /* 0x000fe200078e0274 */
[----:B------:R-:W-:Y:S01]  /*63b10*/  LEA.HI R119, R119, R118, RZ, 0x10 ;  /* 0x0000007677777211 */ /* 0x000fe200078f80ff */
[----:B------:R-:W-:Y:S01]  /*63b20*/  IMAD R111, R110, R89, RZ ;  /* 0x000000596e6f7224 */ /* 0x000fe200078e02ff */
[----:B------:R-:W-:Y:S01]  /*63b30*/  LEA.HI R120, R120, R125, RZ, 0x10 ;  /* 0x0000007d78787211 */ /* 0x000fe200078f80ff */
[----:B------:R-:W-:Y:S01]  /*63b40*/  IMAD R118, R97, R103, RZ ;  /* 0x0000006761767224 */ /* 0x000fe200078e02ff */
[----:B------:R-:W-:Y:S01]  /*63b50*/  ISETP.GE.U32.AND P5, PT, R115, R106, PT ;  /* 0x0000006a7300720c */ /* 0x000fe20003fa6070 */
[----:B------:R-:W-:Y:S01]  /*63b60*/  IMAD.IADD R125, R124, 0x1, R109 ;  /* 0x000000017c7d7824 */ /* 0x000fe200078e026d */
[----:B------:R-:W-:Y:S01]  /*63b70*/  LOP3.LUT R112, R111, 0xffff, RZ, 0xc0, !PT ;  /* 0x0000ffff6f707812 */ /* 0x000fe200078ec0ff */
[----:B------:R-:W-:Y:S01]  /*63b80*/  IMAD R118, R57, R101, R118 ;  /* 0x0000006539767224 */ /* 0x000fe200078e0276 */
[----:B------:R-:W-:Y:S01]  /*63b90*/  ISETP.GE.U32.AND P2, PT, R114, R107, PT ;  /* 0x0000006b7200720c */ /* 0x000fe20003f46070 */
[----:B------:R-:W-:Y:S01]  /*63ba0*/  VIADD R105, R113, 0x1 ;  /* 0x0000000171697836 */ /* 0x000fe20000000000 */
[----:B------:R-:W-:Y:S01]  /*63bb0*/  ISETP.GE.U32.AND P1, PT, R117, R108, PT ;  /* 0x0000006c7500720c */ /* 0x000fe20003f26070 */
[----:B------:R-:W-:-:S02]  /*63bc0*/  IMAD R116, R118, 0x10000, R125 ;  /* 0x0001000076747824 */ /* 0x000fc400078e027d */
[----:B------:R-:W-:Y:S01]  /*63bd0*/  @P0 IMAD.MOV R105, RZ, RZ, R113 ;  /* 0x000000ffff690224 */ /* 0x000fe200078e0271 */
[----:B------:R-:W-:Y:S01]  /*63be0*/  SHF.R.U32.HI R113, RZ, 0x10, R111 ;  /* 0x00000010ff717819 */ /* 0x000fe2000001166f */
[-C--:B------:R-:W-:Y:S01]  /*63bf0*/  IMAD R106, R88, R112.reuse, RZ ;  /* 0x00000070586a7224 */ /* 0x080fe200078e02ff */
        /* <DEDUP_REMOVED lines=10> */
[----:B------:R-:W-:Y:S01]  /*63ca0*/  IMAD R129, R57, R103, R126 ;  /* 0x0000006739817224 */ /* 0x000fe200078e027e */
[----:B------:R-:W-:Y:S01]  /*63cb0*/  SHF.R.U32.HI R106, RZ, 0x10, R106 ;  /* 0x00000010ff6a7819 */ /* 0x000fe2000001166a */
[----:B------:R-:W-:Y:S01]  /*63cc0*/  IMAD R109, R107, 0x10000, R108 ;  /* 0x000100006b6d7824 */ /* 0x000fe200078e026c */
[----:B------:R-:W-:Y:S01]  /*63cd0*/  SHF.R.U32.HI R108, RZ, 0x10, R111 ;  /* 0x00000010ff6c7819 */ /* 0x000fe2000001166f */
[----:B------:R-:W-:Y:S01]  /*63ce0*/  IMAD.IADD R125, R105, 0x1, R124 ;  /* 0x00000001697d7824 */ /* 0x000fe200078e027c */
[----:B------:R-:W-:Y:S01]  /*63cf0*/  LEA.HI R118, R118, R129, RZ, 0x10 ;  /* 0x0000008176767211 */ /* 0x000fe200078f80ff */
[----:B------:R-:W-:Y:S01]  /*63d00*/  VIADD R124, R121, 0x1 ;  /* 0x00000001797c7836 */ /* 0x000fe20000000000 */
[----:B------:R-:W-:Y:S01]  /*63d10*/  ISETP.GE.U32.AND P3, PT, R109, R110, PT ;  /* 0x0000006e6d00720c */ /* 0x000fe20003f66070 */
[----:B------:R-:W-:-:S02]  /*63d20*/  IMAD R106, R86, R113, R106 ;  /* 0x00000071566a7224 */ /* 0x000fc400078e026a */
[----:B------:R-:W-:Y:S02]  /*63d30*/  @P6 IMAD.MOV R124, RZ, RZ, R121 ;  /* 0x000000ffff7c6224 */ /* 0x000fe400078e0279 */
[----:B------:R-:W-:Y:S01]  /*63d40*/  IMAD R122, R85, R112, R122 ;  /* 0x00000070557a7224 */ /* 0x000fe200078e027a */
[----:B------:R-:W-:Y:S01]  /*63d50*/  LEA.HI R107, R107, R106, RZ, 0x10 ;  /* 0x0000006a6b6b7211 */ /* 0x000fe200078f80ff */
[----:B------:R-:W-:Y:S01]  /*63d60*/  VIADD R121, R119, 0x1 ;  /* 0x0000000177797836 */ /* 0x000fe20000000000 */
[----:B------:R-:W-:Y:S01]  /*63d70*/  IADD3 R106, PT, PT, R124, 0x1, RZ ;  /* 0x000000017c6a7810 */ /* 0x000fe20007ffe0ff */
[----:B------:R-:W-:Y:S02]  /*63d80*/  @P4 IMAD.MOV R106, RZ, RZ, R124 ;  /* 0x000000ffff6a4224 */ /* 0x000fe400078e027c */
[----:B------:R-:W-:Y:S02]  /*63d90*/  IMAD R110, R122, 0x10000, R125 ;  /* 0x000100007a6e7824 */ /* 0x000fe400078e027d */
[----:B------:R-:W-:-:S02]  /*63da0*/  VIADD R111, R107, 0x1 ;  /* 0x000000016b6f7836 */ /* 0x000fc40000000000 */
[----:B------:R-:W-:Y:S01]  /*63db0*/  IMAD.IADD R106, R115, 0x1, R106 ;  /* 0x00000001736a7824 */ /* 0x000fe200078e026a */
[----:B------:R-:W-:Y:S01]  /*63dc0*/  ISETP.GE.U32.AND P6, PT, R110, R105, PT ;  /* 0x000000696e00720c */ /* 0x000fe20003fc6070 */
        /* <DEDUP_REMOVED lines=17> */
[----:B------:R-:W-:Y:S01]  /*63ee0*/  IMAD R109, R83, R112, R108 ;  /* 0x00000070536d7224 */ /* 0x000fe200078e026c */
[----:B------:R-:W-:Y:S01]  /*63ef0*/  IADD3 R108, PT, PT, R124, 0x1, RZ ;  /* 0x000000017c6c7810 */ /* 0x000fe20007ffe0ff */
[----:B------:R-:W-:Y:S02]  /*63f00*/  IMAD.IADD R120, R106, 0x1, R115 ;  /* 0x000000016a787824 */ /* 0x000fe400078e0273 */
[----:B------:R-:W-:Y:S01]  /*63f10*/  @P2 IMAD.MOV R105, RZ, RZ, R121 ;  /* 0x000000ffff692224 */ /* 0x000fe200078e0279 */
[----:B------:R-:W-:Y:S01]  /*63f20*/  IADD3 R121, PT, PT, R118, 0x1, RZ ;  /* 0x0000000176797810 */ /* 0x000fe20007ffe0ff */
[----:B------:R-:W-:Y:S02]  /*63f30*/  IMAD R115, R109, 0x10000, R120 ;  /* 0x000100006d737824 */ /* 0x000fe400078e0278 */
[----:B------:R-:W-:Y:S02]  /*63f40*/  IMAD.IADD R107, R114, 0x1, R105 ;  /* 0x00000001726b7824 */ /* 0x000fe400078e0269 */
[----:B------:R-:W-:Y:S01]  /*63f50*/  @P3 IMAD.MOV R108, RZ, RZ, R124 ;  /* 0x000000ffff6c3224 */ /* 0x000fe200078e027c */
        /* <DEDUP_REMOVED lines=9> */
[----:B------:R-:W-:Y:S01]  /*63ff0*/  @P0 IMAD.MOV R121, RZ, RZ, R118 ;  /* 0x000000ffff790224 */ /* 0x000fe200078e0276 */
[----:B------:R-:W-:Y:S01]  /*64000*/  LOP3.LUT R120, R108, 0xffff, RZ, 0xc0, !PT ;  /* 0x0000ffff6c787812 */ /* 0x000fe200078ec0ff */
[----:B------:R-:W-:Y:S02]  /*64010*/  IMAD R114, R17, R112, R106 ;  /* 0x0000007011727224 */ /* 0x000fe400078e026a */
[----:B------:R-:W-:-:S02]  /*64020*/  VIADD R115, R110, 0x1 ;  /* 0x000000016e737836 */ /* 0x000fc40000000000 */
[----:B------:R-:W-:Y:S02]  /*64030*/  IMAD.IADD R109, R107, 0x1, R120 ;  /* 0x000000016b6d7824 */ /* 0x000fe400078e0278 */
[C---:B------:R-:W-:Y:S01]  /*64040*/  VIADD R106, R119.reuse, 0x1 ;  /* 0x00000001776a7836 */ /* 0x040fe20000000000 */
[----:B------:R-:W-:Y:S01]  /*64050*/  @P1 IADD3 R106, PT, PT, R119, RZ, RZ ;  /* 0x000000ff776a1210 */ /* 0x000fe20007ffe0ff */
[----:B------:R-:W-:Y:S01]  /*64060*/  @P2 IMAD.MOV R115, RZ, RZ, R110 ;  /* 0x000000ffff732224 */ /* 0x000fe200078e026e */
[----:B------:R-:W-:Y:S01]  /*64070*/  SHF.R.U32.HI R110, RZ, 0x10, R108 ;  /* 0x00000010ff6e7819 */ /* 0x000fe2000001166c */
[----:B------:R-:W-:Y:S02]  /*64080*/  IMAD R118, R114, 0x10000, R109 ;  /* 0x0001000072767824 */ /* 0x000fe400078e026d */
[----:B------:R-:W-:Y:S02]  /*64090*/  VIADD R109, R115, 0x1 ;  /* 0x00000001736d7836 */ /* 0x000fe40000000000 */
[----:B------:R-:W-:Y:S01]  /*640a0*/  IMAD.IADD R108, R117, 0x1, R106 ;  /* 0x00000001756c7824 */ /* 0x000fe200078e026a */
[----:B------:R-:W-:Y:S01]  /*640b0*/  ISETP.GE.U32.AND P1, PT, R118, R107, PT ;  /* 0x0000006b7600720c */ /* 0x000fe20003f26070 */
[----:B------:R-:W-:-:S02]  /*640c0*/  @P3 IMAD.MOV R109, RZ, RZ, R115 ;  /* 0x000000ffff6d3224 */ /* 0x000fc400078e0273 */
        /* <DEDUP_REMOVED lines=10> */
[----:B------:R-:W-:-:S02]  /*64170*/  LEA.HI R114, R114, R107, RZ, 0x10 ;  /* 0x0000006b72727211 */ /* 0x000fc400078f80ff */
[----:B------:R-:W-:Y:S01]  /*64180*/  IADD3 R107, PT, PT, R122, 0x1, RZ ;  /* 0x000000017a6b7810 */ /* 0x000fe20007ffe0ff */
[----:B------:R-:W-:Y:S02]  /*64190*/  IMAD R120, R110, 0x10000, R117 ;  /* 0x000100006e787824 */ /* 0x000fe400078e0275 */
[----:B------:R-:W-:Y:S02]  /*641a0*/  IMAD R117, R14, R112, RZ ;  /* 0x000000700e757224 */ /* 0x000fe400078e02ff */
        /* <DEDUP_REMOVED lines=41> */
[CC--:B------:R-:W-:Y:S02]  /*64440*/  IMAD R109, R12.reuse, R112.reuse, RZ ;  /* 0x000000700c6d7224 */ /* 0x0c0fe400078e02ff */
        /* <DEDUP_REMOVED lines=59> */
.L_x_559:
        /* <DEDUP_REMOVED lines=38> */
.L_x_564:
[----:B------:R-:W-:Y:S05]  /*64a60*/  BSYNC.RELIABLE B3 ;  /* 0x0000000000037941 */ /* 0x000fea0003800100 */
.L_x_563:
        /* <DEDUP_REMOVED lines=41> */
.L_x_562:
[----:B------:R-:W-:Y:S05]  /*64d00*/  BSYNC.RECONVERGENT B2 ;  /* 0x0000000000027941 */ /* 0x000fea0003800200 */
.L_x_561:
[----:B------:R0:W-:Y:S01]  /*64d10*/  STL [R26], R111 ;  /* 0x0000006f1a007387 */ /* 0x0001e20000100800 */
[----:B------:R-:W-:Y:S01]  /*64d20*/  BSSY.RECONVERGENT B2, `(.L_x_565) ;  /* 0x0000113000027945 */ /* 0x000fe20003800200 */
[----:B------:R-:W-:Y:S01]  /*64d30*/  IMAD.MOV.U32 R18, RZ, RZ, RZ ;  /* 0x000000ffff127224 */ /* 0x000fe200078e00ff */
[----:B------:R-:W-:Y:S01]  /*64d40*/  CS2R R54, SRZ ;  /* 0x0000000000367805 */ /* 0x000fe2000001ff00 */
[----:B------:R0:W-:Y:S01]  /*64d50*/  STL [R26+0x4], R105 ;  /* 0x000004691a007387 */ /* 0x0001e20000100800 */
[----:B------:R-:W-:Y:S01]  /*64d60*/  IMAD.MOV.U32 R19, RZ, RZ, R26 ;  /* 0x000000ffff137224 */ /* 0x000fe200078e001a */
[----:B------:R-:W-:Y:S01]  /*64d70*/  MOV R62, RZ ;  /* 0x000000ff003e7202 */ /* 0x000fe20000000f00 */
[----:B------:R-:W-:Y:S01]  /*64d80*/  IMAD.MOV.U32 R79, RZ, RZ, RZ ;  /* 0x000000ffff4f7224 */ /* 0x000fe200078e00ff */
[----:B------:R0:W-:Y:S01]  /*64d90*/  STL [R26+0x8], R106 ;  /* 0x0000086a1a007387 */ /* 0x0001e20000100800 */
[----:B------:R-:W-:Y:S01]  /*64da0*/  CS2R R58, SRZ ;  /* 0x00000000003a7805 */ /* 0x000fe2000001ff00 */
[----:B------:R-:W-:-:S02]  /*64db0*/  IMAD.MOV.U32 R61, RZ, RZ, RZ ;  /* 0x000000ffff3d7224 */ /* 0x000fc400078e00ff */
[----:B------:R0:W-:Y:S01]  /*64dc0*/  STL [R26+0xc], R107 ;  /* 0x00000c6b1a007387 */ /* 0x0001e20000100800 */
[----:B------:R-:W-:-:S03]  /*64dd0*/  IMAD.MOV.U32 R97, RZ, RZ, RZ ;  /* 0x000000ffff617224 */ /* 0x000fc600078e00ff */
[----:B------:R0:W-:Y:S04]  /*64de0*/  STL [R26+0x10], R108 ;  /* 0x0000106c1a007387 */ /* 0x0001e80000100800 */
[----:B------:R0:W-:Y:S04]  /*64df0*/  STL [R26+0x14], R109 ;  /* 0x0000146d1a007387 */ /* 0x0001e80000100800 */
[----:B------:R0:W-:Y:S04]  /*64e00*/  STL [R26+0x18], R104 ;  /* 0x000018681a007387 */ /* 0x0001e80000100800 */
[----:B------:R0:W-:Y:S02]  /*64e10*/  STL [R26+0x1c], R102 ;  /* 0x00001c661a007387 */ /* 0x0001e40000100800 */
.L_x_566:
[----:B------:R1:W2:Y:S01]  /*64e20*/  LDL R57, [R19] ;  /* 0x0000000013397983 */ /* 0x0002a20000100800 */
[----:B------:R-:W-:Y:S01]  /*64e30*/  IADD3 R55, PT, PT, R55, 0x1, RZ ;  /* 0x0000000137377810 */ /* 0x000fe20007ffe0ff */
        /* <DEDUP_REMOVED lines=10> */
[----:B0-----:R-:W-:Y:S01]  /*64ee0*/  LOP3.LUT R108, R103, 0xffff, RZ, 0xc0, !PT ;  /* 0x0000ffff676c7812 */ /* 0x001fe200078ec0ff */
        /* <DEDUP_REMOVED lines=9> */
[-C--:B------:R-:W-:Y:S01]  /*64f80*/  IMAD R96, R76, R57.reuse, RZ ;  /* 0x000000394c607224 */ /* 0x080fe200078e02ff */
[----:B------:R-:W-:Y:S01]  /*64f90*/  SHF.R.U32.HI R94, RZ, 0x10, R94 ;  /* 0x00000010ff5e7819 */ /* 0x000fe2000001165e */
[-C--:B------:R-:W-:Y:S01]  /*64fa0*/  IMAD R106, R72, R57.reuse, RZ ;  /* 0x00000039486a7224 */ /* 0x080fe200078e02ff */
[----:B------:R-:W-:Y:S01]  /*64fb0*/  SHF.R.U32.HI R104, RZ, 0x10, R99 ;  /* 0x00000010ff687819 */ /* 0x000fe20000011663 */
[-C--:B------:R-:W-:Y:S01]  /*64fc0*/  IMAD R96, R75, R56.reuse, R96 ;  /* 0x000000384b607224 */ /* 0x080fe200078e0260 */
[----:B------:R-:W-:Y:S01]  /*64fd0*/  LOP3.LUT R105, R99, 0xffff, RZ, 0xc0, !PT ;  /* 0x0000ffff63697812 */ /* 0x000fe200078ec0ff */
[----:B------:R-:W-:Y:S01]  /*64fe0*/  IMAD R103, R75, R57, R94 ;  /* 0x000000394b677224 */ /* 0x000fe200078e025e */
[----:B------:R-:W-:Y:S01]  /*64ff0*/  ISETP.GE.U32.AND P0, PT, R102, R97, PT ;  /* 0x000000616600720c */ /* 0x000fe20003f06070 */
[----:B------:R-:W-:-:S02]  /*65000*/  IMAD R94, R70, R56, RZ ;  /* 0x00000038465e7224 */ /* 0x000fc400078e02ff */
[----:B------:R-:W-:Y:S01]  /*65010*/  IMAD.IADD R99, R98, 0x1, R61 ;  /* 0x0000000162637824 */ /* 0x000fe200078e023d */
[----:B------:R-:W-:Y:S01]  /*65020*/  LEA.HI R103, R96, R103, RZ, 0x10 ;  /* 0x0000006760677211 */ /* 0x000fe200078f80ff */
[CC--:B------:R-:W-:Y:S01]  /*65030*/  IMAD R100, R73.reuse, R56.reuse, R100 ;  /* 0x0000003849647224 */ /* 0x0c0fe200078e0264 */
[----:B------:R-:W-:Y:S01]  /*65040*/  LOP3.LUT R97, R94, 0xffff, RZ, 0xc0, !PT ;  /* 0x0000ffff5e617812 */ /* 0x000fe200078ec0ff */
[----:B------:R-:W-:Y:S01]  /*65050*/  IMAD R107, R73, R57, R104 ;  /* 0x00000039496b7224 */ /* 0x000fe200078e0268 */
[----:B------:R-:W-:Y:S01]  /*65060*/  SHF.R.U32.HI R94, RZ, 0x10, R94 ;  /* 0x00000010ff5e7819 */ /* 0x000fe2000001165e */
[----:B------:R-:W-:Y:S02]  /*65070*/  IMAD R106, R71, R56, R106 ;  /* 0x00000038476a7224 */ /* 0x000fe400078e026a */
[----:B------:R-:W-:Y:S01]  /*65080*/  IMAD.IADD R105, R105, 0x1, R58 ;  /* 0x0000000169697824 */ /* 0x000fe200078e023a */
[----:B------:R-:W-:Y:S01]  /*65090*/  LEA.HI R107, R100, R107, RZ, 0x10 ;  /* 0x0000006b646b7211 */ /* 0x000fe200078f80ff */
[----:B------:R-:W-:-:S02]  /*650a0*/  IMAD R111, R71, R57, R110 ;  /* 0x00000039476f7224 */ /* 0x000fc400078e026e */
[-C--:B------:R-:W-:Y:S02]  /*650b0*/  IMAD R98, R68, R56.reuse, RZ ;  /* 0x0000003844627224 */ /* 0x080fe400078e02ff */
[----:B------:R-:W-:Y:S01]  /*650c0*/  IMAD R104, R96, 0x10000, R99 ;  /* 0x0001000060687824 */ /* 0x000fe200078e0263 */
[----:B------:R-:W-:Y:S01]  /*650d0*/  LEA.HI R111, R106, R111, RZ, 0x10 ;  /* 0x0000006f6a6f7211 */ /* 0x000fe200078f80ff */
[----:B------:R-:W-:Y:S02]  /*650e0*/  IMAD R96, R70, R57, RZ ;  /* 0x0000003946607224 */ /* 0x000fe400078e02ff */
[----:B------:R-:W-:Y:S01]  /*650f0*/  IMAD R105, R100, 0x10000, R105 ;  /* 0x0001000064697824 */ /* 0x000fe200078e0269 */
[----:B------:R-:W-:Y:S01]  /*65100*/  ISETP.GE.U32.AND P6, PT, R104, R61, PT ;  /* 0x0000003d6800720c */ /* 0x000fe20003fc6070 */
[----:B------:R-:W-:Y:S01]  /*65110*/  IMAD R100, R106, 0x10000, R109 ;  /* 0x000100006a647824 */ /* 0x000fe200078e026d */
[----:B------:R-:W-:Y:S01]  /*65120*/  LOP3.LUT R106, R98, 0xffff, RZ, 0xc0, !PT ;  /* 0x0000ffff626a7812 */ /* 0x000fe200078ec0ff */
[-C--:B------:R-:W-:Y:S01]  /*65130*/  IMAD R99, R68, R57.reuse, RZ ;  /* 0x0000003944637224 */ /* 0x080fe200078e02ff */
[----:B------:R-:W-:Y:S01]  /*65140*/  SHF.R.U32.HI R98, RZ, 0x10, R98 ;  /* 0x00000010ff627819 */ /* 0x000fe20000011662 */
[----:B------:R-:W-:Y:S01]  /*65150*/  IMAD R96, R69, R56, R96 ;  /* 0x0000003845607224 */ /* 0x000fe200078e0260 */
[----:B------:R-:W-:Y:S01]  /*65160*/  ISETP.GE.U32.AND P5, PT, R105, R58, PT ;  /* 0x0000003a6900720c */ /* 0x000fe20003fa6070 */
[----:B------:R-:W-:Y:S01]  /*65170*/  IMAD R109, R69, R57, R94 ;  /* 0x00000039456d7224 */ /* 0x000fe200078e025e */
[----:B------:R-:W-:Y:S01]  /*65180*/  ISETP.GE.U32.AND P2, PT, R100, R59, PT ;  /* 0x0000003b6400720c */ /* 0x000fe20003f46070 */
[----:B------:R-:W-:-:S02]  /*65190*/  IMAD.IADD R97, R97, 0x1, R62 ;  /* 0x0000000161617824 */ /* 0x000fc400078e023e */
[C---:B------:R-:W-:Y:S01]  /*651a0*/  IMAD R94, R67.reuse, R56, R99 ;  /* 0x00000038435e7224 */ /* 0x040fe200078e0263 */
[----:B------:R-:W-:Y:S01]  /*651b0*/  LEA.HI R109, R96, R109, RZ, 0x10 ;  /* 0x0000006d606d7211 */ /* 0x000fe200078f80ff */
[----:B------:R-:W-:Y:S02]  /*651c0*/  IMAD.IADD R113, R106, 0x1, R79 ;  /* 0x000000016a717824 */ /* 0x000fe400078e024f */
[----:B------:R-:W-:Y:S02]  /*651d0*/  IMAD R115, R67, R57, R98 ;  /* 0x0000003943737224 */ /* 0x000fe400078e0262 */
[----:B------:R-:W-:Y:S01]  /*651e0*/  IMAD R99, R96, 0x10000, R97 ;  /* 0x0001000060637824 */ /* 0x000fe200078e0261 */
[----:B------:R-:W-:Y:S01]  /*651f0*/  LEA R98, R94, R113, 0x10 ;  /* 0x000000715e627211 */ /* 0x000fe200078e80ff */
[----:B------:R-:W-:Y:S01]  /*65200*/  IMAD R96, R102, R89, RZ ;  /* 0x0000005966607224 */ /* 0x000fe200078e02ff */
[----:B------:R-:W-:Y:S01]  /*65210*/  LEA.HI R115, R94, R115, RZ, 0x10 ;  /* 0x000000735e737211 */ /* 0x000fe200078f80ff */
[----:B------:R-:W-:Y:S01]  /*65220*/  VIADD R61, R101, 0x1 ;  /* 0x00000001653d7836 */ /* 0x000fe20000000000 */
[----:B------:R-:W-:Y:S01]  /*65230*/  ISETP.GE.U32.AND P1, PT, R99, R62, PT ;  /* 0x0000003e6300720c */ /* 0x000fe20003f26070 */
[----:B------:R-:W-:Y:S01]  /*65240*/  @P0 IMAD.MOV R61, RZ, RZ, R101 ;  /* 0x000000ffff3d0224 */ /* 0x000fe200078e0265 */
[----:B------:R-:W-:-:S02]  /*65250*/  LOP3.LUT R94, R96, 0xffff, RZ, 0xc0, !PT ;  /* 0x0000ffff605e7812 */ /* 0x000fc400078ec0ff */
[----:B------:R-:W-:Y:S01]  /*65260*/  SHF.R.U32.HI R96, RZ, 0x10, R96 ;  /* 0x00000010ff607819 */ /* 0x000fe20000011660 */
[----:B------:R-:W-:Y:S01]  /*65270*/  IMAD.IADD R61, R104, 0x1, R61 ;  /* 0x00000001683d7824 */ /* 0x000fe200078e023d */
[----:B------:R-:W-:Y:S01]  /*65280*/  ISETP.GE.U32.AND P0, PT, R98, R79, PT ;  /* 0x0000004f6200720c */ /* 0x000fe20003f06070 */
[C---:B------:R-:W-:Y:S02]  /*65290*/  IMAD R58, R88.reuse, R94, RZ ;  /* 0x0000005e583a7224 */ /* 0x040fe400078e02ff */
[----:B------:R-:W-:Y:S01]  /*652a0*/  IMAD R59, R88, R96, RZ ;  /* 0x00000060583b7224 */ /* 0x000fe200078e02ff */
[----:B------:R-:W-:Y:S01]  /*652b0*/  ISETP.GE.U32.AND P4, PT, R61, R104, PT ;  /* 0x000000683d00720c */ /* 0x000fe20003f86070 */
[C---:B------:R-:W-:Y:S01]  /*652c0*/  IMAD R97, R87.reuse, R96, RZ ;  /* 0x0000006057617224 */ /* 0x040fe200078e02ff */
[----:B------:R-:W-:Y:S01]  /*652d0*/  LOP3.LUT R79, R58, 0xffff, RZ, 0xc0, !PT ;  /* 0x0000ffff3a4f7812 */ /* 0x000fe200078ec0ff */
[-C--:B------:R-:W-:Y:S02]  /*652e0*/  IMAD R101, R87, R94.reuse, RZ ;  /* 0x0000005e57657224 */ /* 0x080fe400078e02ff */
[----:B------:R-:W-:-:S02]  /*652f0*/  IMAD R59, R86, R94, R59 ;  /* 0x0000005e563b7224 */ /* 0x000fc400078e023b */
[----:B------:R-:W-:Y:S01]  /*65300*/  IMAD.IADD R62, R102, 0x1, R79 ;  /* 0x00000001663e7824 */ /* 0x000fe200078e024f */
[----:B------:R-:W-:Y:S01]  /*65310*/  LOP3.LUT R106, R101, 0xffff, RZ, 0xc0, !PT ;  /* 0x0000ffff656a7812 */ /* 0x000fe200078ec0ff */
[----:B------:R-:W-:Y:S01]  /*65320*/  IMAD R104, R85, R94, R97 ;  /* 0x0000005e55687224 */ /* 0x000fe200078e0261 */
[----:B------:R-:W-:Y:S01]  /*65330*/  SHF.R.U32.HI R79, RZ, 0x10, R58 ;  /* 0x00000010ff4f7819 */ /* 0x000fe2000001163a */
[----:B------:R-:W-:Y:S01]  /*65340*/  IMAD R97, R59, 0x10000, R62 ;  /* 0x000100003b617824 */ /* 0x000fe200078e023e */
[----:B------:R-:W-:Y:S01]  /*65350*/  SHF.R.U32.HI R101, RZ, 0x10, R101 ;  /* 0x00000010ff657819 */ /* 0x000fe20000011665 */
[----:B------:R-:W-:Y:S01]  /*65360*/  IMAD.IADD R113, R61, 0x1, R106 ;  /* 0x000000013d717824 */ /* 0x000fe200078e026a */
[----:B------:R-:W-:Y:S01]  /*65370*/  IADD3 R106, PT, PT, R103, 0x1, RZ ;  /* 0x00000001676a7810 */ /* 0x000fe20007ffe0ff */
[----:B------:R-:W-:Y:S01]  /*65380*/  IMAD R58, R86, R96, R79 ;  /* 0x00000060563a7224 */ /* 0x000fe200078e024f */
[----:B------:R-:W-:Y:S01]  /*65390*/  ISETP.GE.U32.AND P3, PT, R97, R102, PT ;  /* 0x000000666100720c */ /* 0x000fe20003f66070 */
[----:B------:R-:W-:-:S02]  /*653a0*/  @P6 IMAD.MOV R106, RZ, RZ, R103 ;  /* 0x000000ffff6a6224 */ /* 0x000fc400078e0267 */
[----:B------:R-:W-:Y:S01]  /*653b0*/  IMAD R62, R104, 0x10000, R113 ;  /* 0x00010000683e7824 */ /* 0x000fe200078e0271 */
[----:B------:R-:W-:Y:S01]  /*653c0*/  LEA.HI R59, R59, R58, RZ, 0x10 ;  /* 0x0000003a3b3b7211 */ /* 0x000fe200078f80ff */
[C---:B------:R-:W-:Y:S01]  /*653d0*/  VIADD R58, R106.reuse, 0x1 ;  /* 0x000000016a3a7836 */ /* 0x040fe20000000000 */
[----:B------:R-:W-:Y:S01]  /*653e0*/  @P4 IADD3 R58, PT, PT, R106, RZ, RZ ;  /* 0x000000ff6a3a4210 */ /* 0x000fe20007ffe0ff */
[----:B------:R-:W-:Y:S01]  /*653f0*/  VIADD R106, R111, 0x1 ;  /* 0x000000016f6a7836 */ /* 0x000fe20000000000 */
[----:B------:R-:W-:Y:S01]  /*65400*/  ISETP.GE.U32.AND P6, PT, R62, R61, PT ;  /* 0x0000003d3e00720c */ /* 0x000fe20003fc6070 */
[----:B------:R-:W-:Y:S02]  /*65410*/  VIADD R97, R59, 0x1 ;  /* 0x000000013b617836 */ /* 0x000fe40000000000 */
[----:B------:R-:W-:Y:S02]  /*65420*/  IMAD.IADD R58, R105, 0x1, R58 ;  /* 0x00000001693a7824 */ /* 0x000fe400078e023a */
[----:B------:R-:W-:-:S02]  /*65430*/  @P3 IMAD.MOV R97, RZ, RZ, R59 ;  /* 0x000000ffff613224 */ /* 0x000fc400078e023b */
        /* <DEDUP_REMOVED lines=11> */
[C---:B------:R-:W-:Y:S01]  /*654f0*/  VIADD R103, R101.reuse, 0x1 ;  /* 0x0000000165677836 */ /* 0x040fe20000000000 */
[----:B------:R-:W-:Y:S01]  /*65500*/  @P6 IADD3 R103, PT, PT, R101, RZ, RZ ;  /* 0x000000ff65676210 */ /* 0x000fe20007ffe0ff */
[----:B------:R-:W-:Y:S01]  /*65510*/  IMAD R62, R83, R94, R62 ;  /* 0x0000005e533e7224 */ /* 0x000fe200078e023e */
[----:B------:R-:W-:Y:S01]  /*65520*/  SHF.R.U32.HI R101, RZ, 0x10, R61 ;  /* 0x00000010ff657819 */ /* 0x000fe2000001163d */
[----:B------:R-:W-:Y:S02]  /*65530*/  IMAD.IADD R79, R58, 0x1, R79 ;  /* 0x000000013a4f7824 */ /* 0x000fe400078e024f */
[----:B------:R-:W-:Y:S02]  /*65540*/  VIADD R59, R102, 0x1 ;  /* 0x00000001663b7836 */ /* 0x000fe40000000000 */
[----:B------:R-:W-:Y:S01]  /*65550*/  @P2 IMAD.MOV R59, RZ, RZ, R102 ;  /* 0x000000ffff3b2224 */ /* 0x000fe200078e0266 */
[----:B------:R-:W-:Y:S01]  /*65560*/  LEA R102, R62, R79, 0x10 ;  /* 0x0000004f3e667211 */ /* 0x000fe200078e80ff */
[----:B------:R-:W-:-:S02]  /*65570*/  VIADD R61, R103, 0x1 ;  /* 0x00000001673d7836 */ /* 0x000fc40000000000 */
[----:B------:R-:W-:Y:S01]  /*65580*/  @P3 IMAD.MOV R61, RZ, RZ, R103 ;  /* 0x000000ffff3d3224 */ /* 0x000fe200078e0267 */
[----:B------:R-:W-:Y:S01]  /*65590*/  ISETP.GE.U32.AND P2, PT, R102, R58, PT ;  /* 0x0000003a6600720c */ /* 0x000fe20003f46070 */
[----:B------:R-:W-:Y:S02]  /*655a0*/  IMAD.IADD R59, R100, 0x1, R59 ;  /* 0x00000001643b7824 */ /* 0x000fe400078e023b */
        /* <DEDUP_REMOVED lines=15> */
[----:B------:R-:W-:-:S02]  /*656a0*/  IMAD.IADD R79, R59, 0x1, R62 ;  /* 0x000000013b4f7824 */ /* 0x000fc400078e023e */
        /* <DEDUP_REMOVED lines=8> */
[----:B------:R-:W-:Y:S01]  /*65730*/  @P0 IMAD.MOV R105, RZ, RZ, R115 ;  /* 0x000000ffff690224 */ /* 0x000fe200078e0273 */
[----:B------:R-:W-:Y:S01]  /*65740*/  ISETP.GE.U32.AND P0, PT, R62, R99, PT ;  /* 0x000000633e00720c */ /* 0x000fe20003f06070 */
[-C--:B------:R-:W-:Y:S02]  /*65750*/  IMAD R103, R17, R96.reuse, R103 ;  /* 0x0000006011677224 */ /* 0x080fe400078e0267 */
[----:B------:R-:W-:Y:S01]  /*65760*/  IMAD.IADD R58, R102, 0x1, R79 ;  /* 0x00000001663a7824 */ /* 0x000fe200078e024f */
[----:B------:R-:W-:Y:S01]  /*65770*/  LOP3.LUT R79, R101, 0xffff, RZ, 0xc0, !PT ;  /* 0x0000ffff654f7812 */ /* 0x000fe200078ec0ff */
[----:B------:R-:W-:Y:S01]  /*65780*/  IMAD R59, R16, R96, RZ ;  /* 0x00000060103b7224 */ /* 0x000fe200078e02ff */
[----:B------:R-:W-:Y:S02]  /*65790*/  LEA.HI R103, R100, R103, RZ, 0x10 ;  /* 0x0000006764677211 */ /* 0x000fe400078f80ff */
[----:B------:R-:W-:Y:S01]  /*657a0*/  ISETP.GE.U32.AND P2, PT, R58, R102, PT ;  /* 0x000000663a00720c */ /* 0x000fe20003f46070 */
[----:B------:R-:W-:Y:S01]  /*657b0*/  IMAD R99, R15, R94, R59 ;  /* 0x0000005e0f637224 */ /* 0x000fe200078e023b */
[----:B------:R-:W-:Y:S01]  /*657c0*/  SHF.R.U32.HI R101, RZ, 0x10, R101 ;  /* 0x00000010ff657819 */ /* 0x000fe20000011665 */
[----:B------:R-:W-:-:S02]  /*657d0*/  IMAD.IADD R100, R62, 0x1, R79 ;  /* 0x000000013e647824 */ /* 0x000fc400078e024f */
[C---:B------:R-:W-:Y:S01]  /*657e0*/  VIADD R59, R104.reuse, 0x1 ;  /* 0x00000001683b7836 */ /* 0x040fe20000000000 */
[----:B------:R-:W-:Y:S01]  /*657f0*/  @P0 IADD3 R59, PT, PT, R104, RZ, RZ ;  /* 0x000000ff683b0210 */ /* 0x000fe20007ffe0ff */
[----:B------:R-:W-:Y:S02]  /*65800*/  IMAD R100, R99, 0x10000, R100 ;  /* 0x0001000063647824 */ /* 0x000fe400078e0264 */
        /* <DEDUP_REMOVED lines=12> */
[----:B------:R-:W-:Y:S01]  /*658d0*/  ISETP.GE.U32.AND P0, PT, R79, R98, PT ;  /* 0x000000624f00720c */ /* 0x000fe20003f06070 */
[----:B------:R-:W-:Y:S02]  /*658e0*/  IMAD R101, R13, R94, R101 ;  /* 0x0000005e0d657224 */ /* 0x000fe400078e0265 */
[----:B------:R-:W-:Y:S01]  /*658f0*/  IMAD.IADD R104, R79, 0x1, R104 ;  /* 0x000000014f687824 */ /* 0x000fe200078e0268 */
[----:B------:R-:W-:Y:S01]  /*65900*/  IADD3 R59, PT, PT, R100, R59, RZ ;  /* 0x0000003b643b7210 */ /* 0x000fe20007ffe0ff */
[C---:B------:R-:W-:Y:S02]  /*65910*/  IMAD R62, R66.reuse, R56, RZ ;  /* 0x00000038423e7224 */ /* 0x040fe400078e02ff */
        /* <DEDUP_REMOVED lines=19> */
[C---:B------:R-:W-:Y:S01]  /*65a50*/  IADD3 R98, PT, PT, R99.reuse, R62, RZ ;  /* 0x0000003e63627210 */ /* 0x040fe20007ffe0ff */
        /* <DEDUP_REMOVED lines=8> */
[----:B------:R-:W-:Y:S01]  /*65ae0*/  SHF.R.U32.HI R102, RZ, 0x10, R100 ;  /* 0x00000010ff667819 */ /* 0x000fe20000011664 */
[----:B------:R-:W-:Y:S01]  /*65af0*/  IMAD R101, R12, R96, RZ ;  /* 0x000000600c657224 */ /* 0x000fe200078e02ff */
[----:B------:R-:W-:Y:S01]  /*65b00*/  LOP3.LUT R103, R100, 0xffff, RZ, 0xc0, !PT ;  /* 0x0000ffff64677812 */ /* 0x000fe200078ec0ff */
[----:B------:R-:W-:Y:S01]  /*65b10*/  IMAD R99, R63, R56, R54 ;  /* 0x000000383f637224 */ /* 0x000fe200078e0236 */
[----:B------:R-:W-:Y:S01]  /*65b20*/  IADD3 R100, PT, PT, R105, 0x1, RZ ;  /* 0x0000000169647810 */ /* 0x000fe20007ffe0ff */
[C---:B------:R-:W-:Y:S02]  /*65b30*/  IMAD R101, R3.reuse, R94, R101 ;  /* 0x0000005e03657224 */ /* 0x040fe400078e0265 */
[----:B------:R-:W-:-:S02]  /*65b40*/  IMAD R102, R3, R96, R102 ;  /* 0x0000006003667224 */ /* 0x000fc400078e0266 */
[----:B------:R-:W-:Y:S02]  /*65b50*/  IMAD.IADD R54, R98, 0x1, R103 ;  /* 0x0000000162367824 */ /* 0x000fe400078e0267 */
[----:B------:R-:W-:Y:S01]  /*65b60*/  IMAD R56, R64, R56, RZ ;  /* 0x0000003840387224 */ /* 0x000fe200078e02ff */
[C---:B------:R-:W-:Y:S01]  /*65b70*/  LEA.HI R102, R101.reuse, R102, RZ, 0x10 ;  /* 0x0000006665667211 */ /* 0x040fe200078f80ff */
[----:B------:R-:W-:Y:S02]  /*65b80*/  IMAD R103, R101, 0x10000, R54 ;  /* 0x0001000065677824 */ /* 0x000fe400078e0236 */
[----:B------:R-:W-:Y:S01]  /*65b90*/  @P2 IMAD.MOV R100, RZ, RZ, R105 ;  /* 0x000000ffff642224 */ /* 0x000fe200078e0269 */
[----:B------:R-:W-:Y:S01]  /*65ba0*/  LOP3.LUT R101, R56, 0xffff, RZ, 0xc0, !PT ;  /* 0x0000ffff38657812 */ /* 0x000fe200078ec0ff */
[----:B------:R-:W-:Y:S01]  /*65bb0*/  VIADD R104, R79, 0x1 ;  /* 0x000000014f687836 */ /* 0x000fe20000000000 */
[----:B------:R-:W-:Y:S01]  /*65bc0*/  SHF.R.U32.HI R56, RZ, 0x10, R56 ;  /* 0x00000010ff387819 */ /* 0x000fe20000011638 */
[----:B------:R-:W-:Y:S01]  /*65bd0*/  @P0 IMAD.MOV R104, RZ, RZ, R79 ;  /* 0x000000ffff680224 */ /* 0x000fe200078e024f */
[C---:B------:R-:W-:Y:S01]  /*65be0*/  ISETP.GE.U32.AND P0, PT, R103.reuse, R98, PT ;  /* 0x000000626700720c */ /* 0x040fe20003f06070 */
[----:B------:R-:W-:-:S02]  /*65bf0*/  IMAD.IADD R79, R103, 0x1, R100 ;  /* 0x00000001674f7824 */ /* 0x000fc400078e0264 */
[----:B------:R-:W-:Y:S02]  /*65c00*/  IMAD.IADD R98, R101, 0x1, R18 ;  /* 0x0000000165627824 */ /* 0x000fe400078e0212 */
[C---:B------:R-:W-:Y:S01]  /*65c10*/  VIADD R54, R104.reuse, 0x1 ;  /* 0x0000000168367836 */ /* 0x040fe20000000000 */
[----:B------:R-:W-:Y:S01]  /*65c20*/  @P1 IADD3 R54, PT, PT, R104, RZ, RZ ;  /* 0x000000ff68361210 */ /* 0x000fe20007ffe0ff */
[----:B------:R-:W-:Y:S01]  /*65c30*/  IMAD R100, R91, R94, RZ ;  /* 0x0000005e5b647224 */ /* 0x000fe200078e02ff */
[----:B------:R-:W-:Y:S01]  /*65c40*/  ISETP.GE.U32.AND P1, PT, R79, R103, PT ;  /* 0x000000674f00720c */ /* 0x000fe20003f26070 */
[----:B------:R-:W-:Y:S02]  /*65c50*/  IMAD R101, R99, 0x10000, R98 ;  /* 0x0001000063657824 */ /* 0x000fe400078e0262 */
[----:B------:R-:W-:Y:S01]  /*65c60*/  IMAD R103, R91, R96, RZ ;  /* 0x000000605b677224 */ /* 0x000fe200078e02ff */
[----:B------:R-:W-:Y:S01]  /*65c70*/  LOP3.LUT R105, R100, 0xffff, RZ, 0xc0, !PT ;  /* 0x0000ffff64697812 */ /* 0x000fe200078ec0ff */
[----:B------:R-:W-:-:S02]  /*65c80*/  IMAD.IADD R98, R101, 0x1, R54 ;  /* 0x0000000165627824 */ /* 0x000fc400078e0236 */
[----:B------:R-:W-:Y:S02]  /*65c90*/  IMAD R103, R90, R94, R103 ;  /* 0x0000005e5a677224 */ /* 0x000fe400078e0267 */
[----:B------:R-:W-:Y:S02]  /*65ca0*/  VIADD R104, R102, 0x1 ;  /* 0x0000000166687836 */ /* 0x000fe40000000000 */
[----:B------:R-:W-:Y:S01]  /*65cb0*/  IMAD.IADD R94, R98, 0x1, R105 ;  /* 0x00000001625e7824 */ /* 0x000fe200078e0269 */
[----:B------:R-:W-:Y:S01]  /*65cc0*/  SHF.R.U32.HI R105, RZ, 0x10, R100 ;  /* 0x00000010ff697819 */ /* 0x000fe20000011664 */
        /* <DEDUP_REMOVED lines=25> */
.L_x_565:
        /* <DEDUP_REMOVED lines=38> */
.L_x_570:
[----:B------:R-:W-:Y:S05]  /*660c0*/  BSYNC.RELIABLE B3 ;  /* 0x0000000000037941 */ /* 0x000fea0003800100 */
.L_x_569:
        /* <DEDUP_REMOVED lines=41> */
.L_x_568:
[----:B------:R-:W-:Y:S05]  /*66360*/  BSYNC.RECONVERGENT B2 ;  /* 0x0000000000027941 */ /* 0x000fea0003800200 */
.L_x_567:
[----:B------:R-:W-:Y:S01]  /*66370*/  LOP3.LUT R66, R54, 0xffff, RZ, 0xc0, !PT ;  /* 0x0000ffff36427812 */ /* 0x000fe200078ec0ff */
[----:B------:R-:W-:Y:S01]  /*66380*/  BSSY.RECONVERGENT B2, `(.L_x_571) ;  /* 0x000011b000027945 */ /* 0x000fe20003800200 */
[----:B------:R-:W-:Y:S02]  /*66390*/  SHF.R.U32.HI R67, RZ, 0x10, R54 ;  /* 0x00000010ff437819 */ /* 0x000fe40000011636 */
[----:B------:R-:W-:Y:S02]  /*663a0*/  CS2R R70, SRZ ;  /* 0x0000000000467805 */ /* 0x000fe4000001ff00 */
[----:B------:R-:W-:Y:S01]  /*663b0*/  LOP3.LUT R56, R61, 0xffff, RZ, 0xc0, !PT ;  /* 0x0000ffff3d387812 */ /* 0x000fe200078ec0ff */
[----:B------:R-:W-:Y:S01]  /*663c0*/  IMAD.MOV.U32 R68, RZ, RZ, R31 ;  /* 0x000000ffff447224 */ /* 0x000fe200078e001f */
[----:B------:R-:W-:Y:S02]  /*663d0*/  LOP3.LUT R57, R58, 0xffff, RZ, 0xc0, !PT ;  /* 0x0000ffff3a397812 */ /* 0x000fe400078ec0ff */
[----:B------:R-:W-:-:S02]  /*663e0*/  CS2R R74, SRZ ;  /* 0x00000000004a7805 */ /* 0x000fc4000001ff00 */
        /* <DEDUP_REMOVED lines=17> */
.L_x_572:
        /* <DEDUP_REMOVED lines=17> */
[----:B------:R-:W-:Y:S01]  /*66610*/  IMAD R102, R96, 0x10000, R97 ;  /* 0x0001000060667824 */ /* 0x000fe200078e0261 */
[----:B------:R-:W-:Y:S01]  /*66620*/  LOP3.LUT R100, R98, 0xffff, RZ, 0xc0, !PT ;  /* 0x0000ffff62647812 */ /* 0x000fe200078ec0ff */
[----:B------:R-:W-:Y:S01]  /*66630*/  IMAD R97, R57, R72, RZ ;  /* 0x0000004839617224 */ /* 0x000fe200078e02ff */
[----:B------:R-:W-:Y:S01]  /*66640*/  LEA.HI R96, R96, R77, RZ, 0x10 ;  /* 0x0000004d60607211 */ /* 0x000fe200078f80ff */
[----:B------:R-:W-:Y:S01]  /*66650*/  IMAD R77, R56, R76, RZ ;  /* 0x0000004c384d7224 */ /* 0x000fe200078e02ff */
[----:B------:R-:W-:Y:S01]  /*66660*/  SHF.R.U32.HI R98, RZ, 0x10, R98 ;  /* 0x00000010ff627819 */ /* 0x000fe20000011662 */
[----:B------:R-:W-:Y:S01]  /*66670*/  IMAD.IADD R100, R100, 0x1, R69 ;  /* 0x0000000164647824 */ /* 0x000fe200078e0245 */
[----:B------:R-:W-:Y:S01]  /*66680*/  SHF.R.U32.HI R103, RZ, 0x10, R97 ;  /* 0x00000010ff677819 */ /* 0x000fe20000011661 */
[----:B------:R-:W-:Y:S01]  /*66690*/  IMAD R77, R61, R72, R77 ;  /* 0x000000483d4d7224 */ /* 0x000fe200078e024d */
[----:B------:R-:W-:Y:S01]  /*666a0*/  LOP3.LUT R101, R97, 0xffff, RZ, 0xc0, !PT ;  /* 0x0000ffff61657812 */ /* 0x000fe200078ec0ff */
[----:B------:R-:W-:Y:S01]  /*666b0*/  IMAD R98, R61, R76, R98 ;  /* 0x0000004c3d627224 */ /* 0x000fe200078e0262 */
[----:B------:R-:W-:Y:S01]  /*666c0*/  ISETP.GE.U32.AND P0, PT, R102, R73, PT ;  /* 0x000000496600720c */ /* 0x000fe20003f06070 */
[----:B------:R-:W-:-:S02]  /*666d0*/  IMAD R97, R58, R72, R99 ;  /* 0x000000483a617224 */ /* 0x000fc400078e0263 */
[----:B------:R-:W-:Y:S01]  /*666e0*/  IMAD R112, R59, R76, R104 ;  /* 0x0000004c3b707224 */ /* 0x000fe200078e0268 */
[C---:B------:R-:W-:Y:S01]  /*666f0*/  LEA.HI R99, R77.reuse, R98, RZ, 0x10 ;  /* 0x000000624d637211 */ /* 0x040fe200078f80ff */
[----:B------:R-:W-:Y:S02]  /*66700*/  IMAD R108, R58, R76, R103 ;  /* 0x0000004c3a6c7224 */ /* 0x000fe400078e0267 */
[----:B------:R-:W-:Y:S02]  /*66710*/  IMAD R104, R77, 0x10000, R100 ;  /* 0x000100004d687824 */ /* 0x000fe400078e0264 */
[----:B------:R-:W-:Y:S01]  /*66720*/  IMAD.IADD R106, R101, 0x1, R78 ;  /* 0x00000001656a7824 */ /* 0x000fe200078e024e */
[----:B------:R-:W-:Y:S01]  /*66730*/  LEA.HI R108, R97, R108, RZ, 0x10 ;  /* 0x0000006c616c7211 */ /* 0x000fe200078f80ff */
[----:B------:R-:W-:Y:S01]  /*66740*/  IMAD R77, R64, R72, RZ ;  /* 0x00000048404d7224 */ /* 0x000fe200078e02ff */
[----:B------:R-:W-:Y:S01]  /*66750*/  ISETP.GE.U32.AND P6, PT, R104, R69, PT ;  /* 0x000000456800720c */ /* 0x000fe20003fc6070 */
[----:B------:R-:W-:-:S02]  /*66760*/  IMAD R105, R63, R76, RZ ;  /* 0x0000004c3f697224 */ /* 0x000fc400078e02ff */
[----:B------:R-:W-:Y:S01]  /*66770*/  IMAD R106, R97, 0x10000, R106 ;  /* 0x00010000616a7824 */ /* 0x000fe200078e026a */
[----:B------:R-:W-:Y:S01]  /*66780*/  LOP3.LUT R97, R77, 0xffff, RZ, 0xc0, !PT ;  /* 0x0000ffff4d617812 */ /* 0x000fe200078ec0ff */
[----:B------:R-:W-:Y:S01]  /*66790*/  IMAD R105, R59, R72, R105 ;  /* 0x000000483b697224 */ /* 0x000fe200078e0269 */
[----:B------:R-:W-:Y:S01]  /*667a0*/  SHF.R.U32.HI R77, RZ, 0x10, R77 ;  /* 0x00000010ff4d7819 */ /* 0x000fe2000001164d */
[----:B------:R-:W-:Y:S01]  /*667b0*/  IMAD.IADD R110, R110, 0x1, R71 ;  /* 0x000000016e6e7824 */ /* 0x000fe200078e0247 */
[----:B------:R-:W-:Y:S01]  /*667c0*/  ISETP.GE.U32.AND P5, PT, R106, R78, PT ;  /* 0x0000004e6a00720c */ /* 0x000fe20003fa6070 */
[----:B------:R-:W-:Y:S01]  /*667d0*/  IMAD R98, R65, R72, RZ ;  /* 0x0000004841627224 */ /* 0x000fe200078e02ff */
[C---:B------:R-:W-:Y:S01]  /*667e0*/  LEA.HI R112, R105.reuse, R112, RZ, 0x10 ;  /* 0x0000007069707211 */ /* 0x040fe200078f80ff */
[----:B------:R-:W-:Y:S01]  /*667f0*/  IMAD R73, R64, R76, RZ ;  /* 0x0000004c40497224 */ /* 0x000fe200078e02ff */
[----:B------:R-:W-:Y:S01]  /*66800*/  LEA R100, R105, R110, 0x10 ;  /* 0x0000006e69647211 */ /* 0x000fe200078e80ff */
[----:B------:R-:W-:Y:S01]  /*66810*/  IMAD R110, R62, R76, R77 ;  /* 0x0000004c3e6e7224 */ /* 0x000fe200078e024d */
[----:B------:R-:W-:Y:S01]  /*66820*/  LOP3.LUT R114, R98, 0xffff, RZ, 0xc0, !PT ;  /* 0x0000ffff62727812 */ /* 0x000fe200078ec0ff */
[----:B------:R-:W-:Y:S01]  /*66830*/  IMAD R73, R62, R72, R73 ;  /* 0x000000483e497224 */ /* 0x000fe200078e0249 */
[----:B------:R-:W-:Y:S01]  /*66840*/  SHF.R.U32.HI R103, RZ, 0x10, R98 ;  /* 0x00000010ff677819 */ /* 0x000fe20000011662 */
[----:B------:R-:W-:Y:S01]  /*66850*/  IMAD.IADD R98, R97, 0x1, R94 ;  /* 0x0000000161627824 */ /* 0x000fe200078e025e */
[----:B------:R-:W-:Y:S01]  /*66860*/  ISETP.GE.U32.AND P2, PT, R100, R71, PT ;  /* 0x000000476400720c */ /* 0x000fe20003f46070 */
[----:B------:R-:W-:Y:S01]  /*66870*/  IMAD R101, R65, R76, RZ ;  /* 0x0000004c41657224 */ /* 0x000fe200078e02ff */
[C---:B------:R-:W-:Y:S01]  /*66880*/  LEA.HI R110, R73.reuse, R110, RZ, 0x10 ;  /* 0x0000006e496e7211 */ /* 0x040fe200078f80ff */
[----:B------:R-:W-:Y:S01]  /*66890*/  IMAD R97, R73, 0x10000, R98 ;  /* 0x0001000049617824 */ /* 0x000fe200078e0262 */
[----:B------:R-:W-:Y:S01]  /*668a0*/  IADD3 R105, PT, PT, R108, 0x1, RZ ;  /* 0x000000016c697810 */ /* 0x000fe20007ffe0ff */
[----:B------:R-:W-:-:S02]  /*668b0*/  IMAD R73, R102, R89, RZ ;  /* 0x0000005966497224 */ /* 0x000fc400078e02ff */
[----:B------:R-:W-:Y:S01]  /*668c0*/  IMAD R101, R79, R72, R101 ;  /* 0x000000484f657224 */ /* 0x000fe200078e0265 */
[----:B------:R-:W-:Y:S01]  /*668d0*/  ISETP.GE.U32.AND P1, PT, R97, R94, PT ;  /* 0x0000005e6100720c */ /* 0x000fe20003f26070 */
[----:B------:R-:W-:Y:S01]  /*668e0*/  IMAD.IADD R114, R114, 0x1, R75 ;  /* 0x0000000172727824 */ /* 0x000fe200078e024b */
[----:B------:R-:W-:Y:S01]  /*668f0*/  LOP3.LUT R77, R73, 0xffff, RZ, 0xc0, !PT ;  /* 0x0000ffff494d7812 */ /* 0x000fe200078ec0ff */
[----:B------:R-:W-:Y:S02]  /*66900*/  VIADD R69, R96, 0x1 ;  /* 0x0000000160457836 */ /* 0x000fe40000000000 */
[----:B------:R-:W-:Y:S02]  /*66910*/  IMAD R98, R101, 0x10000, R114 ;  /* 0x0001000065627824 */ /* 0x000fe400078e0272 */
[----:B------:R-:W-:Y:S01]  /*66920*/  @P0 IMAD.MOV R69, RZ, RZ, R96 ;  /* 0x000000ffff450224 */ /* 0x000fe200078e0260 */
[----:B------:R-:W-:Y:S01]  /*66930*/  SHF.R.U32.HI R96, RZ, 0x10, R73 ;  /* 0x00000010ff607819 */ /* 0x000fe20000011649 */
[----:B------:R-:W-:Y:S01]  /*66940*/  IMAD R71, R88, R77, RZ ;  /* 0x0000004d58477224 */ /* 0x000fe200078e02ff */
[----:B------:R-:W-:Y:S01]  /*66950*/  ISETP.GE.U32.AND P0, PT, R98, R75, PT ;  /* 0x0000004b6200720c */ /* 0x000fe20003f06070 */
[----:B------:R-:W-:Y:S01]  /*66960*/  IMAD R94, R87, R77, RZ ;  /* 0x0000004d575e7224 */ /* 0x000fe200078e02ff */
[----:B------:R-:W-:Y:S01]  /*66970*/  IADD3 R69, PT, PT, R104, R69, RZ ;  /* 0x0000004568457210 */ /* 0x000fe20007ffe0ff */
[----:B------:R-:W-:Y:S01]  /*66980*/  IMAD R73, R88, R96, RZ ;  /* 0x0000006058497224 */ /* 0x000fe200078e02ff */
[----:B------:R-:W-:Y:S01]  /*66990*/  LOP3.LUT R75, R71, 0xffff, RZ, 0xc0, !PT ;  /* 0x0000ffff474b7812 */ /* 0x000fe200078ec0ff */
[----:B------:R-:W-:Y:S01]  /*669a0*/  IMAD R116, R79, R76, R103 ;  /* 0x0000004c4f747224 */ /* 0x000fe200078e0267 */
[----:B------:R-:W-:Y:S01]  /*669b0*/  ISETP.GE.U32.AND P4, PT, R69, R104, PT ;  /* 0x000000684500720c */ /* 0x000fe20003f86070 */
[-C--:B------:R-:W-:Y:S01]  /*669c0*/  IMAD R73, R86, R77.reuse, R73 ;  /* 0x0000004d56497224 */ /* 0x080fe200078e0249 */
[----:B------:R-:W-:Y:S01]  /*669d0*/  LOP3.LUT R114, R94, 0xffff, RZ, 0xc0, !PT ;  /* 0x0000ffff5e727812 */ /* 0x000fe200078ec0ff */
[----:B------:R-:W-:Y:S01]  /*669e0*/  IMAD.IADD R78, R102, 0x1, R75 ;  /* 0x00000001664e7824 */ /* 0x000fe200078e024b */
[----:B------:R-:W-:Y:S01]  /*669f0*/  LEA.HI R116, R101, R116, RZ, 0x10 ;  /* 0x0000007465747211 */ /* 0x000fe200078f80ff */
[----:B------:R-:W-:Y:S01]  /*66a00*/  IMAD R104, R87, R96, RZ ;  /* 0x0000006057687224 */ /* 0x000fe200078e02ff */
[----:B------:R-:W-:Y:S01]  /*66a10*/  SHF.R.U32.HI R71, RZ, 0x10, R71 ;  /* 0x00000010ff477819 */ /* 0x000fe20000011647 */
[----:B------:R-:W-:Y:S01]  /*66a20*/  IMAD R75, R73, 0x10000, R78 ;  /* 0x00010000494b7824 */ /* 0x000fe200078e024e */
[----:B------:R-:W-:Y:S01]  /*66a30*/  SHF.R.U32.HI R94, RZ, 0x10, R94 ;  /* 0x00000010ff5e7819 */ /* 0x000fe2000001165e */
[----:B------:R-:W-:-:S02]  /*66a40*/  IMAD R104, R85, R77, R104 ;  /* 0x0000004d55687224 */ /* 0x000fc400078e0268 */
[----:B------:R-:W-:Y:S01]  /*66a50*/  IMAD.IADD R101, R69, 0x1, R114 ;  /* 0x0000000145657824 */ /* 0x000fe200078e0272 */
[----:B------:R-:W-:Y:S01]  /*66a60*/  ISETP.GE.U32.AND P3, PT, R75, R102, PT ;  /* 0x000000664b00720c */ /* 0x000fe20003f66070 */
[----:B------:R-:W-:Y:S02]  /*66a70*/  VIADD R103, R99, 0x1 ;  /* 0x0000000163677836 */ /* 0x000fe40000000000 */
[----:B------:R-:W-:Y:S02]  /*66a80*/  IMAD R102, R104, 0x10000, R101 ;  /* 0x0001000068667824 */ /* 0x000fe400078e0265 */
[-C--:B------:R-:W-:Y:S02]  /*66a90*/  IMAD R78, R86, R96.reuse, R71 ;  /* 0x00000060564e7224 */ /* 0x080fe400078e0247 */
[----:B------:R-:W-:Y:S01]  /*66aa0*/  @P6 IMAD.MOV R103, RZ, RZ, R99 ;  /* 0x000000ffff676224 */ /* 0x000fe200078e0263 */
[----:B------:R-:W-:Y:S01]  /*66ab0*/  ISETP.GE.U32.AND P6, PT, R102, R69, PT ;  /* 0x000000456600720c */ /* 0x000fe20003fc6070 */
[----:B------:R-:W-:Y:S01]  /*66ac0*/  IMAD R71, R85, R96, R94 ;  /* 0x0000006055477224 */ /* 0x000fe200078e025e */
[----:B------:R-:W-:Y:S01]  /*66ad0*/  LEA.HI R78, R73, R78, RZ, 0x10 ;  /* 0x0000004e494e7211 */ /* 0x000fe200078f80ff */
[----:B------:R-:W-:-:S02]  /*66ae0*/  VIADD R69, R103, 0x1 ;  /* 0x0000000167457836 */ /* 0x000fc40000000000 */
[----:B------:R-:W-:Y:S01]  /*66af0*/  @P4 IMAD.MOV R69, RZ, RZ, R103 ;  /* 0x000000ffff454224 */ /* 0x000fe200078e0267 */
[----:B------:R-:W-:Y:S01]  /*66b00*/  LEA.HI R71, R104, R71, RZ, 0x10 ;  /* 0x0000004768477211 */ /* 0x000fe200078f80ff */
[----:B------:R-:W-:Y:S02]  /*66b10*/  VIADD R73, R78, 0x1 ;  /* 0x000000014e497836 */ /* 0x000fe40000000000 */
[----:B------:R-:W-:Y:S01]  /*66b20*/  @P3 IMAD.MOV R73, RZ, RZ, R78 ;  /* 0x000000ffff493224 */ /* 0x000fe200078e024e */
[----:B------:R-:W-:Y:S01]  /*66b30*/  IADD3 R69, PT, PT, R106, R69, RZ ;  /* 0x000000456a457210 */ /* 0x000fe20007ffe0ff */
[----:B------:R-:W-:Y:S02]  /*66b40*/  VIADD R103, R112, 0x1 ;  /* 0x0000000170677836 */ /* 0x000fe40000000000 */
[----:B------:R-:W-:Y:S01]  /*66b50*/  @P2 IMAD.MOV R103, RZ, RZ, R112 ;  /* 0x000000ffff672224 */ /* 0x000fe200078e0270 */
[----:B------:R-:W-:Y:S01]  /*66b60*/  ISETP.GE.U32.AND P2, PT, R69, R106, PT ;  /* 0x0000006a4500720c */ /* 0x000fe20003f46070 */
[----:B------:R-:W-:-:S02]  /*66b70*/  IMAD.IADD R73, R102, 0x1, R73 ;  /* 0x0000000166497824 */ /* 0x000fc400078e0249 */
[C---:B------:R-:W-:Y:S02]  /*66b80*/  IMAD R75, R84.reuse, R77, RZ ;  /* 0x0000004d544b7224 */ /* 0x040fe400078e02ff */
[----:B------:R-:W-:Y:S01]  /*66b90*/  @P5 IMAD.MOV R105, RZ, RZ, R108 ;  /* 0x000000ffff695224 */ /* 0x000fe200078e026c */
[----:B------:R-:W-:Y:S01]  /*66ba0*/  ISETP.GE.U32.AND P3, PT, R73, R102, PT ;  /* 0x000000664900720c */ /* 0x000fe20003f66070 */
[----:B------:R-:W-:Y:S01]  /*66bb0*/  VIADD R104, R71, 0x1 ;  /* 0x0000000147687836 */ /* 0x000fe20000000000 */
[----:B------:R-:W-:Y:S01]  /*66bc0*/  LOP3.LUT R94, R75, 0xffff, RZ, 0xc0, !PT ;  /* 0x0000ffff4b5e7812 */ /* 0x000fe200078ec0ff */
[----:B------:R-:W-:Y:S01]  /*66bd0*/  IMAD R78, R84, R96, RZ ;  /* 0x00000060544e7224 */ /* 0x000fe200078e02ff */
[----:B------:R-:W-:Y:S01]  /*66be0*/  SHF.R.U32.HI R99, RZ, 0x10, R75 ;  /* 0x00000010ff637819 */ /* 0x000fe2000001164b */
[----:B------:R-:W-:Y:S01]  /*66bf0*/  @P6 IMAD.MOV R104, RZ, RZ, R71 ;  /* 0x000000ffff686224 */ /* 0x000fe200078e0247 */
[----:B------:R-:W-:Y:S01]  /*66c00*/  IADD3 R101, PT, PT, R69, R94, RZ ;  /* 0x0000005e45657210 */ /* 0x000fe20007ffe0ff */
[----:B------:R-:W-:-:S02]  /*66c10*/  VIADD R71, R105, 0x1 ;  /* 0x0000000169477836 */ /* 0x000fc40000000000 */
[----:B------:R-:W-:Y:S02]  /*66c20*/  @P2 IMAD.MOV R71, RZ, RZ, R105 ;  /* 0x000000ffff472224 */ /* 0x000fe400078e0269 */
[----:B------:R-:W-:Y:S02]  /*66c30*/  IMAD R78, R83, R77, R78 ;  /* 0x0000004d534e7224 */ /* 0x000fe400078e024e */
[----:B------:R-:W-:Y:S02]  /*66c40*/  IMAD.IADD R71, R100, 0x1, R71 ;  /* 0x0000000164477824 */ /* 0x000fe400078e0247 */
[----:B------:R-:W-:Y:S02]  /*66c50*/  VIADD R75, R104, 0x1 ;  /* 0x00000001684b7836 */ /* 0x000fe40000000000 */
[----:B------:R-:W-:Y:S02]  /*66c60*/  IMAD R94, R78, 0x10000, R101 ;  /* 0x000100004e5e7824 */ /* 0x000fe400078e0265 */
[----:B------:R-:W-:-:S02]  /*66c70*/  @P3 IMAD.MOV R75, RZ, RZ, R104 ;  /* 0x000000ffff4b3224 */ /* 0x000fc400078e0268 */
[----:B------:R-:W-:Y:S01]  /*66c80*/  VIADD R106, R110, 0x1 ;  /* 0x000000016e6a7836 */ /* 0x000fe20000000000 */
[C---:B------:R-:W-:Y:S01]  /*66c90*/  ISETP.GE.U32.AND P2, PT, R94.reuse, R69, PT ;  /* 0x000000455e00720c */ /* 0x040fe20003f46070 */
[----:B------:R-:W-:Y:S01]  /*66ca0*/  @P1 IMAD.MOV R106, RZ, RZ, R110 ;  /* 0x000000ffff6a1224 */ /* 0x000fe200078e026e */
[----:B------:R-:W-:Y:S01]  /*66cb0*/  ISETP.GE.U32.AND P1, PT, R71, R100, PT ;  /* 0x000000644700720c */ /* 0x000fe20003f26070 */
[-C--:B------:R-:W-:Y:S01]  /*66cc0*/  IMAD R99, R83, R96.reuse, R99 ;  /* 0x0000006053637224 */ /* 0x080fe200078e0263 */
[----:B------:R-:W-:Y:S01]  /*66cd0*/  IADD3 R69, PT, PT, R94, R75, RZ ;  /* 0x0000004b5e457210 */ /* 0x000fe20007ffe0ff */
[----:B------:R-:W-:Y:S02]  /*66ce0*/  IMAD R101, R82, R77, RZ ;  /* 0x0000004d52657224 */ /* 0x000fe400078e02ff */
[----:B------:R-:W-:Y:S01]  /*66cf0*/  VIADD R105, R116, 0x1 ;  /* 0x0000000174697836 */ /* 0x000fe20000000000 */
[----:B------:R-:W-:Y:S01]  /*66d00*/  LEA.HI R99, R78, R99, RZ, 0x10 ;  /* 0x000000634e637211 */ /* 0x000fe200078f80ff */
[----:B------:R-:W-:Y:S01]  /*66d10*/  IMAD R78, R82, R96, RZ ;  /* 0x00000060524e7224 */ /* 0x000fe200078e02ff */
        /* <DEDUP_REMOVED lines=8> */
[----:B------:R-:W-:Y:S01]  /*66da0*/  VIADD R104, R99, 0x1 ;  /* 0x0000000163687836 */ /* 0x000fe20000000000 */
[----:B------:R-:W-:Y:S01]  /*66db0*/  LEA R102, R100, R75, 0x10 ;  /* 0x0000004b64667211 */ /* 0x000fe200078e80ff */
[----:B------:R-:W-:Y:S02]  /*66dc0*/  @P2 IMAD.MOV R104, RZ, RZ, R99 ;  /* 0x000000ffff682224 */ /* 0x000fe400078e0263 */
[----:B------:R-:W-:Y:S01]  /*66dd0*/  IMAD.IADD R94, R97, 0x1, R78 ;  /* 0x00000001615e7824 */ /* 0x000fe200078e024e */
[----:B------:R-:W-:Y:S01]  /*66de0*/  ISETP.GE.U32.AND P1, PT, R102, R71, PT ;  /* 0x000000476600720c */ /* 0x000fe20003f26070 */
[----:B------:R-:W-:-:S02]  /*66df0*/  IMAD R99, R16, R77, RZ ;  /* 0x0000004d10637224 */ /* 0x000fc400078e02ff */
[----:B------:R-:W-:Y:S01]  /*66e00*/  VIADD R75, R104, 0x1 ;  /* 0x00000001684b7836 */ /* 0x000fe20000000000 */
[----:B------:R-:W-:Y:S01]  /*66e10*/  ISETP.GE.U32.AND P0, PT, R94, R97, PT ;  /* 0x000000615e00720c */ /* 0x000fe20003f06070 */
[----:B------:R-:W-:Y:S01]  /*66e20*/  @P3 IMAD.MOV R75, RZ, RZ, R104 ;  /* 0x000000ffff4b3224 */ /* 0x000fe200078e0268 */
[----:B------:R-:W-:Y:S01]  /*66e30*/  LOP3.LUT R71, R99, 0xffff, RZ, 0xc0, !PT ;  /* 0x0000ffff63477812 */ /* 0x000fe200078ec0ff */
[-C--:B------:R-:W-:Y:S01]  /*66e40*/  IMAD R101, R17, R96.reuse, R101 ;  /* 0x0000006011657224 */ /* 0x080fe200078e0265 */
[----:B------:R-:W-:Y:S01]  /*66e50*/  SHF.R.U32.HI R99, RZ, 0x10, R99 ;  /* 0x00000010ff637819 */ /* 0x000fe20000011663 */
[----:B------:R-:W-:Y:S02]  /*66e60*/  IMAD.IADD R78, R102, 0x1, R75 ;  /* 0x00000001664e7824 */ /* 0x000fe400078e024b */
        /* <DEDUP_REMOVED lines=40> */
[C---:B------:R-:W-:Y:S02]  /*670f0*/  IMAD R97, R94.reuse, 0x10000, R97 ;  /* 0x000100005e617824 */ /* 0x040fe400078e0261 */
[----:B------:R-:W-:Y:S01]  /*67100*/  @P0 IMAD.MOV R75, RZ, RZ, R105 ;  /* 0x000000ffff4b0224 */ /* 0x000fe200078e0269 */
[----:B------:R-:W-:Y:S01]  /*67110*/  LEA.HI R99, R94, R99, RZ, 0x10 ;  /* 0x000000635e637211 */ /* 0x000fe200078f80ff */
[----:B------:R-:W-:Y:S01]  /*67120*/  @P1 IMAD.MOV R100, RZ, RZ, R104 ;  /* 0x000000ffff641224 */ /* 0x000fe200078e0268 */
[C---:B------:R-:W-:Y:S01]  /*67130*/  ISETP.GE.U32.AND P0, PT, R97.reuse, R74, PT ;  /* 0x0000004a6100720c */ /* 0x040fe20003f06070 */
[----:B------:R-:W-:Y:S02]  /*67140*/  IMAD.IADD R98, R97, 0x1, R75 ;  /* 0x0000000161627824 */ /* 0x000fe400078e024b */
[----:B------:R-:W-:Y:S01]  /*67150*/  IMAD R74, R12, R77, RZ ;  /* 0x0000004d0c4a7224 */ /* 0x000fe200078e02ff */
[----:B------:R-:W-:Y:S01]  /*67160*/  IADD3 R94, PT, PT, R103, R100, RZ ;  /* 0x00000064675e7210 */ /* 0x000fe20007ffe0ff */
[----:B------:R-:W-:Y:S01]  /*67170*/  IMAD R75, R54, R76, RZ ;  /* 0x0000004c364b7224 */ /* 0x000fe200078e02ff */
[----:B------:R-:W-:Y:S01]  /*67180*/  ISETP.GE.U32.AND P1, PT, R98, R97, PT ;  /* 0x000000616200720c */ /* 0x000fe20003f26070 */
[----:B------:R-:W-:-:S02]  /*67190*/  VIADD R105, R101, 0x1 ;  /* 0x0000000165697836 */ /* 0x000fc40000000000 */
[----:B------:R-:W-:Y:S01]  /*671a0*/  @P2 IMAD.MOV R105, RZ, RZ, R101 ;  /* 0x000000ffff692224 */ /* 0x000fe200078e0265 */
[----:B------:R-:W-:Y:S01]  /*671b0*/  ISETP.GE.U32.AND P2, PT, R94, R103, PT ;  /* 0x000000675e00720c */ /* 0x000fe20003f46070 */
[----:B------:R-:W-:Y:S01]  /*671c0*/  IMAD R97, R18, R72, R75 ;  /* 0x0000004812617224 */ /* 0x000fe200078e024b */
[----:B------:R-:W-:Y:S01]  /*671d0*/  SHF.R.U32.HI R101, RZ, 0x10, R74 ;  /* 0x00000010ff657819 */ /* 0x000fe2000001164a */
[----:B------:R-:W-:Y:S01]  /*671e0*/  IMAD R100, R12, R96, RZ ;  /* 0x000000600c647224 */ /* 0x000fe200078e02ff */
[----:B------:R-:W-:Y:S01]  /*671f0*/  LOP3.LUT R75, R74, 0xffff, RZ, 0xc0, !PT ;  /* 0x0000ffff4a4b7812 */ /* 0x000fe200078ec0ff */
[----:B------:R-:W-:Y:S02]  /*67200*/  IMAD R74, R54, R72, RZ ;  /* 0x00000048364a7224 */ /* 0x000fe400078e02ff */
[C---:B------:R-:W-:Y:S02]  /*67210*/  IMAD R103, R3.reuse, R96, R101 ;  /* 0x0000006003677224 */ /* 0x040fe400078e0265 */
[----:B------:R-:W-:-:S02]  /*67220*/  IMAD R100, R3, R77, R100 ;  /* 0x0000004d03647224 */ /* 0x000fc400078e0264 */
[----:B------:R-:W-:Y:S02]  /*67230*/  IMAD.IADD R101, R98, 0x1, R75 ;  /* 0x0000000162657824 */ /* 0x000fe400078e024b */
[----:B------:R-:W-:Y:S01]  /*67240*/  VIADD R104, R99, 0x1 ;  /* 0x0000000163687836 */ /* 0x000fe20000000000 */
[----:B------:R-:W-:Y:S01]  /*67250*/  LEA.HI R103, R100, R103, RZ, 0x10 ;  /* 0x0000006764677211 */ /* 0x000fe200078f80ff */
[----:B------:R-:W-:Y:S01]  /*67260*/  @P0 IMAD.MOV R104, RZ, RZ, R99 ;  /* 0x000000ffff680224 */ /* 0x000fe200078e0263 */
[----:B------:R-:W-:Y:S01]  /*67270*/  LOP3.LUT R99, R74, 0xffff, RZ, 0xc0, !PT ;  /* 0x0000ffff4a637812 */ /* 0x000fe200078ec0ff */
[----:B------:R-:W-:Y:S02]  /*67280*/  IMAD R102, R100, 0x10000, R101 ;  /* 0x0001000064667824 */ /* 0x000fe400078e0265 */
[C---:B------:R-:W-:Y:S01]  /*67290*/  VIADD R75, R105.reuse, 0x1 ;  /* 0x00000001694b7836 */ /* 0x040fe20000000000 */
[----:B------:R-:W-:Y:S01]  /*672a0*/  @P2 IADD3 R75, PT, PT, R105, RZ, RZ ;  /* 0x000000ff694b2210 */ /* 0x000fe20007ffe0ff */
[----:B------:R-:W-:Y:S01]  /*672b0*/  VIADD R72, R104, 0x1 ;  /* 0x0000000168487836 */ /* 0x000fe20000000000 */
[C---:B------:R-:W-:Y:S01]  /*672c0*/  ISETP.GE.U32.AND P0, PT, R102.reuse, R98, PT ;  /* 0x000000626600720c */ /* 0x040fe20003f06070 */
[----:B------:R-:W-:Y:S01]  /*672d0*/  IMAD.IADD R98, R99, 0x1, R70 ;  /* 0x0000000163627824 */ /* 0x000fe200078e0246 */
[----:B------:R-:W-:Y:S01]  /*672e0*/  SHF.R.U32.HI R99, RZ, 0x10, R74 ;  /* 0x00000010ff637819 */ /* 0x000fe2000001164a */
[----:B------:R-:W-:-:S02]  /*672f0*/  IMAD.IADD R75, R102, 0x1, R75 ;  /* 0x00000001664b7824 */ /* 0x000fc400078e024b */
        /* <DEDUP_REMOVED lines=36> */
.L_x_571:
        /* <DEDUP_REMOVED lines=38> */
.L_x_576:
[----:B------:R-:W-:Y:S05]  /*677a0*/  BSYNC.RELIABLE B3 ;  /* 0x0000000000037941 */ /* 0x000fea0003800100 */
.L_x_575:
        /* <DEDUP_REMOVED lines=41> */
.L_x_574:
[----:B------:R-:W-:Y:S05]  /*67a40*/  BSYNC.RECONVERGENT B2 ;  /* 0x0000000000027941 */ /* 0x000fea0003800200 */
.L_x_573:
[----:B------:R0:W-:Y:S01]  /*67a50*/  STL [R11], R73 ;  /* 0x000000490b007387 */ /* 0x0001e20000100800 */
[----:B------:R-:W-:Y:S01]  /*67a60*/  HFMA2 R61, -RZ, RZ, 0, 0 ;  /* 0x00000000ff3d7431 */ /* 0x000fe200000001ff */
[----:B------:R-:W-:Y:S01]  /*67a70*/  BSSY.RECONVERGENT B2, `(.L_x_577) ;  /* 0x00000ad000027945 */ /* 0x000fe20003800200 */
[----:B------:R-:W-:Y:S01]  /*67a80*/  CS2R R56, SRZ ;  /* 0x0000000000387805 */ /* 0x000fe2000001ff00 */
[----:B------:R0:W-:Y:S01]  /*67a90*/  STL [R11+0x4], R69 ;  /* 0x000004450b007387 */ /* 0x0001e20000100800 */
[----:B------:R-:W-:Y:S01]  /*67aa0*/  IMAD.MOV.U32 R18, RZ, RZ, R11 ;  /* 0x000000ffff127224 */ /* 0x000fe200078e000b */
[----:B------:R-:W-:Y:S02]  /*67ab0*/  CS2R R54, SRZ ;  /* 0x0000000000367805 */ /* 0x000fe4000001ff00 */
[----:B------:R-:W-:Y:S01]  /*67ac0*/  CS2R R58, SRZ ;  /* 0x00000000003a7805 */ /* 0x000fe2000001ff00 */
        /* <DEDUP_REMOVED lines=8> */
.L_x_578:
[----:B------:R1:W2:Y:S01]  /*67b50*/  LDL R63, [R18] ;  /* 0x00000000123f7983 */ /* 0x0002a20000100800 */
[----:B------:R-:W-:Y:S02]  /*67b60*/  VIADD R19, R19, 0x1 ;  /* 0x0000000113137836 */ /* 0x000fe40000000000 */
[----:B-1----:R-:W-:Y:S01]  /*67b70*/  VIADD R18, R18, 0x4 ;  /* 0x0000000412127836 */ /* 0x002fe20000000000 */
[C---:B--2---:R-:W-:Y:S02]  /*67b80*/  LOP3.LUT R64, R63.reuse, 0xffff, RZ, 0xc0, !PT ;  /* 0x0000ffff3f407812 */ /* 0x044fe400078ec0ff */
[----:B------:R-:W-:-:S04]  /*67b90*/  LOP3.LUT R63, R63, 0xffff0000, RZ, 0xc0, !PT ;  /* 0xffff00003f3f7812 */ /* 0x000fc800078ec0ff */
[----:B------:R-:W-:-:S04]  /*67ba0*/  IADD3 R66, PT, PT, R63, R64, R61 ;  /* 0x000000403f427210 */ /* 0x000fc80007ffe03d */
[C---:B------:R-:W-:Y:S01]  /*67bb0*/  ISETP.GE.U32.AND P0, PT, R66.reuse, R61, PT ;  /* 0x0000003d4200720c */ /* 0x040fe20003f06070 */
[----:B------:R-:W-:-:S05]  /*67bc0*/  IMAD R63, R66, R89, RZ ;  /* 0x00000059423f7224 */ /* 0x000fca00078e02ff */
[----:B------:R-:W-:Y:S02]  /*67bd0*/  LOP3.LUT R64, R63, 0xffff, RZ, 0xc0, !PT ;  /* 0x0000ffff3f407812 */ /* 0x000fe400078ec0ff */
[----:B------:R-:W-:-:S03]  /*67be0*/  SHF.R.U32.HI R63, RZ, 0x10, R63 ;  /* 0x00000010ff3f7819 */ /* 0x000fc6000001163f */
[CC--:B------:R-:W-:Y:S02]  /*67bf0*/  IMAD R65, R88.reuse, R64.reuse, RZ ;  /* 0x0000004058417224 */ /* 0x0c0fe400078e02ff */
[----:B------:R-:W-:Y:S02]  /*67c00*/  IMAD R61, R88, R63, RZ ;  /* 0x0000003f583d7224 */ /* 0x000fe400078e02ff */
[-C--:B0-----:R-:W-:Y:S01]  /*67c10*/  IMAD R69, R87, R64.reuse, RZ ;  /* 0x0000004057457224 */ /* 0x081fe200078e02ff */
[----:B------:R-:W-:Y:S01]  /*67c20*/  LOP3.LUT R67, R65, 0xffff, RZ, 0xc0, !PT ;  /* 0x0000ffff41437812 */ /* 0x000fe200078ec0ff */
[----:B------:R-:W-:Y:S01]  /*67c30*/  IMAD R61, R86, R64, R61 ;  /* 0x00000040563d7224 */ /* 0x000fe200078e023d */
[----:B------:R-:W-:Y:S02]  /*67c40*/  SHF.R.U32.HI R65, RZ, 0x10, R65 ;  /* 0x00000010ff417819 */ /* 0x000fe40000011641 */
[----:B------:R-:W-:Y:S01]  /*67c50*/  LOP3.LUT R71, R69, 0xffff, RZ, 0xc0, !PT ;  /* 0x0000ffff45477812 */ /* 0x000fe200078ec0ff */
[----:B------:R-:W-:Y:S01]  /*67c60*/  IMAD.IADD R68, R66, 0x1, R67 ;  /* 0x0000000142447824 */ /* 0x000fe200078e0243 */
[----:B------:R-:W-:-:S03]  /*67c70*/  SHF.R.U32.HI R70, RZ, 0x10, R69 ;  /* 0x00000010ff467819 */ /* 0x000fc60000011645 */
[----:B------:R-:W-:Y:S02]  /*67c80*/  IMAD R67, R61, 0x10000, R68 ;  /* 0x000100003d437824 */ /* 0x000fe400078e0244 */
[----:B------:R-:W-:Y:S02]  /*67c90*/  VIADD R68, R59, 0x1 ;  /* 0x000000013b447836 */ /* 0x000fe40000000000 */
[----:B------:R-:W-:Y:S01]  /*67ca0*/  @P0 IMAD.MOV R68, RZ, RZ, R59 ;  /* 0x000000ffff440224 */ /* 0x000fe200078e023b */
[----:B------:R-:W-:Y:S01]  /*67cb0*/  ISETP.GE.U32.AND P1, PT, R67, R66, PT ;  /* 0x000000424300720c */ /* 0x000fe20003f26070 */
[-C--:B------:R-:W-:Y:S02]  /*67cc0*/  IMAD R66, R86, R63.reuse, R65 ;  /* 0x0000003f56427224 */ /* 0x080fe400078e0241 */
[----:B------:R-:W-:Y:S01]  /*67cd0*/  IMAD R67, R87, R63, RZ ;  /* 0x0000003f57437224 */ /* 0x000fe200078e02ff */
[----:B------:R-:W-:Y:S01]  /*67ce0*/  ISETP.GE.U32.AND P0, PT, R68, R59, PT ;  /* 0x0000003b4400720c */ /* 0x000fe20003f06070 */
[----:B------:R-:W-:Y:S01]  /*67cf0*/  IMAD.IADD R72, R71, 0x1, R68 ;  /* 0x0000000147487824 */ /* 0x000fe200078e0244 */
[----:B------:R-:W-:Y:S01]  /*67d00*/  LEA.HI R66, R61, R66, RZ, 0x10 ;  /* 0x000000423d427211 */ /* 0x000fe200078f80ff */
[----:B------:R-:W-:-:S02]  /*67d10*/  IMAD R67, R85, R64, R67 ;  /* 0x0000004055437224 */ /* 0x000fc400078e0243 */
[-C--:B------:R-:W-:Y:S02]  /*67d20*/  IMAD R70, R85, R63.reuse, R70 ;  /* 0x0000003f55467224 */ /* 0x080fe400078e0246 */
[----:B------:R-:W-:Y:S01]  /*67d30*/  VIADD R61, R66, 0x1 ;  /* 0x00000001423d7836 */ /* 0x000fe20000000000 */
[C---:B------:R-:W-:Y:S01]  /*67d40*/  LEA R72, R67.reuse, R72, 0x10 ;  /* 0x0000004843487211 */ /* 0x040fe200078e80ff */
[----:B------:R-:W-:Y:S01]  /*67d50*/  @P1 IMAD.MOV R61, RZ, RZ, R66 ;  /* 0x000000ffff3d1224 */ /* 0x000fe200078e0242 */
[----:B------:R-:W-:Y:S01]  /*67d60*/  LEA.HI R70, R67, R70, RZ, 0x10 ;  /* 0x0000004643467211 */ /* 0x000fe200078f80ff */
[----:B------:R-:W-:Y:S01]  /*67d70*/  IMAD R65, R84, R64, RZ ;  /* 0x0000004054417224 */ /* 0x000fe200078e02ff */
[C---:B------:R-:W-:Y:S01]  /*67d80*/  ISETP.GE.U32.AND P2, PT, R72.reuse, R68, PT ;  /* 0x000000444800720c */ /* 0x040fe20003f46070 */
[----:B------:R-:W-:Y:S02]  /*67d90*/  IMAD.IADD R61, R72, 0x1, R61 ;  /* 0x00000001483d7824 */ /* 0x000fe400078e023d */
[----:B------:R-:W-:Y:S01]  /*67da0*/  VIADD R59, R62, 0x1 ;  /* 0x000000013e3b7836 */ /* 0x000fe20000000000 */
[----:B------:R-:W-:Y:S01]  /*67db0*/  LOP3.LUT R68, R65, 0xffff, RZ, 0xc0, !PT ;  /* 0x0000ffff41447812 */ /* 0x000fe200078ec0ff */
[----:B------:R-:W-:Y:S01]  /*67dc0*/  IMAD R66, R84, R63, RZ ;  /* 0x0000003f54427224 */ /* 0x000fe200078e02ff */
[----:B------:R-:W-:Y:S01]  /*67dd0*/  ISETP.GE.U32.AND P1, PT, R61, R72, PT ;  /* 0x000000483d00720c */ /* 0x000fe20003f26070 */
[----:B------:R-:W-:-:S02]  /*67de0*/  @P0 IMAD.MOV R59, RZ, RZ, R62 ;  /* 0x000000ffff3b0224 */ /* 0x000fc400078e023e */
[----:B------:R-:W-:Y:S02]  /*67df0*/  VIADD R69, R70, 0x1 ;  /* 0x0000000146457836 */ /* 0x000fe40000000000 */
[----:B------:R-:W-:Y:S01]  /*67e00*/  IMAD R66, R83, R64, R66 ;  /* 0x0000004053427224 */ /* 0x000fe200078e0242 */
[----:B------:R-:W-:Y:S01]  /*67e10*/  ISETP.GE.U32.AND P0, PT, R59, R62, PT ;  /* 0x0000003e3b00720c */ /* 0x000fe20003f06070 */
[----:B------:R-:W-:Y:S01]  /*67e20*/  IMAD.IADD R67, R68, 0x1, R59 ;  /* 0x0000000144437824 */ /* 0x000fe200078e023b */
[----:B------:R-:W-:Y:S01]  /*67e30*/  @P2 IADD3 R69, PT, PT, R70, RZ, RZ ;  /* 0x000000ff46452210 */ /* 0x000fe20007ffe0ff */
[----:B------:R-:W-:Y:S01]  /*67e40*/  VIADD R62, R57, 0x1 ;  /* 0x00000001393e7836 */ /* 0x000fe20000000000 */
[----:B------:R-:W-:Y:S01]  /*67e50*/  SHF.R.U32.HI R70, RZ, 0x10, R65 ;  /* 0x00000010ff467819 */ /* 0x000fe20000011641 */
[----:B------:R-:W-:Y:S02]  /*67e60*/  IMAD R68, R66, 0x10000, R67 ;  /* 0x0001000042447824 */ /* 0x000fe400078e0243 */
[----:B------:R-:W-:-:S02]  /*67e70*/  VIADD R65, R69, 0x1 ;  /* 0x0000000145417836 */ /* 0x000fc40000000000 */
        /* <DEDUP_REMOVED lines=8> */
[----:B------:R-:W-:Y:S02]  /*67f00*/  ISETP.GE.U32.AND P2, PT, R59, R68, PT ;  /* 0x000000443b00720c */ /* 0x000fe40003f46070 */
        /* <DEDUP_REMOVED lines=8> */
[----:B------:R-:W-:Y:S02]  /*67f90*/  VIADD R65, R70, 0x1 ;  /* 0x0000000146417836 */ /* 0x000fe40000000000 */
[----:B------:R-:W-:Y:S01]  /*67fa0*/  @P2 IMAD.MOV R65, RZ, RZ, R70 ;  /* 0x000000ffff412224 */ /* 0x000fe200078e0246 */
[----:B------:R-:W-:Y:S01]  /*67fb0*/  ISETP.GE.U32.AND P1, PT, R69, R62, PT ;  /* 0x0000003e4500720c */ /* 0x000fe20003f26070 */
[-C--:B------:R-:W-:Y:S02]  /*67fc0*/  IMAD R57, R17, R63.reuse, R68 ;  /* 0x0000003f11397224 */ /* 0x080fe400078e0244 */
[C---:B------:R-:W-:Y:S01]  /*67fd0*/  IMAD R67, R16.reuse, R63, RZ ;  /* 0x0000003f10437224 */ /* 0x040fe200078e02ff */
        /* <DEDUP_REMOVED lines=26> */
[C---:B------:R-:W-:Y:S02]  /*68180*/  VIADD R70, R66.reuse, 0x1 ;  /* 0x0000000142467836 */ /* 0x040fe40000000000 */
[----:B------:R-:W-:Y:S01]  /*68190*/  IMAD R67, R13, R64, R67 ;  /* 0x000000400d437224 */ /* 0x000fe200078e0243 */
[----:B------:R-:W-:Y:S01]  /*681a0*/  @P1 IADD3 R70, PT, PT, R66, RZ, RZ ;  /* 0x000000ff42461210 */ /* 0x000fe20007ffe0ff */
[----:B------:R-:W-:Y:S01]  /*681b0*/  IMAD.IADD R68, R69, 0x1, R58 ;  /* 0x0000000145447824 */ /* 0x000fe200078e023a */
[----:B------:R-:W-:-:S02]  /*681c0*/  SHF.R.U32.HI R66, RZ, 0x10, R65 ;  /* 0x00000010ff427819 */ /* 0x000fc40000011641 */
[----:B------:R-:W-:Y:S01]  /*681d0*/  ISETP.GE.U32.AND P0, PT, R58, R55, PT ;  /* 0x000000373a00720c */ /* 0x000fe20003f06070 */
[----:B------:R-:W-:Y:S02]  /*681e0*/  IMAD R69, R67, 0x10000, R68 ;  /* 0x0001000043457824 */ /* 0x000fe400078e0244 */
[----:B------:R-:W-:Y:S02]  /*681f0*/  VIADD R65, R70, 0x1 ;  /* 0x0000000146417836 */ /* 0x000fe40000000000 */
        /* <DEDUP_REMOVED lines=12> */
[----:B------:R-:W-:-:S02]  /*682c0*/  IMAD R67, R3, R64, R67 ;  /* 0x0000004003437224 */ /* 0x000fc400078e0243 */
[----:B------:R-:W-:Y:S01]  /*682d0*/  @P1 IMAD.MOV R69, RZ, RZ, R66 ;  /* 0x000000ffff451224 */ /* 0x000fe200078e0242 */
        /* <DEDUP_REMOVED lines=12> */
[----:B------:R-:W-:Y:S01]  /*683a0*/  IMAD R67, R91, R63, RZ ;  /* 0x0000003f5b437224 */ /* 0x000fe200078e02ff */
[----:B------:R-:W-:Y:S01]  /*683b0*/  ISETP.GE.U32.AND P2, PT, R55, R68, PT ;  /* 0x000000443700720c */ /* 0x000fe20003f46070 */
[----:B------:R-:W-:Y:S01]  /*683c0*/  @P0 IMAD.MOV R65, RZ, RZ, R56 ;  /* 0x000000ffff410224 */ /* 0x000fe200078e0238 */
[----:B------:R-:W-:Y:S01]  /*683d0*/  LOP3.LUT R68, R54, 0xffff, RZ, 0xc0, !PT ;  /* 0x0000ffff36447812 */ /* 0x000fe200078ec0ff */
[----:B------:R-:W-:-:S02]  /*683e0*/  VIADD R70, R66, 0x1 ;  /* 0x0000000142467836 */ /* 0x000fc40000000000 */
[----:B------:R-:W-:Y:S01]  /*683f0*/  IMAD R67, R90, R64, R67 ;  /* 0x000000405a437224 */ /* 0x000fe200078e0243 */
[----:B------:R-:W-:Y:S01]  /*68400*/  SHF.R.U32.HI R64, RZ, 0x10, R54 ;  /* 0x00000010ff407819 */ /* 0x000fe20000011636 */
[----:B------:R-:W-:Y:S02]  /*68410*/  @P1 IMAD.MOV R70, RZ, RZ, R66 ;  /* 0x000000ffff461224 */ /* 0x000fe400078e0242 */
[----:B------:R-:W-:Y:S02]  /*68420*/  IMAD.IADD R68, R68, 0x1, R65 ;  /* 0x0000000144447824 */ /* 0x000fe400078e0241 */
[C---:B------:R-:W-:Y:S02]  /*68430*/  VIADD R54, R70.reuse, 0x1 ;  /* 0x0000000146367836 */ /* 0x040fe40000000000 */
[----:B------:R-:W-:Y:S01]  /*68440*/  IMAD R69, R67, 0x10000, R68 ;  /* 0x0001000043457824 */ /* 0x000fe200078e0244 */
[----:B------:R-:W-:Y:S01]  /*68450*/  @P2 IADD3 R54, PT, PT, R70, RZ, RZ ;  /* 0x000000ff46362210 */ /* 0x000fe20007ffe0ff */
[----:B------:R-:W-:-:S03]  /*68460*/  IMAD R64, R90, R63, R64 ;  /* 0x0000003f5a407224 */ /* 0x000fc600078e0240 */
[C---:B------:R-:W-:Y:S01]  /*68470*/  ISETP.GE.U32.AND P0, PT, R69.reuse, R65, PT ;  /* 0x000000414500720c */ /* 0x040fe20003f06070 */
[----:B------:R-:W-:Y:S01]  /*68480*/  IMAD.IADD R54, R69, 0x1, R54 ;  /* 0x0000000145367824 */ /* 0x000fe200078e0236 */
[----:B------:R-:W-:-:S04]  /*68490*/  LEA.HI R64, R67, R64, RZ, 0x10 ;  /* 0x0000004043407211 */ /* 0x000fc800078f80ff */
[----:B------:R-:W-:Y:S01]  /*684a0*/  ISETP.GE.U32.AND P1, PT, R54, R69, PT ;  /* 0x000000453600720c */ /* 0x000fe20003f26070 */
        /* <DEDUP_REMOVED lines=10> */
.L_x_577:
        /* <DEDUP_REMOVED lines=38> */
.L_x_582:
[----:B------:R-:W-:Y:S05]  /*687b0*/  BSYNC.RELIABLE B3 ;  /* 0x0000000000037941 */ /* 0x000fea0003800100 */
.L_x_581:
        /* <DEDUP_REMOVED lines=41> */
.L_x_580:
[----:B------:R-:W-:Y:S05]  /*68a50*/  BSYNC.RECONVERGENT B2 ;  /* 0x0000000000027941 */ /* 0x000fea0003800200 */
.L_x_579:
        /* <DEDUP_REMOVED lines=58> */
.L_x_588:
[----:B------:R-:W-:Y:S05]  /*68e00*/  BSYNC.RELIABLE B4 ;  /* 0x0000000000047941 */ /* 0x000fea0003800100 */
.L_x_587:
        /* <DEDUP_REMOVED lines=75> */
.L_x_590:
[----:B------:R-:W-:Y:S05]  /*692c0*/  BSYNC.RELIABLE B4 ;  /* 0x0000000000047941 */ /* 0x000fea0003800100 */
.L_x_589:
        /* <DEDUP_REMOVED lines=41> */
.L_x_586:
[----:B------:R-:W-:Y:S05]  /*69560*/  BSYNC.RECONVERGENT B3 ;  /* 0x0000000000037941 */ /* 0x000fea0003800200 */
.L_x_585:
        /* <DEDUP_REMOVED lines=9> */
[----:B------:R-:W-:-:S12]  /*69600*/  HFMA2 R13, -RZ, RZ, 0, 0 ;  /* 0x00000000ff0d7431 */ /* 0x000fd800000001ff */
[----:B------:R-:W-:Y:S05]  /*69610*/  @!P1 BRA `(.L_x_584) ;  /* 0x0000002c002c9947 */ /* 0x000fea0003800000 */
[----:B------:R-:W0:Y:S01]  /*69620*/  LDCU.64 UR4, c[0x0][0x398] ;  /* 0x00007300ff0477ac */ /* 0x000e220008000a00 */
[----:B------:R-:W-:Y:S01]  /*69630*/  MOV R73, 0x1 ;  /* 0x0000000100497802 */ /* 0x000fe20000000f00 */
[----:B------:R-:W-:Y:S01]  /*69640*/  IMAD.MOV.U32 R47, RZ, RZ, RZ ;  /* 0x000000ffff2f7224 */ /* 0x000fe200078e00ff */
[----:B------:R-:W-:Y:S01]  /*69650*/  CS2R R68, SRZ ;  /* 0x0000000000447805 */ /* 0x000fe2000001ff00 */
[----:B------:R-:W1:Y:S01]  /*69660*/  LDCU.64 UR8, c[0x0][0x390] ;  /* 0x00007200ff0877ac */ /* 0x000e620008000a00 */
[----:B------:R-:W-:Y:S01]  /*69670*/  IMAD.MOV.U32 R67, RZ, RZ, RZ ;  /* 0x000000ffff437224 */ /* 0x000fe200078e00ff */
[----:B------:R-:W-:Y:S01]  /*69680*/  CS2R R70, SRZ ;  /* 0x0000000000467805 */ /* 0x000fe2000001ff00 */
[----:B------:R-:W-:Y:S01]  /*69690*/  IMAD.MOV.U32 R72, RZ, RZ, RZ ;  /* 0x000000ffff487224 */ /* 0x000fe200078e00ff */
[----:B------:R-:W2:Y:S01]  /*696a0*/  LDCU.64 UR10, c[0x0][0x388] ;  /* 0x00007100ff0a77ac */ /* 0x000ea20008000a00 */
[----:B------:R-:W-:Y:S02]  /*696b0*/  CS2R R76, SRZ ;  /* 0x00000000004c7805 */ /* 0x000fe4000001ff00 */
[----:B------:R-:W-:Y:S01]  /*696c0*/  CS2R R80, SRZ ;  /* 0x0000000000507805 */ /* 0x000fe2000001ff00 */
[----:B------:R-:W-:Y:S01]  /*696d0*/  IMAD.MOV.U32 R48, RZ, RZ, RZ ;  /* 0x000000ffff307224 */ /* 0x000fe200078e00ff */
[----:B------:R-:W-:Y:S01]  /*696e0*/  CS2R R74, SRZ ;  /* 0x00000000004a7805 */ /* 0x000fe2000001ff00 */
[----:B------:R-:W-:-:S02]  /*696f0*/  IMAD.MOV.U32 R65, RZ, RZ, RZ ;  /* 0x000000ffff417224 */ /* 0x000fc400078e00ff */
[----:B------:R-:W-:Y:S02]  /*69700*/  IMAD.MOV.U32 R78, RZ, RZ, RZ ;  /* 0x000000ffff4e7224 */ /* 0x000fe400078e00ff */
[----:B0-----:R-:W-:Y:S01]  /*69710*/  IMAD.U32 R49, RZ, RZ, UR5 ;  /* 0x00000005ff317e24 */ /* 0x001fe2000f8e00ff */
[----:B------:R-:W0:Y:S01]  /*69720*/  LDCU UR5, c[0x0][0x384] ;  /* 0x00007080ff0577ac */ /* 0x000e220008000800 */
[----:B------:R-:W-:Y:S02]  /*69730*/  IMAD.U32 R50, RZ, RZ, UR4 ;  /* 0x00000004ff327e24 */ /* 0x000fe4000f8e00ff */
[----:B-1----:R-:W-:Y:S01]  /*69740*/  IMAD.U32 R51, RZ, RZ, UR9 ;  /* 0x00000009ff337e24 */ /* 0x002fe2000f8e00ff */
[----:B------:R-:W1:Y:S01]  /*69750*/  LDCU UR4, c[0x0][0x3a0] ;  /* 0x00007400ff0477ac */ /* 0x000e620008000800 */
[----:B------:R-:W-:Y:S02]  /*69760*/  IMAD.U32 R64, RZ, RZ, UR8 ;  /* 0x00000008ff407e24 */ /* 0x000fe4000f8e00ff */
[----:B--2---:R-:W-:-:S02]  /*69770*/  IMAD.U32 R61, RZ, RZ, UR11 ;  /* 0x0000000bff3d7e24 */ /* 0x004fc4000f8e00ff */
[----:B------:R-:W-:Y:S02]  /*69780*/  IMAD.U32 R66, RZ, RZ, UR10 ;  /* 0x0000000aff427e24 */ /* 0x000fe4000f8e00ff */
[----:B0-----:R-:W-:Y:S01]  /*69790*/  IMAD.U32 R46, RZ, RZ, UR5 ;  /* 0x00000005ff2e7e24 */ /* 0x001fe2000f8e00ff */
[----:B-1----:R-:W-:-:S07]  /*697a0*/  MOV R63, UR4 ;  /* 0x00000004003f7c02 */ /* 0x002fce0008000f00 */
.L_x_614:
        /* <DEDUP_REMOVED lines=51> */
.L_x_596:
        /* <DEDUP_REMOVED lines=14> */
[----:B------:R-:W1:Y:S01]  /*69bc0*/  LDCU.64 UR8, c[0x0][0x388] ;  /* 0x00007100ff0877ac */ /* 0x000e620008000a00 */
[----:B------:R-:W2:Y:S01]  /*69bd0*/  LDCU.128 UR12, c[0x0][0x390] ;  /* 0x00007200ff0c77ac */ /* 0x000ea20008000c00 */
[----:B0-----:R-:W-:Y:S02]  /*69be0*/  VIADD R73, R73, UR4 ;  /* 0x0000000449497c36 */ /* 0x001fe40008000000 */
[----:B-1----:R-:W-:-:S03]  /*69bf0*/  VIADD R80, R80, UR8 ;  /* 0x0000000850507c36 */ /* 0x002fc60008000000 */
[----:B------:R-:W-:Y:S01]  /*69c00*/  ISETP.GE.U32.AND P0, PT, R73, UR4, PT ;  /* 0x0000000449007c0c */ /* 0x000fe2000bf06070 */
[----:B------:R-:W-:Y:S01]  /*69c10*/  VIADD R76, R76, UR9 ;  /* 0x000000094c4c7c36 */ /* 0x000fe20008000000 */
[----:B------:R-:W0:Y:S01]  /*69c20*/  LDCU UR4, c[0x0][0x3a0] ;  /* 0x00007400ff0477ac */ /* 0x000e220008000800 */
[----:B--2---:R-:W-:Y:S01]  /*69c30*/  VIADD R71, R71, UR12 ;  /* 0x0000000c47477c36 */ /* 0x004fe20008000000 */
[C---:B------:R-:W-:Y:S01]  /*69c40*/  IADD3 R3, PT, PT, R80.reuse, 0x1, RZ ;  /* 0x0000000150037810 */ /* 0x040fe20007ffe0ff */
[----:B------:R-:W-:Y:S01]  /*69c50*/  VIADD R67, R67, UR14 ;  /* 0x0000000e43437c36 */ /* 0x000fe20008000000 */
[----:B------:R-:W-:Y:S01]  /*69c60*/  ISETP.GE.U32.AND P1, PT, R80, UR8, PT ;  /* 0x0000000850007c0c */ /* 0x000fe2000bf26070 */
[----:B------:R-:W-:Y:S01]  /*69c70*/  VIADD R68, R68, UR15 ;  /* 0x0000000f44447c36 */ /* 0x000fe20008000000 */
[----:B------:R-:W-:Y:S02]  /*69c80*/  IADD3 R72, PT, PT, R72, UR13, RZ ;  /* 0x0000000d48487c10 */ /* 0x000fe4000fffe0ff */
[----:B------:R-:W-:-:S03]  /*69c90*/  SEL R14, RZ, 0x1, P1 ;  /* 0x00000001ff0e7807 */ /* 0x000fc60000800000 */
[----:B------:R-:W-:-:S05]  /*69ca0*/  @P0 IMAD.MOV R3, RZ, RZ, R80 ;  /* 0x000000ffff030224 */ /* 0x000fca00078e0250 */
[----:B------:R-:W-:Y:S01]  /*69cb0*/  ISETP.GE.U32.AND P0, PT, R3, R80, PT ;  /* 0x000000500300720c */ /* 0x000fe20003f06070 */
[----:B------:R-:W-:Y:S01]  /*69cc0*/  @P1 IMAD.MOV R13, RZ, RZ, 0x1 ;  /* 0x00000001ff0d1424 */ /* 0x000fe200078e02ff */
[----:B------:R-:W-:-:S11]  /*69cd0*/  SHF.L.W.U32.HI R73, R73, 0x1f, R3 ;  /* 0x0000001f49497819 */ /* 0x000fd60000010e03 */
[----:B------:R-:W-:Y:S01]  /*69ce0*/  @P0 IMAD.MOV R13, RZ, RZ, R14 ;  /* 0x000000ffff0d0224 */ /* 0x000fe200078e020e */
[C---:B------:R-:W-:Y:S01]  /*69cf0*/  ISETP.GE.U32.AND P0, PT, R76.reuse, UR9, PT ;  /* 0x000000094c007c0c */ /* 0x040fe2000bf06070 */
[----:B------:R-:W-:Y:S02]  /*69d00*/  HFMA2 R14, -RZ, RZ, 0, 1.1920928955078125e-07 ;  /* 0x00000002ff0e7431 */ /* 0x000fe400000001ff */
[----:B------:R-:W-:Y:S01]  /*69d10*/  IMAD.IADD R13, R76, 0x1, R13 ;  /* 0x000000014c0d7824 */ /* 0x000fe200078e020d */
[----:B------:R-:W-:-:S04]  /*69d20*/  SEL R15, RZ, 0x1, P0 ;  /* 0x00000001ff0f7807 */ /* 0x000fc80000000000 */
[----:B------:R-:W-:Y:S02]  /*69d30*/  ISETP.GE.U32.AND P1, PT, R13, R76, PT ;  /* 0x0000004c0d00720c */ /* 0x000fe40003f26070 */
[----:B------:R-:W-:-:S03]  /*69d40*/  SHF.L.W.U32.HI R80, R3, 0x1f, R13 ;  /* 0x0000001f03507819 */ /* 0x000fc60000010e0d */
[----:B------:R-:W-:Y:S01]  /*69d50*/  @P0 IMAD.MOV R14, RZ, RZ, 0x1 ;  /* 0x00000001ff0e0424 */ /* 0x000fe200078e02ff */
[----:B------:R-:W-:-:S04]  /*69d60*/  ISETP.GE.U32.AND P0, PT, R71, UR12, PT ;  /* 0x0000000c47007c0c */ /* 0x000fc8000bf06070 */
[----:B------:R-:W-:-:S03]  /*69d70*/  SEL R16, RZ, 0x1, P0 ;  /* 0x00000001ff107807 */ /* 0x000fc60000000000 */
[----:B------:R-:W-:Y:S02]  /*69d80*/  @P1 IMAD.MOV R14, RZ, RZ, R15 ;  /* 0x000000ffff0e1224 */ /* 0x000fe400078e020f */
[----:B------:R-:W-:Y:S02]  /*69d90*/  IMAD.MOV.U32 R15, RZ, RZ, 0x2 ;  /* 0x00000002ff0f7424 */ /* 0x000fe400078e00ff */
[----:B------:R-:W-:Y:S02]  /*69da0*/  IMAD.IADD R14, R71, 0x1, R14 ;  /* 0x00000001470e7824 */ /* 0x000fe400078e020e */
[----:B------:R-:W-:Y:S01]  /*69db0*/  @P0 IMAD.MOV R15, RZ, RZ, 0x1 ;  /* 0x00000001ff0f0424 */ /* 0x000fe200078e02ff */
[----:B------:R-:W-:Y:S02]  /*69dc0*/  ISETP.GE.U32.AND P0, PT, R72, UR13, PT ;  /* 0x0000000d48007c0c */ /* 0x000fe4000bf06070 */
[----:B------:R-:W-:Y:S02]  /*69dd0*/  ISETP.GE.U32.AND P1, PT, R14, R71, PT ;  /* 0x000000470e00720c */ /* 0x000fe40003f26070 */
[----:B------:R-:W-:-:S02]  /*69de0*/  SEL R17, RZ, 0x1, P0 ;  /* 0x00000001ff117807 */ /* 0x000fc40000000000 */
[----:B------:R-:W-:-:S09]  /*69df0*/  SHF.L.W.U32.HI R76, R13, 0x1f, R14 ;  /* 0x0000001f0d4c7819 */ /* 0x000fd20000010e0e */
        /* <DEDUP_REMOVED lines=10> */
[----:B------:R-:W-:Y:S01]  /*69ea0*/  @P0 IMAD.MOV R17, RZ, RZ, 0x1 ;  /* 0x00000001ff110424 */ /* 0x000fe200078e02ff */
[----:B------:R-:W-:Y:S02]  /*69eb0*/  IADD3 R16, PT, PT, R67, R16, RZ ;  /* 0x0000001043107210 */ /* 0x000fe40007ffe0ff */
[----:B------:R-:W-:Y:S02]  /*69ec0*/  ISETP.GE.U32.AND P0, PT, R68, UR15, PT ;  /* 0x0000000f44007c0c */ /* 0x000fe4000bf06070 */
[----:B------:R-:W-:Y:S02]  /*69ed0*/  ISETP.GE.U32.AND P1, PT, R16, R67, PT ;  /* 0x000000431000720c */ /* 0x000fe40003f26070 */
[----:B------:R-:W-:-:S02]  /*69ee0*/  SEL R19, RZ, 0x1, P0 ;  /* 0x00000001ff137807 */ /* 0x000fc40000000000 */
[----:B------:R-:W-:-:S09]  /*69ef0*/  SHF.L.W.U32.HI R72, R15, 0x1f, R16 ;  /* 0x0000001f0f487819 */ /* 0x000fd20000010e10 */
[----:B------:R-:W-:Y:S02]  /*69f00*/  @P1 IMAD.MOV R17, RZ, RZ, R18 ;  /* 0x000000ffff111224 */ /* 0x000fe400078e0212 */
[----:B------:R-:W-:Y:S01]  /*69f10*/  IMAD.MOV.U32 R18, RZ, RZ, 0x2 ;  /* 0x00000002ff127424 */ /* 0x000fe200078e00ff */
[----:B------:R-:W-:Y:S01]  /*69f20*/  @P0 IADD3 R18, PT, PT, RZ, 0x1, RZ ;  /* 0x00000001ff120810 */ /* 0x000fe20007ffe0ff */
[----:B------:R-:W-:-:S05]  /*69f30*/  IMAD.IADD R17, R68, 0x1, R17 ;  /* 0x0000000144117824 */ /* 0x000fca00078e0211 */
[----:B------:R-:W-:Y:S02]  /*69f40*/  ISETP.GE.U32.AND P1, PT, R17, R68, PT ;  /* 0x000000441100720c */ /* 0x000fe40003f26070 */
[----:B------:R-:W-:-:S11]  /*69f50*/  SHF.L.W.U32.HI R67, R16, 0x1f, R17 ;  /* 0x0000001f10437819 */ /* 0x000fd60000010e11 */
[----:B------:R-:W-:-:S05]  /*69f60*/  @P1 IMAD.MOV R18, RZ, RZ, R19 ;  /* 0x000000ffff121224 */ /* 0x000fca00078e0213 */
[----:B0-----:R-:W-:-:S04]  /*69f70*/  IADD3 R47, PT, PT, R18, UR4, R47 ;  /* 0x00000004122f7c10 */ /* 0x001fc8000fffe02f */
[----:B------:R-:W-:Y:S01]  /*69f80*/  SHF.L.W.U32.HI R68, R17, 0x1f, R47 ;  /* 0x0000001f11447819 */ /* 0x000fe20000010e2f */
[----:B------:R-:W-:Y:S06]  /*69f90*/  BRA `(.L_x_595) ;  /* 0x00000000001c7947 */ /* 0x000fec0003800000 */
.L_x_594:
[----:B------:R-:W-:Y:S02]  /*69fa0*/  SHF.L.W.U32.HI R73, R73, 0x1f, R80 ;  /* 0x0000001f49497819 */ /* 0x000fe40000010e50 */
[----:B------:R-:W-:Y:S02]  /*69fb0*/  SHF.L.W.U32.HI R80, R80, 0x1f, R76 ;  /* 0x0000001f50507819 */ /* 0x000fe40000010e4c */
[----:B------:R-:W-:Y:S02]  /*69fc0*/  SHF.L.W.U32.HI R76, R76, 0x1f, R71 ;  /* 0x0000001f4c4c7819 */ /* 0x000fe40000010e47 */
[----:B------:R-:W-:Y:S02]  /*69fd0*/  SHF.L.W.U32.HI R71, R71, 0x1f, R72 ;  /* 0x0000001f47477819 */ /* 0x000fe40000010e48 */
[----:B------:R-:W-:Y:S02]  /*69fe0*/  SHF.L.W.U32.HI R72, R72, 0x1f, R67 ;  /* 0x0000001f48487819 */ /* 0x000fe40000010e43 */
[----:B------:R-:W-:-:S02]  /*69ff0*/  SHF.L.W.U32.HI R67, R67, 0x1f, R68 ;  /* 0x0000001f43437819 */ /* 0x000fc40000010e44 */
[----:B------:R-:W-:-:S07]  /*6a000*/  SHF.L.W.U32.HI R68, R68, 0x1f, R47 ;  /* 0x0000001f44447819 */ /* 0x000fce0000010e2f */
.L_x_595:
[----:B------:R-:W-:Y:S05]  /*6a010*/  BSYNC.RECONVERGENT B4 ;  /* 0x0000000000047941 */ /* 0x000fea0003800200 */
.L_x_593:
[----:B------:R-:W-:Y:S02]  /*6a020*/  LOP3.LUT R3, R79, 0x1, RZ, 0xc0, !PT ;  /* 0x000000014f037812 */ /* 0x000fe400078ec0ff */
[----:B------:R-:W-:Y:S02]  /*6a030*/  SHF.R.U32.HI R47, RZ, 0x1, R47 ;  /* 0x00000001ff2f7819 */ /* 0x000fe4000001162f */
[----:B------:R-:W-:-:S13]  /*6a040*/  ISETP.NE.U32.AND P0, PT, R3, 0x1, PT ;  /* 0x000000010300780c */ /* 0x000fda0003f05070 */
[----:B------:R-:W-:Y:S05]  /*6a050*/  @P0 BRA `(.L_x_596) ;  /* 0xfffffff800a00947 */ /* 0x000fea000383ffff */
.L_x_592:
[----:B------:R-:W-:Y:S05]  /*6a060*/  BSYNC.RECONVERGENT B3 ;  /* 0x0000000000037941 */ /* 0x000fea0003800200 */
.L_x_591:
[----:B------:R-:W-:Y:S01]  /*6a070*/  LOP3.LUT R3, R46, 0x1, RZ, 0xc0, !PT ;  /* 0x000000012e037812 */ /* 0x000fe200078ec0ff */
[----:B------:R-:W-:Y:S03]  /*6a080*/  BSSY.RECONVERGENT B3, `(.L_x_597) ;  /* 0x000005b000037945 */ /* 0x000fe60003800200 */
[----:B------:R-:W-:-:S13]  /*6a090*/  ISETP.NE.U32.AND P0, PT, R3, 0x1, PT ;  /* 0x000000010300780c */ /* 0x000fda0003f05070 */
[----:B------:R-:W-:Y:S05]  /*6a0a0*/  @!P0 BRA `(.L_x_598) ;  /* 0x0000000400608947 */ /* 0x000fea0003800000 */
.L_x_602:
        /* <DEDUP_REMOVED lines=21> */
[C---:B------:R-:W-:Y:S01]  /*6a200*/  VIADD R3, R77.reuse, 0x1 ;  /* 0x000000014d037836 */ /* 0x040fe20000000000 */
[----:B------:R-:W-:-:S04]  /*6a210*/  ISETP.GE.U32.AND P1, PT, R77, UR8, PT ;  /* 0x000000084d007c0c */ /* 0x000fc8000bf26070 */
[----:B------:R-:W-:-:S05]  /*6a220*/  SEL R15, RZ, 0x1, P1 ;  /* 0x00000001ff0f7807 */ /* 0x000fca0000800000 */
[----:B------:R-:W-:-:S04]  /*6a230*/  @P0 IMAD.MOV R3, RZ, RZ, R77 ;  /* 0x000000ffff030224 */ /* 0x000fc800078e024d */
[----:B------:R-:W-:Y:S02]  /*6a240*/  @P1 IADD3 R13, PT, PT, RZ, 0x1, RZ ;  /* 0x00000001ff0d1810 */ /* 0x000fe40007ffe0ff */
[----:B------:R-:W-:Y:S02]  /*6a250*/  ISETP.GE.U32.AND P0, PT, R3, R77, PT ;  /* 0x0000004d0300720c */ /* 0x000fe40003f06070 */
[----:B------:R-:W-:-:S11]  /*6a260*/  SHF.L.W.U32.HI R78, R78, 0x1f, R3 ;  /* 0x0000001f4e4e7819 */ /* 0x000fd60000010e03 */
[----:B------:R-:W-:Y:S01]  /*6a270*/  @P0 IMAD.MOV R13, RZ, RZ, R15 ;  /* 0x000000ffff0d0224 */ /* 0x000fe200078e020f */
[----:B------:R-:W-:Y:S01]  /*6a280*/  ISETP.GE.U32.AND P0, PT, R14, UR9, PT ;  /* 0x000000090e007c0c */ /* 0x000fe2000bf06070 */
[----:B--2---:R-:W-:Y:S02]  /*6a290*/  VIADD R15, R74, UR12 ;  /* 0x0000000c4a0f7c36 */ /* 0x004fe40008000000 */
        /* <DEDUP_REMOVED lines=8> */
[----:B------:R-:W-:Y:S01]  /*6a320*/  @P1 IADD3 R14, PT, PT, R16, RZ, RZ ;  /* 0x000000ff100e1210 */ /* 0x000fe20007ffe0ff */
[----:B------:R-:W-:-:S04]  /*6a330*/  VIADD R16, R69, UR13 ;  /* 0x0000000d45107c36 */ /* 0x000fc80008000000 */
        /* <DEDUP_REMOVED lines=10> */
[----:B------:R-:W-:Y:S02]  /*6a3e0*/  ISETP.GE.U32.AND P1, PT, R15, R16, PT ;  /* 0x000000100f00720c */ /* 0x000fe40003f26070 */
[----:B------:R-:W-:Y:S01]  /*6a3f0*/  MOV R16, 0x2 ;  /* 0x0000000200107802 */ /* 0x000fe20000000f00 */
[----:B------:R-:W-:Y:S01]  /*6a400*/  @P0 IMAD.MOV R16, RZ, RZ, 0x1 ;  /* 0x00000001ff100424 */ /* 0x000fe200078e02ff */
[----:B------:R-:W-:Y:S02]  /*6a410*/  ISETP.GE.U32.AND P0, PT, R17, UR14, PT ;  /* 0x0000000e11007c0c */ /* 0x000fe4000bf06070 */
[----:B------:R-:W-:Y:S02]  /*6a420*/  SHF.L.W.U32.HI R74, R14, 0x1f, R15 ;  /* 0x0000001f0e4a7819 */ /* 0x000fe40000010e0f */
[----:B------:R-:W-:-:S05]  /*6a430*/  SEL R19, RZ, 0x1, P0 ;  /* 0x00000001ff137807 */ /* 0x000fca0000000000 */
[----:B------:R-:W-:Y:S01]  /*6a440*/  @P1 IMAD.MOV R16, RZ, RZ, R18 ;  /* 0x000000ffff101224 */ /* 0x000fe200078e0212 */
[----:B------:R-:W-:-:S03]  /*6a450*/  IADD3 R18, PT, PT, R65, UR15, RZ ;  /* 0x0000000f41127c10 */ /* 0x000fc6000fffe0ff */
[----:B------:R-:W-:-:S05]  /*6a460*/  IMAD.IADD R16, R17, 0x1, R16 ;  /* 0x0000000111107824 */ /* 0x000fca00078e0210 */
[----:B------:R-:W-:Y:S01]  /*6a470*/  ISETP.GE.U32.AND P1, PT, R16, R17, PT ;  /* 0x000000111000720c */ /* 0x000fe20003f26070 */
[----:B------:R-:W-:Y:S01]  /*6a480*/  IMAD.MOV.U32 R17, RZ, RZ, 0x2 ;  /* 0x00000002ff117424 */ /* 0x000fe200078e00ff */
[----:B------:R-:W-:Y:S01]  /*6a490*/  SHF.L.W.U32.HI R69, R15, 0x1f, R16 ;  /* 0x0000001f0f457819 */ /* 0x000fe20000010e10 */
[----:B------:R-:W-:Y:S01]  /*6a4a0*/  @P0 IMAD.MOV R17, RZ, RZ, 0x1 ;  /* 0x00000001ff110424 */ /* 0x000fe200078e02ff */
[----:B------:R-:W-:-:S09]  /*6a4b0*/  ISETP.GE.U32.AND P0, PT, R18, UR15, PT ;  /* 0x0000000f12007c0c */ /* 0x000fd2000bf06070 */
[----:B------:R-:W-:Y:S02]  /*6a4c0*/  @P1 IMAD.MOV R17, RZ, RZ, R19 ;  /* 0x000000ffff111224 */ /* 0x000fe400078e0213 */
[----:B------:R-:W-:Y:S02]  /*6a4d0*/  IMAD.MOV.U32 R19, RZ, RZ, 0x2 ;  /* 0x00000002ff137424 */ /* 0x000fe400078e00ff */
[----:B------:R-:W-:Y:S02]  /*6a4e0*/  IMAD.IADD R17, R18, 0x1, R17 ;  /* 0x0000000112117824 */ /* 0x000fe400078e0211 */
[----:B------:R-:W-:-:S03]  /*6a4f0*/  @P0 IMAD.MOV R19, RZ, RZ, 0x1 ;  /* 0x00000001ff130424 */ /* 0x000fc600078e02ff */
[----:B------:R-:W-:Y:S02]  /*6a500*/  ISETP.GE.U32.AND P1, PT, R17, R18, PT ;  /* 0x000000121100720c */ /* 0x000fe40003f26070 */
[----:B------:R-:W-:Y:S02]  /*6a510*/  SEL R18, RZ, 0x1, P0 ;  /* 0x00000001ff127807 */ /* 0x000fe40000000000 */
[----:B------:R-:W-:-:S09]  /*6a520*/  SHF.L.W.U32.HI R70, R16, 0x1f, R17 ;  /* 0x0000001f10467819 */ /* 0x000fd20000010e11 */
[----:B------:R-:W-:-:S05]  /*6a530*/  @P1 IMAD.MOV R19, RZ, RZ, R18 ;  /* 0x000000ffff131224 */ /* 0x000fca00078e0212 */
[----:B0-----:R-:W-:-:S04]  /*6a540*/  IADD3 R48, PT, PT, R19, UR4, R48 ;  /* 0x0000000413307c10 */ /* 0x001fc8000fffe030 */
[----:B------:R-:W-:Y:S01]  /*6a550*/  SHF.L.W.U32.HI R65, R17, 0x1f, R48 ;  /* 0x0000001f11417819 */ /* 0x000fe20000010e30 */
[----:B------:R-:W-:Y:S06]  /*6a560*/  BRA `(.L_x_601) ;  /* 0x00000000001c7947 */ /* 0x000fec0003800000 */
.L_x_600:
[----:B------:R-:W-:Y:S02]  /*6a570*/  SHF.L.W.U32.HI R78, R78, 0x1f, R77 ;  /* 0x0000001f4e4e7819 */ /* 0x000fe40000010e4d */
[----:B------:R-:W-:Y:S02]  /*6a580*/  SHF.L.W.U32.HI R77, R77, 0x1f, R75 ;  /* 0x0000001f4d4d7819 */ /* 0x000fe40000010e4b */
[----:B------:R-:W-:Y:S02]  /*6a590*/  SHF.L.W.U32.HI R75, R75, 0x1f, R74 ;  /* 0x0000001f4b4b7819 */ /* 0x000fe40000010e4a */
[----:B------:R-:W-:Y:S02]  /*6a5a0*/  SHF.L.W.U32.HI R74, R74, 0x1f, R69 ;  /* 0x0000001f4a4a7819 */ /* 0x000fe40000010e45 */
[----:B------:R-:W-:Y:S02]  /*6a5b0*/  SHF.L.W.U32.HI R69, R69, 0x1f, R70 ;  /* 0x0000001f45457819 */ /* 0x000fe40000010e46 */
[----:B------:R-:W-:-:S02]  /*6a5c0*/  SHF.L.W.U32.HI R70, R70, 0x1f, R65 ;  /* 0x0000001f46467819 */ /* 0x000fc40000010e41 */
[----:B------:R-:W-:-:S07]  /*6a5d0*/  SHF.L.W.U32.HI R65, R65, 0x1f, R48 ;  /* 0x0000001f41417819 */ /* 0x000fce0000010e30 */
.L_x_601:
[----:B------:R-:W-:Y:S05]  /*6a5e0*/  BSYNC.RECONVERGENT B4 ;  /* 0x0000000000047941 */ /* 0x000fea0003800200 */
.L_x_599:
[----:B------:R-:W-:Y:S02]  /*6a5f0*/  LOP3.LUT R3, R46, 0x1, RZ, 0xc0, !PT ;  /* 0x000000012e037812 */ /* 0x000fe400078ec0ff */
[----:B------:R-:W-:Y:S02]  /*6a600*/  SHF.R.U32.HI R48, RZ, 0x1, R48 ;  /* 0x00000001ff307819 */ /* 0x000fe40000011630 */
[----:B------:R-:W-:-:S13]  /*6a610*/  ISETP.NE.U32.AND P0, PT, R3, 0x1, PT ;  /* 0x000000010300780c */ /* 0x000fda0003f05070 */
[----:B------:R-:W-:Y:S05]  /*6a620*/  @P0 BRA `(.L_x_602) ;  /* 0xfffffff800a00947 */ /* 0x000fea000383ffff */
.L_x_598:
[----:B------:R-:W-:Y:S05]  /*6a630*/  BSYNC.RECONVERGENT B3 ;  /* 0x0000000000037941 */ /* 0x000fea0003800200 */
.L_x_597:
        /* <DEDUP_REMOVED lines=35> */
.L_x_606:
        /* <DEDUP_REMOVED lines=75> */
.L_x_609:
        /* <DEDUP_REMOVED lines=42> */
.L_x_608:
[----:B------:R-:W-:Y:S05]  /*6afc0*/  BSYNC.RELIABLE B5 ;  /* 0x0000000000057941 */ /* 0x000fea0003800100 */
.L_x_607:
[----:B------:R-:W0:Y:S01]  /*6afd0*/  LDCU UR4, c[0x0][0x384] ;  /* 0x00007080ff0477ac */ /* 0x000e220008000800 */
[C---:B------:R-:W-:Y:S01]  /*6afe0*/  ISETP.GE.U32.AND P0, PT, R78.reuse, R73, PT ;  /* 0x000000494e00720c */ /* 0x040fe20003f06070 */
[----:B------:R-:W-:Y:S01]  /*6aff0*/  IMAD.IADD R14, R77, 0x1, -R80 ;  /* 0x000000014d0e7824 */ /* 0x000fe200078e0a50 */
[----:B------:R-:W1:Y:S02]  /*6b000*/  LDCU.64 UR8, c[0x0][0x388] ;  /* 0x00007100ff0877ac */ /* 0x000e640008000a00 */
[----:B------:R-:W-:Y:S01]  /*6b010*/  SEL R3, RZ, 0x1, P0 ;  /* 0x00000001ff037807 */ /* 0x000fe20000000000 */
[----:B------:R-:W-:Y:S02]  /*6b020*/  IMAD.IADD R73, R78, 0x1, -R73 ;  /* 0x000000014e497824 */ /* 0x000fe400078e0a49 */
[----:B------:R-:W-:Y:S01]  /*6b030*/  IMAD.IADD R16, R75, 0x1, -R76 ;  /* 0x000000014b107824 */ /* 0x000fe200078e0a4c */
[C---:B------:R-:W-:Y:S01]  /*6b040*/  ISETP.GE.U32.AND P1, PT, R14.reuse, R3, PT ;  /* 0x000000030e00720c */ /* 0x040fe20003f26070 */
[----:B------:R-:W-:Y:S01]  /*6b050*/  VIADD R13, R14, 0xffffffff ;  /* 0xffffffff0e0d7836 */ /* 0x000fe20000000000 */
[----:B------:R-:W2:Y:S01]  /*6b060*/  LDCU.128 UR12, c[0x0][0x390] ;  /* 0x00007200ff0c77ac */ /* 0x000ea20008000c00 */
[----:B------:R-:W-:Y:S01]  /*6b070*/  VIADD R15, R16, 0xffffffff ;  /* 0xffffffff100f7836 */ /* 0x000fe20000000000 */
[----:B------:R-:W-:Y:S01]  /*6b080*/  ISETP.LT.U32.OR P1, PT, R77, R80, !P1 ;  /* 0x000000504d00720c */ /* 0x000fe20004f21470 */
[----:B------:R-:W-:Y:S01]  /*6b090*/  @P0 IMAD.MOV R13, RZ, RZ, R14 ;  /* 0x000000ffff0d0224 */ /* 0x000fe200078e020e */
[----:B------:R-:W-:Y:S01]  /*6b0a0*/  IADD3 R14, PT, PT, -R71, R74, RZ ;  /* 0x0000004a470e7210 */ /* 0x000fe20007ffe1ff */
[----:B------:R-:W-:Y:S01]  /*6b0b0*/  IMAD.IADD R47, R47, 0x1, -R48 ;  /* 0x000000012f2f7824 */ /* 0x000fe200078e0a30 */
[----:B------:R-:W-:Y:S01]  /*6b0c0*/  SEL R3, RZ, 0x1, !P1 ;  /* 0x00000001ff037807 */ /* 0x000fe20004800000 */
[----:B------:R-:W3:Y:S01]  /*6b0d0*/  LDCU UR5, c[0x0][0x3a0] ;  /* 0x00007400ff0577ac */ /* 0x000ee20008000800 */
[----:B0-----:R-:W-:-:S02]  /*6b0e0*/  ISETP.GT.U32.AND P6, PT, R73, UR4, PT ;  /* 0x0000000449007c0c */ /* 0x001fc4000bfc4070 */
[----:B------:R-:W-:Y:S02]  /*6b0f0*/  ISETP.GE.U32.AND P0, PT, R16, R3, PT ;  /* 0x000000031000720c */ /* 0x000fe40003f06070 */
[----:B------:R-:W-:Y:S02]  /*6b100*/  SEL R3, RZ, 0x1, !P6 ;  /* 0x00000001ff037807 */ /* 0x000fe40007000000 */
[----:B-1----:R-:W-:Y:S01]  /*6b110*/  IADD3 R18, PT, PT, -R13, UR8, RZ ;  /* 0x000000080d127c10 */ /* 0x002fe2000fffe1ff */
        /* <DEDUP_REMOVED lines=22> */
[----:B--2---:R-:W-:Y:S02]  /*6b280*/  IADD3 R84, PT, PT, -R13, UR12, RZ ;  /* 0x0000000c0d547c10 */ /* 0x004fe4000fffe1ff */
        /* <DEDUP_REMOVED lines=36> */
[----:B---3--:R-:W-:Y:S01]  /*6b4d0*/  VIADD R3, R3, UR5 ;  /* 0x0000000503037c36 */ /* 0x008fe20008000000 */
[----:B------:R-:W-:Y:S01]  /*6b4e0*/  ISETP.GT.U32.OR P4, PT, R15, UR15, !P4 ;  /* 0x0000000f0f007c0c */ /* 0x000fe2000e784470 */
[----:B------:R-:W-:Y:S01]  /*6b4f0*/  @!P5 IMAD.MOV R68, RZ, RZ, R16 ;  /* 0x000000ffff44d224 */ /* 0x000fe200078e0210 */
[----:B------:R-:W-:Y:S01]  /*6b500*/  IADD3 R73, PT, PT, -R73, UR4, RZ ;  /* 0x0000000449497c10 */ /* 0x000fe2000fffe1ff */
[----:B------:R-:W-:-:S10]  /*6b510*/  VIADD R47, R3, 0xffffffff ;  /* 0xffffffff032f7836 */ /* 0x000fd40000000000 */
[----:B------:R-:W-:Y:S01]  /*6b520*/  @!P4 IMAD.MOV R47, RZ, RZ, R3 ;  /* 0x000000ffff2fc224 */ /* 0x000fe200078e0203 */
[----:B------:R-:W-:Y:S06]  /*6b530*/  BRA `(.L_x_610) ;  /* 0x0000000c003c7947 */ /* 0x000fec0003800000 */
.L_x_605:
[----:B------:R-:W-:Y:S05]  /*6b540*/  BSYNC.RELIABLE B4 ;  /* 0x0000000000047941 */ /* 0x000fea0003800100 */
.L_x_604:
        /* <DEDUP_REMOVED lines=75> */
.L_x_613:
        /* <DEDUP_REMOVED lines=43> */
.L_x_612:
[----:B------:R-:W-:Y:S05]  /*6bcb0*/  BSYNC.RELIABLE B4 ;  /* 0x0000000000047941 */ /* 0x000fea0003800100 */
.L_x_611:
[----:B------:R-:W0:Y:S01]  /*6bcc0*/  LDCU UR4, c[0x0][0x384] ;  /* 0x00007080ff0477ac */ /* 0x000e220008000800 */
[CC--:B------:R-:W-:Y:S01]  /*6bcd0*/  ISETP.GE.U32.AND P2, PT, R73.reuse, R78.reuse, PT ;  /* 0x0000004e4900720c */ /* 0x0c0fe20003f46070 */
[----:B------:R-:W-:Y:S01]  /*6bce0*/  IMAD.IADD R14, R80, 0x1, -R77 ;  /* 0x00000001500e7824 */ /* 0x000fe200078e0a4d */
[----:B------:R-:W-:Y:S01]  /*6bcf0*/  IADD3 R17, PT, PT, R73, -R78, RZ ;  /* 0x8000004e49117210 */ /* 0x000fe20007ffe0ff */
[----:B------:R-:W1:Y:S01]  /*6bd00*/  LDCU.64 UR8, c[0x0][0x388] ;  /* 0x00007100ff0877ac */ /* 0x000e620008000a00 */
[----:B------:R-:W-:Y:S01]  /*6bd10*/  SEL R3, RZ, 0x1, P2 ;  /* 0x00000001ff037807 */ /* 0x000fe20001000000 */
[----:B------:R-:W-:Y:S02]  /*6bd20*/  IMAD.IADD R16, R76, 0x1, -R75 ;  /* 0x000000014c107824 */ /* 0x000fe400078e0a4b */
[C---:B------:R-:W-:Y:S01]  /*6bd30*/  VIADD R13, R14.reuse, 0xffffffff ;  /* 0xffffffff0e0d7836 */ /* 0x040fe20000000000 */
[----:B------:R-:W-:Y:S01]  /*6bd40*/  ISETP.GE.U32.AND P0, PT, R14, R3, PT ;  /* 0x000000030e00720c */ /* 0x000fe20003f06070 */
[----:B------:R-:W-:Y:S01]  /*6bd50*/  IMAD.IADD R18, R71, 0x1, -R74 ;  /* 0x0000000147127824 */ /* 0x000fe200078e0a4a */
[----:B------:R-:W2:Y:S01]  /*6bd60*/  LDCU.128 UR12, c[0x0][0x390] ;  /* 0x00007200ff0c77ac */ /* 0x000ea20008000c00 */
[----:B------:R-:W-:Y:S01]  /*6bd70*/  VIADD R19, R16, 0xffffffff ;  /* 0xffffffff10137836 */ /* 0x000fe20000000000 */
[----:B------:R-:W-:Y:S01]  /*6bd80*/  ISETP.LT.U32.OR P1, PT, R80, R77, !P0 ;  /* 0x0000004d5000720c */ /* 0x000fe20004721470 */
[----:B------:R-:W-:Y:S01]  /*6bd90*/  @P2 IMAD.MOV R13, RZ, RZ, R14 ;  /* 0x000000ffff0d2224 */ /* 0x000fe200078e020e */
[----:B------:R-:W3:Y:S01]  /*6bda0*/  LDCU UR5, c[0x0][0x3a0] ;  /* 0x00007400ff0577ac */ /* 0x000ee20008000800 */
[----:B------:R-:W-:Y:S01]  /*6bdb0*/  IMAD.IADD R46, R72, 0x1, -R69 ;  /* 0x00000001482e7824 */ /* 0x000fe200078e0a45 */
[----:B------:R-:W-:Y:S01]  /*6bdc0*/  SEL R3, RZ, 0x1, !P1 ;  /* 0x00000001ff037807 */ /* 0x000fe20004800000 */
[----:B------:R-:W-:Y:S01]  /*6bdd0*/  IMAD.IADD R48, R48, 0x1, -R47 ;  /* 0x0000000130307824 */ /* 0x000fe200078e0a2f */
[----:B0-----:R-:W-:-:S02]  /*6bde0*/  ISETP.GT.U32.AND P6, PT, R17, UR4, PT ;  /* 0x0000000411007c0c */ /* 0x001fc4000bfc4070 */
[----:B------:R-:W-:Y:S02]  /*6bdf0*/  ISETP.GE.U32.AND P0, PT, R16, R3, PT ;  /* 0x000000031000720c */ /* 0x000fe40003f06070 */
[----:B------:R-:W-:Y:S02]  /*6be00*/  SEL R3, RZ, 0x1, !P6 ;  /* 0x00000001ff037807 */ /* 0x000fe40007000000 */
[----:B-1----:R-:W-:Y:S01]  /*6be10*/  IADD3 R14, PT, PT, -R13, UR8, RZ ;  /* 0x000000080d0e7c10 */ /* 0x002fe2000fffe1ff */
[----:B------:R-:W-:Y:S01]  /*6be20*/  @!P1 IMAD.MOV R19, RZ, RZ, R16 ;  /* 0x000000ffff139224 */ /* 0x000fe200078e0210 */
[----:B------:R-:W-:Y:S02]  /*6be30*/  ISETP.LT.U32.OR P0, PT, R76, R75, !P0 ;  /* 0x0000004b4c00720c */ /* 0x000fe40004701470 */
[----:B------:R-:W-:Y:S02]  /*6be40*/  ISETP.GE.U32.AND P3, PT, R14, R3, PT ;  /* 0x000000030e00720c */ /* 0x000fe40003f66070 */
[----:B------:R-:W-:-:S02]  /*6be50*/  SEL R3, RZ, 0x1, !P0 ;  /* 0x00000001ff037807 */ /* 0x000fc40004000000 */
[----:B------:R-:W-:Y:S02]  /*6be60*/  ISETP.GT.U32.OR P3, PT, R13, UR8, !P3 ;  /* 0x000000080d007c0c */ /* 0x000fe4000df64470 */
[----:B------:R-:W-:Y:S02]  /*6be70*/  ISETP.GE.U32.AND P1, PT, R18, R3, PT ;  /* 0x000000031200720c */ /* 0x000fe40003f26070 */
[----:B------:R-:W-:Y:S02]  /*6be80*/  IADD3 R16, PT, PT, -R19, UR9, RZ ;  /* 0x0000000913107c10 */ /* 0x000fe4000fffe1ff */
[----:B------:R-:W-:Y:S02]  /*6be90*/  SEL R3, RZ, 0x1, !P3 ;  /* 0x00000001ff037807 */ /* 0x000fe40005800000 */
[----:B------:R-:W-:Y:S01]  /*6bea0*/  ISETP.LT.U32.OR P1, PT, R71, R74, !P1 ;  /* 0x0000004a4700720c */ /* 0x000fe20004f21470 */
[----:B------:R-:W-:Y:S01]  /*6beb0*/  IMAD.IADD R74, R67, 0x1, -R70 ;  /* 0x00000001434a7824 */ /* 0x000fe200078e0a46 */
[C---:B------:R-:W-:Y:S01]  /*6bec0*/  ISETP.GE.U32.AND P2, PT, R16.reuse, R3, PT ;  /* 0x000000031000720c */ /* 0x040fe20003f46070 */
[----:B------:R-:W-:Y:S01]  /*6bed0*/  VIADD R75, R16, 0xffffffff ;  /* 0xffffffff104b7836 */ /* 0x000fe20000000000 */
[----:B------:R-:W-:Y:S01]  /*6bee0*/  IADD3 R13, PT, PT, R18, -0x1, RZ ;  /* 0xffffffff120d7810 */ /* 0x000fe20007ffe0ff */
[----:B------:R-:W-:Y:S01]  /*6bef0*/  @!P0 IMAD.MOV R13, RZ, RZ, R18 ;  /* 0x000000ffff0d8224 */ /* 0x000fe200078e0212 */
[----:B------:R-:W-:Y:S01]  /*6bf00*/  SEL R3, RZ, 0x1, !P1 ;  /* 0x00000001ff037807 */ /* 0x000fe20004800000 */
[----:B------:R-:W-:Y:S01]  /*6bf10*/  @!P3 IMAD.MOV R75, RZ, RZ, R16 ;  /* 0x000000ffff4bb224 */ /* 0x000fe200078e0210 */
[----:B------:R-:W-:Y:S01]  /*6bf20*/  ISETP.GT.U32.OR P2, PT, R19, UR9, !P2 ;  /* 0x0000000913007c0c */ /* 0x000fe2000d744470 */
[C---:B------:R-:W-:Y:S01]  /*6bf30*/  VIADD R19, R46.reuse, 0xffffffff ;  /* 0xffffffff2e137836 */ /* 0x040fe20000000000 */
[----:B------:R-:W-:-:S02]  /*6bf40*/  ISETP.GE.U32.AND P0, PT, R46, R3, PT ;  /* 0x000000032e00720c */ /* 0x000fc40003f06070 */
[C---:B--2---:R-:W-:Y:S01]  /*6bf50*/  IADD3 R18, PT, PT, -R13.reuse, UR12, RZ ;  /* 0x0000000c0d127c10 */ /* 0x044fe2000fffe1ff */
[----:B------:R-:W-:Y:S01]  /*6bf60*/  @!P1 IMAD.MOV R19, RZ, RZ, R46 ;  /* 0x000000ffff139224 */ /* 0x000fe200078e022e */
[----:B------:R-:W-:Y:S02]  /*6bf70*/  SEL R3, RZ, 0x1, !P2 ;  /* 0x00000001ff037807 */ /* 0x000fe40005000000 */
        /* <DEDUP_REMOVED lines=10> */
[----:B------:R-:W-:Y:S01]  /*6c020*/  VIADD R74, R18, 0xffffffff ;  /* 0xffffffff124a7836 */ /* 0x000fe20000000000 */
[----:B------:R-:W-:Y:S01]  /*6c030*/  ISETP.GE.U32.AND P4, PT, R46, R3, PT ;  /* 0x000000032e00720c */ /* 0x000fe20003f86070 */
[----:B------:R-:W-:Y:S01]  /*6c040*/  @!P2 IMAD.MOV R74, RZ, RZ, R18 ;  /* 0x000000ffff4aa224 */ /* 0x000fe200078e0212 */
[----:B------:R-:W-:Y:S02]  /*6c050*/  IADD3 R70, PT, PT, R68, -R65, RZ ;  /* 0x8000004144467210 */ /* 0x000fe40007ffe0ff */
[----:B------:R-:W-:-:S02]  /*6c060*/  SEL R3, RZ, 0x1, !P5 ;  /* 0x00000001ff037807 */ /* 0x000fc40006800000 */
[----:B------:R-:W-:Y:S01]  /*6c070*/  ISETP.GT.U32.OR P0, PT, R19, UR13, !P4 ;  /* 0x0000000d13007c0c */ /* 0x000fe2000e704470 */
[C---:B------:R-:W-:Y:S01]  /*6c080*/  VIADD R19, R70.reuse, 0xffffffff ;  /* 0xffffffff46137836 */ /* 0x040fe20000000000 */
[----:B------:R-:W-:Y:S02]  /*6c090*/  ISETP.GE.U32.AND P4, PT, R70, R3, PT ;  /* 0x000000034600720c */ /* 0x000fe40003f86070 */
        /* <DEDUP_REMOVED lines=19> */
[----:B---3--:R-:W-:Y:S01]  /*6c1d0*/  VIADD R3, R3, UR5 ;  /* 0x0000000503037c36 */ /* 0x008fe20008000000 */
[----:B------:R-:W-:Y:S01]  /*6c1e0*/  ISETP.GT.U32.OR P4, PT, R19, UR15, !P4 ;  /* 0x0000000f13007c0c */ /* 0x000fe2000e784470 */
[----:B------:R-:W-:-:S02]  /*6c1f0*/  @!P5 IMAD.MOV R65, RZ, RZ, R82 ;  /* 0x000000ffff41d224 */ /* 0x000fc400078e0252 */
[----:B------:R-:W-:Y:S02]  /*6c200*/  VIADD R48, R3, 0xffffffff ;  /* 0xffffffff03307836 */ /* 0x000fe40000000000 */
[----:B------:R-:W-:-:S08]  /*6c210*/  IMAD.MOV.U32 R46, RZ, RZ, R15 ;  /* 0x000000ffff2e7224 */ /* 0x000fd000078e000f */
[----:B------:R-:W-:-:S07]  /*6c220*/  @!P4 IADD3 R48, PT, PT, R3, RZ, RZ ;  /* 0x000000ff0330c210 */ /* 0x000fce0007ffe0ff */
.L_x_610:
[----:B------:R-:W-:Y:S05]  /*6c230*/  BSYNC.RECONVERGENT B3 ;  /* 0x0000000000037941 */ /* 0x000fea0003800200 */
.L_x_603:
        /* <DEDUP_REMOVED lines=9> */
.L_x_584:
[----:B------:R-:W-:Y:S05]  /*6c2d0*/  BSYNC.RECONVERGENT B2 ;  /* 0x0000000000027941 */ /* 0x000fea0003800200 */
.L_x_583:
[----:B------:R3:W-:Y:S04]  /*6c2e0*/  STL.64 [R1+0x228], R12 ;  /* 0x0002280c01007387 */ /* 0x0007e80000100a00 */
[----:B------:R3:W-:Y:S04]  /*6c2f0*/  STL.64 [R1+0x230], R14 ;  /* 0x0002300e01007387 */ /* 0x0007e80000100a00 */
[----:B------:R3:W-:Y:S04]  /*6c300*/  STL.64 [R1+0x238], R16 ;  /* 0x0002381001007387 */ /* 0x0007e80000100a00 */
[----:B------:R3:W-:Y:S04]  /*6c310*/  STL.64 [R1+0x240], R18 ;  /* 0x0002401201007387 */ /* 0x0007e80000100a00 */
[----:B------:R3:W-:Y:S01]  /*6c320*/  STL.U8 [R1+0x224], R3 ;  /* 0x0002240301007387 */ /* 0x0007e20000100000 */
[----:B------:R-:W-:Y:S05]  /*6c330*/  @P0 BRA `(.L_x_387) ;  /* 0x000000a400d80947 */ /* 0x000fea0003800000 */
[----:B------:R-:W0:Y:S01]  /*6c340*/  LDC R67, c[0x0][0x3a4] ;  /* 0x0000e900ff437b82 */ /* 0x000e220000000800 */
[----:B------:R-:W-:Y:S01]  /*6c350*/  HFMA2 R47, -RZ, RZ, 0, 0 ;  /* 0x00000000ff2f7431 */ /* 0x000fe200000001ff */
[----:B------:R-:W-:Y:S01]  /*6c360*/  BSSY.RECONVERGENT B2, `(.L_x_615) ;  /* 0x0000136000027945 */ /* 0x000fe20003800200 */
[----:B---3--:R-:W-:Y:S01]  /*6c370*/  IMAD.MOV.U32 R3, RZ, RZ, RZ ;  /* 0x000000ffff037224 */ /* 0x008fe200078e00ff */
[----:B------:R-:W-:Y:S01]  /*6c380*/  CS2R R48, SRZ ;  /* 0x0000000000307805 */ /* 0x000fe2000001ff00 */
[----:B------:R-:W-:Y:S02]  /*6c390*/  IMAD.MOV.U32 R64, RZ, RZ, R23 ;  /* 0x000000ffff407224 */ /* 0x000fe400078e0017 */
[----:B------:R-:W-:Y:S01]  /*6c3a0*/  IMAD.MOV.U32 R18, RZ, RZ, RZ ;  /* 0x000000ffff127224 */ /* 0x000fe200078e00ff */
[----:B------:R-:W1:Y:S01]  /*6c3b0*/  LDC R69, c[0x0][0x3a8] ;  /* 0x0000ea00ff457b82 */ /* 0x000e620000000800 */
[----:B------:R-:W-:Y:S02]  /*6c3c0*/  IMAD.MOV.U32 R50, RZ, RZ, RZ ;  /* 0x000000ffff327224 */ /* 0x000fe400078e00ff */
[----:B------:R-:W-:-:S02]  /*6c3d0*/  IMAD.MOV.U32 R65, RZ, RZ, RZ ;  /* 0x000000ffff417224 */ /* 0x000fc400078e00ff */
[----:B------:R-:W-:Y:S02]  /*6c3e0*/  IMAD.MOV.U32 R73, RZ, RZ, RZ ;  /* 0x000000ffff497224 */ /* 0x000fe400078e00ff */
[----:B------:R-:W-:Y:S01]  /*6c3f0*/  IMAD.MOV.U32 R84, RZ, RZ, RZ ;  /* 0x000000ffff547224 */ /* 0x000fe200078e00ff */
[----:B0-----:R-:W-:Y:S02]  /*6c400*/  LOP3.LUT R66, R67, 0xffff, RZ, 0xc0, !PT ;  /* 0x0000ffff43427812 */ /* 0x001fe400078ec0ff */
[----:B------:R-:W-:Y:S02]  /*6c410*/  SHF.R.U32.HI R67, RZ, 0x10, R67 ;  /* 0x00000010ff437819 */ /* 0x000fe40000011643 */
[----:B-1----:R-:W-:Y:S02]  /*6c420*/  LOP3.LUT R68, R69, 0xffff, RZ, 0xc0, !PT ;  /* 0x0000ffff45447812 */ /* 0x002fe400078ec0ff */
[----:B------:R-:W-:-:S07]  /*6c430*/  SHF.R.U32.HI R69, RZ, 0x10, R69 ;  /* 0x00000010ff457819 */ /* 0x000fce0000011645 */
.L_x_616:
[----:B------:R0:W2:Y:S01]  /*6c440*/  LDL R70, [R64] ;  /* 0x0000000040467983 */ /* 0x0000a20000100800 */
[----:B------:R-:W1:Y:S01]  /*6c450*/  LDCU.128 UR8, c[0x0][0x3b0] ;  /* 0x00007600ff0877ac */ /* 0x000e620008000c00 */
[----:B------:R-:W3:Y:S01]  /*6c460*/  LDC R19, c[0x0][0x3e4] ;  /* 0x0000f900ff137b82 */ /* 0x000ee20000000800 */
[----:B------:R-:W-:Y:S01]  /*6c470*/  VIADD R84, R84, 0x1 ;  /* 0x0000000154547836 */ /* 0x000fe20000000000 */
[----:B------:R-:W4:Y:S01]  /*6c480*/  LDCU UR4, c[0x0][0x3ac] ;  /* 0x00007580ff0477ac */ /* 0x000f220008000800 */
[----:B0-----:R-:W-:-:S05]  /*6c490*/  IADD3 R64, PT, PT, R64, 0x4, RZ ;  /* 0x0000000440407810 */ /* 0x001fca0007ffe0ff */
[----:B------:R-:W0:Y:S01]  /*6c4a0*/  LDC R46, c[0x0][0x384] ;  /* 0x0000e100ff2e7b82 */ /* 0x000e220000000800 */
[----:B-1----:R-:W-:Y:S02]  /*6c4b0*/  ULOP3.LUT UR12, UR8, 0xffff, URZ, 0xc0, !UPT ;  /* 0x0000ffff080c7892 */ /* 0x002fe4000f8ec0ff */
[----:B------:R-:W-:Y:S02]  /*6c4c0*/  USHF.R.U32.HI UR8, URZ, 0x10, UR8 ;  /* 0x00000010ff087899 */ /* 0x000fe40008011608 */
[----:B----4-:R-:W-:Y:S02]  /*6c4d0*/  ULOP3.LUT UR5, UR4, 0xffff, URZ, 0xc0, !UPT ;  /* 0x0000ffff04057892 */ /* 0x010fe4000f8ec0ff */
        /* <DEDUP_REMOVED lines=19> */
[----:B------:R-:W-:Y:S01]  /*6c610*/  IMAD R12, R67, R70, R12 ;  /* 0x00000046430c7224 */ /* 0x000fe200078e020c */
[----:B------:R-:W-:Y:S01]  /*6c620*/  SHF.R.U32.HI R61, RZ, 0x10, R54 ;  /* 0x00000010ff3d7819 */ /* 0x000fe20000011636 */
[C---:B------:R-:W-:Y:S01]  /*6c630*/  IMAD R14, R13.reuse, 0x10000, R14 ;  /* 0x000100000d0e7824 */ /* 0x040fe200078e020e */
[----:B------:R-:W-:Y:S01]  /*6c640*/  LOP3.LUT R56, R54, 0xffff, RZ, 0xc0, !PT ;  /* 0x0000ffff36387812 */ /* 0x000fe200078ec0ff */
[----:B------:R-:W-:Y:S01]  /*6c650*/  IMAD.IADD R17, R16, 0x1, R65 ;  /* 0x0000000110117824 */ /* 0x000fe200078e0241 */
[----:B------:R-:W-:Y:S01]  /*6c660*/  LEA.HI R12, R13, R12, RZ, 0x10 ;  /* 0x0000000c0d0c7211 */ /* 0x000fe200078f80ff */
[----:B------:R-:W-:Y:S01]  /*6c670*/  IMAD R15, R69, R70, R15 ;  /* 0x00000046450f7224 */ /* 0x000fe200078e020f */
[----:B------:R-:W-:Y:S01]  /*6c680*/  ISETP.GE.U32.AND P0, PT, R14, R73, PT ;  /* 0x000000490e00720c */ /* 0x000fe20003f06070 */
[----:B------:R-:W-:Y:S01]  /*6c690*/  IMAD R59, R70, UR12, RZ ;  /* 0x0000000c463b7c24 */ /* 0x000fe2000f8e02ff */
[----:B------:R-:W-:Y:S01]  /*6c6a0*/  IADD3 R13, PT, PT, R12, 0x1, RZ ;  /* 0x000000010c0d7810 */ /* 0x000fe20007ffe0ff */
[----:B------:R-:W-:-:S02]  /*6c6b0*/  IMAD R51, R70, UR5, RZ ;  /* 0x0000000546337c24 */ /* 0x000fc4000f8e02ff */
[----:B------:R-:W-:Y:S02]  /*6c6c0*/  IMAD R59, R72, UR8, R59 ;  /* 0x00000008483b7c24 */ /* 0x000fe4000f8e023b */
[----:B------:R-:W-:Y:S02]  /*6c6d0*/  IMAD R74, R70, UR8, R61 ;  /* 0x00000008464a7c24 */ /* 0x000fe4000f8e023d */
[----:B------:R-:W-:Y:S02]  /*6c6e0*/  IMAD R51, R72, UR4, R51 ;  /* 0x0000000448337c24 */ /* 0x000fe4000f8e0233 */
[----:B---3--:R-:W-:Y:S01]  /*6c6f0*/  IMAD R76, R14, R19, RZ ;  /* 0x000000130e4c7224 */ /* 0x008fe200078e02ff */
[----:B------:R-:W-:Y:S01]  /*6c700*/  LEA.HI R61, R59, R74, RZ, 0x10 ;  /* 0x0000004a3b3d7211 */ /* 0x000fe200078f80ff */
[----:B------:R-:W-:Y:S02]  /*6c710*/  @P0 IMAD.MOV R13, RZ, RZ, R12 ;  /* 0x000000ffff0d0224 */ /* 0x000fe400078e020c */
[----:B------:R-:W-:Y:S01]  /*6c720*/  IMAD R12, R68, R70, RZ ;  /* 0x00000046440c7224 */ /* 0x000fe200078e02ff */
[----:B------:R-:W-:Y:S01]  /*6c730*/  SHF.R.U32.HI R74, RZ, 0x10, R76 ;  /* 0x00000010ff4a7819 */ /* 0x000fe2000001164c */
[----:B------:R-:W-:Y:S01]  /*6c740*/  IMAD.IADD R56, R56, 0x1, R49 ;  /* 0x0000000138387824 */ /* 0x000fe200078e0231 */
[----:B------:R-:W-:Y:S01]  /*6c750*/  LOP3.LUT R76, R76, 0xffff, RZ, 0xc0, !PT ;  /* 0x0000ffff4c4c7812 */ /* 0x000fe200078ec0ff */
[----:B------:R-:W-:-:S02]  /*6c760*/  IMAD R12, R69, R72, R12 ;  /* 0x00000048450c7224 */ /* 0x000fc400078e020c */
[----:B------:R-:W-:Y:S02]  /*6c770*/  IMAD R62, R59, 0x10000, R56 ;  /* 0x000100003b3e7824 */ /* 0x000fe400078e0238 */
[C---:B------:R-:W-:Y:S01]  /*6c780*/  IMAD R16, R12.reuse, 0x10000, R17 ;  /* 0x000100000c107824 */ /* 0x040fe200078e0211 */
[----:B------:R-:W-:Y:S01]  /*6c790*/  LEA.HI R15, R12, R15, RZ, 0x10 ;  /* 0x0000000f0c0f7211 */ /* 0x000fe200078f80ff */
[----:B------:R-:W-:Y:S02]  /*6c7a0*/  IMAD R12, R72, UR5, RZ ;  /* 0x00000005480c7c24 */ /* 0x000fe4000f8e02ff */
[C---:B------:R-:W-:Y:S01]  /*6c7b0*/  IMAD.IADD R13, R16.reuse, 0x1, R13 ;  /* 0x00000001100d7824 */ /* 0x040fe200078e020d */
[----:B------:R-:W-:Y:S02]  /*6c7c0*/  ISETP.GE.U32.AND P0, PT, R16, R65, PT ;  /* 0x000000411000720c */ /* 0x000fe40003f06070 */
[----:B------:R-:W-:Y:S02]  /*6c7d0*/  SHF.R.U32.HI R57, RZ, 0x10, R12 ;  /* 0x00000010ff397819 */ /* 0x000fe4000001160c */
[----:B------:R-:W-:-:S02]  /*6c7e0*/  ISETP.GE.U32.AND P1, PT, R13, R16, PT ;  /* 0x000000100d00720c */ /* 0x000fc40003f26070 */
[----:B------:R-:W1:Y:S01]  /*6c7f0*/  LDC.64 R16, c[0x0][0x388] ;  /* 0x0000e200ff107b82 */ /* 0x000e620000000a00 */
[----:B------:R-:W-:Y:S01]  /*6c800*/  LOP3.LUT R55, R12, 0xffff, RZ, 0xc0, !PT ;  /* 0x0000ffff0c377812 */ /* 0x000fe200078ec0ff */
[----:B------:R-:W-:Y:S01]  /*6c810*/  IMAD R54, R70, UR4, R57 ;  /* 0x0000000446367c24 */ /* 0x000fe2000f8e0239 */
[----:B------:R-:W2:Y:S03]  /*6c820*/  LDCU UR4, c[0x0][0x3c0] ;  /* 0x00007800ff0477ac */ /* 0x000ea60008000800 */
[----:B------:R-:W-:Y:S01]  /*6c830*/  IMAD.IADD R12, R55, 0x1, R50 ;  /* 0x00000001370c7824 */ /* 0x000fe200078e0232 */
[----:B------:R-:W-:Y:S02]  /*6c840*/  LEA.HI R58, R51, R54, RZ, 0x10 ;  /* 0x00000036333a7211 */ /* 0x000fe400078f80ff */
[----:B------:R-:W-:Y:S01]  /*6c850*/  IADD3 R55, PT, PT, R15, 0x1, RZ ;  /* 0x000000010f377810 */ /* 0x000fe20007ffe0ff */
[----:B------:R-:W-:Y:S01]  /*6c860*/  IMAD R57, R51, 0x10000, R12 ;  /* 0x0001000033397824 */ /* 0x000fe200078e020c */
[----:B0-----:R-:W-:Y:S01]  /*6c870*/  LOP3.LUT R51, R46, 0xffff, RZ, 0xc0, !PT ;  /* 0x0000ffff2e337812 */ /* 0x001fe200078ec0ff */
[----:B------:R-:W-:-:S03]  /*6c880*/  @P0 IMAD.MOV R55, RZ, RZ, R15 ;  /* 0x000000ffff370224 */ /* 0x000fc600078e020f */
[----:B------:R-:W-:Y:S01]  /*6c890*/  ISETP.GE.U32.AND P0, PT, R57, R50, PT ;  /* 0x000000323900720c */ /* 0x000fe20003f06070 */
[----:B------:R-:W-:Y:S02]  /*6c8a0*/  IMAD R15, R51, R76, RZ ;  /* 0x0000004c330f7224 */ /* 0x000fe400078e02ff */
[----:B------:R-:W-:Y:S02]  /*6c8b0*/  VIADD R12, R55, 0x1 ;  /* 0x00000001370c7836 */ /* 0x000fe40000000000 */
[----:B------:R-:W-:Y:S01]  /*6c8c0*/  @P1 IMAD.MOV R12, RZ, RZ, R55 ;  /* 0x000000ffff0c1224 */ /* 0x000fe200078e0237 */
[----:B------:R-:W-:Y:S01]  /*6c8d0*/  SHF.R.U32.HI R55, RZ, 0x10, R46 ;  /* 0x00000010ff377819 */ /* 0x000fe2000001162e */
[----:B------:R-:W-:Y:S01]  /*6c8e0*/  IMAD R59, R51, R74, RZ ;  /* 0x0000004a333b7224 */ /* 0x000fe200078e02ff */
[----:B------:R-:W-:Y:S01]  /*6c8f0*/  LOP3.LUT R63, R15, 0xffff, RZ, 0xc0, !PT ;  /* 0x0000ffff0f3f7812 */ /* 0x000fe200078ec0ff */
[----:B--2---:R-:W-:Y:S01]  /*6c900*/  ULOP3.LUT UR5, UR4, 0xffff, URZ, 0xc0, !UPT ;  /* 0x0000ffff04057892 */ /* 0x004fe2000f8ec0ff */
[----:B-1----:R-:W-:Y:S01]  /*6c910*/  LOP3.LUT R54, R16, 0xffff, RZ, 0xc0, !PT ;  /* 0x0000ffff10367812 */ /* 0x002fe200078ec0ff */
[-C--:B------:R-:W-:Y:S01]  /*6c920*/  IMAD R59, R55, R76.reuse, R59 ;  /* 0x0000004c373b7224 */ /* 0x080fe200078e023b */
[----:B------:R-:W-:Y:S01]  /*6c930*/  SHF.R.U32.HI R56, RZ, 0x10, R16 ;  /* 0x00000010ff387819 */ /* 0x000fe20000011610 */
[----:B------:R-:W-:Y:S01]  /*6c940*/  IMAD.IADD R78, R14, 0x1, R63 ;  /* 0x000000010e4e7824 */ /* 0x000fe200078e023f */
[----:B------:R-:W-:Y:S01]  /*6c950*/  SHF.R.U32.HI R15, RZ, 0x10, R15 ;  /* 0x00000010ff0f7819 */ /* 0x000fe2000001160f */
[C---:B------:R-:W-:Y:S01]  /*6c960*/  IMAD R65, R54.reuse, R76, RZ ;  /* 0x0000004c36417224 */ /* 0x040fe200078e02ff */
[----:B------:R-:W-:Y:S01]  /*6c970*/  IADD3 R12, PT, PT, R57, R12, RZ ;  /* 0x0000000c390c7210 */ /* 0x000fe20007ffe0ff */
[-C--:B------:R-:W-:Y:S01]  /*6c980*/  IMAD R71, R54, R74.reuse, RZ ;  /* 0x0000004a36477224 */ /* 0x080fe200078e02ff */
[----:B------:R-:W-:Y:S01]  /*6c990*/  USHF.R.U32.HI UR4, URZ, 0x10, UR4 ;  /* 0x00000010ff047899 */ /* 0x000fe20008011604 */
[----:B------:R-:W-:Y:S01]  /*6c9a0*/  IMAD R80, R55, R74, R15 ;  /* 0x0000004a37507224 */ /* 0x000fe200078e020f */
[----:B------:R-:W-:Y:S01]  /*6c9b0*/  LOP3.LUT R82, R65, 0xffff, RZ, 0xc0, !PT ;  /* 0x0000ffff41527812 */ /* 0x000fe200078ec0ff */
[----:B------:R-:W-:Y:S01]  /*6c9c0*/  IMAD R71, R56, R76, R71 ;  /* 0x0000004c38477224 */ /* 0x000fe200078e0247 */
[----:B------:R-:W-:Y:S01]  /*6c9d0*/  ISETP.GE.U32.AND P1, PT, R12, R57, PT ;  /* 0x000000390c00720c */ /* 0x000fe20003f26070 */
[C---:B------:R-:W-:Y:S01]  /*6c9e0*/  IMAD R57, R59.reuse, 0x10000, R78 ;  /* 0x000100003b397824 */ /* 0x040fe200078e024e */
[----:B------:R-:W-:Y:S01]  /*6c9f0*/  LEA.HI R80, R59, R80, RZ, 0x10 ;  /* 0x000000503b507211 */ /* 0x000fe200078f80ff */
[----:B------:R-:W-:Y:S01]  /*6ca00*/  IMAD.IADD R82, R13, 0x1, R82 ;  /* 0x000000010d527824 */ /* 0x000fe200078e0252 */
[----:B------:R-:W-:Y:S01]  /*6ca10*/  SHF.R.U32.HI R65, RZ, 0x10, R65 ;  /* 0x00000010ff417819 */ /* 0x000fe20000011641 */
[----:B------:R-:W-:Y:S01]  /*6ca20*/  IMAD R15, R72, UR13, RZ ;  /* 0x0000000d480f7c24 */ /* 0x000fe2000f8e02ff */
[----:B------:R-:W-:Y:S01]  /*6ca30*/  ISETP.GE.U32.AND P2, PT, R57, R14, PT ;  /* 0x0000000e3900720c */ /* 0x000fe20003f46070 */
[----:B------:R-:W-:-:S02]  /*6ca40*/  IMAD R82, R71, 0x10000, R82 ;  /* 0x0001000047527824 */ /* 0x000fc400078e0252 */
[----:B------:R-:W-:Y:S01]  /*6ca50*/  VIADD R73, R80, 0x1 ;  /* 0x0000000150497836 */ /* 0x000fe20000000000 */
[----:B------:R-:W-:Y:S01]  /*6ca60*/  LOP3.LUT R57, R15, 0xffff, RZ, 0xc0, !PT ;  /* 0x0000ffff0f397812 */ /* 0x000fe200078ec0ff */
[----:B------:R-:W-:Y:S01]  /*6ca70*/  IMAD R78, R56, R74, R65 ;  /* 0x0000004a384e7224 */ /* 0x000fe200078e0241 */
[----:B------:R-:W-:Y:S01]  /*6ca80*/  ISETP.GE.U32.AND P3, PT, R82, R13, PT ;  /* 0x0000000d5200720c */ /* 0x000fe20003f66070 */
[----:B------:R-:W-:Y:S01]  /*6ca90*/  IMAD R13, R70, UR13, RZ ;  /* 0x0000000d460d7c24 */ /* 0x000fe2000f8e02ff */
[----:B------:R-:W-:Y:S01]  /*6caa0*/  SHF.R.U32.HI R15, RZ, 0x10, R15 ;  /* 0x00000010ff0f7819 */ /* 0x000fe2000001160f */
[----:B------:R-:W-:Y:S01]  /*6cab0*/  IMAD.IADD R14, R57, 0x1, R48 ;  /* 0x00000001390e7824 */ /* 0x000fe200078e0230 */
[----:B------:R-:W-:Y:S01]  /*6cac0*/  LOP3.LUT R57, R17, 0xffff, RZ, 0xc0, !PT ;  /* 0x0000ffff11397812 */ /* 0x000fe200078ec0ff */
[----:B------:R-:W-:Y:S01]  /*6cad0*/  IMAD R13, R72, UR9, R13 ;  /* 0x00000009480d7c24 */ /* 0x000fe2000f8e020d */
[----:B------:R-:W-:Y:S01]  /*6cae0*/  LEA.HI R78, R71, R78, RZ, 0x10 ;  /* 0x0000004e474e7211 */ /* 0x000fe200078f80ff */
[----:B------:R-:W-:-:S02]  /*6caf0*/  IMAD R50, R70, UR9, R15 ;  /* 0x0000000946327c24 */ /* 0x000fc4000f8e020f */
[----:B------:R-:W-:Y:S01]  /*6cb00*/  @P2 IMAD.MOV R73, RZ, RZ, R80 ;  /* 0x000000ffff492224 */ /* 0x000fe200078e0250 */
[C---:B------:R-:W-:Y:S01]  /*6cb10*/  LEA R63, R13.reuse, R14, 0x10 ;  /* 0x0000000e0d3f7211 */ /* 0x040fe200078e80ff */
[----:B------:R-:W-:Y:S01]  /*6cb20*/  VIADD R59, R58, 0x1 ;  /* 0x000000013a3b7836 */ /* 0x000fe20000000000 */
[----:B------:R-:W0:Y:S01]  /*6cb30*/  LDC.64 R14, c[0x0][0x390] ;  /* 0x0000e400ff0e7b82 */ /* 0x000e220000000a00 */
[----:B------:R-:W-:Y:S01]  /*6cb40*/  ISETP.GE.U32.AND P2, PT, R62, R49, PT ;  /* 0x000000313e00720c */ /* 0x000fe20003f46070 */
[----:B------:R-:W-:Y:S01]  /*6cb50*/  IMAD R49, R72, UR14, RZ ;  /* 0x0000000e48317c24 */ /* 0x000fe2000f8e02ff */
[----:B------:R-:W-:Y:S01]  /*6cb60*/  IADD3 R73, PT, PT, R82, R73, RZ ;  /* 0x0000004952497210 */ /* 0x000fe20007ffe0ff */
[----:B------:R-:W-:Y:S01]  /*6cb70*/  @P0 IMAD.MOV R59, RZ, RZ, R58 ;  /* 0x000000ffff3b0224 */ /* 0x000fe200078e023a */
[----:B------:R-:W-:Y:S01]  /*6cb80*/  LEA.HI R71, R13, R50, RZ, 0x10 ;  /* 0x000000320d477211 */ /* 0x000fe200078f80ff */
[----:B------:R-:W-:Y:S01]  /*6cb90*/  IMAD R65, R57, R76, RZ ;  /* 0x0000004c39417224 */ /* 0x000fe200078e02ff */
[----:B------:R-:W-:Y:S01]  /*6cba0*/  ISETP.GE.U32.AND P0, PT, R73, R82, PT ;  /* 0x000000524900720c */ /* 0x000fe20003f06070 */
[----:B------:R-:W-:Y:S01]  /*6cbb0*/  VIADD R13, R59, 0x1 ;  /* 0x000000013b0d7836 */ /* 0x000fe20000000000 */
[----:B------:R-:W-:Y:S01]  /*6cbc0*/  LOP3.LUT R50, R49, 0xffff, RZ, 0xc0, !PT ;  /* 0x0000ffff31327812 */ /* 0x000fe200078ec0ff */
[----:B------:R-:W-:Y:S01]  /*6cbd0*/  @P1 IMAD.MOV R13, RZ, RZ, R59 ;  /* 0x000000ffff0d1224 */ /* 0x000fe200078e023b */
[----:B------:R-:W-:Y:S01]  /*6cbe0*/  SHF.R.U32.HI R49, RZ, 0x10, R49 ;  /* 0x00000010ff317819 */ /* 0x000fe20000011631 */
[----:B------:R-:W-:Y:S01]  /*6cbf0*/  IMAD R59, R70, UR14, RZ ;  /* 0x0000000e463b7c24 */ /* 0x000fe2000f8e02ff */
[----:B------:R-:W-:Y:S01]  /*6cc00*/  SHF.R.U32.HI R58, RZ, 0x10, R17 ;  /* 0x00000010ff3a7819 */ /* 0x000fe20000011611 */
[----:B------:R-:W-:Y:S01]  /*6cc10*/  IMAD R75, R57, R74, RZ ;  /* 0x0000004a394b7224 */ /* 0x000fe200078e02ff */
[----:B------:R-:W-:Y:S01]  /*6cc20*/  LOP3.LUT R77, R65, 0xffff, RZ, 0xc0, !PT ;  /* 0x0000ffff414d7812 */ /* 0x000fe200078ec0ff */
[----:B------:R-:W-:Y:S01]  /*6cc30*/  VIADD R79, R78, 0x1 ;  /* 0x000000014e4f7836 */ /* 0x000fe20000000000 */
[----:B------:R-:W-:Y:S01]  /*6cc40*/  IADD3 R83, PT, PT, R71, 0x1, RZ ;  /* 0x0000000147537810 */ /* 0x000fe20007ffe0ff */
[----:B------:R-:W-:-:S02]  /*6cc50*/  IMAD R59, R72, UR10, R59 ;  /* 0x0000000a483b7c24 */ /* 0x000fc4000f8e023b */
[----:B------:R-:W-:Y:S01]  /*6cc60*/  IMAD R80, R70, UR10, R49 ;  /* 0x0000000a46507c24 */ /* 0x000fe2000f8e0231 */
[----:B------:R-:W-:Y:S01]  /*6cc70*/  SHF.R.U32.HI R49, RZ, 0x10, R65 ;  /* 0x00000010ff317819 */ /* 0x000fe20000011641 */
[----:B------:R-:W-:Y:S02]  /*6cc80*/  @P3 IMAD.MOV R79, RZ, RZ, R78 ;  /* 0x000000ffff4f3224 */ /* 0x000fe400078e024e */
[----:B------:R-:W-:Y:S01]  /*6cc90*/  IMAD.IADD R50, R50, 0x1, R47 ;  /* 0x0000000132327824 */ /* 0x000fe200078e022f */
[----:B------:R-:W-:Y:S01]  /*6cca0*/  LEA.HI R80, R59, R80, RZ, 0x10 ;  /* 0x000000503b507211 */ /* 0x000fe200078f80ff */
[----:B------:R-:W-:Y:S02]  /*6ccb0*/  IMAD R75, R58, R76, R75 ;  /* 0x0000004c3a4b7224 */ /* 0x000fe400078e024b */
[----:B------:R-:W-:Y:S02]  /*6ccc0*/  IMAD.IADD R82, R12, 0x1, R77 ;  /* 0x000000010c527824 */ /* 0x000fe400078e024d */
[----:B------:R-:W-:-:S02]  /*6ccd0*/  IMAD.IADD R13, R62, 0x1, R13 ;  /* 0x000000013e0d7824 */ /* 0x000fc400078e020d */
[----:B------:R-:W-:Y:S01]  /*6cce0*/  IMAD R78, R59, 0x10000, R50 ;  /* 0x000100003b4e7824 */ /* 0x000fe200078e0232 */
[----:B0-----:R-:W-:Y:S01]  /*6ccf0*/  LOP3.LUT R59, R14, 0xffff, RZ, 0xc0, !PT ;  /* 0x0000ffff0e3b7812 */ /* 0x001fe200078ec0ff */
[C---:B------:R-:W-:Y:S01]  /*6cd00*/  VIADD R65, R79.reuse, 0x1 ;  /* 0x000000014f417836 */ /* 0x040fe20000000000 */
[----:B------:R-:W-:Y:S01]  /*6cd10*/  @P0 IADD3 R65, PT, PT, R79, RZ, RZ ;  /* 0x000000ff4f410210 */ /* 0x000fe20007ffe0ff */
[----:B------:R-:W-:Y:S01]  /*6cd20*/  IMAD R82, R75, 0x10000, R82 ;  /* 0x000100004b527824 */ /* 0x000fe200078e0252 */
[----:B------:R-:W-:Y:S01]  /*6cd30*/  ISETP.GE.U32.AND P1, PT, R13, R62, PT ;  /* 0x0000003e0d00720c */ /* 0x000fe20003f26070 */
[----:B------:R-:W-:Y:S01]  /*6cd40*/  VIADD R50, R61, 0x1 ;  /* 0x000000013d327836 */ /* 0x000fe20000000000 */
[----:B------:R-:W-:Y:S01]  /*6cd50*/  ISETP.GE.U32.AND P0, PT, R63, R48, PT ;  /* 0x000000303f00720c */ /* 0x000fe20003f06070 */
[C---:B------:R-:W-:Y:S01]  /*6cd60*/  IMAD.IADD R65, R82.reuse, 0x1, R65 ;  /* 0x0000000152417824 */ /* 0x040fe200078e0241 */
[----:B------:R-:W-:Y:S01]  /*6cd70*/  ISETP.GE.U32.AND P3, PT, R82, R12, PT ;  /* 0x0000000c5200720c */ /* 0x000fe20003f66070 */
[----:B------:R-:W-:-:S02]  /*6cd80*/  IMAD R48, R59, R76, RZ ;  /* 0x0000004c3b307224 */ /* 0x000fc400078e02ff */
[----:B------:R-:W-:Y:S02]  /*6cd90*/  IMAD R12, R58, R74, R49 ;  /* 0x0000004a3a0c7224 */ /* 0x000fe400078e0231 */
[----:B------:R-:W-:Y:S01]  /*6cda0*/  @P2 IMAD.MOV R50, RZ, RZ, R61 ;  /* 0x000000ffff322224 */ /* 0x000fe200078e023d */
[----:B------:R-:W-:Y:S01]  /*6cdb0*/  ISETP.GE.U32.AND P2, PT, R65, R82, PT ;  /* 0x000000524100720c */ /* 0x000fe20003f46070 */
[----:B------:R-:W-:Y:S01]  /*6cdc0*/  IMAD R49, R59, R74, RZ ;  /* 0x0000004a3b317224 */ /* 0x000fe200078e02ff */
[----:B------:R-:W-:Y:S02]  /*6cdd0*/  LOP3.LUT R62, R48, 0xffff, RZ, 0xc0, !PT ;  /* 0x0000ffff303e7812 */ /* 0x000fe400078ec0ff */
[----:B------:R-:W-:Y:S01]  /*6cde0*/  LEA.HI R75, R75, R12, RZ, 0x10 ;  /* 0x0000000c4b4b7211 */ /* 0x000fe200078f80ff */
[C---:B------:R-:W-:Y:S01]  /*6cdf0*/  VIADD R12, R50.reuse, 0x1 ;  /* 0x00000001320c7836 */ /* 0x040fe20000000000 */
[----:B------:R-:W-:Y:S01]  /*6ce00*/  SHF.R.U32.HI R61, RZ, 0x10, R14 ;  /* 0x00000010ff3d7819 */ /* 0x000fe2000001160e */
[----:B------:R-:W-:Y:S01]  /*6ce10*/  IMAD.IADD R82, R13, 0x1, R62 ;  /* 0x000000010d527824 */ /* 0x000fe200078e023e */
[----:B------:R-:W-:Y:S01]  /*6ce20*/  @P1 IADD3 R12, PT, PT, R50, RZ, RZ ;  /* 0x000000ff320c1210 */ /* 0x000fe20007ffe0ff */
[----:B------:R-:W-:Y:S01]  /*6ce30*/  VIADD R77, R75, 0x1 ;  /* 0x000000014b4d7836 */ /* 0x000fe20000000000 */
[----:B------:R-:W-:Y:S01]  /*6ce40*/  SHF.R.U32.HI R62, RZ, 0x10, R48 ;  /* 0x00000010ff3e7819 */ /* 0x000fe20000011630 */
[----:B------:R-:W-:Y:S01]  /*6ce50*/  @P3 IMAD.MOV R77, RZ, RZ, R75 ;  /* 0x000000ffff4d3224 */ /* 0x000fe200078e024b */
[----:B------:R-:W-:Y:S01]  /*6ce60*/  ISETP.GE.U32.AND P1, PT, R78, R47, PT ;  /* 0x0000002f4e00720c */ /* 0x000fe20003f26070 */
[----:B------:R-:W-:-:S02]  /*6ce70*/  IMAD R49, R61, R76, R49 ;  /* 0x0000004c3d317224 */ /* 0x000fc400078e0231 */
[----:B------:R-:W-:Y:S02]  /*6ce80*/  IMAD.IADD R48, R63, 0x1, R12 ;  /* 0x000000013f307824 */ /* 0x000fe400078e020c */
[----:B------:R-:W-:Y:S01]  /*6ce90*/  IMAD R12, R61, R74, R62 ;  /* 0x0000004a3d0c7224 */ /* 0x000fe200078e023e */
[----:B------:R-:W-:Y:S01]  /*6cea0*/  LOP3.LUT R62, R15, 0xffff, RZ, 0xc0, !PT ;  /* 0x0000ffff0f3e7812 */ /* 0x000fe200078ec0ff */
[----:B------:R-:W-:Y:S02]  /*6ceb0*/  VIADD R50, R77, 0x1 ;  /* 0x000000014d327836 */ /* 0x000fe40000000000 */
[----:B------:R-:W-:Y:S01]  /*6cec0*/  @P2 IMAD.MOV R50, RZ, RZ, R77 ;  /* 0x000000ffff322224 */ /* 0x000fe200078e024d */
[----:B------:R-:W-:Y:S01]  /*6ced0*/  ISETP.GE.U32.AND P2, PT, R48, R63, PT ;  /* 0x0000003f3000720c */ /* 0x000fe20003f46070 */
[C---:B------:R-:W-:Y:S01]  /*6cee0*/  IMAD R47, R49.reuse, 0x10000, R82 ;  /* 0x00010000312f7824 */ /* 0x040fe200078e0252 */
[----:B------:R-:W-:Y:S01]  /*6cef0*/  LEA.HI R49, R49, R12, RZ, 0x10 ;  /* 0x0000000c31317211 */ /* 0x000fe200078f80ff */
[----:B------:R-:W-:Y:S01]  /*6cf00*/  IMAD R75, R62, R76, RZ ;  /* 0x0000004c3e4b7224 */ /* 0x000fe200078e02ff */
[----:B------:R-:W-:Y:S01]  /*6cf10*/  SHF.R.U32.HI R63, RZ, 0x10, R15 ;  /* 0x00000010ff3f7819 */ /* 0x000fe2000001160f */
[C---:B------:R-:W-:Y:S01]  /*6cf20*/  IMAD.IADD R50, R47.reuse, 0x1, R50 ;  /* 0x000000012f327824 */ /* 0x040fe200078e0232 */
[----:B------:R-:W-:Y:S01]  /*6cf30*/  ISETP.GE.U32.AND P3, PT, R47, R13, PT ;  /* 0x0000000d2f00720c */ /* 0x000fe20003f66070 */
[----:B------:R-:W-:Y:S01]  /*6cf40*/  VIADD R85, R49, 0x1 ;  /* 0x0000000131557836 */ /* 0x000fe20000000000 */
[----:B------:R-:W0:Y:S01]  /*6cf50*/  LDC.64 R12, c[0x0][0x398] ;  /* 0x0000e600ff0c7b82 */ /* 0x000e220000000a00 */
[----:B------:R-:W-:Y:S01]  /*6cf60*/  LOP3.LUT R77, R75, 0xffff, RZ, 0xc0, !PT ;  /* 0x0000ffff4b4d7812 */ /* 0x000fe200078ec0ff */
[----:B------:R-:W-:Y:S01]  /*6cf70*/  @P0 IMAD.MOV R83, RZ, RZ, R71 ;  /* 0x000000ffff530224 */ /* 0x000fe200078e0247 */
[----:B------:R-:W-:Y:S01]  /*6cf80*/  ISETP.GE.U32.AND P4, PT, R50, R47, PT ;  /* 0x0000002f3200720c */ /* 0x000fe20003f86070 */
[----:B------:R-:W-:Y:S01]  /*6cf90*/  IMAD R47, R62, R74, RZ ;  /* 0x0000004a3e2f7224 */ /* 0x000fe200078e02ff */
[----:B------:R-:W-:Y:S01]  /*6cfa0*/  SHF.R.U32.HI R75, RZ, 0x10, R75 ;  /* 0x00000010ff4b7819 */ /* 0x000fe2000001164b */
[----:B------:R-:W-:-:S02]  /*6cfb0*/  IMAD.IADD R82, R48, 0x1, R77 ;  /* 0x0000000130527824 */ /* 0x000fc400078e024d */
[----:B------:R-:W-:Y:S02]  /*6cfc0*/  IMAD R81, R63, R76, R47 ;  /* 0x0000004c3f517224 */ /* 0x000fe400078e022f */
[----:B------:R-:W-:Y:S02]  /*6cfd0*/  IMAD R71, R70, UR15, RZ ;  /* 0x0000000f46477c24 */ /* 0x000fe4000f8e02ff */
[----:B------:R-:W-:Y:S02]  /*6cfe0*/  @P3 IMAD.MOV R85, RZ, RZ, R49 ;  /* 0x000000ffff553224 */ /* 0x000fe400078e0231 */
[----:B------:R-:W-:Y:S02]  /*6cff0*/  IMAD R82, R81, 0x10000, R82 ;  /* 0x0001000051527824 */ /* 0x000fe400078e0252 */
[----:B------:R-:W-:Y:S01]  /*6d000*/  IMAD R49, R72, UR15, RZ ;  /* 0x0000000f48317c24 */ /* 0x000fe2000f8e02ff */
[----:B------:R-:W-:Y:S01]  /*6d010*/  IADD3 R79, PT, PT, R85, 0x1, RZ ;  /* 0x00000001554f7810 */ /* 0x000fe20007ffe0ff */
[----:B------:R-:W-:Y:S01]  /*6d020*/  @P4 IMAD.MOV R79, RZ, RZ, R85 ;  /* 0x000000ffff4f4224 */ /* 0x000fe200078e0255 */
[C---:B------:R-:W-:Y:S01]  /*6d030*/  ISETP.GE.U32.AND P0, PT, R82.reuse, R48, PT ;  /* 0x000000305200720c */ /* 0x040fe20003f06070 */
[----:B------:R-:W-:Y:S01]  /*6d040*/  IMAD R48, R63, R74, R75 ;  /* 0x0000004a3f307224 */ /* 0x000fe200078e024b */
[----:B------:R-:W-:Y:S01]  /*6d050*/  LOP3.LUT R75, R49, 0xffff, RZ, 0xc0, !PT ;  /* 0x0000ffff314b7812 */ /* 0x000fe200078ec0ff */
[----:B------:R-:W-:Y:S01]  /*6d060*/  VIADD R47, R83, 0x1 ;  /* 0x00000001532f7836 */ /* 0x000fe20000000000 */
[----:B------:R-:W-:Y:S01]  /*6d070*/  SHF.R.U32.HI R77, RZ, 0x10, R49 ;  /* 0x00000010ff4d7819 */ /* 0x000fe20000011631 */
[----:B------:R-:W-:Y:S01]  /*6d080*/  IMAD.IADD R49, R82, 0x1, R79 ;  /* 0x0000000152317824 */ /* 0x000fe200078e024f */
[----:B------:R-:W-:Y:S01]  /*6d090*/  LEA.HI R79, R81, R48, RZ, 0x10 ;  /* 0x00000030514f7211 */ /* 0x000fe200078f80ff */
[----:B------:R-:W-:Y:S01]  /*6d0a0*/  IMAD R48, R72, UR11, R71 ;  /* 0x0000000b48307c24 */ /* 0x000fe2000f8e0247 */
[----:B0-----:R-:W-:Y:S01]  /*6d0b0*/  LOP3.LUT R71, R12, 0xffff, RZ, 0xc0, !PT ;  /* 0x0000ffff0c477812 */ /* 0x001fe200078ec0ff */
[----:B------:R-:W-:Y:S01]  /*6d0c0*/  IMAD.IADD R75, R75, 0x1, R18 ;  /* 0x000000014b4b7824 */ /* 0x000fe200078e0212 */
[----:B------:R-:W-:Y:S01]  /*6d0d0*/  IADD3 R85, PT, PT, R80, 0x1, RZ ;  /* 0x0000000150557810 */ /* 0x000fe20007ffe0ff */
[----:B------:R-:W-:Y:S01]  /*6d0e0*/  @P2 IMAD.MOV R47, RZ, RZ, R83 ;  /* 0x000000ffff2f2224 */ /* 0x000fe200078e0253 */
[----:B------:R-:W-:Y:S01]  /*6d0f0*/  ISETP.GE.U32.AND P2, PT, R49, R82, PT ;  /* 0x000000523100720c */ /* 0x000fe20003f46070 */
[----:B------:R-:W-:-:S02]  /*6d100*/  IMAD R77, R70, UR11, R77 ;  /* 0x0000000b464d7c24 */ /* 0x000fc4000f8e024d */
[----:B------:R-:W-:Y:S02]  /*6d110*/  IMAD R81, R48, 0x10000, R75 ;  /* 0x0001000030517824 */ /* 0x000fe400078e024b */
[----:B------:R-:W-:Y:S01]  /*6d120*/  IMAD.IADD R47, R78, 0x1, R47 ;  /* 0x000000014e2f7824 */ /* 0x000fe200078e022f */
[----:B------:R-:W-:Y:S01]  /*6d130*/  LEA.HI R82, R48, R77, RZ, 0x10 ;  /* 0x0000004d30527211 */ /* 0x000fe200078f80ff */
[----:B------:R-:W-:Y:S01]  /*6d140*/  IMAD R75, R71, R76, RZ ;  /* 0x0000004c474b7224 */ /* 0x000fe200078e02ff */
[----:B------:R-:W-:Y:S01]  /*6d150*/  SHF.R.U32.HI R77, RZ, 0x10, R12 ;  /* 0x00000010ff4d7819 */ /* 0x000fe2000001160c */
[----:B------:R-:W-:Y:S02]  /*6d160*/  VIADD R83, R79, 0x1 ;  /* 0x000000014f537836 */ /* 0x000fe40000000000 */
[----:B------:R-:W-:Y:S01]  /*6d170*/  @P0 IMAD.MOV R83, RZ, RZ, R79 ;  /* 0x000000ffff530224 */ /* 0x000fe200078e024f */
[----:B------:R-:W-:Y:S01]  /*6d180*/  ISETP.GE.U32.AND P0, PT, R47, R78, PT ;  /* 0x0000004e2f00720c */ /* 0x000fe20003f06070 */
[----:B------:R-:W-:Y:S01]  /*6d190*/  @P1 IMAD.MOV R85, RZ, RZ, R80 ;  /* 0x000000ffff551224 */ /* 0x000fe200078e0250 */
[----:B------:R-:W-:Y:S01]  /*6d1a0*/  LOP3.LUT R80, R75, 0xffff, RZ, 0xc0, !PT ;  /* 0x0000ffff4b507812 */ /* 0x000fe200078ec0ff */
[----:B------:R-:W-:Y:S01]  /*6d1b0*/  IMAD R78, R71, R74, RZ ;  /* 0x0000004a474e7224 */ /* 0x000fe200078e02ff */
[----:B------:R-:W-:Y:S01]  /*6d1c0*/  SHF.R.U32.HI R75, RZ, 0x10, R75 ;  /* 0x00000010ff4b7819 */ /* 0x000fe2000001164b */
[----:B------:R-:W-:Y:S01]  /*6d1d0*/  VIADD R48, R83, 0x1 ;  /* 0x0000000153307836 */ /* 0x000fe20000000000 */
[----:B------:R-:W-:Y:S01]  /*6d1e0*/  ISETP.GE.U32.AND P1, PT, R81, R18, PT ;  /* 0x000000125100720c */ /* 0x000fe20003f26070 */
[----:B------:R-:W-:-:S02]  /*6d1f0*/  IMAD R78, R77, R76, R78 ;  /* 0x0000004c4d4e7224 */ /* 0x000fc400078e024e */
[----:B------:R-:W-:Y:S01]  /*6d200*/  IMAD.IADD R79, R47, 0x1, R80 ;  /* 0x000000012f4f7824 */ /* 0x000fe200078e0250 */
[----:B------:R-:W-:Y:S01]  /*6d210*/  IADD3 R80, PT, PT, R85, 0x1, RZ ;  /* 0x0000000155507810 */ /* 0x000fe20007ffe0ff */
[----:B------:R-:W-:Y:S02]  /*6d220*/  @P2 IMAD.MOV R48, RZ, RZ, R83 ;  /* 0x000000ffff302224 */ /* 0x000fe400078e0253 */
[----:B------:R-:W-:Y:S01]  /*6d230*/  IMAD R83, R77, R74, R75 ;  /* 0x0000004a4d537224 */ /* 0x000fe200078e024b */
[----:B------:R-:W-:Y:S01]  /*6d240*/  LOP3.LUT R75, R13, 0xffff, RZ, 0xc0, !PT ;  /* 0x0000ffff0d4b7812 */ /* 0x000fe200078ec0ff */
[C---:B------:R-:W-:Y:S02]  /*6d250*/  IMAD R79, R78.reuse, 0x10000, R79 ;  /* 0x000100004e4f7824 */ /* 0x040fe400078e024f */
[----:B------:R-:W-:Y:S01]  /*6d260*/  @P0 IMAD.MOV R80, RZ, RZ, R85 ;  /* 0x000000ffff500224 */ /* 0x000fe200078e0255 */
[----:B------:R-:W-:Y:S01]  /*6d270*/  LEA.HI R83, R78, R83, RZ, 0x10 ;  /* 0x000000534e537211 */ /* 0x000fe200078f80ff */
[C---:B------:R-:W-:Y:S01]  /*6d280*/  IMAD.IADD R48, R79.reuse, 0x1, R48 ;  /* 0x000000014f307824 */ /* 0x040fe200078e0230 */
[----:B------:R-:W-:Y:S01]  /*6d290*/  ISETP.GE.U32.AND P0, PT, R79, R47, PT ;  /* 0x0000002f4f00720c */ /* 0x000fe20003f06070 */
[----:B------:R-:W-:Y:S01]  /*6d2a0*/  IMAD R18, R75, R76, RZ ;  /* 0x0000004c4b127224 */ /* 0x000fe200078e02ff */
[----:B------:R-:W0:Y:S01]  /*6d2b0*/  LDC R78, c[0x0][0x3a0] ;  /* 0x0000e800ff4e7b82 */ /* 0x000e220000000800 */
[----:B------:R-:W-:Y:S01]  /*6d2c0*/  IMAD.IADD R80, R81, 0x1, R80 ;  /* 0x0000000151507824 */ /* 0x000fe200078e0250 */
[----:B------:R-:W-:Y:S01]  /*6d2d0*/  ISETP.GE.U32.AND P2, PT, R48, R79, PT ;  /* 0x0000004f3000720c */ /* 0x000fe20003f46070 */
[----:B------:R-:W-:Y:S01]  /*6d2e0*/  IMAD R47, R75, R74, RZ ;  /* 0x0000004a4b2f7224 */ /* 0x000fe200078e02ff */
[----:B------:R-:W-:Y:S01]  /*6d2f0*/  SHF.R.U32.HI R79, RZ, 0x10, R13 ;  /* 0x00000010ff4f7819 */ /* 0x000fe2000001160d */
[----:B------:R-:W-:Y:S01]  /*6d300*/  VIADD R89, R82, 0x1 ;  /* 0x0000000152597836 */ /* 0x000fe20000000000 */
[----:B------:R-:W-:Y:S01]  /*6d310*/  LOP3.LUT R87, R18, 0xffff, RZ, 0xc0, !PT ;  /* 0x0000ffff12577812 */ /* 0x000fe200078ec0ff */
[----:B------:R-:W-:-:S02]  /*6d320*/  VIADD R88, R83, 0x1 ;  /* 0x0000000153587836 */ /* 0x000fc40000000000 */
[----:B------:R-:W-:Y:S01]  /*6d330*/  IMAD R85, R79, R76, R47 ;  /* 0x0000004c4f557224 */ /* 0x000fe200078e022f */
[----:B------:R-:W-:Y:S01]  /*6d340*/  IADD3 R86, PT, PT, R80, R87, RZ ;  /* 0x0000005750567210 */ /* 0x000fe20007ffe0ff */
[----:B------:R-:W-:Y:S02]  /*6d350*/  IMAD R47, R70, UR5, RZ ;  /* 0x00000005462f7c24 */ /* 0x000fe4000f8e02ff */
[----:B------:R-:W-:Y:S02]  /*6d360*/  @P1 IMAD.MOV R89, RZ, RZ, R82 ;  /* 0x000000ffff591224 */ /* 0x000fe400078e0252 */
[----:B------:R-:W-:Y:S02]  /*6d370*/  IMAD R86, R85, 0x10000, R86 ;  /* 0x0001000055567824 */ /* 0x000fe400078e0256 */
[----:B------:R-:W-:Y:S01]  /*6d380*/  @P0 IMAD.MOV R88, RZ, RZ, R83 ;  /* 0x000000ffff580224 */ /* 0x000fe200078e0253 */
[----:B------:R-:W-:Y:S02]  /*6d390*/  ISETP.GE.U32.AND P0, PT, R80, R81, PT ;  /* 0x000000515000720c */ /* 0x000fe40003f06070 */
[----:B------:R-:W-:Y:S01]  /*6d3a0*/  ISETP.GE.U32.AND P1, PT, R86, R80, PT ;  /* 0x000000505600720c */ /* 0x000fe20003f26070 */
[C---:B------:R-:W-:Y:S01]  /*6d3b0*/  IMAD R80, R72.reuse, UR4, R47 ;  /* 0x0000000448507c24 */ /* 0x040fe2000f8e022f */
[----:B------:R-:W-:Y:S01]  /*6d3c0*/  SHF.R.U32.HI R81, RZ, 0x10, R18 ;  /* 0x00000010ff517819 */ /* 0x000fe20000011612 */
[----:B------:R-:W-:-:S02]  /*6d3d0*/  IMAD R72, R72, UR5, RZ ;  /* 0x0000000548487c24 */ /* 0x000fc4000f8e02ff */
[----:B------:R-:W-:Y:S02]  /*6d3e0*/  VIADD R83, R88, 0x1 ;  /* 0x0000000158537836 */ /* 0x000fe40000000000 */
[----:B------:R-:W-:Y:S01]  /*6d3f0*/  @P2 IMAD.MOV R83, RZ, RZ, R88 ;  /* 0x000000ffff532224 */ /* 0x000fe200078e0258 */
[----:B------:R-:W-:Y:S01]  /*6d400*/  LOP3.LUT R82, R72, 0xffff, RZ, 0xc0, !PT ;  /* 0x0000ffff48527812 */ /* 0x000fe200078ec0ff */
[----:B------:R-:W-:Y:S01]  /*6d410*/  IMAD R88, R79, R74, R81 ;  /* 0x0000004a4f587224 */ /* 0x000fe200078e0251 */
[----:B0-----:R-:W-:Y:S01]  /*6d420*/  LOP3.LUT R81, R78, 0xffff, RZ, 0xc0, !PT ;  /* 0x0000ffff4e517812 */ /* 0x001fe200078ec0ff */
[----:B------:R-:W-:Y:S01]  /*6d430*/  VIADD R18, R89, 0x1 ;  /* 0x0000000159127836 */ /* 0x000fe20000000000 */
[----:B------:R-:W-:Y:S01]  /*6d440*/  IADD3 R47, PT, PT, R86, R83, RZ ;  /* 0x00000053562f7210 */ /* 0x000fe20007ffe0ff */
[----:B------:R-:W-:Y:S01]  /*6d450*/  @P0 IMAD.MOV R18, RZ, RZ, R89 ;  /* 0x000000ffff120224 */ /* 0x000fe200078e0259 */
[----:B------:R-:W-:Y:S01]  /*6d460*/  LEA.HI R88, R85, R88, RZ, 0x10 ;  /* 0x0000005855587211 */ /* 0x000fe200078f80ff */
[----:B------:R-:W-:Y:S01]  /*6d470*/  IMAD.IADD R85, R82, 0x1, R3 ;  /* 0x0000000152557824 */ /* 0x000fe200078e0203 */
        /* <DEDUP_REMOVED lines=9> */
[----:B------:R-:W-:Y:S01]  /*6d510*/  VIADD R94, R88, 0x1 ;  /* 0x00000001585e7836 */ /* 0x000fe20000000000 */
[----:B------:R-:W-:Y:S01]  /*6d520*/  SHF.R.U32.HI R86, RZ, 0x10, R86 ;  /* 0x00000010ff567819 */ /* 0x000fe20000011656 */
[----:B------:R-:W-:Y:S01]  /*6d530*/  @P1 IMAD.MOV R94, RZ, RZ, R88 ;  /* 0x000000ffff5e1224 */ /* 0x000fe200078e0258 */
[----:B------:R-:W-:Y:S01]  /*6d540*/  IADD3 R90, PT, PT, R87, R90, RZ ;  /* 0x0000005a575a7210 */ /* 0x000fe20007ffe0ff */
[----:B------:R-:W-:Y:S01]  /*6d550*/  IMAD R89, R83, R76, R89 ;  /* 0x0000004c53597224 */ /* 0x000fe200078e0259 */
[----:B------:R-:W-:Y:S01]  /*6d560*/  ISETP.GE.U32.AND P1, PT, R87, R82, PT ;  /* 0x000000525700720c */ /* 0x000fe20003f26070 */
[----:B------:R-:W-:-:S02]  /*6d570*/  VIADD R18, R94, 0x1 ;  /* 0x000000015e127836 */ /* 0x000fc40000000000 */
[----:B------:R-:W-:Y:S02]  /*6d580*/  IMAD R85, R70, UR4, R85 ;  /* 0x0000000446557c24 */ /* 0x000fe4000f8e0255 */
[----:B------:R-:W-:Y:S02]  /*6d590*/  IMAD R91, R89, 0x10000, R90 ;  /* 0x00010000595b7824 */ /* 0x000fe400078e025a */
[----:B------:R-:W-:Y:S01]  /*6d5a0*/  @P2 IMAD.MOV R18, RZ, RZ, R94 ;  /* 0x000000ffff122224 */ /* 0x000fe200078e025e */
[----:B------:R-:W-:Y:S01]  /*6d5b0*/  LEA.HI R85, R80, R85, RZ, 0x10 ;  /* 0x0000005550557211 */ /* 0x000fe200078f80ff */
[----:B------:R-:W-:Y:S01]  /*6d5c0*/  IMAD R86, R83, R74, R86 ;  /* 0x0000004a53567224 */ /* 0x000fe200078e0256 */
[C---:B------:R-:W-:Y:S01]  /*6d5d0*/  ISETP.GE.U32.AND P2, PT, R91.reuse, R87, PT ;  /* 0x000000575b00720c */ /* 0x040fe20003f46070 */
[----:B------:R-:W-:Y:S02]  /*6d5e0*/  IMAD.IADD R18, R91, 0x1, R18 ;  /* 0x000000015b127824 */ /* 0x000fe400078e0212 */
[C---:B------:R-:W-:Y:S01]  /*6d5f0*/  VIADD R72, R85.reuse, 0x1 ;  /* 0x0000000155487836 */ /* 0x040fe20000000000 */
[----:B------:R-:W-:-:S02]  /*6d600*/  @P0 IADD3 R72, PT, PT, R85, RZ, RZ ;  /* 0x000000ff55480210 */ /* 0x000fc40007ffe0ff */
[----:B------:R-:W-:Y:S02]  /*6d610*/  ISETP.GE.U32.AND P3, PT, R18, R91, PT ;  /* 0x0000005b1200720c */ /* 0x000fe40003f66070 */
[----:B------:R-:W-:Y:S01]  /*6d620*/  LEA.HI R86, R89, R86, RZ, 0x10 ;  /* 0x0000005659567211 */ /* 0x000fe200078f80ff */
[----:B------:R-:W-:Y:S01]  /*6d630*/  VIADD R3, R72, 0x1 ;  /* 0x0000000148037836 */ /* 0x000fe20000000000 */
[----:B------:R-:W-:Y:S01]  /*6d640*/  ISETP.NE.AND P0, PT, R84, 0x8, PT ;  /* 0x000000085400780c */ /* 0x000fe20003f05270 */
[----:B------:R-:W-:Y:S02]  /*6d650*/  @P1 IMAD.MOV R3, RZ, RZ, R72 ;  /* 0x000000ffff031224 */ /* 0x000fe400078e0248 */
[----:B------:R-:W-:Y:S02]  /*6d660*/  VIADD R74, R86, 0x1 ;  /* 0x00000001564a7836 */ /* 0x000fe40000000000 */
[----:B------:R-:W-:-:S04]  /*6d670*/  @P2 IMAD.MOV R74, RZ, RZ, R86 ;  /* 0x000000ffff4a2224 */ /* 0x000fc800078e0256 */
[----:B------:R-:W-:Y:S02]  /*6d680*/  VIADD R70, R74, 0x1 ;  /* 0x000000014a467836 */ /* 0x000fe40000000000 */
[----:B------:R-:W-:-:S04]  /*6d690*/  @P3 IMAD.MOV R70, RZ, RZ, R74 ;  /* 0x000000ffff463224 */ /* 0x000fc800078e024a */
[----:B------:R-:W-:Y:S01]  /*6d6a0*/  IMAD.IADD R3, R3, 0x1, R70 ;  /* 0x0000000103037824 */ /* 0x000fe200078e0246 */
[----:B------:R-:W-:Y:S06]  /*6d6b0*/  @P0 BRA `(.L_x_616) ;  /* 0xffffffec00600947 */ /* 0x000fec000383ffff */
[----:B------:R-:W-:Y:S05]  /*6d6c0*/  BSYNC.RECONVERGENT B2 ;  /* 0x0000000000027941 */ /* 0x000fea0003800200 */
.L_x_615:
        /* <DEDUP_REMOVED lines=38> */
.L_x_620:
[----:B------:R-:W-:Y:S05]  /*6d930*/  BSYNC.RELIABLE B3 ;  /* 0x0000000000037941 */ /* 0x000fea0003800100 */
.L_x_619:
        /* <DEDUP_REMOVED lines=12> */
[----:B------:R-:W-:Y:S02]  /*6da00*/  SEL R64, RZ, 0x1, !P0 ;  /* 0x00000001ff407807 */ /* 0x000fe40004000000 */
[----:B------:R-:W-:Y:S02]  /*6da10*/  IADD3 R67, PT, PT, R3, -R78, RZ ;  /* 0x8000004e03437210 */ /* 0x000fe40007ffe0ff */
[----:B------:R-:W-:Y:S01]  /*6da20*/  ISETP.GE.U32.AND P1, PT, R69, R64, PT ;  /* 0x000000404500720c */ /* 0x000fe20003f26070 */
[----:B------:R-:W-:Y:S02]  /*6da30*/  IMAD.IADD R64, R48, 0x1, -R15 ;  /* 0x0000000130407824 */ /* 0x000fe400078e0a0f */
[----:B------:R-:W-:Y:S01]  /*6da40*/  VIADD R3, R67, 0xffffffff ;  /* 0xffffffff43037836 */ /* 0x000fe20000000000 */
        /* <DEDUP_REMOVED lines=24> */
.L_x_618:
[----:B------:R-:W-:Y:S05]  /*6dbd0*/  BSYNC.RECONVERGENT B2 ;  /* 0x0000000000027941 */ /* 0x000fea0003800200 */
.L_x_617:
[----:B------:R-:W-:Y:S01]  /*6dbe0*/  LOP3.LUT R72, R60, 0xffff, RZ, 0xc0, !PT ;  /* 0x0000ffff3c487812 */ /* 0x000fe200078ec0ff */
[----:B------:R-:W-:Y:S01]  /*6dbf0*/  BSSY.RECONVERGENT B2, `(.L_x_621) ;  /* 0x000011c000027945 */ /* 0x000fe20003800200 */
[----:B------:R-:W-:Y:S02]  /*6dc00*/  SHF.R.U32.HI R74, RZ, 0x10, R60 ;  /* 0x00000010ff4a7819 */ /* 0x000fe4000001163c */
[----:B------:R-:W-:Y:S02]  /*6dc10*/  CS2R R84, SRZ ;  /* 0x0000000000547805 */ /* 0x000fe4000001ff00 */
[----:B------:R-:W-:Y:S01]  /*6dc20*/  LOP3.LUT R64, R93, 0xffff, RZ, 0xc0, !PT ;  /* 0x0000ffff5d407812 */ /* 0x000fe200078ec0ff */
[----:B------:R-:W-:Y:S01]  /*6dc30*/  IMAD.MOV.U32 R76, RZ, RZ, R25 ;  /* 0x000000ffff4c7224 */ /* 0x000fe200078e0019 */
        /* <DEDUP_REMOVED lines=19> */
[----:B------:R-:W-:-:S07]  /*6dd70*/  MOV R82, RZ ;  /* 0x000000ff00527202 */ /* 0x000fce0000000f00 */
.L_x_622:
        /* <DEDUP_REMOVED lines=35> */
[----:B------:R-:W-:Y:S01]  /*6dfb0*/  IMAD R111, R52, R89, R100 ;  /* 0x00000059346f7224 */ /* 0x000fe200078e0264 */
[----:B------:R-:W-:Y:S01]  /*6dfc0*/  SHF.R.U32.HI R86, RZ, 0x10, R86 ;  /* 0x00000010ff567819 */ /* 0x000fe20000011656 */
[----:B------:R-:W-:Y:S02]  /*6dfd0*/  IMAD.IADD R113, R98, 0x1, R97 ;  /* 0x0000000162717824 */ /* 0x000fe400078e0261 */
[----:B------:R-:W-:Y:S01]  /*6dfe0*/  IMAD R104, R53, R87, R104 ;  /* 0x0000005735687224 */ /* 0x000fe200078e0268 */
[----:B------:R-:W-:Y:S01]  /*6dff0*/  LEA.HI R111, R94, R111, RZ, 0x10 ;  /* 0x0000006f5e6f7211 */ /* 0x000fe200078f80ff */
[----:B------:R-:W-:-:S02]  /*6e000*/  IMAD R98, R88, 0x10000, R103 ;  /* 0x0001000058627824 */ /* 0x000fc400078e0267 */
[----:B------:R-:W-:Y:S02]  /*6e010*/  IMAD R88, R69, R89, RZ ;  /* 0x0000005945587224 */ /* 0x000fe400078e02ff */
[----:B------:R-:W-:Y:S01]  /*6e020*/  IMAD R109, R94, 0x10000, R109 ;  /* 0x000100005e6d7824 */ /* 0x000fe200078e026d */
[----:B------:R-:W-:Y:S01]  /*6e030*/  ISETP.GE.U32.AND P6, PT, R98, R91, PT ;  /* 0x0000005b6200720c */ /* 0x000fe20003fc6070 */
[----:B------:R-:W-:Y:S02]  /*6e040*/  IMAD R94, R104, 0x10000, R113 ;  /* 0x00010000685e7824 */ /* 0x000fe400078e0271 */
[----:B------:R-:W-:Y:S01]  /*6e050*/  IMAD R88, R20, R87, R88 ;  /* 0x0000005714587224 */ /* 0x000fe200078e0258 */
[----:B------:R-:W-:Y:S01]  /*6e060*/  ISETP.GE.U32.AND P5, PT, R109, R82, PT ;  /* 0x000000526d00720c */ /* 0x000fe20003fa6070 */
[----:B------:R-:W-:Y:S01]  /*6e070*/  IMAD.IADD R99, R99, 0x1, R84 ;  /* 0x0000000163637824 */ /* 0x000fe200078e0254 */
[----:B------:R-:W-:Y:S01]  /*6e080*/  ISETP.GE.U32.AND P2, PT, R94, R97, PT ;  /* 0x000000615e00720c */ /* 0x000fe20003f46070 */
[----:B------:R-:W-:-:S02]  /*6e090*/  IMAD R113, R20, R89, R86 ;  /* 0x0000005914717224 */ /* 0x000fc400078e0256 */
[----:B------:R-:W-:Y:S01]  /*6e0a0*/  IMAD R90, R70, R87, RZ ;  /* 0x00000057465a7224 */ /* 0x000fe200078e02ff */
[C---:B------:R-:W-:Y:S01]  /*6e0b0*/  LEA R103, R88.reuse, R99, 0x10 ;  /* 0x0000006358677211 */ /* 0x040fe200078e80ff */
[----:B------:R-:W-:Y:S01]  /*6e0c0*/  IMAD R115, R53, R89, R102 ;  /* 0x0000005935737224 */ /* 0x000fe200078e0266 */
[----:B------:R-:W-:Y:S01]  /*6e0d0*/  LEA.HI R113, R88, R113, RZ, 0x10 ;  /* 0x0000007158717211 */ /* 0x000fe200078f80ff */
[----:B------:R-:W-:Y:S01]  /*6e0e0*/  IMAD R88, R96, R19, RZ ;  /* 0x0000001360587224 */ /* 0x000fe200078e02ff */
[----:B------:R-:W-:Y:S01]  /*6e0f0*/  LOP3.LUT R102, R90, 0xffff, RZ, 0xc0, !PT ;  /* 0x0000ffff5a667812 */ /* 0x000fe200078ec0ff */
[----:B------:R-:W-:Y:S01]  /*6e100*/  IMAD R100, R70, R89, RZ ;  /* 0x0000005946647224 */ /* 0x000fe200078e02ff */
[----:B------:R-:W-:Y:S01]  /*6e110*/  SHF.R.U32.HI R90, RZ, 0x10, R90 ;  /* 0x00000010ff5a7819 */ /* 0x000fe2000001165a */
[----:B------:R-:W-:Y:S01]  /*6e120*/  VIADD R91, R105, 0x1 ;  /* 0x00000001695b7836 */ /* 0x000fe20000000000 */
[----:B------:R-:W-:Y:S01]  /*6e130*/  LOP3.LUT R86, R88, 0xffff, RZ, 0xc0, !PT ;  /* 0x0000ffff58567812 */ /* 0x000fe200078ec0ff */
[C---:B------:R-:W-:Y:S01]  /*6e140*/  IMAD R100, R45.reuse, R87, R100 ;  /* 0x000000572d647224 */ /* 0x040fe200078e0264 */
[----:B------:R-:W-:Y:S01]  /*6e150*/  SHF.R.U32.HI R88, RZ, 0x10, R88 ;  /* 0x00000010ff587819 */ /* 0x000fe20000011658 */
[----:B------:R-:W-:Y:S01]  /*6e160*/  IMAD R119, R45, R89, R90 ;  /* 0x000000592d777224 */ /* 0x000fe200078e025a */
[----:B------:R-:W-:Y:S01]  /*6e170*/  ISETP.GE.U32.AND P1, PT, R103, R84, PT ;  /* 0x000000546700720c */ /* 0x000fe20003f26070 */
[C---:B------:R-:W-:Y:S01]  /*6e180*/  IMAD R82, R51.reuse, R86, RZ ;  /* 0x0000005633527224 */ /* 0x040fe200078e02ff */
[----:B------:R-:W-:Y:S01]  /*6e190*/  LEA.HI R115, R104, R115, RZ, 0x10 ;  /* 0x0000007368737211 */ /* 0x000fe200078f80ff */
[----:B------:R-:W-:Y:S01]  /*6e1a0*/  @P0 IMAD.MOV R91, RZ, RZ, R105 ;  /* 0x000000ffff5b0224 */ /* 0x000fe200078e0269 */
[----:B------:R-:W-:Y:S01]  /*6e1b0*/  LEA.HI R119, R100, R119, RZ, 0x10 ;  /* 0x0000007764777211 */ /* 0x000fe200078f80ff */
[----:B------:R-:W-:Y:S01]  /*6e1c0*/  IMAD.IADD R117, R102, 0x1, R101 ;  /* 0x0000000166757824 */ /* 0x000fe200078e0265 */
[----:B------:R-:W-:Y:S01]  /*6e1d0*/  LOP3.LUT R97, R82, 0xffff, RZ, 0xc0, !PT ;  /* 0x0000ffff52617812 */ /* 0x000fe200078ec0ff */
[----:B------:R-:W-:Y:S01]  /*6e1e0*/  IMAD R84, R51, R88, RZ ;  /* 0x0000005833547224 */ /* 0x000fe200078e02ff */
[----:B------:R-:W-:Y:S01]  /*6e1f0*/  SHF.R.U32.HI R82, RZ, 0x10, R82 ;  /* 0x00000010ff527819 */ /* 0x000fe20000011652 */
[----:B------:R-:W-:-:S02]  /*6e200*/  IMAD.IADD R91, R98, 0x1, R91 ;  /* 0x00000001625b7824 */ /* 0x000fc400078e025b */
[----:B------:R-:W-:Y:S02]  /*6e210*/  IMAD R90, R100, 0x10000, R117 ;  /* 0x00010000645a7824 */ /* 0x000fe400078e0275 */
[----:B------:R-:W-:Y:S01]  /*6e220*/  IMAD R84, R55, R86, R84 ;  /* 0x0000005637547224 */ /* 0x000fe200078e0254 */
[----:B------:R-:W-:Y:S01]  /*6e230*/  ISETP.GE.U32.AND P4, PT, R91, R98, PT ;  /* 0x000000625b00720c */ /* 0x000fe20003f86070 */
[----:B------:R-:W-:Y:S01]  /*6e240*/  IMAD.IADD R97, R96, 0x1, R97 ;  /* 0x0000000160617824 */ /* 0x000fe200078e0261 */
[----:B------:R-:W-:Y:S01]  /*6e250*/  ISETP.GE.U32.AND P0, PT, R90, R101, PT ;  /* 0x000000655a00720c */ /* 0x000fe20003f06070 */
[----:B------:R-:W-:Y:S02]  /*6e260*/  IMAD R100, R54, R86, RZ ;  /* 0x0000005636647224 */ /* 0x000fe400078e02ff */
[----:B------:R-:W-:Y:S02]  /*6e270*/  IMAD R97, R84, 0x10000, R97 ;  /* 0x0001000054617824 */ /* 0x000fe400078e0261 */
[----:B------:R-:W-:Y:S01]  /*6e280*/  IMAD R99, R54, R88, RZ ;  /* 0x0000005836637224 */ /* 0x000fe200078e02ff */
[----:B------:R-:W-:Y:S01]  /*6e290*/  LOP3.LUT R102, R100, 0xffff, RZ, 0xc0, !PT ;  /* 0x0000ffff64667812 */ /* 0x000fe200078ec0ff */
[----:B------:R-:W-:Y:S01]  /*6e2a0*/  VIADD R104, R113, 0x1 ;  /* 0x0000000171687836 */ /* 0x000fe20000000000 */
[----:B------:R-:W-:Y:S01]  /*6e2b0*/  ISETP.GE.U32.AND P3, PT, R97, R96, PT ;  /* 0x000000606100720c */ /* 0x000fe20003f66070 */
[----:B------:R-:W-:Y:S01]  /*6e2c0*/  IMAD R98, R56, R86, R99 ;  /* 0x0000005638627224 */ /* 0x000fe200078e0263 */
[----:B------:R-:W-:Y:S01]  /*6e2d0*/  IADD3 R101, PT, PT, R91, R102, RZ ;  /* 0x000000665b657210 */ /* 0x000fe20007ffe0ff */
[----:B------:R-:W-:Y:S01]  /*6e2e0*/  VIADD R102, R107, 0x1 ;  /* 0x000000016b667836 */ /* 0x000fe20000000000 */
[----:B------:R-:W-:Y:S01]  /*6e2f0*/  SHF.R.U32.HI R97, RZ, 0x10, R100 ;  /* 0x00000010ff617819 */ /* 0x000fe20000011664 */
[----:B------:R-:W-:-:S02]  /*6e300*/  IMAD R99, R55, R88, R82 ;  /* 0x0000005837637224 */ /* 0x000fc400078e0252 */
[----:B------:R-:W-:Y:S02]  /*6e310*/  @P6 IMAD.MOV R102, RZ, RZ, R107 ;  /* 0x000000ffff666224 */ /* 0x000fe400078e026b */
[----:B------:R-:W-:Y:S01]  /*6e320*/  IMAD R96, R98, 0x10000, R101 ;  /* 0x0001000062607824 */ /* 0x000fe200078e0265 */
[----:B------:R-:W-:Y:S01]  /*6e330*/  LEA.HI R99, R84, R99, RZ, 0x10 ;  /* 0x0000006354637211 */ /* 0x000fe200078f80ff */
[----:B------:R-:W-:Y:S02]  /*6e340*/  VIADD R82, R102, 0x1 ;  /* 0x0000000166527836 */ /* 0x000fe40000000000 */
[----:B------:R-:W-:Y:S01]  /*6e350*/  @P4 IMAD.MOV R82, RZ, RZ, R102 ;  /* 0x000000ffff524224 */ /* 0x000fe200078e0266 */
[----:B------:R-:W-:Y:S01]  /*6e360*/  ISETP.GE.U32.AND P6, PT, R96, R91, PT ;  /* 0x0000005b6000720c */ /* 0x000fe20003fc6070 */
[----:B------:R-:W-:Y:S02]  /*6e370*/  VIADD R84, R99, 0x1 ;  /* 0x0000000163547836 */ /* 0x000fe40000000000 */
[----:B------:R-:W-:-:S02]  /*6e380*/  IMAD.IADD R82, R109, 0x1, R82 ;  /* 0x000000016d527824 */ /* 0x000fc400078e0252 */
[----:B------:R-:W-:Y:S02]  /*6e390*/  @P3 IMAD.MOV R84, RZ, RZ, R99 ;  /* 0x000000ffff543224 */ /* 0x000fe400078e0263 */
[----:B------:R-:W-:Y:S02]  /*6e3a0*/  IMAD R97, R56, R88, R97 ;  /* 0x0000005838617224 */ /* 0x000fe400078e0261 */
[----:B------:R-:W-:Y:S02]  /*6e3b0*/  VIADD R102, R115, 0x1 ;  /* 0x0000000173667836 */ /* 0x000fe40000000000 */
[----:B------:R-:W-:Y:S01]  /*6e3c0*/  @P2 IMAD.MOV R102, RZ, RZ, R115 ;  /* 0x000000ffff662224 */ /* 0x000fe200078e0273 */
[----:B------:R-:W-:Y:S01]  /*6e3d0*/  ISETP.GE.U32.AND P2, PT, R82, R109, PT ;  /* 0x0000006d5200720c */ /* 0x000fe20003f46070 */
[----:B------:R-:W-:Y:S01]  /*6e3e0*/  IMAD.IADD R99, R96, 0x1, R84 ;  /* 0x0000000160637824 */ /* 0x000fe200078e0254 */
[----:B------:R-:W-:Y:S01]  /*6e3f0*/  LEA.HI R97, R98, R97, RZ, 0x10 ;  /* 0x0000006162617211 */ /* 0x000fe200078f80ff */
[----:B------:R-:W-:-:S02]  /*6e400*/  IMAD R84, R57, R86, RZ ;  /* 0x0000005639547224 */ /* 0x000fc400078e02ff */
[----:B------:R-:W-:Y:S01]  /*6e410*/  VIADD R100, R111, 0x1 ;  /* 0x000000016f647836 */ /* 0x000fe20000000000 */
[----:B------:R-:W-:Y:S01]  /*6e420*/  ISETP.GE.U32.AND P3, PT, R99, R96, PT ;  /* 0x000000606300720c */ /* 0x000fe20003f66070 */
[----:B------:R-:W-:Y:S01]  /*6e430*/  @P1 IMAD.MOV R104, RZ, RZ, R113 ;  /* 0x000000ffff681224 */ /* 0x000fe200078e0271 */
[----:B------:R-:W-:Y:S01]  /*6e440*/  @P5 IADD3 R100, PT, PT, R111, RZ, RZ ;  /* 0x000000ff6f645210 */ /* 0x000fe20007ffe0ff */
[----:B------:R-:W-:Y:S01]  /*6e450*/  VIADD R108, R119, 0x1 ;  /* 0x00000001776c7836 */ /* 0x000fe20000000000 */
[----:B------:R-:W-:Y:S01]  /*6e460*/  IADD3 R98, PT, PT, R97, 0x1, RZ ;  /* 0x0000000161627810 */ /* 0x000fe20007ffe0ff */
[----:B------:R-:W-:Y:S01]  /*6e470*/  @P6 IMAD.MOV R98, RZ, RZ, R97 ;  /* 0x000000ffff626224 */ /* 0x000fe200078e0261 */
[----:B------:R-:W-:Y:S01]  /*6e480*/  LOP3.LUT R101, R84, 0xffff, RZ, 0xc0, !PT ;  /* 0x0000ffff54657812 */ /* 0x000fe200078ec0ff */
[----:B------:R-:W-:Y:S01]  /*6e490*/  IMAD R97, R57, R88, RZ ;  /* 0x0000005839617224 */ /* 0x000fe200078e02ff */
[----:B------:R-:W-:Y:S01]  /*6e4a0*/  SHF.R.U32.HI R105, RZ, 0x10, R84 ;  /* 0x00000010ff697819 */ /* 0x000fe20000011654 */
[C---:B------:R-:W-:Y:S01]  /*6e4b0*/  VIADD R91, R100.reuse, 0x1 ;  /* 0x00000001645b7836 */ /* 0x040fe20000000000 */
[----:B------:R-:W-:Y:S01]  /*6e4c0*/  @P2 IADD3 R91, PT, PT, R100, RZ, RZ ;  /* 0x000000ff645b2210 */ /* 0x000fe20007ffe0ff */
[----:B------:R-:W-:-:S02]  /*6e4d0*/  IMAD R96, R58, R86, R97 ;  /* 0x000000563a607224 */ /* 0x000fc400078e0261 */
[----:B------:R-:W-:Y:S02]  /*6e4e0*/  IMAD.IADD R101, R82, 0x1, R101 ;  /* 0x0000000152657824 */ /* 0x000fe400078e0265 */
[----:B------:R-:W-:Y:S02]  /*6e4f0*/  VIADD R84, R98, 0x1 ;  /* 0x0000000162547836 */ /* 0x000fe40000000000 */
[----:B------:R-:W-:Y:S02]  /*6e500*/  IMAD R101, R96, 0x10000, R101 ;  /* 0x0001000060657824 */ /* 0x000fe400078e0265 */
[----:B------:R-:W-:Y:S02]  /*6e510*/  @P3 IMAD.MOV R84, RZ, RZ, R98 ;  /* 0x000000ffff543224 */ /* 0x000fe400078e0262 */
[----:B------:R-:W-:Y:S01]  /*6e520*/  IMAD.IADD R97, R94, 0x1, R91 ;  /* 0x000000015e617824 */ /* 0x000fe200078e025b */
[C---:B------:R-:W-:Y:S01]  /*6e530*/  ISETP.GE.U32.AND P2, PT, R101.reuse, R82, PT ;  /* 0x000000526500720c */ /* 0x040fe20003f46070 */
[----:B------:R-:W-:-:S02]  /*6e540*/  IMAD.IADD R91, R101, 0x1, R84 ;  /* 0x00000001655b7824 */ /* 0x000fc400078e0254 */
[----:B------:R-:W-:Y:S01]  /*6e550*/  IMAD R105, R58, R88, R105 ;  /* 0x000000583a697224 */ /* 0x000fe200078e0269 */
[----:B------:R-:W-:Y:S01]  /*6e560*/  ISETP.GE.U32.AND P1, PT, R97, R94, PT ;  /* 0x0000005e6100720c */ /* 0x000fe20003f26070 */
        /* <DEDUP_REMOVED lines=8> */
[----:B------:R-:W-:Y:S01]  /*6e5f0*/  VIADD R100, R105, 0x1 ;  /* 0x0000000169647836 */ /* 0x000fe20000000000 */
[----:B------:R-:W-:Y:S01]  /*6e600*/  IADD3 R101, PT, PT, R97, R94, RZ ;  /* 0x0000005e61657210 */ /* 0x000fe20007ffe0ff */
[----:B------:R-:W-:-:S02]  /*6e610*/  VIADD R82, R102, 0x1 ;  /* 0x0000000166527836 */ /* 0x000fc40000000000 */
[----:B------:R-:W-:Y:S02]  /*6e620*/  @P2 IMAD.MOV R100, RZ, RZ, R105 ;  /* 0x000000ffff642224 */ /* 0x000fe400078e0269 */
[----:B------:R-:W-:Y:S02]  /*6e630*/  @P1 IMAD.MOV R82, RZ, RZ, R102 ;  /* 0x000000ffff521224 */ /* 0x000fe400078e0266 */
[----:B------:R-:W-:Y:S02]  /*6e640*/  IMAD R101, R96, 0x10000, R101 ;  /* 0x0001000060657824 */ /* 0x000fe400078e0265 */
[----:B------:R-:W-:Y:S01]  /*6e650*/  VIADD R94, R100, 0x1 ;  /* 0x00000001645e7836 */ /* 0x000fe20000000000 */
[----:B------:R-:W-:Y:S01]  /*6e660*/  IADD3 R84, PT, PT, R103, R82, RZ ;  /* 0x0000005267547210 */ /* 0x000fe20007ffe0ff */
[----:B------:R-:W-:Y:S01]  /*6e670*/  @P3 IMAD.MOV R94, RZ, RZ, R100 ;  /* 0x000000ffff5e3224 */ /* 0x000fe200078e0264 */
[----:B------:R-:W-:Y:S01]  /*6e680*/  ISETP.GE.U32.AND P1, PT, R101, R97, PT ;  /* 0x000000616500720c */ /* 0x000fe20003f26070 */
[----:B------:R-:W-:Y:S01]  /*6e690*/  IMAD R100, R62, R86, RZ ;  /* 0x000000563e647224 */ /* 0x000fe200078e02ff */
[----:B------:R-:W-:Y:S01]  /*6e6a0*/  ISETP.GE.U32.AND P0, PT, R84, R103, PT ;  /* 0x000000675400720c */ /* 0x000fe20003f06070 */
[----:B------:R-:W-:-:S02]  /*6e6b0*/  IMAD R97, R61, R88, R98 ;  /* 0x000000583d617224 */ /* 0x000fc400078e0262 */
[----:B------:R-:W-:Y:S01]  /*6e6c0*/  IMAD.IADD R82, R101, 0x1, R94 ;  /* 0x0000000165527824 */ /* 0x000fe200078e025e */
[----:B------:R-:W-:Y:S01]  /*6e6d0*/  LOP3.LUT R103, R100, 0xffff, RZ, 0xc0, !PT ;  /* 0x0000ffff64677812 */ /* 0x000fe200078ec0ff */
[----:B------:R-:W-:Y:S01]  /*6e6e0*/  IMAD R94, R62, R88, RZ ;  /* 0x000000583e5e7224 */ /* 0x000fe200078e02ff */
[----:B------:R-:W-:Y:S01]  /*6e6f0*/  LEA.HI R96, R96, R97, RZ, 0x10 ;  /* 0x0000006160607211 */ /* 0x000fe200078f80ff */
[----:B------:R-:W-:Y:S01]  /*6e700*/  VIADD R97, R104, 0x1 ;  /* 0x0000000168617836 */ /* 0x000fe20000000000 */
[----:B------:R-:W-:Y:S01]  /*6e710*/  ISETP.GE.U32.AND P2, PT, R82, R101, PT ;  /* 0x000000655200720c */ /* 0x000fe20003f46070 */
[----:B------:R-:W-:Y:S01]  /*6e720*/  IMAD R94, R63, R86, R94 ;  /* 0x000000563f5e7224 */ /* 0x000fe200078e025e */
[----:B------:R-:W-:Y:S01]  /*6e730*/  SHF.R.U32.HI R100, RZ, 0x10, R100 ;  /* 0x00000010ff647819 */ /* 0x000fe20000011664 */
[----:B------:R-:W-:Y:S02]  /*6e740*/  IMAD.IADD R103, R84, 0x1, R103 ;  /* 0x0000000154677824 */ /* 0x000fe400078e0267 */
[C---:B------:R-:W-:Y:S01]  /*6e750*/  VIADD R107, R96.reuse, 0x1 ;  /* 0x00000001606b7836 */ /* 0x040fe20000000000 */
[----:B------:R-:W-:Y:S01]  /*6e760*/  @P1 IADD3 R107, PT, PT, R96, RZ, RZ ;  /* 0x000000ff606b1210 */ /* 0x000fe20007ffe0ff */
[----:B------:R-:W-:-:S02]  /*6e770*/  IMAD R98, R94, 0x10000, R103 ;  /* 0x000100005e627824 */ /* 0x000fc400078e0267 */
[----:B------:R-:W-:Y:S02]  /*6e780*/  IMAD R96, R71, R86, RZ ;  /* 0x0000005647607224 */ /* 0x000fe400078e02ff */
        /* <DEDUP_REMOVED lines=12> */
[----:B------:R-:W-:Y:S02]  /*6e850*/  IMAD.IADD R105, R101, 0x1, R102 ;  /* 0x0000000165697824 */ /* 0x000fe400078e0266 */
[----:B------:R-:W-:Y:S02]  /*6e860*/  IMAD.IADD R97, R98, 0x1, R97 ;  /* 0x0000000162617824 */ /* 0x000fe400078e0261 */
[----:B------:R-:W-:Y:S01]  /*6e870*/  VIADD R102, R103, 0x1 ;  /* 0x0000000167667836 */ /* 0x000fe20000000000 */
[----:B------:R-:W-:Y:S01]  /*6e880*/  LEA R105, R100, R105, 0x10 ;  /* 0x0000006964697211 */ /* 0x000fe200078e80ff */
[----:B------:R-:W-:-:S02]  /*6e890*/  IMAD R84, R72, R87, RZ ;  /* 0x0000005748547224 */ /* 0x000fc400078e02ff */
        /* <DEDUP_REMOVED lines=9> */
[----:B------:R-:W-:Y:S01]  /*6e930*/  LEA.HI R107, R100, R107, RZ, 0x10 ;  /* 0x0000006b646b7211 */ /* 0x000fe200078f80ff */
[----:B------:R-:W-:-:S02]  /*6e940*/  IMAD.IADD R101, R101, 0x1, R80 ;  /* 0x0000000165657824 */ /* 0x000fc400078e0250 */
[----:B------:R-:W-:Y:S01]  /*6e950*/  IMAD R103, R74, R89, R94 ;  /* 0x000000594a677224 */ /* 0x000fe200078e025e */
[----:B------:R-:W-:Y:S01]  /*6e960*/  IADD3 R94, PT, PT, R102, 0x1, RZ ;  /* 0x00000001665e7810 */ /* 0x000fe20007ffe0ff */
[----:B------:R-:W-:Y:S02]  /*6e970*/  @P0 IMAD.MOV R84, RZ, RZ, R108 ;  /* 0x000000ffff540224 */ /* 0x000fe400078e026c */
[C---:B------:R-:W-:Y:S01]  /*6e980*/  IMAD R101, R90.reuse, 0x10000, R101 ;  /* 0x000100005a657824 */ /* 0x040fe200078e0265 */
[----:B------:R-:W-:Y:S01]  /*6e990*/  LEA.HI R103, R90, R103, RZ, 0x10 ;  /* 0x000000675a677211 */ /* 0x000fe200078f80ff */
[----:B------:R-:W-:Y:S02]  /*6e9a0*/  @P1 IMAD.MOV R94, RZ, RZ, R102 ;  /* 0x000000ffff5e1224 */ /* 0x000fe400078e0266 */
[C---:B------:R-:W-:Y:S01]  /*6e9b0*/  IMAD.IADD R90, R101.reuse, 0x1, R84 ;  /* 0x00000001655a7824 */ /* 0x040fe200078e0254 */
[----:B------:R-:W-:Y:S01]  /*6e9c0*/  ISETP.GE.U32.AND P0, PT, R101, R80, PT ;  /* 0x000000506500720c */ /* 0x000fe20003f06070 */
[----:B------:R-:W-:-:S02]  /*6e9d0*/  IMAD.IADD R84, R105, 0x1, R94 ;  /* 0x0000000169547824 */ /* 0x000fc400078e025e */
[----:B------:R-:W-:Y:S01]  /*6e9e0*/  IMAD R96, R75, R86, RZ ;  /* 0x000000564b607224 */ /* 0x000fe200078e02ff */
[----:B------:R-:W-:Y:S01]  /*6e9f0*/  ISETP.GE.U32.AND P1, PT, R90, R101, PT ;  /* 0x000000655a00720c */ /* 0x000fe20003f26070 */
[----:B------:R-:W-:Y:S02]  /*6ea00*/  VIADD R104, R107, 0x1 ;  /* 0x000000016b687836 */ /* 0x000fe40000000000 */
[----:B------:R-:W-:Y:S01]  /*6ea10*/  @P2 IMAD.MOV R104, RZ, RZ, R107 ;  /* 0x000000ffff682224 */ /* 0x000fe200078e026b */
[----:B------:R-:W-:Y:S01]  /*6ea20*/  ISETP.GE.U32.AND P2, PT, R84, R105, PT ;  /* 0x000000695400720c */ /* 0x000fe20003f46070 */
[----:B------:R-:W-:Y:S01]  /*6ea30*/  IMAD R80, R60, R89, RZ ;  /* 0x000000593c507224 */ /* 0x000fe200078e02ff */
[----:B------:R-:W-:Y:S01]  /*6ea40*/  LOP3.LUT R101, R96, 0xffff, RZ, 0xc0, !PT ;  /* 0x0000ffff60657812 */ /* 0x000fe200078ec0ff */
[----:B------:R-:W-:Y:S01]  /*6ea50*/  IMAD R98, R75, R88, RZ ;  /* 0x000000584b627224 */ /* 0x000fe200078e02ff */
[----:B------:R-:W-:Y:S01]  /*6ea60*/  SHF.R.U32.HI R100, RZ, 0x10, R96 ;  /* 0x00000010ff647819 */ /* 0x000fe20000011660 */
[----:B------:R-:W-:Y:S01]  /*6ea70*/  IMAD R94, R92, R87, R80 ;  /* 0x000000575c5e7224 */ /* 0x000fe200078e0250 */
[----:B------:R-:W-:Y:S01]  /*6ea80*/  IADD3 R105, PT, PT, R90, R101, RZ ;  /* 0x000000655a697210 */ /* 0x000fe20007ffe0ff */
[----:B------:R-:W-:-:S02]  /*6ea90*/  IMAD R98, R79, R86, R98 ;  /* 0x000000564f627224 */ /* 0x000fc400078e0262 */
[----:B------:R-:W-:Y:S02]  /*6eaa0*/  IMAD R87, R60, R87, RZ ;  /* 0x000000573c577224 */ /* 0x000fe400078e02ff */
[----:B------:R-:W-:Y:S02]  /*6eab0*/  IMAD R107, R79, R88, R100 ;  /* 0x000000584f6b7224 */ /* 0x000fe400078e0264 */
[----:B------:R-:W-:Y:S01]  /*6eac0*/  IMAD R100, R98, 0x10000, R105 ;  /* 0x0001000062647824 */ /* 0x000fe200078e0269 */
[----:B------:R-:W-:Y:S01]  /*6ead0*/  LOP3.LUT R96, R87, 0xffff, RZ, 0xc0, !PT ;  /* 0x0000ffff57607812 */ /* 0x000fe200078ec0ff */
[----:B------:R-:W-:Y:S01]  /*6eae0*/  VIADD R101, R104, 0x1 ;  /* 0x0000000168657836 */ /* 0x000fe20000000000 */
[----:B------:R-:W-:Y:S01]  /*6eaf0*/  LEA.HI R107, R98, R107, RZ, 0x10 ;  /* 0x0000006b626b7211 */ /* 0x000fe200078f80ff */
[----:B------:R-:W-:Y:S01]  /*6eb00*/  @P2 IMAD.MOV R101, RZ, RZ, R104 ;  /* 0x000000ffff652224 */ /* 0x000fe200078e0268 */
[----:B------:R-:W-:Y:S01]  /*6eb10*/  SHF.R.U32.HI R87, RZ, 0x10, R87 ;  /* 0x00000010ff577819 */ /* 0x000fe20000011657 */
[----:B------:R-:W-:-:S02]  /*6eb20*/  VIADD R102, R103, 0x1 ;  /* 0x0000000167667836 */ /* 0x000fc40000000000 */
[----:B------:R-:W-:Y:S01]  /*6eb30*/  @P0 IMAD.MOV R102, RZ, RZ, R103 ;  /* 0x000000ffff660224 */ /* 0x000fe200078e0267 */
[C---:B------:R-:W-:Y:S01]  /*6eb40*/  ISETP.GE.U32.AND P0, PT, R100.reuse, R90, PT ;  /* 0x0000005a6400720c */ /* 0x040fe20003f06070 */
[----:B------:R-:W-:Y:S01]  /*6eb50*/  IMAD.IADD R101, R100, 0x1, R101 ;  /* 0x0000000164657824 */ /* 0x000fe200078e0265 */
[----:B------:R-:W-:Y:S01]  /*6eb60*/  IADD3 R103, PT, PT, R96, R85, RZ ;  /* 0x0000005560677210 */ /* 0x000fe20007ffe0ff */
        /* <DEDUP_REMOVED lines=10> */
[----:B------:R-:W-:Y:S02]  /*6ec10*/  IMAD R98, R83, R86, R98 ;  /* 0x0000005653627224 */ /* 0x000fe400078e0262 */
[----:B------:R-:W-:Y:S01]  /*6ec20*/  @P0 IMAD.MOV R100, RZ, RZ, R107 ;  /* 0x000000ffff640224 */ /* 0x000fe200078e026b */
[----:B------:R-:W-:Y:S01]  /*6ec30*/  ISETP.GE.U32.AND P0, PT, R103, R85, PT ;  /* 0x000000556700720c */ /* 0x000fe20003f06070 */
[----:B------:R-:W-:Y:S02]  /*6ec40*/  IMAD.IADD R105, R90, 0x1, R105 ;  /* 0x000000015a697824 */ /* 0x000fe400078e0269 */
[----:B------:R-:W-:Y:S01]  /*6ec50*/  IMAD R87, R92, R89, R87 ;  /* 0x000000595c577224 */ /* 0x000fe200078e0257 */
[----:B------:R-:W-:Y:S01]  /*6ec60*/  IADD3 R80, PT, PT, R100, 0x1, RZ ;  /* 0x0000000164507810 */ /* 0x000fe20007ffe0ff */
[----:B------:R-:W-:-:S02]  /*6ec70*/  IMAD R105, R98, 0x10000, R105 ;  /* 0x0001000062697824 */ /* 0x000fc400078e0269 */
        /* <DEDUP_REMOVED lines=9> */
[----:B------:R-:W-:Y:S02]  /*6ed10*/  ISETP.GE.U32.AND P3, PT, R80, R105, PT ;  /* 0x000000695000720c */ /* 0x000fe40003f66070 */
[----:B------:R-:W-:Y:S01]  /*6ed20*/  ISETP.NE.AND P0, PT, R106, 0x8, PT ;  /* 0x000000086a00780c */ /* 0x000fe20003f05270 */
[----:B------:R-:W-:-:S04]  /*6ed30*/  VIADD R89, R85, 0x1 ;  /* 0x0000000155597836 */ /* 0x000fc80000000000 */
[----:B------:R-:W-:Y:S01]  /*6ed40*/  @P2 IADD3 R89, PT, PT, R85, RZ, RZ ;  /* 0x000000ff55592210 */ /* 0x000fe20007ffe0ff */
[----:B------:R-:W-:Y:S02]  /*6ed50*/  VIADD R85, R88, 0x1 ;  /* 0x0000000158557836 */ /* 0x000fe40000000000 */
[----:B------:R-:W-:Y:S02]  /*6ed60*/  @P1 IMAD.MOV R85, RZ, RZ, R88 ;  /* 0x000000ffff551224 */ /* 0x000fe400078e0258 */
[----:B------:R-:W-:Y:S02]  /*6ed70*/  VIADD R86, R89, 0x1 ;  /* 0x0000000159567836 */ /* 0x000fe40000000000 */
[----:B------:R-:W-:-:S05]  /*6ed80*/  @P3 IMAD.MOV R86, RZ, RZ, R89 ;  /* 0x000000ffff563224 */ /* 0x000fca00078e0259 */
[----:B------:R-:W-:Y:S01]  /*6ed90*/  IADD3 R85, PT, PT, R85, R86, RZ ;  /* 0x0000005655557210 */ /* 0x000fe20007ffe0ff */
[----:B------:R-:W-:Y:S06]  /*6eda0*/  @P0 BRA `(.L_x_622) ;  /* 0xffffffec00f40947 */ /* 0x000fec000383ffff */
[----:B------:R-:W-:Y:S05]  /*6edb0*/  BSYNC.RECONVERGENT B2 ;  /* 0x0000000000027941 */ /* 0x000fea0003800200 */
.L_x_621:
        /* <DEDUP_REMOVED lines=38> */
.L_x_626:
[----:B------:R-:W-:Y:S05]  /*6f020*/  BSYNC.RELIABLE B3 ;  /* 0x0000000000037941 */ /* 0x000fea0003800100 */
.L_x_625:
        /* <DEDUP_REMOVED lines=41> */
.L_x_624:
[----:B------:R-:W-:Y:S05]  /*6f2c0*/  BSYNC.RECONVERGENT B2 ;  /* 0x0000000000027941 */ /* 0x000fea0003800200 */
.L_x_623:
        /* <DEDUP_REMOVED lines=17> */
[----:B------:R-:W-:-:S02]  /*6f3e0*/  LOP3.LUT R18, R3, 0xffff, RZ, 0xc0, !PT ;  /* 0x0000ffff03127812 */ /* 0x000fc400078ec0ff */
[----:B------:R-:W-:Y:S02]  /*6f3f0*/  CS2R R86, SRZ ;  /* 0x0000000000567805 */ /* 0x000fe4000001ff00 */
[----:B------:R-:W-:Y:S01]  /*6f400*/  SHF.R.U32.HI R73, RZ, 0x10, R73 ;  /* 0x00000010ff497819 */ /* 0x000fe20000011649 */
[----:B------:R-:W-:Y:S01]  /*6f410*/  STL [R24+0x18], R80 ;  /* 0x0000185018007387 */ /* 0x000fe20000100800 */
[----:B------:R-:W-:Y:S01]  /*6f420*/  SHF.R.U32.HI R65, RZ, 0x10, R65 ;  /* 0x00000010ff417819 */ /* 0x000fe20000011641 */
[----:B------:R-:W-:Y:S01]  /*6f430*/  IMAD.MOV.U32 R76, RZ, RZ, RZ ;  /* 0x000000ffff4c7224 */ /* 0x000fe200078e00ff */
[----:B------:R-:W-:Y:S01]  /*6f440*/  SHF.R.U32.HI R50, RZ, 0x10, R50 ;  /* 0x00000010ff327819 */ /* 0x000fe20000011632 */
[----:B------:R0:W-:Y:S01]  /*6f450*/  STL [R24+0x1c], R85 ;  /* 0x00001c5518007387 */ /* 0x0001e20000100800 */
[----:B------:R-:W-:Y:S01]  /*6f460*/  SHF.R.U32.HI R49, RZ, 0x10, R49 ;  /* 0x00000010ff317819 */ /* 0x000fe20000011631 */
[----:B------:R-:W-:Y:S01]  /*6f470*/  IMAD.MOV.U32 R89, RZ, RZ, RZ ;  /* 0x000000ffff597224 */ /* 0x000fe200078e00ff */
[----:B------:R-:W-:Y:S01]  /*6f480*/  SHF.R.U32.HI R48, RZ, 0x10, R48 ;  /* 0x00000010ff307819 */ /* 0x000fe20000011630 */
[----:B------:R1:W-:Y:S01]  /*6f490*/  STL [R24+0x4], R91 ;  /* 0x0000045b18007387 */ /* 0x0003e20000100800 */
[----:B------:R-:W-:Y:S01]  /*6f4a0*/  SHF.R.U32.HI R47, RZ, 0x10, R47 ;  /* 0x00000010ff2f7819 */ /* 0x000fe2000001162f */
[----:B------:R-:W-:Y:S01]  /*6f4b0*/  IMAD.MOV.U32 R100, RZ, RZ, RZ ;  /* 0x000000ffff647224 */ /* 0x000fe200078e00ff */
[----:B------:R-:W-:Y:S01]  /*6f4c0*/  SHF.R.U32.HI R3, RZ, 0x10, R3 ;  /* 0x00000010ff037819 */ /* 0x000fe20000011603 */
[----:B0-----:R-:W-:-:S02]  /*6f4d0*/  HFMA2 R85, -RZ, RZ, 0, 0 ;  /* 0x00000000ff557431 */ /* 0x001fc400000001ff */
[----:B-1----:R-:W-:-:S07]  /*6f4e0*/  IMAD.MOV.U32 R91, RZ, RZ, RZ ;  /* 0x000000ffff5b7224 */ /* 0x002fce00078e00ff */
.L_x_628:
        /* <DEDUP_REMOVED lines=17> */
[C---:B------:R-:W-:Y:S01]  /*6f600*/  IMAD R80, R45.reuse, R72, RZ ;  /* 0x000000482d507224 */ /* 0x040fe200078e02ff */
        /* <DEDUP_REMOVED lines=12> */
[-C--:B------:R-:W-:Y:S02]  /*6f6d0*/  IMAD R97, R65, R70.reuse, R80 ;  /* 0x0000004641617224 */ /* 0x080fe400078e0250 */
[----:B------:R-:W-:Y:S02]  /*6f6e0*/  IMAD R101, R50, R70, R101 ;  /* 0x0000004632657224 */ /* 0x000fe400078e0265 */
[----:B------:R-:W-:Y:S01]  /*6f6f0*/  IMAD.IADD R93, R84, 0x1, R85 ;  /* 0x00000001545d7824 */ /* 0x000fe200078e0255 */
[----:B------:R-:W-:Y:S01]  /*6f700*/  LEA.HI R97, R82, R97, RZ, 0x10 ;  /* 0x0000006152617211 */ /* 0x000fe200078f80ff */
[----:B------:R-:W-:Y:S01]  /*6f710*/  IMAD.IADD R99, R99, 0x1, R76 ;  /* 0x0000000163637824 */ /* 0x000fe200078e024c */
[----:B------:R-:W-:Y:S01]  /*6f720*/  LEA.HI R101, R92, R101, RZ, 0x10 ;  /* 0x000000655c657211 */ /* 0x000fe200078f80ff */
[-C--:B------:R-:W-:Y:S02]  /*6f730*/  IMAD R96, R49, R72.reuse, R96 ;  /* 0x0000004831607224 */ /* 0x080fe400078e0260 */
        /* <DEDUP_REMOVED lines=18> */
[----:B------:R-:W-:Y:S01]  /*6f860*/  IMAD.IADD R80, R93, 0x1, R86 ;  /* 0x000000015d507824 */ /* 0x000fe200078e0256 */
[----:B------:R-:W-:Y:S01]  /*6f870*/  LEA.HI R94, R89, R82, RZ, 0x10 ;  /* 0x00000052595e7211 */ /* 0x000fe200078f80ff */
[----:B------:R-:W-:-:S02]  /*6f880*/  IMAD R82, R88, R19, RZ ;  /* 0x0000001358527224 */ /* 0x000fc400078e02ff */
[----:B------:R-:W-:Y:S02]  /*6f890*/  IMAD R93, R89, 0x10000, R80 ;  /* 0x00010000595d7824 */ /* 0x000fe400078e0250 */
[----:B------:R-:W-:Y:S01]  /*6f8a0*/  IMAD R84, R64, R70, RZ ;  /* 0x0000004640547224 */ /* 0x000fe200078e02ff */
[----:B------:R-:W-:Y:S01]  /*6f8b0*/  LOP3.LUT R80, R82, 0xffff, RZ, 0xc0, !PT ;  /* 0x0000ffff52507812 */ /* 0x000fe200078ec0ff */
[----:B------:R-:W-:Y:S01]  /*6f8c0*/  VIADD R85, R95, 0x1 ;  /* 0x000000015f557836 */ /* 0x000fe20000000000 */
[----:B------:R-:W-:Y:S01]  /*6f8d0*/  SHF.R.U32.HI R82, RZ, 0x10, R82 ;  /* 0x00000010ff527819 */ /* 0x000fe20000011652 */
[----:B------:R-:W-:Y:S01]  /*6f8e0*/  IMAD R96, R47, R72, R84 ;  /* 0x000000482f607224 */ /* 0x000fe200078e0254 */
[----:B------:R-:W-:Y:S01]  /*6f8f0*/  ISETP.GE.U32.AND P1, PT, R93, R86, PT ;  /* 0x000000565d00720c */ /* 0x000fe20003f26070 */
[C---:B------:R-:W-:Y:S02]  /*6f900*/  IMAD R76, R51.reuse, R80, RZ ;  /* 0x00000050334c7224 */ /* 0x040fe400078e02ff */
[----:B------:R-:W-:Y:S01]  /*6f910*/  @P0 IMAD.MOV R85, RZ, RZ, R95 ;  /* 0x000000ffff550224 */ /* 0x000fe200078e025f */
[----:B------:R-:W-:Y:S01]  /*6f920*/  LEA R84, R96, R103, 0x10 ;  /* 0x0000006760547211 */ /* 0x000fe200078e80ff */
[----:B------:R-:W-:Y:S01]  /*6f930*/  IMAD R86, R51, R82, RZ ;  /* 0x0000005233567224 */ /* 0x000fe200078e02ff */
[----:B------:R-:W-:Y:S01]  /*6f940*/  LOP3.LUT R87, R76, 0xffff, RZ, 0xc0, !PT ;  /* 0x0000ffff4c577812 */ /* 0x000fe200078ec0ff */
[----:B------:R-:W-:Y:S01]  /*6f950*/  IMAD R107, R47, R70, R98 ;  /* 0x000000462f6b7224 */ /* 0x000fe200078e0262 */
[----:B------:R-:W-:Y:S01]  /*6f960*/  ISETP.GE.U32.AND P0, PT, R84, R91, PT ;  /* 0x0000005b5400720c */ /* 0x000fe20003f06070 */
[----:B------:R-:W-:Y:S01]  /*6f970*/  IMAD.IADD R85, R90, 0x1, R85 ;  /* 0x000000015a557824 */ /* 0x000fe200078e0255 */
[----:B------:R-:W-:Y:S01]  /*6f980*/  SHF.R.U32.HI R76, RZ, 0x10, R76 ;  /* 0x00000010ff4c7819 */ /* 0x000fe2000001164c */
[-C--:B------:R-:W-:Y:S01]  /*6f990*/  IMAD R91, R54, R80.reuse, RZ ;  /* 0x00000050365b7224 */ /* 0x080fe200078e02ff */
[----:B------:R-:W-:Y:S01]  /*6f9a0*/  LEA.HI R107, R96, R107, RZ, 0x10 ;  /* 0x0000006b606b7211 */ /* 0x000fe200078f80ff */
[----:B------:R-:W-:Y:S01]  /*6f9b0*/  IMAD R86, R55, R80, R86 ;  /* 0x0000005037567224 */ /* 0x000fe200078e0256 */
[----:B------:R-:W-:Y:S01]  /*6f9c0*/  ISETP.GE.U32.AND P4, PT, R85, R90, PT ;  /* 0x0000005a5500720c */ /* 0x000fe20003f86070 */
[----:B------:R-:W-:Y:S01]  /*6f9d0*/  IMAD.IADD R87, R88, 0x1, R87 ;  /* 0x0000000158577824 */ /* 0x000fe200078e0257 */
[----:B------:R-:W-:Y:S01]  /*6f9e0*/  LOP3.LUT R96, R91, 0xffff, RZ, 0xc0, !PT ;  /* 0x0000ffff5b607812 */ /* 0x000fe200078ec0ff */
[----:B------:R-:W-:Y:S01]  /*6f9f0*/  IMAD R89, R54, R82, RZ ;  /* 0x0000005236597224 */ /* 0x000fe200078e02ff */
[----:B------:R-:W-:Y:S01]  /*6fa00*/  SHF.R.U32.HI R91, RZ, 0x10, R91 ;  /* 0x00000010ff5b7819 */ /* 0x000fe2000001165b */
[----:B------:R-:W-:-:S02]  /*6fa10*/  IMAD R87, R86, 0x10000, R87 ;  /* 0x0001000056577824 */ /* 0x000fc400078e0257 */
[----:B------:R-:W-:Y:S02]  /*6fa20*/  IMAD R90, R56, R80, R89 ;  /* 0x00000050385a7224 */ /* 0x000fe400078e0259 */
[----:B------:R-:W-:Y:S01]  /*6fa30*/  IMAD.IADD R95, R85, 0x1, R96 ;  /* 0x00000001555f7824 */ /* 0x000fe200078e0260 */
[----:B------:R-:W-:Y:S01]  /*6fa40*/  ISETP.GE.U32.AND P3, PT, R87, R88, PT ;  /* 0x000000585700720c */ /* 0x000fe20003f66070 */
[-C--:B------:R-:W-:Y:S01]  /*6fa50*/  IMAD R89, R55, R82.reuse, R76 ;  /* 0x0000005237597224 */ /* 0x080fe200078e024c */
[----:B------:R-:W-:Y:S01]  /*6fa60*/  IADD3 R96, PT, PT, R97, 0x1, RZ ;  /* 0x0000000161607810 */ /* 0x000fe20007ffe0ff */
[----:B------:R-:W-:Y:S02]  /*6fa70*/  @P6 IMAD.MOV R96, RZ, RZ, R97 ;  /* 0x000000ffff606224 */ /* 0x000fe400078e0261 */
[----:B------:R-:W-:Y:S01]  /*6fa80*/  IMAD R88, R90, 0x10000, R95 ;  /* 0x000100005a587824 */ /* 0x000fe200078e025f */
[----:B------:R-:W-:Y:S01]  /*6fa90*/  LEA.HI R89, R86, R89, RZ, 0x10 ;  /* 0x0000005956597211 */ /* 0x000fe200078f80ff */
[C---:B------:R-:W-:Y:S01]  /*6faa0*/  VIADD R76, R96.reuse, 0x1 ;  /* 0x00000001604c7836 */ /* 0x040fe20000000000 */
[----:B------:R-:W-:Y:S01]  /*6fab0*/  @P4 IADD3 R76, PT, PT, R96, RZ, RZ ;  /* 0x000000ff604c4210 */ /* 0x000fe20007ffe0ff */
[----:B------:R-:W-:Y:S01]  /*6fac0*/  IMAD R91, R56, R82, R91 ;  /* 0x00000052385b7224 */ /* 0x000fe200078e025b */
[----:B------:R-:W-:Y:S01]  /*6fad0*/  ISETP.GE.U32.AND P6, PT, R88, R85, PT ;  /* 0x000000555800720c */ /* 0x000fe20003fc6070 */
[----:B------:R-:W-:-:S02]  /*6fae0*/  VIADD R85, R89, 0x1 ;  /* 0x0000000159557836 */ /* 0x000fc40000000000 */
[----:B------:R-:W-:Y:S01]  /*6faf0*/  @P3 IMAD.MOV R85, RZ, RZ, R89 ;  /* 0x000000ffff553224 */ /* 0x000fe200078e0259 */
[----:B------:R-:W-:Y:S01]  /*6fb00*/  LEA.HI R91, R90, R91, RZ, 0x10 ;  /* 0x0000005b5a5b7211 */ /* 0x000fe200078f80ff */
[----:B------:R-:W-:Y:S02]  /*6fb10*/  IMAD.IADD R76, R99, 0x1, R76 ;  /* 0x00000001634c7824 */ /* 0x000fe400078e024c */
[----:B------:R-:W-:Y:S02]  /*6fb20*/  VIADD R96, R105, 0x1 ;  /* 0x0000000169607836 */ /* 0x000fe40000000000 */
[----:B------:R-:W-:Y:S01]  /*6fb30*/  @P2 IMAD.MOV R96, RZ, RZ, R105 ;  /* 0x000000ffff602224 */ /* 0x000fe200078e0269 */
[----:B------:R-:W-:Y:S01]  /*6fb40*/  ISETP.GE.U32.AND P2, PT, R76, R99, PT ;  /* 0x000000634c00720c */ /* 0x000fe20003f46070 */
[----:B------:R-:W-:Y:S02]  /*6fb50*/  IMAD.IADD R89, R88, 0x1, R85 ;  /* 0x0000000158597824 */ /* 0x000fe400078e0255 */
[----:B------:R-:W-:-:S02]  /*6fb60*/  IMAD R86, R57, R80, RZ ;  /* 0x0000005039567224 */ /* 0x000fc400078e02ff */
[----:B------:R-:W-:Y:S01]  /*6fb70*/  VIADD R90, R91, 0x1 ;  /* 0x000000015b5a7836 */ /* 0x000fe20000000000 */
[----:B------:R-:W-:Y:S01]  /*6fb80*/  ISETP.GE.U32.AND P3, PT, R89, R88, PT ;  /* 0x000000585900720c */ /* 0x000fe20003f66070 */
[----:B------:R-:W-:Y:S01]  /*6fb90*/  VIADD R97, R101, 0x1 ;  /* 0x0000000165617836 */ /* 0x000fe20000000000 */
[----:B------:R-:W-:Y:S01]  /*6fba0*/  @P6 IADD3 R90, PT, PT, R91, RZ, RZ ;  /* 0x000000ff5b5a6210 */ /* 0x000fe20007ffe0ff */
[----:B------:R-:W-:Y:S01]  /*6fbb0*/  IMAD R87, R57, R82, RZ ;  /* 0x0000005239577224 */ /* 0x000fe200078e02ff */
[----:B------:R-:W-:Y:S01]  /*6fbc0*/  LOP3.LUT R91, R86, 0xffff, RZ, 0xc0, !PT ;  /* 0x0000ffff565b7812 */ /* 0x000fe200078ec0ff */
[----:B------:R-:W-:Y:S01]  /*6fbd0*/  @P5 IMAD.MOV R97, RZ, RZ, R101 ;  /* 0x000000ffff615224 */ /* 0x000fe200078e0265 */
[----:B------:R-:W-:Y:S01]  /*6fbe0*/  SHF.R.U32.HI R95, RZ, 0x10, R86 ;  /* 0x00000010ff5f7819 */ /* 0x000fe20000011656 */
[----:B------:R-:W-:Y:S02]  /*6fbf0*/  IMAD R88, R58, R80, R87 ;  /* 0x000000503a587224 */ /* 0x000fe400078e0257 */
[----:B------:R-:W-:-:S02]  /*6fc00*/  IMAD.IADD R91, R76, 0x1, R91 ;  /* 0x000000014c5b7824 */ /* 0x000fc400078e025b */
[----:B------:R-:W-:Y:S02]  /*6fc10*/  VIADD R85, R97, 0x1 ;  /* 0x0000000161557836 */ /* 0x000fe40000000000 */
[----:B------:R-:W-:Y:S01]  /*6fc20*/  @P2 IMAD.MOV R85, RZ, RZ, R97 ;  /* 0x000000ffff552224 */ /* 0x000fe200078e0261 */
[----:B------:R-:W-:Y:S01]  /*6fc30*/  LEA R91, R88, R91, 0x10 ;  /* 0x0000005b585b7211 */ /* 0x000fe200078e80ff */
[----:B------:R-:W-:Y:S02]  /*6fc40*/  VIADD R86, R90, 0x1 ;  /* 0x000000015a567836 */ /* 0x000fe40000000000 */
[----:B------:R-:W-:Y:S01]  /*6fc50*/  @P3 IMAD.MOV R86, RZ, RZ, R90 ;  /* 0x000000ffff563224 */ /* 0x000fe200078e025a */
[----:B------:R-:W-:Y:S01]  /*6fc60*/  ISETP.GE.U32.AND P2, PT, R91, R76, PT ;  /* 0x0000004c5b00720c */ /* 0x000fe20003f46070 */
[----:B------:R-:W-:Y:S02]  /*6fc70*/  IMAD.IADD R87, R92, 0x1, R85 ;  /* 0x000000015c577824 */ /* 0x000fe400078e0255 */
[----:B------:R-:W-:-:S02]  /*6fc80*/  VIADD R98, R94, 0x1 ;  /* 0x000000015e627836 */ /* 0x000fc40000000000 */
[----:B------:R-:W-:Y:S01]  /*6fc90*/  @P1 IMAD.MOV R98, RZ, RZ, R94 ;  /* 0x000000ffff621224 */ /* 0x000fe200078e025e */
[----:B------:R-:W-:Y:S01]  /*6fca0*/  ISETP.GE.U32.AND P1, PT, R87, R92, PT ;  /* 0x0000005c5700720c */ /* 0x000fe20003f26070 */
[----:B------:R-:W-:Y:S02]  /*6fcb0*/  IMAD.IADD R85, R91, 0x1, R86 ;  /* 0x000000015b557824 */ /* 0x000fe400078e0256 */
        /* <DEDUP_REMOVED lines=9> */
[----:B------:R-:W-:-:S02]  /*6fd50*/  VIADD R92, R95, 0x1 ;  /* 0x000000015f5c7836 */ /* 0x000fc40000000000 */
[----:B------:R-:W-:Y:S02]  /*6fd60*/  IMAD.IADD R91, R87, 0x1, R88 ;  /* 0x00000001575b7824 */ /* 0x000fe400078e0258 */
[----:B------:R-:W-:Y:S02]  /*6fd70*/  @P2 IMAD.MOV R92, RZ, RZ, R95 ;  /* 0x000000ffff5c2224 */ /* 0x000fe400078e025f */
[----:B------:R-:W-:Y:S02]  /*6fd80*/  @P1 IMAD.MOV R76, RZ, RZ, R96 ;  /* 0x000000ffff4c1224 */ /* 0x000fe400078e0260 */
[----:B------:R-:W-:Y:S01]  /*6fd90*/  IMAD R95, R90, 0x10000, R91 ;  /* 0x000100005a5f7824 */ /* 0x000fe200078e025b */
[----:B------:R-:W-:Y:S01]  /*6fda0*/  SHF.R.U32.HI R91, RZ, 0x10, R86 ;  /* 0x00000010ff5b7819 */ /* 0x000fe20000011656 */
[C---:B------:R-:W-:Y:S01]  /*6fdb0*/  VIADD R88, R92.reuse, 0x1 ;  /* 0x000000015c587836 */ /* 0x040fe20000000000 */
[----:B------:R-:W-:Y:S01]  /*6fdc0*/  @P3 IADD3 R88, PT, PT, R92, RZ, RZ ;  /* 0x000000ff5c583210 */ /* 0x000fe20007ffe0ff */
[----:B------:R-:W-:Y:S01]  /*6fdd0*/  IMAD.IADD R86, R93, 0x1, R76 ;  /* 0x000000015d567824 */ /* 0x000fe200078e024c */
        /* <DEDUP_REMOVED lines=15> */
[----:B------:R-:W-:Y:S01]  /*6fed0*/  @P0 IADD3 R87, PT, PT, R98, RZ, RZ ;  /* 0x000000ff62570210 */ /* 0x000fe20007ffe0ff */
[----:B------:R-:W-:Y:S02]  /*6fee0*/  VIADD R97, R91, 0x1 ;  /* 0x000000015b617836 */ /* 0x000fe40000000000 */
[----:B------:R-:W-:Y:S01]  /*6fef0*/  @P1 IMAD.MOV R97, RZ, RZ, R91 ;  /* 0x000000ffff611224 */ /* 0x000fe200078e025b */
[----:B------:R-:W-:Y:S01]  /*6ff00*/  ISETP.GE.U32.AND P1, PT, R90, R86, PT ;  /* 0x000000565a00720c */ /* 0x000fe20003f26070 */
[----:B------:R-:W-:Y:S02]  /*6ff10*/  IMAD R94, R71, R80, RZ ;  /* 0x00000050475e7224 */ /* 0x000fe400078e02ff */
[-C--:B------:R-:W-:Y:S02]  /*6ff20*/  IMAD R93, R63, R82.reuse, R92 ;  /* 0x000000523f5d7224 */ /* 0x080fe400078e025c */
[----:B------:R-:W-:Y:S01]  /*6ff30*/  IMAD.IADD R91, R84, 0x1, R87 ;  /* 0x00000001545b7824 */ /* 0x000fe200078e0257 */
[----:B------:R-:W-:Y:S01]  /*6ff40*/  LOP3.LUT R96, R94, 0xffff, RZ, 0xc0, !PT ;  /* 0x0000ffff5e607812 */ /* 0x000fe200078ec0ff */
[----:B------:R-:W-:Y:S01]  /*6ff50*/  VIADD R87, R97, 0x1 ;  /* 0x0000000161577836 */ /* 0x000fe20000000000 */
[----:B------:R-:W-:Y:S01]  /*6ff60*/  LEA.HI R93, R88, R93, RZ, 0x10 ;  /* 0x0000005d585d7211 */ /* 0x000fe200078f80ff */
[----:B------:R-:W-:Y:S01]  /*6ff70*/  IMAD R86, R71, R82, RZ ;  /* 0x0000005247567224 */ /* 0x000fe200078e02ff */
[----:B------:R-:W-:Y:S01]  /*6ff80*/  ISETP.GE.U32.AND P0, PT, R91, R84, PT ;  /* 0x000000545b00720c */ /* 0x000fe20003f06070 */
[----:B------:R-:W-:Y:S01]  /*6ff90*/  @P2 IMAD.MOV R87, RZ, RZ, R97 ;  /* 0x000000ffff572224 */ /* 0x000fe200078e0261 */
[----:B------:R-:W-:Y:S01]  /*6ffa0*/  SHF.R.U32.HI R94, RZ, 0x10, R94 ;  /* 0x00000010ff5e7819 */ /* 0x000fe2000001165e */
[----:B------:R-:W-:-:S02]  /*6ffb0*/  IMAD R92, R77, R80, R86 ;  /* 0x000000504d5c7224 */ /* 0x000fc400078e0256 */
[----:B------:R-:W-:Y:S01]  /*6ffc0*/  IMAD.IADD R95, R91, 0x1, R96 ;  /* 0x000000015b5f7824 */ /* 0x000fe200078e0260 */
[----:B------:R-:W-:Y:S01]  /*6ffd0*/  IADD3 R87, PT, PT, R90, R87, RZ ;  /* 0x000000575a577210 */ /* 0x000fe20007ffe0ff */
        /* <DEDUP_REMOVED lines=12> */
[----:B------:R-:W-:Y:S01]  /*700a0*/  LEA.HI R97, R92, R97, RZ, 0x10 ;  /* 0x000000615c617211 */ /* 0x000fe200078f80ff */
[----:B------:R-:W-:Y:S02]  /*700b0*/  IMAD.IADD R91, R91, 0x1, R74 ;  /* 0x000000015b5b7824 */ /* 0x000fe400078e024a */
[----:B------:R-:W-:Y:S02]  /*700c0*/  IMAD R93, R67, R70, R88 ;  /* 0x00000046435d7224 */ /* 0x000fe400078e0258 */
[----:B------:R-:W-:-:S02]  /*700d0*/  VIADD R88, R96, 0x1 ;  /* 0x0000000160587836 */ /* 0x000fc40000000000 */
[----:B------:R-:W-:Y:S01]  /*700e0*/  @P1 IMAD.MOV R88, RZ, RZ, R96 ;  /* 0x000000ffff581224 */ /* 0x000fe200078e0260 */
[C---:B------:R-:W-:Y:S01]  /*700f0*/  LEA.HI R93, R86.reuse, R93, RZ, 0x10 ;  /* 0x0000005d565d7211 */ /* 0x040fe200078f80ff */
[----:B------:R-:W-:Y:S02]  /*70100*/  @P0 IMAD.MOV R84, RZ, RZ, R99 ;  /* 0x000000ffff540224 */ /* 0x000fe400078e0263 */
[----:B------:R-:W-:Y:S02]  /*70110*/  IMAD R91, R86, 0x10000, R91 ;  /* 0x00010000565b7824 */ /* 0x000fe400078e025b */
        /* <DEDUP_REMOVED lines=8> */
[----:B------:R-:W-:Y:S01]  /*701a0*/  ISETP.GE.U32.AND P1, PT, R84, R91, PT ;  /* 0x0000005b5400720c */ /* 0x000fe20003f26070 */
[----:B------:R-:W-:Y:S01]  /*701b0*/  IMAD R91, R75, R82, RZ ;  /* 0x000000524b5b7224 */ /* 0x000fe200078e02ff */
[----:B------:R-:W-:Y:S01]  /*701c0*/  SHF.R.U32.HI R92, RZ, 0x10, R90 ;  /* 0x00000010ff5c7819 */ /* 0x000fe2000001165a */
[----:B------:R-:W-:Y:S01]  /*701d0*/  IMAD R88, R3, R72, R74 ;  /* 0x0000004803587224 */ /* 0x000fe200078e024a */
[----:B------:R-:W-:Y:S01]  /*701e0*/  LOP3.LUT R95, R90, 0xffff, RZ, 0xc0, !PT ;  /* 0x0000ffff5a5f7812 */ /* 0x000fe200078ec0ff */
[C---:B------:R-:W-:Y:S01]  /*701f0*/  IMAD R90, R79.reuse, R80, R91 ;  /* 0x000000504f5a7224 */ /* 0x040fe200078e025b */
[----:B------:R-:W-:Y:S01]  /*70200*/  IADD3 R91, PT, PT, R96, 0x1, RZ ;  /* 0x00000001605b7810 */ /* 0x000fe20007ffe0ff */
[----:B------:R-:W-:-:S02]  /*70210*/  IMAD R97, R79, R82, R92 ;  /* 0x000000524f617224 */ /* 0x000fc400078e025c */
        /* <DEDUP_REMOVED lines=26> */
[----:B------:R-:W-:Y:S02]  /*703c0*/  IMAD R95, R3, R70, R74 ;  /* 0x00000046035f7224 */ /* 0x000fe400078e024a */
[----:B------:R-:W-:Y:S01]  /*703d0*/  VIADD R74, R92, 0x1 ;  /* 0x000000015c4a7836 */ /* 0x000fe20000000000 */
[----:B------:R-:W-:Y:S01]  /*703e0*/  LEA R97, R90, R97, 0x10 ;  /* 0x000000615a617211 */ /* 0x000fe200078e80ff */
        /* <DEDUP_REMOVED lines=11> */
[----:B------:R-:W-:-:S04]  /*704a0*/  VIADD R80, R69, 0x1 ;  /* 0x0000000145507836 */ /* 0x000fc80000000000 */
        /* <DEDUP_REMOVED lines=8> */
.L_x_627:
        /* <DEDUP_REMOVED lines=38> */
.L_x_632:
[----:B------:R-:W-:Y:S05]  /*70790*/  BSYNC.RELIABLE B3 ;  /* 0x0000000000037941 */ /* 0x000fea0003800100 */
.L_x_631:
        /* <DEDUP_REMOVED lines=41> */
.L_x_630:
[----:B------:R-:W-:Y:S05]  /*70a30*/  BSYNC.RECONVERGENT B2 ;  /* 0x0000000000027941 */ /* 0x000fea0003800200 */
.L_x_629:
[----:B------:R-:W-:Y:S01]  /*70a40*/  IADD3 R3, PT, PT, -R46, 0x4, RZ ;  /* 0x000000042e037810 */ /* 0x000fe20007ffe1ff */
[----:B------:R0:W-:Y:S01]  /*70a50*/  STL [R21], R89 ;  /* 0x0000005915007387 */ /* 0x0001e20000100800 */
[----:B------:R-:W-:Y:S01]  /*70a60*/  LOP3.LUT R12, R12, R78, R13, 0xfe, !PT ;  /* 0x0000004e0c0c7212 */ /* 0x000fe200078efe0d */
[----:B------:R-:W-:Y:S01]  /*70a70*/  IMAD.MOV.U32 R20, RZ, RZ, RZ ;  /* 0x000000ffff147224 */ /* 0x000fe200078e00ff */
        /* <DEDUP_REMOVED lines=23> */
[----:B------:R-:W1:Y:S01]  /*70bf0*/  LDCU.64 UR4, c[0x0][0x388] ;  /* 0x00007100ff0477ac */ /* 0x000e620008000a00 */
[----:B------:R-:W-:Y:S01]  /*70c00*/  HFMA2 R46, -RZ, RZ, 0, 0 ;  /* 0x00000000ff2e7431 */ /* 0x000fe200000001ff */
[----:B------:R-:W-:Y:S01]  /*70c10*/  BSSY.RECONVERGENT B2, `(.L_x_633) ;  /* 0x00002d0000027945 */ /* 0x000fe20003800200 */
[----:B0-----:R-:W-:Y:S01]  /*70c20*/  IMAD.MOV.U32 R69, RZ, RZ, 0x1 ;  /* 0x00000001ff457424 */ /* 0x001fe200078e00ff */
[----:B------:R-:W0:Y:S01]  /*70c30*/  LDCU.64 UR8, c[0x0][0x390] ;  /* 0x00007200ff0877ac */ /* 0x000e220008000a00 */
[----:B------:R-:W-:Y:S01]  /*70c40*/  CS2R R66, SRZ ;  /* 0x0000000000427805 */ /* 0x000fe2000001ff00 */
[----:B------:R-:W-:Y:S01]  /*70c50*/  IMAD.MOV.U32 R68, RZ, RZ, RZ ;  /* 0x000000ffff447224 */ /* 0x000fe200078e00ff */
[----:B------:R-:W-:Y:S01]  /*70c60*/  CS2R R60, SRZ ;  /* 0x00000000003c7805 */ /* 0x000fe2000001ff00 */
[----:B------:R-:W2:Y:S01]  /*70c70*/  LDCU.64 UR10, c[0x0][0x398] ;  /* 0x00007300ff0a77ac */ /* 0x000ea20008000a00 */
[----:B------:R-:W-:Y:S01]  /*70c80*/  CS2R R56, SRZ ;  /* 0x0000000000387805 */ /* 0x000fe2000001ff00 */
[----:B------:R-:W-:Y:S01]  /*70c90*/  IMAD.MOV.U32 R13, RZ, RZ, RZ ;  /* 0x000000ffff0d7224 */ /* 0x000fe200078e00ff */
[----:B------:R-:W-:Y:S01]  /*70ca0*/  CS2R R72, SRZ ;  /* 0x0000000000487805 */ /* 0x000fe2000001ff00 */
[----:B------:R-:W-:Y:S01]  /*70cb0*/  IMAD.MOV.U32 R74, RZ, RZ, RZ ;  /* 0x000000ffff4a7224 */ /* 0x000fe200078e00ff */
[----:B------:R-:W-:-:S02]  /*70cc0*/  CS2R R62, SRZ ;  /* 0x00000000003e7805 */ /* 0x000fc4000001ff00 */
[----:B------:R-:W-:Y:S02]  /*70cd0*/  CS2R R58, SRZ ;  /* 0x00000000003a7805 */ /* 0x000fe4000001ff00 */
[----:B------:R-:W-:Y:S02]  /*70ce0*/  CS2R R54, SRZ ;  /* 0x0000000000367805 */ /* 0x000fe4000001ff00 */
[----:B------:R-:W-:Y:S02]  /*70cf0*/  CS2R R70, SRZ ;  /* 0x0000000000467805 */ /* 0x000fe4000001ff00 */
[----:B------:R-:W-:Y:S01]  /*70d00*/  CS2R R64, SRZ ;  /* 0x0000000000407805 */ /* 0x000fe2000001ff00 */
[----:B-1----:R-:W-:Y:S01]  /*70d10*/  IMAD.U32 R48, RZ, RZ, UR4 ;  /* 0x00000004ff307e24 */ /* 0x002fe2000f8e00ff */
[----:B------:R-:W1:Y:S01]  /*70d20*/  LDCU UR4, c[0x0][0x384] ;  /* 0x00007080ff0477ac */ /* 0x000e620008000800 */
[----:B------:R-:W-:Y:S02]  /*70d30*/  IMAD.U32 R47, RZ, RZ, UR5 ;  /* 0x00000005ff2f7e24 */ /* 0x000fe4000f8e00ff */
[----:B0-----:R-:W-:Y:S01]  /*70d40*/  IMAD.U32 R49, RZ, RZ, UR8 ;  /* 0x00000008ff317e24 */ /* 0x001fe2000f8e00ff */
[----:B------:R-:W0:Y:S01]  /*70d50*/  LDCU UR5, c[0x0][0x3a0] ;  /* 0x00007400ff0577ac */ /* 0x000e220008000800 */
[----:B------:R-:W-:Y:S01]  /*70d60*/  MOV R50, UR9 ;  /* 0x0000000900327c02 */ /* 0x000fe20008000f00 */
[----:B------:R-:W-:-:S02]  /*70d70*/  IMAD.MOV.U32 R77, RZ, RZ, RZ ;  /* 0x000000ffff4d7224 */ /* 0x000fc400078e00ff */
[----:B--2---:R-:W-:Y:S02]  /*70d80*/  IMAD.U32 R51, RZ, RZ, UR10 ;  /* 0x0000000aff337e24 */ /* 0x004fe4000f8e00ff */
[----:B------:R-:W-:Y:S02]  /*70d90*/  IMAD.U32 R52, RZ, RZ, UR11 ;  /* 0x0000000bff347e24 */ /* 0x000fe4000f8e00ff */
[----:B-1----:R-:W-:Y:S02]  /*70da0*/  IMAD.U32 R45, RZ, RZ, UR4 ;  /* 0x00000004ff2d7e24 */ /* 0x002fe4000f8e00ff */
[----:B0-----:R-:W-:-:S07]  /*70db0*/  IMAD.U32 R53, RZ, RZ, UR5 ;  /* 0x00000005ff357e24 */ /* 0x001fce000f8e00ff */
.L_x_658:
        /* <DEDUP_REMOVED lines=36> */
[----:B------:R-:W-:-:S02]  /*71000*/  CS2R R18, SRZ ;  /* 0x0000000000127805 */ /* 0x000fc4000001ff00 */
[----:B------:R-:W-:-:S04]  /*71010*/  LOP3.LUT R3, R59, R62, R3, 0xfe, !PT ;  /* 0x0000003e3b037212 */ /* 0x000fc800078efe03 */
[----:B------:R-:W-:Y:S02]  /*71020*/  LOP3.LUT P1, RZ, R54, R3, RZ, 0xfc, !PT ;  /* 0x0000000336ff7212 */ /* 0x000fe4000782fcff */
[----:B------:R-:W-:-:S11]  /*71030*/  PRMT R3, RZ, 0x7610, R3 ;  /* 0x00007610ff037816 */ /* 0x000fd60000000003 */
        /* <DEDUP_REMOVED lines=14> */
.L_x_640:
        /* <DEDUP_REMOVED lines=24> */
[----:B------:R-:W-:-:S04]  /*712a0*/  @P0 IADD3 R3, PT, PT, R74, RZ, RZ ;  /* 0x000000ff4a030210 */ /* 0x000fc80007ffe0ff */
[----:B------:R-:W-:Y:S01]  /*712b0*/  ISETP.GE.U32.AND P0, PT, R3, R74, PT ;  /* 0x0000004a0300720c */ /* 0x000fe20003f06070 */
[----:B------:R-:W-:Y:S01]  /*712c0*/  @P1 IMAD.MOV R15, RZ, RZ, 0x1 ;  /* 0x00000001ff0f1424 */ /* 0x000fe200078e02ff */
        /* <DEDUP_REMOVED lines=32> */
[----:B------:R-:W-:Y:S02]  /*714d0*/  IMAD.IADD R18, R19, 0x1, R18 ;  /* 0x0000000113127824 */ /* 0x000fe400078e0212 */
[----:B------:R-:W-:-:S03]  /*714e0*/  IMAD.MOV.U32 R55, RZ, RZ, 0x2 ;  /* 0x00000002ff377424 */ /* 0x000fc600078e00ff */
[----:B------:R-:W-:Y:S02]  /*714f0*/  ISETP.GE.U32.AND P1, PT, R18, R19, PT ;  /* 0x000000131200720c */ /* 0x000fe40003f26070 */
[----:B------:R-:W-:Y:S01]  /*71500*/  MOV R19, 0x2 ;  /* 0x0000000200137802 */ /* 0x000fe20000000f00 */
[----:B------:R-:W-:Y:S01]  /*71510*/  @P0 IMAD.MOV R19, RZ, RZ, 0x1 ;  /* 0x00000001ff130424 */ /* 0x000fe200078e02ff */
        /* <DEDUP_REMOVED lines=8> */
[----:B------:R-:W-:-:S04]  /*715a0*/  @P1 IADD3 R55, PT, PT, R20, RZ, RZ ;  /* 0x000000ff14371210 */ /* 0x000fc80007ffe0ff */
[----:B0-----:R-:W-:-:S04]  /*715b0*/  IADD3 R46, PT, PT, R55, UR4, R46 ;  /* 0x00000004372e7c10 */ /* 0x001fc8000fffe02e */
[----:B------:R-:W-:Y:S01]  /*715c0*/  SHF.L.W.U32.HI R55, R19, 0x1f, R46 ;  /* 0x0000001f13377819 */ /* 0x000fe20000010e2e */
[----:B------:R-:W-:Y:S06]  /*715d0*/  BRA `(.L_x_639) ;  /* 0x00000000001c7947 */ /* 0x000fec0003800000 */
.L_x_638:
[----:B------:R-:W-:Y:S02]  /*715e0*/  SHF.L.W.U32.HI R69, R69, 0x1f, R74 ;  /* 0x0000001f45457819 */ /* 0x000fe40000010e4a */
[----:B------:R-:W-:Y:S02]  /*715f0*/  SHF.L.W.U32.HI R74, R74, 0x1f, R73 ;  /* 0x0000001f4a4a7819 */ /* 0x000fe40000010e49 */
[----:B------:R-:W-:Y:S02]  /*71600*/  SHF.L.W.U32.HI R73, R73, 0x1f, R72 ;  /* 0x0000001f49497819 */ /* 0x000fe40000010e48 */
[----:B------:R-:W-:Y:S02]  /*71610*/  SHF.L.W.U32.HI R72, R72, 0x1f, R63 ;  /* 0x0000001f48487819 */ /* 0x000fe40000010e3f */
[----:B------:R-:W-:Y:S02]  /*71620*/  SHF.L.W.U32.HI R63, R63, 0x1f, R58 ;  /* 0x0000001f3f3f7819 */ /* 0x000fe40000010e3a */
[----:B------:R-:W-:-:S02]  /*71630*/  SHF.L.W.U32.HI R58, R58, 0x1f, R55 ;  /* 0x0000001f3a3a7819 */ /* 0x000fc40000010e37 */
[----:B------:R-:W-:-:S07]  /*71640*/  SHF.L.W.U32.HI R55, R55, 0x1f, R46 ;  /* 0x0000001f37377819 */ /* 0x000fce0000010e2e */
.L_x_639:
[----:B------:R-:W-:Y:S05]  /*71650*/  BSYNC.RECONVERGENT B4 ;  /* 0x0000000000047941 */ /* 0x000fea0003800200 */
.L_x_637:
[----:B------:R-:W-:Y:S02]  /*71660*/  LOP3.LUT R3, R14, 0x1, RZ, 0xc0, !PT ;  /* 0x000000010e037812 */ /* 0x000fe400078ec0ff */
[----:B------:R-:W-:Y:S02]  /*71670*/  SHF.R.U32.HI R46, RZ, 0x1, R46 ;  /* 0x00000001ff2e7819 */ /* 0x000fe4000001162e */
[----:B------:R-:W-:-:S13]  /*71680*/  ISETP.NE.U32.AND P0, PT, R3, 0x1, PT ;  /* 0x000000010300780c */ /* 0x000fda0003f05070 */
[----:B------:R-:W-:Y:S05]  /*71690*/  @P0 BRA `(.L_x_640) ;  /* 0xfffffff800a00947 */ /* 0x000fea000383ffff */
.L_x_636:
[----:B------:R-:W-:Y:S05]  /*716a0*/  BSYNC.RECONVERGENT B3 ;  /* 0x0000000000037941 */ /* 0x000fea0003800200 */
.L_x_635:
[----:B------:R-:W-:Y:S01]  /*716b0*/  LOP3.LUT R3, R45, 0x1, RZ, 0xc0, !PT ;  /* 0x000000012d037812 */ /* 0x000fe200078ec0ff */
[----:B------:R-:W-:Y:S03]  /*716c0*/  BSSY.RECONVERGENT B3, `(.L_x_641) ;  /* 0x000005b000037945 */ /* 0x000fe60003800200 */
[----:B------:R-:W-:-:S13]  /*716d0*/  ISETP.NE.U32.AND P0, PT, R3, 0x1, PT ;  /* 0x000000010300780c */ /* 0x000fda0003f05070 */
[----:B------:R-:W-:Y:S05]  /*716e0*/  @!P0 BRA `(.L_x_642) ;  /* 0x0000000400608947 */ /* 0x000fea0003800000 */
.L_x_646:
        /* <DEDUP_REMOVED lines=19> */
[----:B------:R-:W0:Y:S01]  /*71820*/  LDCU UR4, c[0x0][0x3a0] ;  /* 0x00007400ff0477ac */ /* 0x000e220008000800 */
[----:B------:R-:W-:Y:S01]  /*71830*/  IADD3 R68, PT, PT, R68, UR9, RZ ;  /* 0x0000000944447c10 */ /* 0x000fe2000fffe0ff */
[C---:B------:R-:W-:Y:S01]  /*71840*/  VIADD R3, R67.reuse, 0x1 ;  /* 0x0000000143037836 */ /* 0x040fe20000000000 */
[----:B------:R-:W-:Y:S01]  /*71850*/  ISETP.GE.U32.AND P1, PT, R67, UR8, PT ;  /* 0x0000000843007c0c */ /* 0x000fe2000bf26070 */
[----:B--2---:R-:W-:Y:S02]  /*71860*/  VIADD R61, R61, UR12 ;  /* 0x0000000c3d3d7c36 */ /* 0x004fe40008000000 */
[----:B------:R-:W-:Y:S01]  /*71870*/  VIADD R60, R60, UR13 ;  /* 0x0000000d3c3c7c36 */ /* 0x000fe20008000000 */
[----:B------:R-:W-:Y:S01]  /*71880*/  SEL R16, RZ, 0x1, P1 ;  /* 0x00000001ff107807 */ /* 0x000fe20000800000 */
[----:B------:R-:W-:Y:S02]  /*71890*/  VIADD R57, R57, UR14 ;  /* 0x0000000e39397c36 */ /* 0x000fe40008000000 */
[----:B------:R-:W-:-:S02]  /*718a0*/  VIADD R56, R56, UR15 ;  /* 0x0000000f38387c36 */ /* 0x000fc40008000000 */
[----:B------:R-:W-:-:S04]  /*718b0*/  @P0 IMAD.MOV R3, RZ, RZ, R67 ;  /* 0x000000ffff030224 */ /* 0x000fc800078e0243 */
        /* <DEDUP_REMOVED lines=14> */
[----:B------:R-:W-:-:S03]  /*719a0*/  IMAD.MOV.U32 R17, RZ, RZ, 0x2 ;  /* 0x00000002ff117424 */ /* 0x000fc600078e00ff */
[----:B------:R-:W-:Y:S01]  /*719b0*/  IADD3 R16, PT, PT, R61, R16, RZ ;  /* 0x000000103d107210 */ /* 0x000fe20007ffe0ff */
[----:B------:R-:W-:Y:S01]  /*719c0*/  @P0 IMAD.MOV R17, RZ, RZ, 0x1 ;  /* 0x00000001ff110424 */ /* 0x000fe200078e02ff */
[----:B------:R-:W-:Y:S02]  /*719d0*/  ISETP.GE.U32.AND P0, PT, R60, UR13, PT ;  /* 0x0000000d3c007c0c */ /* 0x000fe4000bf06070 */
[----:B------:R-:W-:Y:S02]  /*719e0*/  ISETP.GE.U32.AND P1, PT, R16, R61, PT ;  /* 0x0000003d1000720c */ /* 0x000fe40003f26070 */
[----:B------:R-:W-:Y:S02]  /*719f0*/  SEL R19, RZ, 0x1, P0 ;  /* 0x00000001ff137807 */ /* 0x000fe40000000000 */
[----:B------:R-:W-:-:S09]  /*71a00*/  SHF.L.W.U32.HI R68, R15, 0x1f, R16 ;  /* 0x0000001f0f447819 */ /* 0x000fd20000010e10 */
[----:B------:R-:W-:Y:S02]  /*71a10*/  @P1 IMAD.MOV R17, RZ, RZ, R18 ;  /* 0x000000ffff111224 */ /* 0x000fe400078e0212 */
[----:B------:R-:W-:Y:S01]  /*71a20*/  IMAD.MOV.U32 R18, RZ, RZ, 0x2 ;  /* 0x00000002ff127424 */ /* 0x000fe200078e00ff */
[----:B------:R-:W-:Y:S01]  /*71a30*/  @P0 IADD3 R18, PT, PT, RZ, 0x1, RZ ;  /* 0x00000001ff120810 */ /* 0x000fe20007ffe0ff */
[----:B------:R-:W-:Y:S01]  /*71a40*/  IMAD.IADD R17, R60, 0x1, R17 ;  /* 0x000000013c117824 */ /* 0x000fe200078e0211 */
[----:B------:R-:W-:-:S04]  /*71a50*/  ISETP.GE.U32.AND P0, PT, R57, UR14, PT ;  /* 0x0000000e39007c0c */ /* 0x000fc8000bf06070 */
[----:B------:R-:W-:Y:S02]  /*71a60*/  ISETP.GE.U32.AND P1, PT, R17, R60, PT ;  /* 0x0000003c1100720c */ /* 0x000fe40003f26070 */
[----:B------:R-:W-:Y:S02]  /*71a70*/  SEL R20, RZ, 0x1, P0 ;  /* 0x00000001ff147807 */ /* 0x000fe40000000000 */
[----:B------:R-:W-:-:S09]  /*71a80*/  SHF.L.W.U32.HI R61, R16, 0x1f, R17 ;  /* 0x0000001f103d7819 */ /* 0x000fd20000010e11 */
[----:B------:R-:W-:Y:S02]  /*71a90*/  @P1 IMAD.MOV R18, RZ, RZ, R19 ;  /* 0x000000ffff121224 */ /* 0x000fe400078e0213 */
[----:B------:R-:W-:Y:S02]  /*71aa0*/  IMAD.MOV.U32 R19, RZ, RZ, 0x2 ;  /* 0x00000002ff137424 */ /* 0x000fe400078e00ff */
[----:B------:R-:W-:Y:S02]  /*71ab0*/  IMAD.IADD R18, R57, 0x1, R18 ;  /* 0x0000000139127824 */ /* 0x000fe400078e0212 */
[----:B------:R-:W-:Y:S01]  /*71ac0*/  @P0 IMAD.MOV R19, RZ, RZ, 0x1 ;  /* 0x00000001ff130424 */ /* 0x000fe200078e02ff */
[----:B------:R-:W-:Y:S02]  /*71ad0*/  ISETP.GE.U32.AND P0, PT, R56, UR15, PT ;  /* 0x0000000f38007c0c */ /* 0x000fe4000bf06070 */
[----:B------:R-:W-:Y:S02]  /*71ae0*/  ISETP.GE.U32.AND P1, PT, R18, R57, PT ;  /* 0x000000391200720c */ /* 0x000fe40003f26070 */
[----:B------:R-:W-:-:S11]  /*71af0*/  SHF.L.W.U32.HI R60, R17, 0x1f, R18 ;  /* 0x0000001f113c7819 */ /* 0x000fd60000010e12 */
[----:B------:R-:W-:Y:S01]  /*71b00*/  @P1 IADD3 R19, PT, PT, R20, RZ, RZ ;  /* 0x000000ff14131210 */ /* 0x000fe20007ffe0ff */
[----:B------:R-:W-:Y:S02]  /*71b10*/  IMAD.MOV.U32 R20, RZ, RZ, 0x2 ;  /* 0x00000002ff147424 */ /* 0x000fe400078e00ff */
        /* <DEDUP_REMOVED lines=9> */
.L_x_644:
[----:B------:R-:W-:Y:S02]  /*71bb0*/  SHF.L.W.U32.HI R66, R66, 0x1f, R67 ;  /* 0x0000001f42427819 */ /* 0x000fe40000010e43 */
[----:B------:R-:W-:Y:S02]  /*71bc0*/  SHF.L.W.U32.HI R67, R67, 0x1f, R68 ;  /* 0x0000001f43437819 */ /* 0x000fe40000010e44 */
[----:B------:R-:W-:Y:S02]  /*71bd0*/  SHF.L.W.U32.HI R68, R68, 0x1f, R61 ;  /* 0x0000001f44447819 */ /* 0x000fe40000010e3d */
[----:B------:R-:W-:Y:S02]  /*71be0*/  SHF.L.W.U32.HI R61, R61, 0x1f, R60 ;  /* 0x0000001f3d3d7819 */ /* 0x000fe40000010e3c */
[----:B------:R-:W-:Y:S02]  /*71bf0*/  SHF.L.W.U32.HI R60, R60, 0x1f, R57 ;  /* 0x0000001f3c3c7819 */ /* 0x000fe40000010e39 */
[----:B------:R-:W-:-:S02]  /*71c00*/  SHF.L.W.U32.HI R57, R57, 0x1f, R56 ;  /* 0x0000001f39397819 */ /* 0x000fc40000010e38 */
[----:B------:R-:W-:-:S07]  /*71c10*/  SHF.L.W.U32.HI R56, R56, 0x1f, R13 ;  /* 0x0000001f38387819 */ /* 0x000fce0000010e0d */
.L_x_645:
[----:B------:R-:W-:Y:S05]  /*71c20*/  BSYNC.RECONVERGENT B4 ;  /* 0x0000000000047941 */ /* 0x000fea0003800200 */
.L_x_643:
[----:B------:R-:W-:Y:S02]  /*71c30*/  LOP3.LUT R3, R45, 0x1, RZ, 0xc0, !PT ;  /* 0x000000012d037812 */ /* 0x000fe400078ec0ff */
[----:B------:R-:W-:Y:S02]  /*71c40*/  SHF.R.U32.HI R13, RZ, 0x1, R13 ;  /* 0x00000001ff0d7819 */ /* 0x000fe4000001160d */
[----:B------:R-:W-:-:S13]  /*71c50*/  ISETP.NE.U32.AND P0, PT, R3, 0x1, PT ;  /* 0x000000010300780c */ /* 0x000fda0003f05070 */
[----:B------:R-:W-:Y:S05]  /*71c60*/  @P0 BRA `(.L_x_646) ;  /* 0xfffffff800a00947 */ /* 0x000fea000383ffff */
.L_x_642:
[----:B------:R-:W-:Y:S05]  /*71c70*/  BSYNC.RECONVERGENT B3 ;  /* 0x0000000000037941 */ /* 0x000fea0003800200 */
.L_x_641:
        /* <DEDUP_REMOVED lines=35> */
.L_x_650:
        /* <DEDUP_REMOVED lines=75> */
.L_x_653:
        /* <DEDUP_REMOVED lines=42> */
.L_x_652:
[----:B------:R-:W-:Y:S05]  /*72600*/  BSYNC.RELIABLE B5 ;  /* 0x0000000000057941 */ /* 0x000fea0003800100 */
.L_x_651:
[----:B------:R-:W0:Y:S01]  /*72610*/  LDCU UR4, c[0x0][0x384] ;  /* 0x00007080ff0477ac */ /* 0x000e220008000800 */
[C---:B------:R-:W-:Y:S01]  /*72620*/  ISETP.GE.U32.AND P0, PT, R66.reuse, R69, PT ;  /* 0x000000454200720c */ /* 0x040fe20003f06070 */
[----:B------:R-:W-:Y:S01]  /*72630*/  IMAD.IADD R69, R66, 0x1, -R69 ;  /* 0x0000000142457824 */ /* 0x000fe200078e0a45 */
[----:B------:R-:W-:Y:S01]  /*72640*/  IADD3 R14, PT, PT, R67, -R74, RZ ;  /* 0x8000004a430e7210 */ /* 0x000fe20007ffe0ff */
[----:B------:R-:W1:Y:S01]  /*72650*/  LDCU.64 UR8, c[0x0][0x388] ;  /* 0x00007100ff0877ac */ /* 0x000e620008000a00 */
[----:B------:R-:W-:Y:S01]  /*72660*/  SEL R3, RZ, 0x1, P0 ;  /* 0x00000001ff037807 */ /* 0x000fe20000000000 */
[----:B------:R-:W-:Y:S02]  /*72670*/  IMAD.IADD R16, R68, 0x1, -R73 ;  /* 0x0000000144107824 */ /* 0x000fe400078e0a49 */
[C---:B------:R-:W-:Y:S01]  /*72680*/  VIADD R15, R14.reuse, 0xffffffff ;  /* 0xffffffff0e0f7836 */ /* 0x040fe20000000000 */
[----:B------:R-:W-:Y:S01]  /*72690*/  ISETP.GE.U32.AND P1, PT, R14, R3, PT ;  /* 0x000000030e00720c */ /* 0x000fe20003f26070 */
[----:B------:R-:W2:Y:S01]  /*726a0*/  LDCU.128 UR12, c[0x0][0x390] ;  /* 0x00007200ff0c77ac */ /* 0x000ea20008000c00 */
[----:B------:R-:W-:-:S02]  /*726b0*/  VIADD R17, R16, 0xffffffff ;  /* 0xffffffff10117836 */ /* 0x000fc40000000000 */
[----:B------:R-:W-:Y:S01]  /*726c0*/  ISETP.LT.U32.OR P1, PT, R67, R74, !P1 ;  /* 0x0000004a4300720c */ /* 0x000fe20004f21470 */
[----:B------:R-:W-:Y:S01]  /*726d0*/  @P0 IMAD.MOV R15, RZ, RZ, R14 ;  /* 0x000000ffff0f0224 */ /* 0x000fe200078e020e */
[----:B------:R-:W3:Y:S01]  /*726e0*/  LDCU UR5, c[0x0][0x3a0] ;  /* 0x00007400ff0577ac */ /* 0x000ee20008000800 */
[----:B------:R-:W-:Y:S01]  /*726f0*/  IMAD.IADD R14, R61, 0x1, -R72 ;  /* 0x000000013d0e7824 */ /* 0x000fe200078e0a48 */
[----:B------:R-:W-:Y:S01]  /*72700*/  SEL R3, RZ, 0x1, !P1 ;  /* 0x00000001ff037807 */ /* 0x000fe20004800000 */
[----:B------:R-:W-:Y:S01]  /*72710*/  IMAD.IADD R46, R46, 0x1, -R13 ;  /* 0x000000012e2e7824 */ /* 0x000fe200078e0a0d */
[----:B0-----:R-:W-:Y:S02]  /*72720*/  ISETP.GT.U32.AND P6, PT, R69, UR4, PT ;  /* 0x0000000445007c0c */ /* 0x001fe4000bfc4070 */
[----:B------:R-:W-:Y:S02]  /*72730*/  ISETP.GE.U32.AND P0, PT, R16, R3, PT ;  /* 0x000000031000720c */ /* 0x000fe40003f06070 */
[----:B------:R-:W-:-:S02]  /*72740*/  SEL R3, RZ, 0x1, !P6 ;  /* 0x00000001ff037807 */ /* 0x000fc40007000000 */
[C---:B-1----:R-:W-:Y:S02]  /*72750*/  IADD3 R18, PT, PT, -R15.reuse, UR8, RZ ;  /* 0x000000080f127c10 */ /* 0x042fe4000fffe1ff */
        /* <DEDUP_REMOVED lines=22> */
[C---:B--2---:R-:W-:Y:S02]  /*728c0*/  IADD3 R76, PT, PT, -R15.reuse, UR12, RZ ;  /* 0x0000000c0f4c7c10 */ /* 0x044fe4000fffe1ff */
        /* <DEDUP_REMOVED lines=37> */
[----:B---3--:R-:W-:Y:S02]  /*72b20*/  IADD3 R3, PT, PT, R3, UR5, RZ ;  /* 0x0000000503037c10 */ /* 0x008fe4000fffe0ff */
[----:B------:R-:W-:Y:S02]  /*72b30*/  ISETP.GT.U32.OR P4, PT, R17, UR15, !P4 ;  /* 0x0000000f11007c0c */ /* 0x000fe4000e784470 */
[----:B------:R-:W-:Y:S01]  /*72b40*/  @!P5 IADD3 R55, PT, PT, R16, RZ, RZ ;  /* 0x000000ff1037d210 */ /* 0x000fe20007ffe0ff */
[----:B------:R-:W-:-:S10]  /*72b50*/  VIADD R46, R3, 0xffffffff ;  /* 0xffffffff032e7836 */ /* 0x000fd40000000000 */
[----:B------:R-:W-:Y:S01]  /*72b60*/  @!P4 IMAD.MOV R46, RZ, RZ, R3 ;  /* 0x000000ffff2ec224 */ /* 0x000fe200078e0203 */
[----:B------:R-:W-:Y:S06]  /*72b70*/  BRA `(.L_x_654) ;  /* 0x0000000c003c7947 */ /* 0x000fec0003800000 */
.L_x_649:
[----:B------:R-:W-:Y:S05]  /*72b80*/  BSYNC.RELIABLE B4 ;  /* 0x0000000000047941 */ /* 0x000fea0003800100 */
.L_x_648:
        /* <DEDUP_REMOVED lines=75> */
.L_x_657:
        /* <DEDUP_REMOVED lines=14> */
[----:B------:R-:W-:-:S03]  /*73120*/  IMAD.MOV.U32 R75, RZ, RZ, R14 ;  /* 0x000000ffff4b7224 */ /* 0x000fc600078e000e */
        /* <DEDUP_REMOVED lines=28> */
.L_x_656:
[----:B------:R-:W-:Y:S05]  /*732f0*/  BSYNC.RELIABLE B4 ;  /* 0x0000000000047941 */ /* 0x000fea0003800100 */
.L_x_655:
[----:B------:R-:W0:Y:S01]  /*73300*/  LDCU UR4, c[0x0][0x384] ;  /* 0x00007080ff0477ac */ /* 0x000e220008000800 */
[C---:B------:R-:W-:Y:S01]  /*73310*/  ISETP.GE.U32.AND P2, PT, R69.reuse, R66, PT ;  /* 0x000000424500720c */ /* 0x040fe20003f46070 */
[----:B------:R-:W-:Y:S01]  /*73320*/  IMAD.IADD R16, R74, 0x1, -R67 ;  /* 0x000000014a107824 */ /* 0x000fe200078e0a43 */
[----:B------:R-:W-:Y:S01]  /*73330*/  MOV R75, R14 ;  /* 0x0000000e004b7202 */ /* 0x000fe20000000f00 */
[----:B------:R-:W1:Y:S01]  /*73340*/  LDCU.64 UR8, c[0x0][0x388] ;  /* 0x00007100ff0877ac */ /* 0x000e620008000a00 */
[----:B------:R-:W-:Y:S01]  /*73350*/  SEL R3, RZ, 0x1, P2 ;  /* 0x00000001ff037807 */ /* 0x000fe20001000000 */
[----:B------:R-:W-:Y:S01]  /*73360*/  IMAD.IADD R15, R69, 0x1, -R66 ;  /* 0x00000001450f7824 */ /* 0x000fe200078e0a42 */
[C---:B------:R-:W-:Y:S01]  /*73370*/  IADD3 R17, PT, PT, R16.reuse, -0x1, RZ ;  /* 0xffffffff10117810 */ /* 0x040fe20007ffe0ff */
[----:B------:R-:W-:Y:S01]  /*73380*/  IMAD.IADD R18, R73, 0x1, -R68 ;  /* 0x0000000149127824 */ /* 0x000fe200078e0a44 */
[----:B------:R-:W-:Y:S01]  /*73390*/  ISETP.GE.U32.AND P0, PT, R16, R3, PT ;  /* 0x000000031000720c */ /* 0x000fe20003f06070 */
[----:B------:R-:W-:Y:S01]  /*733a0*/  IMAD.IADD R20, R72, 0x1, -R61 ;  /* 0x0000000148147824 */ /* 0x000fe200078e0a3d */
[----:B------:R-:W2:Y:S01]  /*733b0*/  LDCU.128 UR12, c[0x0][0x390] ;  /* 0x00007200ff0c77ac */ /* 0x000ea20008000c00 */
[----:B------:R-:W-:Y:S01]  /*733c0*/  VIADD R19, R18, 0xffffffff ;  /* 0xffffffff12137836 */ /* 0x000fe20000000000 */
[----:B------:R-:W-:Y:S01]  /*733d0*/  ISETP.LT.U32.OR P1, PT, R74, R67, !P0 ;  /* 0x000000434a00720c */ /* 0x000fe20004721470 */
[----:B------:R-:W-:Y:S01]  /*733e0*/  @P2 IMAD.MOV R17, RZ, RZ, R16 ;  /* 0x000000ffff112224 */ /* 0x000fe200078e0210 */
[----:B------:R-:W-:Y:S01]  /*733f0*/  IADD3 R66, PT, PT, -R60, R63, RZ ;  /* 0x0000003f3c427210 */ /* 0x000fe20007ffe1ff */
[----:B------:R-:W3:Y:S01]  /*73400*/  LDCU UR5, c[0x0][0x3a0] ;  /* 0x00007400ff0577ac */ /* 0x000ee20008000800 */
[----:B------:R-:W-:-:S02]  /*73410*/  SEL R3, RZ, 0x1, !P1 ;  /* 0x00000001ff037807 */ /* 0x000fc40004800000 */
[----:B0-----:R-:W-:Y:S02]  /*73420*/  ISETP.GT.U32.AND P6, PT, R15, UR4, PT ;  /* 0x000000040f007c0c */ /* 0x001fe4000bfc4070 */
        /* <DEDUP_REMOVED lines=16> */
[----:B------:R-:W-:Y:S02]  /*73530*/  ISETP.LT.U32.OR P1, PT, R72, R61, !P1 ;  /* 0x0000003d4800720c */ /* 0x000fe40004f21470 */
[----:B------:R-:W-:Y:S02]  /*73540*/  ISETP.GE.U32.AND P2, PT, R18, R3, PT ;  /* 0x000000031200720c */ /* 0x000fe40003f46070 */
[----:B------:R-:W-:Y:S02]  /*73550*/  SEL R3, RZ, 0x1, !P1 ;  /* 0x00000001ff037807 */ /* 0x000fe40004800000 */
[----:B------:R-:W-:Y:S01]  /*73560*/  ISETP.GT.U32.OR P2, PT, R19, UR9, !P2 ;  /* 0x0000000913007c0c */ /* 0x000fe2000d744470 */
[C---:B------:R-:W-:Y:S01]  /*73570*/  VIADD R19, R66.reuse, 0xffffffff ;  /* 0xffffffff42137836 */ /* 0x040fe20000000000 */
[----:B------:R-:W-:-:S02]  /*73580*/  ISETP.GE.U32.AND P0, PT, R66, R3, PT ;  /* 0x000000034200720c */ /* 0x000fc40003f06070 */
[----:B--2---:R-:W-:Y:S02]  /*73590*/  IADD3 R20, PT, PT, -R17, UR12, RZ ;  /* 0x0000000c11147c10 */ /* 0x004fe4000fffe1ff */
        /* <DEDUP_REMOVED lines=9> */
[----:B------:R-:W-:Y:S01]  /*73630*/  IMAD.IADD R17, R13, 0x1, -R46 ;  /* 0x000000010d117824 */ /* 0x000fe200078e0a2e */
[----:B------:R-:W-:-:S02]  /*73640*/  ISETP.GE.U32.AND P5, PT, R60, R3, PT ;  /* 0x000000033c00720c */ /* 0x000fc40003fa6070 */
[C---:B------:R-:W-:Y:S02]  /*73650*/  IADD3 R66, PT, PT, -R19.reuse, UR13, RZ ;  /* 0x0000000d13427c10 */ /* 0x040fe4000fffe1ff */
[----:B------:R-:W-:Y:S02]  /*73660*/  SEL R3, RZ, 0x1, !P1 ;  /* 0x00000001ff037807 */ /* 0x000fe40004800000 */
[----:B------:R-:W-:Y:S01]  /*73670*/  ISETP.LT.U32.OR P5, PT, R58, R57, !P5 ;  /* 0x000000393a00720c */ /* 0x000fe20006fa1470 */
[----:B------:R-:W-:Y:S01]  /*73680*/  VIADD R57, R60, 0xffffffff ;  /* 0xffffffff3c397836 */ /* 0x000fe20000000000 */
        /* <DEDUP_REMOVED lines=28> */
[----:B------:R-:W-:-:S10]  /*73850*/  VIADD R13, R3, 0xffffffff ;  /* 0xffffffff030d7836 */ /* 0x000fd40000000000 */
[----:B------:R-:W-:-:S07]  /*73860*/  @!P4 IMAD.MOV R13, RZ, RZ, R3 ;  /* 0x000000ffff0dc224 */ /* 0x000fce00078e0203 */
.L_x_654:
[----:B------:R-:W-:Y:S05]  /*73870*/  BSYNC.RECONVERGENT B3 ;  /* 0x0000000000037941 */ /* 0x000fea0003800200 */
.L_x_647:
        /* <DEDUP_REMOVED lines=9> */
.L_x_634:
[----:B------:R-:W-:Y:S05]  /*73910*/  BSYNC.RECONVERGENT B2 ;  /* 0x0000000000027941 */ /* 0x000fea0003800200 */
.L_x_633:
[----:B------:R4:W-:Y:S04]  /*73920*/  STL.64 [R1+0x290], R14 ;  /* 0x0002900e01007387 */ /* 0x0009e80000100a00 */
[----:B------:R4:W-:Y:S04]  /*73930*/  STL.64 [R1+0x298], R16 ;  /* 0x0002981001007387 */ /* 0x0009e80000100a00 */
[----:B------:R4:W-:Y:S04]  /*73940*/  STL.64 [R1+0x2a0], R18 ;  /* 0x0002a01201007387 */ /* 0x0009e80000100a00 */
[----:B------:R4:W-:Y:S04]  /*73950*/  STL [R1+0x28c], R12 ;  /* 0x00028c0c01007387 */ /* 0x0009e80000100800 */
[----:B------:R4:W-:Y:S04]  /*73960*/  STL [R1+0x2a8], R20 ;  /* 0x0002a81401007387 */ /* 0x0009e80000100800 */
[----:B------:R4:W-:Y:S01]  /*73970*/  STL.U8 [R1+0x288], R3 ;  /* 0x0002880301007387 */ /* 0x0009e20000100000 */
[----:B------:R-:W-:Y:S05]  /*73980*/  @P0 BRA `(.L_x_387) ;  /* 0x0000003000440947 */ /* 0x000fea0003800000 */
[----:B----4-:R-:W1:Y:S01]  /*73990*/  LDC R14, c[0x0][0x3a4] ;  /* 0x0000e900ff0e7b82 */ /* 0x010e620000000800 */
[----:B------:R-:W-:Y:S01]  /*739a0*/  HFMA2 R57, -RZ, RZ, 0, 0 ;  /* 0x00000000ff397431 */ /* 0x000fe200000001ff */
[----:B------:R-:W-:Y:S01]  /*739b0*/  BSSY.RECONVERGENT B2, `(.L_x_659) ;  /* 0x0000134000027945 */ /* 0x000fe20003800200 */
[----:B------:R-:W-:Y:S01]  /*739c0*/  IMAD.MOV.U32 R0, RZ, RZ, RZ ;  /* 0x000000ffff007224 */ /* 0x000fe200078e00ff */
[----:B------:R-:W-:Y:S01]  /*739d0*/  CS2R R18, SRZ ;  /* 0x0000000000127805 */ /* 0x000fe2000001ff00 */
[----:B------:R-:W-:Y:S01]  /*739e0*/  IMAD.MOV.U32 R12, RZ, RZ, RZ ;  /* 0x000000ffff0c7224 */ /* 0x000fe200078e00ff */
[----:B------:R-:W-:Y:S01]  /*739f0*/  CS2R R34, SRZ ;  /* 0x0000000000227805 */ /* 0x000fe2000001ff00 */
[----:B------:R-:W-:Y:S01]  /*73a00*/  IMAD.MOV.U32 R45, RZ, RZ, RZ ;  /* 0x000000ffff2d7224 */ /* 0x000fe200078e00ff */
[----:B------:R-:W2:Y:S01]  /*73a10*/  LDC R16, c[0x0][0x3a8] ;  /* 0x0000ea00ff107b82 */ /* 0x000ea20000000800 */
[----:B------:R-:W-:Y:S01]  /*73a20*/  IMAD.MOV.U32 R42, RZ, RZ, RZ ;  /* 0x000000ffff2a7224 */ /* 0x000fe200078e00ff */
[----:B-1----:R-:W-:-:S02]  /*73a30*/  LOP3.LUT R13, R14, 0xffff, RZ, 0xc0, !PT ;  /* 0x0000ffff0e0d7812 */ /* 0x002fc400078ec0ff */
[----:B------:R-:W-:Y:S02]  /*73a40*/  SHF.R.U32.HI R14, RZ, 0x10, R14 ;  /* 0x00000010ff0e7819 */ /* 0x000fe4000001160e */
[----:B--2---:R-:W-:Y:S02]  /*73a50*/  LOP3.LUT R15, R16, 0xffff, RZ, 0xc0, !PT ;  /* 0x0000ffff100f7812 */ /* 0x004fe400078ec0ff */
[----:B------:R-:W-:-:S07]  /*73a60*/  SHF.R.U32.HI R16, RZ, 0x10, R16 ;  /* 0x00000010ff107819 */ /* 0x000fce0000011610 */
.L_x_660:
[----:B------:R1:W2:Y:S01]  /*73a70*/  LDL R17, [R22] ;  /* 0x0000000016117983 */ /* 0x0002a20000100800 */
[----:B------:R-:W3:Y:S01]  /*73a80*/  LDCU UR4, c[0x0][0x3ac] ;  /* 0x00007580ff0477ac */ /* 0x000ee20008000800 */
[----:B------:R-:W-:Y:S01]  /*73a90*/  VIADD R57, R57, 0x1 ;  /* 0x0000000139397836 */ /* 0x000fe20000000000 */
[----:B------:R-:W4:Y:S01]  /*73aa0*/  LDCU.128 UR8, c[0x0][0x3b0] ;  /* 0x00007600ff0877ac */ /* 0x000f220008000c00 */
[----:B-1----:R-:W-:Y:S01]  /*73ab0*/  VIADD R22, R22, 0x4 ;  /* 0x0000000416167836 */ /* 0x002fe20000000000 */
[----:B---3--:R-:W-:Y:S02]  /*73ac0*/  ULOP3.LUT UR5, UR4, 0xffff, URZ, 0xc0, !UPT ;  /* 0x0000ffff04057892 */ /* 0x008fe4000f8ec0ff */
[----:B------:R-:W-:Y:S02]  /*73ad0*/  USHF.R.U32.HI UR4, URZ, 0x10, UR4 ;  /* 0x00000010ff047899 */ /* 0x000fe40008011604 */
[----:B----4-:R-:W-:Y:S02]  /*73ae0*/  ULOP3.LUT UR12, UR8, 0xffff, URZ, 0xc0, !UPT ;  /* 0x0000ffff080c7892 */ /* 0x010fe4000f8ec0ff */
[----:B------:R-:W-:-:S02]  /*73af0*/  USHF.R.U32.HI UR8, URZ, 0x10, UR8 ;  /* 0x00000010ff087899 */ /* 0x000fc40008011608 */
[----:B------:R-:W-:Y:S02]  /*73b00*/  ULOP3.LUT UR13, UR9, 0xffff, URZ, 0xc0, !UPT ;  /* 0x0000ffff090d7892 */ /* 0x000fe4000f8ec0ff */
[----:B------:R-:W-:Y:S02]  /*73b10*/  USHF.R.U32.HI UR9, URZ, 0x10, UR9 ;  /* 0x00000010ff097899 */ /* 0x000fe40008011609 */
[----:B------:R-:W-:Y:S02]  /*73b20*/  ULOP3.LUT UR14, UR10, 0xffff, URZ, 0xc0, !UPT ;  /* 0x0000ffff0a0e7892 */ /* 0x000fe4000f8ec0ff */
[----:B------:R-:W-:Y:S02]  /*73b30*/  USHF.R.U32.HI UR10, URZ, 0x10, UR10 ;  /* 0x00000010ff0a7899 */ /* 0x000fe4000801160a */
[----:B------:R-:W-:Y:S02]  /*73b40*/  ULOP3.LUT UR15, UR11, 0xffff, URZ, 0xc0, !UPT ;  /* 0x0000ffff0b0f7892 */ /* 0x000fe4000f8ec0ff */
[----:B------:R-:W-:Y:S01]  /*73b50*/  USHF.R.U32.HI UR11, URZ, 0x10, UR11 ;  /* 0x00000010ff0b7899 */ /* 0x000fe2000801160b */
[----:B--2---:R-:W-:-:S02]  /*73b60*/  LOP3.LUT R33, R17, 0xffff, RZ, 0xc0, !PT ;  /* 0x0000ffff11217812 */ /* 0x004fc400078ec0ff */
[----:B------:R-:W-:-:S03]  /*73b70*/  SHF.R.U32.HI R17, RZ, 0x10, R17 ;  /* 0x00000010ff117819 */ /* 0x000fc60000011611 */
[C---:B------:R-:W-:Y:S02]  /*73b80*/  IMAD R3, R13.reuse, R33, RZ ;  /* 0x000000210d037224 */ /* 0x040fe400078e02ff */
[----:B------:R-:W-:Y:S02]  /*73b90*/  IMAD R11, R13, R17, RZ ;  /* 0x000000110d0b7224 */ /* 0x000fe400078e02ff */
[----:B------:R-:W-:Y:S01]  /*73ba0*/  IMAD R32, R33, UR12, RZ ;  /* 0x0000000c21207c24 */ /* 0x000fe2000f8e02ff */
[----:B------:R-:W-:Y:S01]  /*73bb0*/  LOP3.LUT R23, R3, 0xffff, RZ, 0xc0, !PT ;  /* 0x0000ffff03177812 */ /* 0x000fe200078ec0ff */
[----:B------:R-:W-:Y:S01]  /*73bc0*/  IMAD R11, R14, R33, R11 ;  /* 0x000000210e0b7224 */ /* 0x000fe200078e020b */
[----:B------:R-:W-:Y:S01]  /*73bd0*/  SHF.R.U32.HI R3, RZ, 0x10, R3 ;  /* 0x00000010ff037819 */ /* 0x000fe20000011603 */
[----:B------:R-:W-:Y:S01]  /*73be0*/  IMAD R28, R17, UR5, RZ ;  /* 0x00000005111c7c24 */ /* 0x000fe2000f8e02ff */
[----:B------:R-:W-:Y:S01]  /*73bf0*/  SHF.R.U32.HI R40, RZ, 0x10, R32 ;  /* 0x00000010ff287819 */ /* 0x000fe20000011620 */
[----:B------:R-:W-:Y:S01]  /*73c00*/  IMAD.IADD R20, R23, 0x1, R42 ;  /* 0x0000000117147824 */ /* 0x000fe200078e022a */
[----:B------:R-:W-:Y:S01]  /*73c10*/  LOP3.LUT R38, R32, 0xffff, RZ, 0xc0, !PT ;  /* 0x0000ffff20267812 */ /* 0x000fe200078ec0ff */
[----:B------:R-:W-:-:S02]  /*73c20*/  IMAD R36, R17, UR12, RZ ;  /* 0x0000000c11247c24 */ /* 0x000fc4000f8e02ff */
[----:B------:R-:W-:Y:S02]  /*73c30*/  IMAD R26, R11, 0x10000, R20 ;  /* 0x000100000b1a7824 */ /* 0x000fe400078e0214 */
[----:B------:R-:W-:Y:S02]  /*73c40*/  IMAD R20, R14, R17, R3 ;  /* 0x000000110e147224 */ /* 0x000fe400078e0203 */
[C---:B------:R-:W-:Y:S01]  /*73c50*/  IMAD R28, R33.reuse, UR4, R28 ;  /* 0x00000004211c7c24 */ /* 0x040fe2000f8e021c */
[----:B------:R-:W-:Y:S01]  /*73c60*/  ISETP.GE.U32.AND P0, PT, R26, R42, PT ;  /* 0x0000002a1a00720c */ /* 0x000fe20003f06070 */
[----:B------:R-:W-:Y:S01]  /*73c70*/  IMAD R32, R33, UR8, R36 ;  /* 0x0000000821207c24 */ /* 0x000fe2000f8e0224 */
[----:B------:R-:W-:Y:S01]  /*73c80*/  LEA.HI R20, R11, R20, RZ, 0x10 ;  /* 0x000000140b147211 */ /* 0x000fe200078f80ff */
[----:B------:R-:W-:Y:S02]  /*73c90*/  IMAD R11, R15, R33, RZ ;  /* 0x000000210f0b7224 */ /* 0x000fe400078e02ff */
[----:B------:R-:W-:-:S02]  /*73ca0*/  IMAD R43, R17, UR8, R40 ;  /* 0x00000008112b7c24 */ /* 0x000fc4000f8e0228 */
[----:B------:R-:W-:Y:S01]  /*73cb0*/  VIADD R3, R20, 0x1 ;  /* 0x0000000114037836 */ /* 0x000fe20000000000 */
[----:B------:R-:W-:Y:S01]  /*73cc0*/  LOP3.LUT R24, R11, 0xffff, RZ, 0xc0, !PT ;  /* 0x0000ffff0b187812 */ /* 0x000fe200078ec0ff */
[----:B------:R-:W-:Y:S01]  /*73cd0*/  IMAD.IADD R37, R38, 0x1, R35 ;  /* 0x0000000126257824 */ /* 0x000fe200078e0223 */
[----:B------:R-:W-:Y:S02]  /*73ce0*/  SHF.R.U32.HI R11, RZ, 0x10, R11 ;  /* 0x00000010ff0b7819 */ /* 0x000fe4000001160b */
[----:B------:R-:W-:Y:S01]  /*73cf0*/  LEA.HI R44, R32, R43, RZ, 0x10 ;  /* 0x0000002b202c7211 */ /* 0x000fe200078f80ff */
[----:B------:R-:W-:Y:S02]  /*73d00*/  @P0 IMAD.MOV R3, RZ, RZ, R20 ;  /* 0x000000ffff030224 */ /* 0x000fe400078e0214 */
[----:B------:R-:W-:Y:S02]  /*73d10*/  IMAD R20, R15, R17, RZ ;  /* 0x000000110f147224 */ /* 0x000fe400078e02ff */
[----:B------:R-:W-:-:S02]  /*73d20*/  IMAD.IADD R23, R24, 0x1, R45 ;  /* 0x0000000118177824 */ /* 0x000fc400078e022d */
[C---:B------:R-:W-:Y:S02]  /*73d30*/  IMAD R20, R16.reuse, R33, R20 ;  /* 0x0000002110147224 */ /* 0x040fe400078e0214 */
[----:B------:R-:W-:Y:S02]  /*73d40*/  IMAD R11, R16, R17, R11 ;  /* 0x00000011100b7224 */ /* 0x000fe400078e020b */
[C---:B------:R-:W-:Y:S02]  /*73d50*/  IMAD R24, R20.reuse, 0x10000, R23 ;  /* 0x0001000014187824 */ /* 0x040fe400078e0217 */
[----:B------:R-:W-:Y:S01]  /*73d60*/  IMAD R23, R33, UR5, RZ ;  /* 0x0000000521177c24 */ /* 0x000fe2000f8e02ff */
[----:B------:R-:W-:Y:S01]  /*73d70*/  LEA.HI R20, R20, R11, RZ, 0x10 ;  /* 0x0000000b14147211 */ /* 0x000fe200078f80ff */
[----:B------:R-:W-:Y:S01]  /*73d80*/  IMAD R40, R32, 0x10000, R37 ;  /* 0x0001000020287824 */ /* 0x000fe200078e0225 */
[C---:B------:R-:W-:Y:S01]  /*73d90*/  IADD3 R27, PT, PT, R24.reuse, R3, RZ ;  /* 0x00000003181b7210 */ /* 0x040fe20007ffe0ff */
[----:B------:R-:W1:Y:S01]  /*73da0*/  LDC R11, c[0x0][0x384] ;  /* 0x0000e100ff0b7b82 */ /* 0x000e620000000800 */
[----:B------:R-:W-:Y:S01]  /*73db0*/  ISETP.GE.U32.AND P0, PT, R24, R45, PT ;  /* 0x0000002d1800720c */ /* 0x000fe20003f06070 */
[----:B------:R-:W-:Y:S01]  /*73dc0*/  VIADD R38, R20, 0x1 ;  /* 0x0000000114267836 */ /* 0x000fe20000000000 */
[----:B------:R-:W-:-:S02]  /*73dd0*/  ISETP.GE.U32.AND P1, PT, R27, R24, PT ;  /* 0x000000181b00720c */ /* 0x000fc40003f26070 */
[----:B------:R-:W-:Y:S02]  /*73de0*/  SHF.R.U32.HI R30, RZ, 0x10, R23 ;  /* 0x00000010ff1e7819 */ /* 0x000fe40000011617 */
[----:B------:R-:W-:Y:S01]  /*73df0*/  LOP3.LUT R31, R23, 0xffff, RZ, 0xc0, !PT ;  /* 0x0000ffff171f7812 */ /* 0x000fe200078ec0ff */
[----:B------:R-:W2:Y:S02]  /*73e00*/  LDC R3, c[0x0][0x3e4] ;  /* 0x0000f900ff037b82 */ /* 0x000ea40000000800 */
[----:B------:R-:W-:Y:S01]  /*73e10*/  IMAD R23, R17, UR4, R30 ;  /* 0x0000000411177c24 */ /* 0x000fe2000f8e021e */
[----:B------:R-:W3:Y:S01]  /*73e20*/  LDCU UR4, c[0x0][0x3c0] ;  /* 0x00007800ff0477ac */ /* 0x000ee20008000800 */
[----:B------:R-:W-:Y:S02]  /*73e30*/  IMAD.IADD R31, R31, 0x1, R34 ;  /* 0x000000011f1f7824 */ /* 0x000fe400078e0222 */
[----:B------:R-:W-:Y:S01]  /*73e40*/  @P0 IMAD.MOV R38, RZ, RZ, R20 ;  /* 0x000000ffff260224 */ /* 0x000fe200078e0214 */
[C---:B------:R-:W-:Y:S01]  /*73e50*/  LEA.HI R36, R28.reuse, R23, RZ, 0x10 ;  /* 0x000000171c247211 */ /* 0x040fe200078f80ff */
[----:B------:R-:W4:Y:S01]  /*73e60*/  LDC.64 R24, c[0x0][0x388] ;  /* 0x0000e200ff187b82 */ /* 0x000f220000000a00 */
[----:B------:R-:W-:-:S02]  /*73e70*/  IMAD R31, R28, 0x10000, R31 ;  /* 0x000100001c1f7824 */ /* 0x000fc400078e021f */
[----:B------:R-:W-:Y:S01]  /*73e80*/  IADD3 R30, PT, PT, R38, 0x1, RZ ;  /* 0x00000001261e7810 */ /* 0x000fe20007ffe0ff */
[----:B------:R-:W-:Y:S02]  /*73e90*/  @P1 IMAD.MOV R30, RZ, RZ, R38 ;  /* 0x000000ffff1e1224 */ /* 0x000fe400078e0226 */
[----:B------:R-:W-:Y:S02]  /*73ea0*/  ISETP.GE.U32.AND P0, PT, R31, R34, PT ;  /* 0x000000221f00720c */ /* 0x000fe40003f06070 */
[----:B-1----:R-:W-:Y:S01]  /*73eb0*/  LOP3.LUT R20, R11, 0xffff, RZ, 0xc0, !PT ;  /* 0x0000ffff0b147812 */ /* 0x002fe200078ec0ff */
[----:B------:R-:W-:Y:S01]  /*73ec0*/  IMAD.IADD R30, R31, 0x1, R30 ;  /* 0x000000011f1e7824 */ /* 0x000fe200078e021e */
[----:B------:R-:W-:Y:S01]  /*73ed0*/  SHF.R.U32.HI R28, RZ, 0x10, R11 ;  /* 0x00000010ff1c7819 */ /* 0x000fe2000001160b */
[----:B---3--:R-:W-:-:S03]  /*73ee0*/  ULOP3.LUT UR5, UR4, 0xffff, URZ, 0xc0, !UPT ;  /* 0x0000ffff04057892 */ /* 0x008fc6000f8ec0ff */
[----:B------:R-:W-:Y:S01]  /*73ef0*/  ISETP.GE.U32.AND P1, PT, R30, R31, PT ;  /* 0x0000001f1e00720c */ /* 0x000fe20003f26070 */
[----:B------:R-:W-:Y:S01]  /*73f00*/  IMAD R31, R33, UR13, RZ ;  /* 0x0000000d211f7c24 */ /* 0x000fe2000f8e02ff */
[----:B------:R-:W-:Y:S01]  /*73f10*/  USHF.R.U32.HI UR4, URZ, 0x10, UR4 ;  /* 0x00000010ff047899 */ /* 0x000fe20008011604 */
[----:B--2---:R-:W-:-:S03]  /*73f20*/  IMAD R23, R26, R3, RZ ;  /* 0x000000031a177224 */ /* 0x004fc600078e02ff */
[----:B------:R-:W-:Y:S02]  /*73f30*/  SHF.R.U32.HI R34, RZ, 0x10, R31 ;  /* 0x00000010ff227819 */ /* 0x000fe4000001161f */
[----:B------:R-:W-:Y:S02]  /*73f40*/  SHF.R.U32.HI R37, RZ, 0x10, R23 ;  /* 0x00000010ff257819 */ /* 0x000fe40000011617 */
[----:B------:R-:W-:Y:S02]  /*73f50*/  LOP3.LUT R43, R23, 0xffff, RZ, 0xc0, !PT ;  /* 0x0000ffff172b7812 */ /* 0x000fe400078ec0ff */
[----:B----4-:R-:W-:Y:S01]  /*73f60*/  LOP3.LUT R23, R24, 0xffff, RZ, 0xc0, !PT ;  /* 0x0000ffff18177812 */ /* 0x010fe200078ec0ff */
[C---:B------:R-:W-:Y:S01]  /*73f70*/  IMAD R42, R20.reuse, R37, RZ ;  /* 0x00000025142a7224 */ /* 0x040fe200078e02ff */
[----:B------:R-:W-:Y:S01]  /*73f80*/  SHF.R.U32.HI R32, RZ, 0x10, R24 ;  /* 0x00000010ff207819 */ /* 0x000fe20000011618 */
[-C--:B------:R-:W-:Y:S02]  /*73f90*/  IMAD R38, R20, R43.reuse, RZ ;  /* 0x0000002b14267224 */ /* 0x080fe400078e02ff */
[----:B------:R-:W-:-:S02]  /*73fa0*/  IMAD R46, R23, R43, RZ ;  /* 0x0000002b172e7224 */ /* 0x000fc400078e02ff */
[----:B------:R-:W-:Y:S01]  /*73fb0*/  IMAD R47, R23, R37, RZ ;  /* 0x00000025172f7224 */ /* 0x000fe200078e02ff */
[----:B------:R-:W-:Y:S01]  /*73fc0*/  LOP3.LUT R45, R38, 0xffff, RZ, 0xc0, !PT ;  /* 0x0000ffff262d7812 */ /* 0x000fe200078ec0ff */
[-C--:B------:R-:W-:Y:S01]  /*73fd0*/  IMAD R42, R28, R43.reuse, R42 ;  /* 0x0000002b1c2a7224 */ /* 0x080fe200078e022a */
[----:B------:R-:W-:Y:S01]  /*73fe0*/  LOP3.LUT R50, R46, 0xffff, RZ, 0xc0, !PT ;  /* 0x0000ffff2e327812 */ /* 0x000fe200078ec0ff */
[----:B------:R-:W-:Y:S01]  /*73ff0*/  IMAD R48, R32, R43, R47 ;  /* 0x0000002b20307224 */ /* 0x000fe200078e022f */
[----:B------:R-:W-:Y:S01]  /*74000*/  SHF.R.U32.HI R38, RZ, 0x10, R38 ;  /* 0x00000010ff267819 */ /* 0x000fe20000011626 */
[----:B------:R-:W-:Y:S01]  /*74010*/  IMAD.IADD R45, R26, 0x1, R45 ;  /* 0x000000011a2d7824 */ /* 0x000fe200078e022d */
[----:B------:R-:W-:Y:S01]  /*74020*/  SHF.R.U32.HI R46, RZ, 0x10, R46 ;  /* 0x00000010ff2e7819 */ /* 0x000fe2000001162e */
[----:B------:R-:W-:Y:S01]  /*74030*/  IMAD.IADD R49, R27, 0x1, R50 ;  /* 0x000000011b317824 */ /* 0x000fe200078e0232 */
[----:B------:R-:W-:Y:S01]  /*74040*/  IADD3 R50, PT, PT, R36, 0x1, RZ ;  /* 0x0000000124327810 */ /* 0x000fe20007ffe0ff */
[----:B------:R-:W-:-:S02]  /*74050*/  IMAD R47, R28, R37, R38 ;  /* 0x000000251c2f7224 */ /* 0x000fc400078e0226 */
[----:B------:R-:W-:Y:S02]  /*74060*/  IMAD R45, R42, 0x10000, R45 ;  /* 0x000100002a2d7824 */ /* 0x000fe400078e022d */
[----:B------:R-:W-:Y:S01]  /*74070*/  IMAD R38, R48, 0x10000, R49 ;  /* 0x0001000030267824 */ /* 0x000fe200078e0231 */
[----:B------:R-:W-:Y:S01]  /*74080*/  LEA.HI R42, R42, R47, RZ, 0x10 ;  /* 0x0000002f2a2a7211 */ /* 0x000fe200078f80ff */
[----:B------:R-:W-:Y:S01]  /*74090*/  @P0 IMAD.MOV R50, RZ, RZ, R36 ;  /* 0x000000ffff320224 */ /* 0x000fe200078e0224 */
[----:B------:R-:W-:Y:S01]  /*740a0*/  ISETP.GE.U32.AND P2, PT, R45, R26, PT ;  /* 0x0000001a2d00720c */ /* 0x000fe20003f46070 */
[----:B------:R-:W-:Y:S01]  /*740b0*/  IMAD R26, R17, UR13, RZ ;  /* 0x0000000d111a7c24 */ /* 0x000fe2000f8e02ff */
[----:B------:R-:W-:Y:S01]  /*740c0*/  ISETP.GE.U32.AND P3, PT, R38, R27, PT ;  /* 0x0000001b2600720c */ /* 0x000fe20003f66070 */
[----:B------:R-:W-:Y:S01]  /*740d0*/  IMAD R45, R32, R37, R46 ;  /* 0x00000025202d7224 */ /* 0x000fe200078e022e */
[----:B------:R-:W-:Y:S01]  /*740e0*/  LOP3.LUT R27, R31, 0xffff, RZ, 0xc0, !PT ;  /* 0x0000ffff1f1b7812 */ /* 0x000fe200078ec0ff */
[----:B------:R-:W-:Y:S01]  /*740f0*/  IMAD R26, R33, UR9, R26 ;  /* 0x00000009211a7c24 */ /* 0x000fe2000f8e021a */
[----:B------:R-:W-:Y:S01]  /*74100*/  LOP3.LUT R36, R25, 0xffff, RZ, 0xc0, !PT ;  /* 0x0000ffff19247812 */ /* 0x000fe200078ec0ff */
[----:B------:R-:W-:Y:S01]  /*74110*/  IMAD R31, R17, UR9, R34 ;  /* 0x00000009111f7c24 */ /* 0x000fe2000f8e0222 */
[----:B------:R-:W-:Y:S01]  /*74120*/  LEA.HI R45, R48, R45, RZ, 0x10 ;  /* 0x0000002d302d7211 */ /* 0x000fe200078f80ff */
[----:B------:R-:W-:-:S02]  /*74130*/  IMAD.IADD R27, R27, 0x1, R18 ;  /* 0x000000011b1b7824 */ /* 0x000fc400078e0212 */
[----:B------:R-:W-:Y:S01]  /*74140*/  IMAD R34, R33, UR14, RZ ;  /* 0x0000000e21227c24 */ /* 0x000fe2000f8e02ff */
[C---:B------:R-:W-:Y:S01]  /*74150*/  LEA.HI R49, R26.reuse, R31, RZ, 0x10 ;  /* 0x0000001f1a317211 */ /* 0x040fe200078f80ff */
[----:B------:R-:W-:Y:S02]  /*74160*/  IMAD R47, R26, 0x10000, R27 ;  /* 0x000100001a2f7824 */ /* 0x000fe400078e021b */
[C---:B------:R-:W-:Y:S01]  /*74170*/  VIADD R27, R42.reuse, 0x1 ;  /* 0x000000012a1b7836 */ /* 0x040fe20000000000 */
[----:B------:R-:W-:Y:S01]  /*74180*/  @P2 IADD3 R27, PT, PT, R42, RZ, RZ ;  /* 0x000000ff2a1b2210 */ /* 0x000fe20007ffe0ff */
[----:B------:R-:W-:Y:S01]  /*74190*/  VIADD R31, R50, 0x1 ;  /* 0x00000001321f7836 */ /* 0x000fe20000000000 */
[----:B------:R-:W-:Y:S01]  /*741a0*/  LOP3.LUT R48, R34, 0xffff, RZ, 0xc0, !PT ;  /* 0x0000ffff22307812 */ /* 0x000fe200078ec0ff */
[----:B------:R-:W-:Y:S01]  /*741b0*/  @P1 IMAD.MOV R31, RZ, RZ, R50 ;  /* 0x000000ffff1f1224 */ /* 0x000fe200078e0232 */
[----:B------:R-:W-:Y:S01]  /*741c0*/  ISETP.GE.U32.AND P2, PT, R40, R35, PT ;  /* 0x000000232800720c */ /* 0x000fe20003f46070 */
[----:B------:R-:W-:Y:S01]  /*741d0*/  IMAD.IADD R42, R38, 0x1, R27 ;  /* 0x00000001262a7824 */ /* 0x000fe200078e021b */
[----:B------:R-:W-:Y:S01]  /*741e0*/  SHF.R.U32.HI R34, RZ, 0x10, R34 ;  /* 0x00000010ff227819 */ /* 0x000fe20000011622 */
[----:B------:R-:W1:Y:S01]  /*741f0*/  LDC.64 R26, c[0x0][0x390] ;  /* 0x0000e400ff1a7b82 */ /* 0x000e620000000a00 */
[----:B------:R-:W-:Y:S01]  /*74200*/  IMAD R50, R36, R43, RZ ;  /* 0x0000002b24327224 */ /* 0x000fe200078e02ff */
[----:B------:R-:W-:Y:S01]  /*74210*/  IADD3 R31, PT, PT, R40, R31, RZ ;  /* 0x0000001f281f7210 */ /* 0x000fe20007ffe0ff */
[----:B------:R-:W-:Y:S01]  /*74220*/  IMAD R51, R36, R37, RZ ;  /* 0x0000002524337224 */ /* 0x000fe200078e02ff */
[----:B------:R-:W-:Y:S01]  /*74230*/  ISETP.GE.U32.AND P0, PT, R42, R38, PT ;  /* 0x000000262a00720c */ /* 0x000fe20003f06070 */
[----:B------:R-:W-:Y:S01]  /*74240*/  IMAD.IADD R35, R48, 0x1, R19 ;  /* 0x0000000130237824 */ /* 0x000fe200078e0213 */
[----:B------:R-:W-:Y:S01]  /*74250*/  SHF.R.U32.HI R38, RZ, 0x10, R25 ;  /* 0x00000010ff267819 */ /* 0x000fe20000011619 */
[----:B------:R-:W-:Y:S01]  /*74260*/  VIADD R54, R45, 0x1 ;  /* 0x000000012d367836 */ /* 0x000fe20000000000 */
[----:B------:R-:W-:Y:S01]  /*74270*/  LOP3.LUT R53, R50, 0xffff, RZ, 0xc0, !PT ;  /* 0x0000ffff32357812 */ /* 0x000fe200078ec0ff */
[----:B------:R-:W-:Y:S01]  /*74280*/  IMAD R46, R17, UR14, RZ ;  /* 0x0000000e112e7c24 */ /* 0x000fe2000f8e02ff */
[----:B------:R-:W-:Y:S01]  /*74290*/  SHF.R.U32.HI R50, RZ, 0x10, R50 ;  /* 0x00000010ff327819 */ /* 0x000fe20000011632 */
[----:B------:R-:W-:Y:S01]  /*742a0*/  IMAD R48, R38, R43, R51 ;  /* 0x0000002b26307224 */ /* 0x000fe200078e0233 */
[----:B------:R-:W-:Y:S01]  /*742b0*/  ISETP.GE.U32.AND P1, PT, R31, R40, PT ;  /* 0x000000281f00720c */ /* 0x000fe20003f26070 */
[----:B------:R-:W-:-:S02]  /*742c0*/  IMAD.IADD R53, R30, 0x1, R53 ;  /* 0x000000011e357824 */ /* 0x000fc400078e0235 */
[----:B------:R-:W-:Y:S02]  /*742d0*/  @P3 IMAD.MOV R54, RZ, RZ, R45 ;  /* 0x000000ffff363224 */ /* 0x000fe400078e022d */
[----:B------:R-:W-:Y:S02]  /*742e0*/  IMAD R53, R48, 0x10000, R53 ;  /* 0x0001000030357824 */ /* 0x000fe400078e0235 */
[----:B------:R-:W-:Y:S02]  /*742f0*/  IMAD R46, R33, UR10, R46 ;  /* 0x0000000a212e7c24 */ /* 0x000fe4000f8e022e */
[----:B------:R-:W-:Y:S01]  /*74300*/  IMAD R45, R17, UR10, R34 ;  /* 0x0000000a112d7c24 */ /* 0x000fe2000f8e0222 */
[----:B------:R-:W-:Y:S01]  /*74310*/  ISETP.GE.U32.AND P3, PT, R53, R30, PT ;  /* 0x0000001e3500720c */ /* 0x000fe20003f66070 */
[----:B------:R-:W-:Y:S01]  /*74320*/  VIADD R34, R54, 0x1 ;  /* 0x0000000136227836 */ /* 0x000fe20000000000 */
[----:B-1----:R-:W-:Y:S01]  /*74330*/  LOP3.LUT R40, R26, 0xffff, RZ, 0xc0, !PT ;  /* 0x0000ffff1a287812 */ /* 0x002fe200078ec0ff */
        /* <DEDUP_REMOVED lines=22> */
[----:B------:R-:W-:Y:S02]  /*744a0*/  IMAD.IADD R18, R47, 0x1, R18 ;  /* 0x000000012f127824 */ /* 0x000fe400078e0212 */
[----:B------:R-:W-:Y:S01]  /*744b0*/  IMAD R30, R44, R37, R30 ;  /* 0x000000252c1e7224 */ /* 0x000fe200078e021e */
[----:B------:R-:W-:Y:S01]  /*744c0*/  LEA R19, R35, R46, 0x10 ;  /* 0x0000002e23137211 */ /* 0x000fe200078e80ff */
[----:B------:R-:W-:Y:S01]  /*744d0*/  VIADD R34, R48, 0x1 ;  /* 0x0000000130227836 */ /* 0x000fe20000000000 */
[----:B------:R-:W-:Y:S01]  /*744e0*/  LOP3.LUT R46, R27, 0xffff, RZ, 0xc0, !PT ;  /* 0x0000ffff1b2e7812 */ /* 0x000fe200078ec0ff */
[----:B------:R-:W-:Y:S01]  /*744f0*/  @P2 IMAD.MOV R34, RZ, RZ, R48 ;  /* 0x000000ffff222224 */ /* 0x000fe200078e0230 */
[----:B------:R-:W-:Y:S01]  /*74500*/  ISETP.GE.U32.AND P2, PT, R18, R47, PT ;  /* 0x0000002f1200720c */ /* 0x000fe20003f46070 */
[----:B------:R-:W-:Y:S01]  /*74510*/  VIADD R56, R49, 0x1 ;  /* 0x0000000131387836 */ /* 0x000fe20000000000 */
[C---:B------:R-:W-:Y:S01]  /*74520*/  ISETP.GE.U32.AND P3, PT, R19.reuse, R31, PT ;  /* 0x0000001f1300720c */ /* 0x040fe20003f66070 */
[----:B------:R-:W-:Y:S01]  /*74530*/  IMAD.IADD R34, R19, 0x1, R34 ;  /* 0x0000000113227824 */ /* 0x000fe200078e0222 */
[----:B------:R-:W-:Y:S01]  /*74540*/  LEA.HI R35, R35, R30, RZ, 0x10 ;  /* 0x0000001e23237211 */ /* 0x000fe200078f80ff */
[----:B------:R-:W-:Y:S01]  /*74550*/  IMAD R47, R46, R43, RZ ;  /* 0x0000002b2e2f7224 */ /* 0x000fe200078e02ff */
[----:B------:R-:W1:Y:S01]  /*74560*/  LDC.64 R30, c[0x0][0x398] ;  /* 0x0000e600ff1e7b82 */ /* 0x000e620000000a00 */
[----:B------:R-:W-:Y:S01]  /*74570*/  SHF.R.U32.HI R48, RZ, 0x10, R27 ;  /* 0x00000010ff307819 */ /* 0x000fe2000001161b */
[----:B------:R-:W-:Y:S01]  /*74580*/  @P0 IMAD.MOV R56, RZ, RZ, R49 ;  /* 0x000000ffff380224 */ /* 0x000fe200078e0231 */
[----:B------:R-:W-:Y:S01]  /*74590*/  ISETP.GE.U32.AND P4, PT, R34, R19, PT ;  /* 0x000000132200720c */ /* 0x000fe20003f86070 */
[----:B------:R-:W-:Y:S01]  /*745a0*/  IMAD R19, R46, R37, RZ ;  /* 0x000000252e137224 */ /* 0x000fe200078e02ff */
[----:B------:R-:W-:Y:S01]  /*745b0*/  LOP3.LUT R55, R47, 0xffff, RZ, 0xc0, !PT ;  /* 0x0000ffff2f377812 */ /* 0x000fe200078ec0ff */
[C---:B------:R-:W-:Y:S01]  /*745c0*/  VIADD R58, R35.reuse, 0x1 ;  /* 0x00000001233a7836 */ /* 0x040fe20000000000 */
[----:B------:R-:W-:Y:S01]  /*745d0*/  SHF.R.U32.HI R47, RZ, 0x10, R47 ;  /* 0x00000010ff2f7819 */ /* 0x000fe2000001162f */
[----:B------:R-:W-:Y:S01]  /*745e0*/  IMAD R53, R48, R43, R19 ;  /* 0x0000002b30357224 */ /* 0x000fe200078e0213 */
[----:B------:R-:W-:Y:S01]  /*745f0*/  @P3 IADD3 R58, PT, PT, R35, RZ, RZ ;  /* 0x000000ff233a3210 */ /* 0x000fe20007ffe0ff */
[----:B------:R-:W-:-:S02]  /*74600*/  IMAD.IADD R50, R18, 0x1, R55 ;  /* 0x0000000112327824 */ /* 0x000fc400078e0237 */
        /* <DEDUP_REMOVED lines=10> */
[----:B------:R-:W-:Y:S02]  /*746b0*/  IMAD R18, R17, UR15, RZ ;  /* 0x0000000f11127c24 */ /* 0x000fe4000f8e02ff */
[----:B------:R-:W-:Y:S01]  /*746c0*/  IMAD.IADD R35, R54, 0x1, R49 ;  /* 0x0000000136237824 */ /* 0x000fe200078e0231 */
[----:B------:R-:W-:Y:S01]  /*746d0*/  IADD3 R47, PT, PT, R47, R12, RZ ;  /* 0x0000000c2f2f7210 */ /* 0x000fe20007ffe0ff */
[----:B------:R-:W-:Y:S01]  /*746e0*/  IMAD R49, R17, UR11, R50 ;  /* 0x0000000b11317c24 */ /* 0x000fe2000f8e0232 */
[----:B-1----:R-:W-:Y:S01]  /*746f0*/  LOP3.LUT R50, R30, 0xffff, RZ, 0xc0, !PT ;  /* 0x0000ffff1e327812 */ /* 0x002fe200078ec0ff */
[----:B------:R-:W-:Y:S01]  /*74700*/  IMAD R18, R33, UR11, R18 ;  /* 0x0000000b21127c24 */ /* 0x000fe2000f8e0212 */
[----:B------:R-:W-:Y:S01]  /*74710*/  LEA.HI R56, R53, R56, RZ, 0x10 ;  /* 0x0000003835387211 */ /* 0x000fe200078f80ff */
[----:B------:R-:W-:Y:S01]  /*74720*/  IMAD.IADD R19, R52, 0x1, R19 ;  /* 0x0000000134137824 */ /* 0x000fe200078e0213 */
[----:B------:R-:W-:Y:S01]  /*74730*/  ISETP.GE.U32.AND P2, PT, R35, R54, PT ;  /* 0x000000362300720c */ /* 0x000fe20003f46070 */
[C---:B------:R-:W-:Y:S01]  /*74740*/  IMAD R53, R18.reuse, 0x10000, R47 ;  /* 0x0001000012357824 */ /* 0x040fe200078e022f */
[----:B------:R-:W-:Y:S01]  /*74750*/  LEA.HI R55, R18, R49, RZ, 0x10 ;  /* 0x0000003112377211 */ /* 0x000fe200078f80ff */
[----:B------:R-:W-:-:S02]  /*74760*/  IMAD R47, R50, R43, RZ ;  /* 0x0000002b322f7224 */ /* 0x000fc400078e02ff */
[----:B------:R-:W-:Y:S02]  /*74770*/  VIADD R59, R56, 0x1 ;  /* 0x00000001383b7836 */ /* 0x000fe40000000000 */
        /* <DEDUP_REMOVED lines=9> */
[----:B------:R-:W-:Y:S01]  /*74810*/  IADD3 R18, PT, PT, R59, 0x1, RZ ;  /* 0x000000013b127810 */ /* 0x000fe20007ffe0ff */
[----:B------:R-:W-:Y:S01]  /*74820*/  IMAD.IADD R54, R19, 0x1, R54 ;  /* 0x0000000113367824 */ /* 0x000fe200078e0236 */
[----:B------:R-:W-:Y:S01]  /*74830*/  ISETP.GE.U32.AND P1, PT, R53, R12, PT ;  /* 0x0000000c3500720c */ /* 0x000fe20003f26070 */
[----:B------:R-:W-:-:S02]  /*74840*/  IMAD R56, R52, R37, R51 ;  /* 0x0000002534387224 */ /* 0x000fc400078e0233 */
[----:B------:R-:W-:Y:S01]  /*74850*/  IMAD R51, R47, 0x10000, R54 ;  /* 0x000100002f337824 */ /* 0x000fe200078e0236 */
[----:B------:R-:W-:Y:S01]  /*74860*/  LOP3.LUT R54, R31, 0xffff, RZ, 0xc0, !PT ;  /* 0x0000ffff1f367812 */ /* 0x000fe200078ec0ff */
[----:B------:R-:W-:Y:S02]  /*74870*/  VIADD R49, R58, 0x1 ;  /* 0x000000013a317836 */ /* 0x000fe40000000000 */
[----:B------:R-:W-:Y:S01]  /*74880*/  @P0 IMAD.MOV R49, RZ, RZ, R58 ;  /* 0x000000ffff310224 */ /* 0x000fe200078e023a */
[----:B------:R-:W-:Y:S01]  /*74890*/  ISETP.GE.U32.AND P0, PT, R51, R19, PT ;  /* 0x000000133300720c */ /* 0x000fe20003f06070 */
[----:B------:R-:W-:Y:S01]  /*748a0*/  @P2 IMAD.MOV R18, RZ, RZ, R59 ;  /* 0x000000ffff122224 */ /* 0x000fe200078e023b */
[----:B------:R-:W-:Y:S01]  /*748b0*/  LEA.HI R58, R47, R56, RZ, 0x10 ;  /* 0x000000382f3a7211 */ /* 0x000fe200078f80ff */
[----:B------:R-:W-:Y:S01]  /*748c0*/  IMAD R59, R54, R43, RZ ;  /* 0x0000002b363b7224 */ /* 0x000fe200078e02ff */
[----:B------:R-:W1:Y:S01]  /*748d0*/  LDC R47, c[0x0][0x3a0] ;  /* 0x0000e800ff2f7b82 */ /* 0x000e620000000800 */
[----:B------:R-:W-:Y:S01]  /*748e0*/  IMAD.IADD R18, R51, 0x1, R18 ;  /* 0x0000000133127824 */ /* 0x000fe200078e0212 */
[----:B------:R-:W-:Y:S01]  /*748f0*/  SHF.R.U32.HI R56, RZ, 0x10, R31 ;  /* 0x00000010ff387819 */ /* 0x000fe2000001161f */
[----:B------:R-:W-:Y:S01]  /*74900*/  VIADD R62, R58, 0x1 ;  /* 0x000000013a3e7836 */ /* 0x000fe20000000000 */
[----:B------:R-:W-:Y:S01]  /*74910*/  IADD3 R12, PT, PT, R53, R49, RZ ;  /* 0x00000031350c7210 */ /* 0x000fe20007ffe0ff */
[----:B------:R-:W-:Y:S01]  /*74920*/  IMAD R19, R54, R37, RZ ;  /* 0x0000002536137224 */ /* 0x000fe200078e02ff */
[----:B------:R-:W-:Y:S01]  /*74930*/  ISETP.GE.U32.AND P2, PT, R18, R51, PT ;  /* 0x000000331200720c */ /* 0x000fe20003f46070 */
[----:B------:R-:W-:Y:S01]  /*74940*/  VIADD R61, R55, 0x1 ;  /* 0x00000001373d7836 */ /* 0x000fe20000000000 */
[----:B------:R-:W-:Y:S01]  /*74950*/  LOP3.LUT R51, R59, 0xffff, RZ, 0xc0, !PT ;  /* 0x0000ffff3b337812 */ /* 0x000fe200078ec0ff */
[----:B------:R-:W-:Y:S01]  /*74960*/  @P0 IMAD.MOV R62, RZ, RZ, R58 ;  /* 0x000000ffff3e0224 */ /* 0x000fe200078e023a */
[----:B------:R-:W-:Y:S01]  /*74970*/  ISETP.GE.U32.AND P0, PT, R12, R53, PT ;  /* 0x000000350c00720c */ /* 0x000fe20003f06070 */
[----:B------:R-:W-:Y:S01]  /*74980*/  IMAD R58, R17, UR5, RZ ;  /* 0x00000005113a7c24 */ /* 0x000fe2000f8e02ff */
[----:B------:R-:W-:Y:S01]  /*74990*/  SHF.R.U32.HI R59, RZ, 0x10, R59 ;  /* 0x00000010ff3b7819 */ /* 0x000fe2000001163b */
[----:B------:R-:W-:Y:S01]  /*749a0*/  IMAD R60, R56, R43, R19 ;  /* 0x0000002b383c7224 */ /* 0x000fe200078e0213 */
[----:B------:R-:W-:Y:S01]  /*749b0*/  IADD3 R19, PT, PT, R62, 0x1, RZ ;  /* 0x000000013e137810 */ /* 0x000fe20007ffe0ff */
[----:B------:R-:W-:-:S02]  /*749c0*/  IMAD R49, R33, UR4, R58 ;  /* 0x0000000421317c24 */ /* 0x000fc4000f8e023a */
[----:B------:R-:W-:Y:S02]  /*749d0*/  IMAD.IADD R51, R12, 0x1, R51 ;  /* 0x000000010c337824 */ /* 0x000fe400078e0233 */
[----:B------:R-:W-:Y:S02]  /*749e0*/  IMAD R33, R33, UR5, RZ ;  /* 0x0000000521217c24 */ /* 0x000fe4000f8e02ff */
[----:B------:R-:W-:Y:S02]  /*749f0*/  IMAD R64, R60, 0x10000, R51 ;  /* 0x000100003c407824 */ /* 0x000fe400078e0233 */
[----:B------:R-:W-:Y:S01]  /*74a00*/  @P2 IMAD.MOV R19, RZ, RZ, R62 ;  /* 0x000000ffff132224 */ /* 0x000fe200078e023e */
[----:B------:R-:W-:Y:S01]  /*74a10*/  LOP3.LUT R51, R33, 0xffff, RZ, 0xc0, !PT ;  /* 0x0000ffff21337812 */ /* 0x000fe200078ec0ff */
[----:B------:R-:W-:Y:S01]  /*74a20*/  @P1 IMAD.MOV R61, RZ, RZ, R55 ;  /* 0x000000ffff3d1224 */ /* 0x000fe200078e0237 */
[----:B-1----:R-:W-:Y:S01]  /*74a30*/  LOP3.LUT R58, R47, 0xffff, RZ, 0xc0, !PT ;  /* 0x0000ffff2f3a7812 */ /* 0x002fe200078ec0ff */
[C---:B------:R-:W-:Y:S01]  /*74a40*/  IMAD.IADD R19, R64.reuse, 0x1, R19 ;  /* 0x0000000140137824 */ /* 0x040fe200078e0213 */
[----:B------:R-:W-:Y:S01]  /*74a50*/  ISETP.GE.U32.AND P1, PT, R64, R12, PT ;  /* 0x0000000c4000720c */ /* 0x000fe20003f26070 */
[----:B------:R-:W-:-:S02]  /*74a60*/  IMAD.IADD R62, R51, 0x1, R0 ;  /* 0x00000001333e7824 */ /* 0x000fc400078e0200 */
[----:B------:R-:W-:Y:S01]  /*74a70*/  IMAD R59, R56, R37, R59 ;  /* 0x00000025383b7224 */ /* 0x000fe200078e023b */
[----:B------:R-:W-:Y:S01]  /*74a80*/  ISETP.GE.U32.AND P2, PT, R19, R64, PT ;  /* 0x000000401300720c */ /* 0x000fe20003f46070 */
[----:B------:R-:W-:Y:S02]  /*74a90*/  IMAD R53, R58, R43, RZ ;  /* 0x0000002b3a357224 */ /* 0x000fe400078e02ff */
[----:B------:R-:W-:Y:S01]  /*74aa0*/  VIADD R12, R61, 0x1 ;  /* 0x000000013d0c7836 */ /* 0x000fe20000000000 */
[----:B------:R-:W-:Y:S01]  /*74ab0*/  LEA.HI R59, R60, R59, RZ, 0x10 ;  /* 0x0000003b3c3b7211 */ /* 0x000fe200078f80ff */
[----:B------:R-:W-:Y:S01]  /*74ac0*/  @P0 IMAD.MOV R12, RZ, RZ, R61 ;  /* 0x000000ffff0c0224 */ /* 0x000fe200078e023d */
[----:B------:R-:W-:Y:S01]  /*74ad0*/  SHF.R.U32.HI R60, RZ, 0x10, R47 ;  /* 0x00000010ff3c7819 */ /* 0x000fe2000001162f */
[----:B------:R-:W-:Y:S01]  /*74ae0*/  IMAD R51, R49, 0x10000, R62 ;  /* 0x0001000031337824 */ /* 0x000fe200078e023e */
[----:B------:R-:W-:Y:S01]  /*74af0*/  LOP3.LUT R61, R53, 0xffff, RZ, 0xc0, !PT ;  /* 0x0000ffff353d7812 */ /* 0x000fe200078ec0ff */
[----:B------:R-:W-:Y:S01]  /*74b00*/  IMAD R55, R58, R37, RZ ;  /* 0x000000253a377224 */ /* 0x000fe200078e02ff */
[----:B------:R-:W-:Y:S01]  /*74b10*/  IADD3 R63, PT, PT, R59, 0x1, RZ ;  /* 0x000000013b3f7810 */ /* 0x000fe20007ffe0ff */
[C---:B------:R-:W-:Y:S01]  /*74b20*/  IMAD.IADD R62, R51.reuse, 0x1, R12 ;  /* 0x00000001333e7824 */ /* 0x040fe200078e020c */
[----:B------:R-:W-:Y:S01]  /*74b30*/  SHF.R.U32.HI R12, RZ, 0x10, R33 ;  /* 0x00000010ff0c7819 */ /* 0x000fe20000011621 */
[----:B------:R-:W-:Y:S01]  /*74b40*/  IMAD R55, R60, R43, R55 ;  /* 0x0000002b3c377224 */ /* 0x000fe200078e0237 */
[----:B------:R-:W-:Y:S01]  /*74b50*/  ISETP.GE.U32.AND P0, PT, R51, R0, PT ;  /* 0x000000003300720c */ /* 0x000fe20003f06070 */
[C---:B------:R-:W-:Y:S01]  /*74b60*/  IMAD.IADD R66, R62.reuse, 0x1, R61 ;  /* 0x000000013e427824 */ /* 0x040fe200078e023d */
[----:B------:R-:W-:Y:S01]  /*74b70*/  SHF.R.U32.HI R53, RZ, 0x10, R53 ;  /* 0x00000010ff357819 */ /* 0x000fe20000011635 */
[----:B------:R-:W-:Y:S01]  /*74b80*/  @P1 IMAD.MOV R63, RZ, RZ, R59 ;  /* 0x000000ffff3f1224 */ /* 0x000fe200078e023b */
[----:B------:R-:W-:Y:S01]  /*74b90*/  ISETP.GE.U32.AND P1, PT, R62, R51, PT ;  /* 0x000000333e00720c */ /* 0x000fe20003f26070 */
[----:B------:R-:W-:-:S02]  /*74ba0*/  IMAD R64, R17, UR4, R12 ;  /* 0x0000000411407c24 */ /* 0x000fc4000f8e020c */
[----:B------:R-:W-:Y:S02]  /*74bb0*/  IMAD R17, R55, 0x10000, R66 ;  /* 0x0001000037117824 */ /* 0x000fe400078e0242 */
[----:B------:R-:W-:Y:S01]  /*74bc0*/  VIADD R33, R63, 0x1 ;  /* 0x000000013f217836 */ /* 0x000fe20000000000 */
[----:B------:R-:W-:Y:S01]  /*74bd0*/  LEA.HI R64, R49, R64, RZ, 0x10 ;  /* 0x0000004031407211 */ /* 0x000fe200078f80ff */
[----:B------:R-:W-:Y:S01]  /*74be0*/  @P2 IMAD.MOV R33, RZ, RZ, R63 ;  /* 0x000000ffff212224 */ /* 0x000fe200078e023f */
[----:B------:R-:W-:Y:S01]  /*74bf0*/  ISETP.GE.U32.AND P2, PT, R17, R62, PT ;  /* 0x0000003e1100720c */ /* 0x000fe20003f46070 */
[----:B------:R-:W-:-:S03]  /*74c00*/  IMAD R0, R60, R37, R53 ;  /* 0x000000253c007224 */ /* 0x000fc600078e0235 */
        /* <DEDUP_REMOVED lines=15> */
.L_x_659:
        /* <DEDUP_REMOVED lines=38> */
.L_x_664:
[----:B------:R-:W-:Y:S05]  /*74f60*/  BSYNC.RELIABLE B3 ;  /* 0x0000000000037941 */ /* 0x000fea0003800100 */
.L_x_663:
        /* <DEDUP_REMOVED lines=41> */
.L_x_662:
[----:B------:R-:W-:Y:S05]  /*75200*/  BSYNC.RECONVERGENT B2 ;  /* 0x0000000000027941 */ /* 0x000fea0003800200 */
.L_x_661:
[----:B------:R-:W-:Y:S01]  /*75210*/  LOP3.LUT R22, R42, 0xffff, RZ, 0xc0, !PT ;  /* 0x0000ffff2a167812 */ /* 0x000fe200078ec0ff */
[----:B------:R-:W-:Y:S01]  /*75220*/  BSSY.RECONVERGENT B2, `(.L_x_665) ;  /* 0x0000119000027945 */ /* 0x000fe20003800200 */
[----:B------:R-:W-:Y:S01]  /*75230*/  SHF.R.U32.HI R33, RZ, 0x10, R42 ;  /* 0x00000010ff217819 */ /* 0x000fe2000001162a */
[----:B------:R-:W-:Y:S01]  /*75240*/  IMAD.MOV.U32 R77, RZ, RZ, RZ ;  /* 0x000000ffff4d7224 */ /* 0x000fe200078e00ff */
[----:B------:R-:W-:Y:S02]  /*75250*/  LOP3.LUT R37, R45, 0xffff, RZ, 0xc0, !PT ;  /* 0x0000ffff2d257812 */ /* 0x000fe400078ec0ff */
[----:B------:R-:W-:Y:S02]  /*75260*/  CS2R R14, SRZ ;  /* 0x00000000000e7805 */ /* 0x000fe4000001ff00 */
[----:B------:R-:W-:Y:S02]  /*75270*/  LOP3.LUT R42, R34, 0xffff, RZ, 0xc0, !PT ;  /* 0x0000ffff222a7812 */ /* 0x000fe400078ec0ff */
[----:B------:R-:W-:-:S02]  /*75280*/  CS2R R16, SRZ ;  /* 0x0000000000107805 */ /* 0x000fc4000001ff00 */
[----:B------:R-:W-:Y:S02]  /*75290*/  LOP3.LUT R43, R35, 0xffff, RZ, 0xc0, !PT ;  /* 0x0000ffff232b7812 */ /* 0x000fe400078ec0ff */
        /* <DEDUP_REMOVED lines=12> */
[----:B------:R-:W-:Y:S02]  /*75360*/  SHF.R.U32.HI R19, RZ, 0x10, R19 ;  /* 0x00000010ff137819 */ /* 0x000fe40000011613 */
[----:B------:R-:W-:-:S07]  /*75370*/  MOV R66, RZ ;  /* 0x000000ff00427202 */ /* 0x000fce0000000f00 */
.L_x_666:
[----:B------:R0:W2:Y:S01]  /*75380*/  LDL R62, [R21] ;  /* 0x00000000153e7983 */ /* 0x0000a20000100800 */
[----:B------:R-:W-:Y:S02]  /*75390*/  VIADD R77, R77, 0x1 ;  /* 0x000000014d4d7836 */ /* 0x000fe40000000000 */
[----:B0-----:R-:W-:Y:S01]  /*753a0*/  VIADD R21, R21, 0x4 ;  /* 0x0000000415157836 */ /* 0x001fe20000000000 */
        /* <DEDUP_REMOVED lines=26> */
[----:B------:R-:W-:-:S02]  /*75550*/  IMAD R74, R45, R62, R61 ;  /* 0x0000003e2d4a7224 */ /* 0x000fc400078e023d */
[----:B------:R-:W-:Y:S01]  /*75560*/  IMAD.IADD R76, R76, 0x1, R17 ;  /* 0x000000014c4c7824 */ /* 0x000fe200078e0211 */
[----:B------:R-:W-:Y:S01]  /*75570*/  LEA.HI R78, R69, R78, RZ, 0x10 ;  /* 0x0000004e454e7211 */ /* 0x000fe200078f80ff */
[-C--:B------:R-:W-:Y:S02]  /*75580*/  IMAD R71, R35, R64.reuse, R72 ;  /* 0x0000004023477224 */ /* 0x080fe400078e0248 */
[-C--:B------:R-:W-:Y:S02]  /*75590*/  IMAD R61, R49, R64.reuse, RZ ;  /* 0x00000040313d7224 */ /* 0x080fe400078e02ff */
[----:B------:R-:W-:Y:S02]  /*755a0*/  IMAD R63, R45, R64, R63 ;  /* 0x000000402d3f7224 */ /* 0x000fe400078e023f */
[----:B------:R-:W-:Y:S01]  /*755b0*/  IMAD.IADD R72, R65, 0x1, R16 ;  /* 0x0000000141487824 */ /* 0x000fe200078e0210 */
[----:B------:R-:W-:Y:S01]  /*755c0*/  LOP3.LUT R66, R61, 0xffff, RZ, 0xc0, !PT ;  /* 0x0000ffff3d427812 */ /* 0x000fe200078ec0ff */
[----:B------:R-:W-:Y:S01]  /*755d0*/  IMAD R76, R69, 0x10000, R76 ;  /* 0x00010000454c7824 */ /* 0x000fe200078e024c */
[----:B------:R-:W-:Y:S01]  /*755e0*/  LEA.HI R74, R63, R74, RZ, 0x10 ;  /* 0x0000004a3f4a7211 */ /* 0x000fe200078f80ff */
[----:B------:R-:W-:Y:S01]  /*755f0*/  IMAD R69, R51, R64, RZ ;  /* 0x0000004033457224 */ /* 0x000fe200078e02ff */
[----:B------:R-:W-:Y:S01]  /*75600*/  LEA R65, R63, R72, 0x10 ;  /* 0x000000483f417211 */ /* 0x000fe200078e80ff */
[----:B------:R-:W-:Y:S01]  /*75610*/  IMAD R63, R49, R62, RZ ;  /* 0x0000003e313f7224 */ /* 0x000fe200078e02ff */
[----:B------:R-:W-:Y:S01]  /*75620*/  SHF.R.U32.HI R61, RZ, 0x10, R61 ;  /* 0x00000010ff3d7819 */ /* 0x000fe2000001163d */
[----:B------:R-:W-:Y:S01]  /*75630*/  IMAD.IADD R80, R73, 0x1, R14 ;  /* 0x0000000149507824 */ /* 0x000fe200078e020e */
[----:B------:R-:W-:Y:S01]  /*75640*/  LOP3.LUT R73, R69, 0xffff, RZ, 0xc0, !PT ;  /* 0x0000ffff45497812 */ /* 0x000fe200078ec0ff */
[C---:B------:R-:W-:Y:S01]  /*75650*/  IMAD R63, R18.reuse, R64, R63 ;  /* 0x00000040123f7224 */ /* 0x040fe200078e023f */
[----:B------:R-:W-:Y:S01]  /*75660*/  SHF.R.U32.HI R69, RZ, 0x10, R69 ;  /* 0x00000010ff457819 */ /* 0x000fe20000011645 */
[----:B------:R-:W-:Y:S01]  /*75670*/  IMAD R72, R18, R62, R61 ;  /* 0x0000003e12487224 */ /* 0x000fe200078e023d */
[----:B------:R-:W-:Y:S01]  /*75680*/  ISETP.GE.U32.AND P6, PT, R65, R16, PT ;  /* 0x000000104100720c */ /* 0x000fe20003fc6070 */
[----:B------:R-:W-:Y:S01]  /*75690*/  IMAD.IADD R66, R66, 0x1, R15 ;  /* 0x0000000142427824 */ /* 0x000fe200078e020f */
[----:B------:R-:W-:Y:S01]  /*756a0*/  IADD3 R16, PT, PT, R70, 0x1, RZ ;  /* 0x0000000146107810 */ /* 0x000fe20007ffe0ff */
[----:B------:R-:W-:Y:S01]  /*756b0*/  IMAD R82, R35, R62, R75 ;  /* 0x0000003e23527224 */ /* 0x000fe200078e024b */
[----:B------:R-:W-:Y:S01]  /*756c0*/  LEA.HI R72, R63, R72, RZ, 0x10 ;  /* 0x000000483f487211 */ /* 0x000fe200078f80ff */
[----:B------:R-:W-:Y:S01]  /*756d0*/  IMAD R84, R19, R62, R69 ;  /* 0x0000003e13547224 */ /* 0x000fe200078e0245 */
[----:B------:R-:W-:Y:S01]  /*756e0*/  ISETP.GE.U32.AND P5, PT, R76, R17, PT ;  /* 0x000000114c00720c */ /* 0x000fe20003fa6070 */
[----:B------:R-:W-:Y:S01]  /*756f0*/  IMAD R69, R63, 0x10000, R66 ;  /* 0x000100003f457824 */ /* 0x000fe200078e0242 */
[----:B------:R-:W-:Y:S01]  /*75700*/  LEA.HI R82, R71, R82, RZ, 0x10 ;  /* 0x0000005247527211 */ /* 0x000fe200078f80ff */
[----:B------:R-:W-:-:S02]  /*75710*/  IMAD R63, R68, R3, RZ ;  /* 0x00000003443f7224 */ /* 0x000fc400078e02ff */
        /* <DEDUP_REMOVED lines=8> */
[-C--:B------:R-:W-:Y:S02]  /*757a0*/  IMAD R14, R20, R61.reuse, RZ ;  /* 0x0000003d140e7224 */ /* 0x080fe400078e02ff */
[C---:B------:R-:W-:Y:S01]  /*757b0*/  IMAD R73, R71.reuse, 0x10000, R80 ;  /* 0x0001000047497824 */ /* 0x040fe200078e0250 */
[----:B------:R-:W-:Y:S01]  /*757c0*/  LEA.HI R84, R71, R84, RZ, 0x10 ;  /* 0x0000005447547211 */ /* 0x000fe200078f80ff */
[----:B------:R-:W-:Y:S01]  /*757d0*/  @P0 IMAD.MOV R16, RZ, RZ, R70 ;  /* 0x000000ffff100224 */ /* 0x000fe200078e0246 */
[----:B------:R-:W-:Y:S01]  /*757e0*/  LOP3.LUT R15, R14, 0xffff, RZ, 0xc0, !PT ;  /* 0x0000ffff0e0f7812 */ /* 0x000fe200078ec0ff */
[----:B------:R-:W-:Y:S01]  /*757f0*/  IMAD R66, R23, R61, RZ ;  /* 0x0000003d17427224 */ /* 0x000fe200078e02ff */
[----:B------:R-:W-:Y:S01]  /*75800*/  ISETP.GE.U32.AND P0, PT, R73, R12, PT ;  /* 0x0000000c4900720c */ /* 0x000fe20003f06070 */
[----:B------:R-:W-:Y:S01]  /*75810*/  IMAD R12, R20, R63, RZ ;  /* 0x0000003f140c7224 */ /* 0x000fe200078e02ff */
[----:B------:R-:W-:Y:S01]  /*75820*/  SHF.R.U32.HI R14, RZ, 0x10, R14 ;  /* 0x00000010ff0e7819 */ /* 0x000fe2000001160e */
[----:B------:R-:W-:Y:S01]  /*75830*/  IMAD.IADD R16, R65, 0x1, R16 ;  /* 0x0000000141107824 */ /* 0x000fe200078e0210 */
[----:B------:R-:W-:Y:S01]  /*75840*/  LOP3.LUT R71, R66, 0xffff, RZ, 0xc0, !PT ;  /* 0x0000ffff42477812 */ /* 0x000fe200078ec0ff */
[----:B------:R-:W-:Y:S01]  /*75850*/  IMAD R12, R28, R61, R12 ;  /* 0x0000003d1c0c7224 */ /* 0x000fe200078e020c */
[----:B------:R-:W-:Y:S01]  /*75860*/  SHF.R.U32.HI R66, RZ, 0x10, R66 ;  /* 0x00000010ff427819 */ /* 0x000fe20000011642 */
[----:B------:R-:W-:Y:S01]  /*75870*/  IMAD.IADD R15, R68, 0x1, R15 ;  /* 0x00000001440f7824 */ /* 0x000fe200078e020f */
[----:B------:R-:W-:Y:S01]  /*75880*/  ISETP.GE.U32.AND P4, PT, R16, R65, PT ;  /* 0x000000411000720c */ /* 0x000fe20003f86070 */
[----:B------:R-:W-:-:S02]  /*75890*/  IMAD R17, R23, R63, RZ ;  /* 0x0000003f17117224 */ /* 0x000fc400078e02ff */
[----:B------:R-:W-:Y:S02]  /*758a0*/  IMAD R15, R12, 0x10000, R15 ;  /* 0x000100000c0f7824 */ /* 0x000fe400078e020f */
[----:B------:R-:W-:Y:S02]  /*758b0*/  IMAD R65, R32, R61, R17 ;  /* 0x0000003d20417224 */ /* 0x000fe400078e0211 */
[----:B------:R-:W-:Y:S01]  /*758c0*/  IMAD R17, R28, R63, R14 ;  /* 0x0000003f1c117224 */ /* 0x000fe200078e020e */
[----:B------:R-:W-:Y:S01]  /*758d0*/  ISETP.GE.U32.AND P3, PT, R15, R68, PT ;  /* 0x000000440f00720c */ /* 0x000fe20003f66070 */
[----:B------:R-:W-:Y:S02]  /*758e0*/  IMAD.IADD R70, R16, 0x1, R71 ;  /* 0x0000000110467824 */ /* 0x000fe400078e0247 */
[----:B------:R-:W-:Y:S01]  /*758f0*/  VIADD R75, R74, 0x1 ;  /* 0x000000014a4b7836 */ /* 0x000fe20000000000 */
[----:B------:R-:W-:Y:S01]  /*75900*/  LEA.HI R17, R12, R17, RZ, 0x10 ;  /* 0x000000110c117211 */ /* 0x000fe200078f80ff */
[----:B------:R-:W-:Y:S01]  /*75910*/  @P6 IMAD.MOV R75, RZ, RZ, R74 ;  /* 0x000000ffff4b6224 */ /* 0x000fe200078e024a */
[----:B------:R-:W-:Y:S01]  /*75920*/  LEA R71, R65, R70, 0x10 ;  /* 0x0000004641477211 */ /* 0x000fe200078e80ff */
[----:B------:R-:W-:Y:S01]  /*75930*/  IMAD R14, R32, R63, R66 ;  /* 0x0000003f200e7224 */ /* 0x000fe200078e0242 */
[----:B------:R-:W-:Y:S01]  /*75940*/  IADD3 R74, PT, PT, R82, 0x1, RZ ;  /* 0x00000001524a7810 */ /* 0x000fe20007ffe0ff */
[----:B------:R-:W-:Y:S01]  /*75950*/  VIADD R12, R75, 0x1 ;  /* 0x000000014b0c7836 */ /* 0x000fe20000000000 */
[----:B------:R-:W-:Y:S01]  /*75960*/  ISETP.GE.U32.AND P6, PT, R71, R16, PT ;  /* 0x000000104700720c */ /* 0x000fe20003fc6070 */
[----:B------:R-:W-:Y:S01]  /*75970*/  @P4 IMAD.MOV R12, RZ, RZ, R75 ;  /* 0x000000ffff0c4224 */ /* 0x000fe200078e024b */
[----:B------:R-:W-:Y:S01]  /*75980*/  LEA.HI R14, R65, R14, RZ, 0x10 ;  /* 0x0000000e410e7211 */ /* 0x000fe200078f80ff */
[----:B------:R-:W-:-:S02]  /*75990*/  VIADD R66, R17, 0x1 ;  /* 0x0000000111427836 */ /* 0x000fc40000000000 */
[----:B------:R-:W-:Y:S02]  /*759a0*/  @P3 IMAD.MOV R66, RZ, RZ, R17 ;  /* 0x000000ffff423224 */ /* 0x000fe400078e0211 */
[----:B------:R-:W-:Y:S02]  /*759b0*/  IMAD.IADD R15, R76, 0x1, R12 ;  /* 0x000000014c0f7824 */ /* 0x000fe400078e020c */
[----:B------:R-:W-:Y:S02]  /*759c0*/  @P2 IMAD.MOV R74, RZ, RZ, R82 ;  /* 0x000000ffff4a2224 */ /* 0x000fe400078e0252 */
[----:B------:R-:W-:Y:S01]  /*759d0*/  IMAD.IADD R66, R71, 0x1, R66 ;  /* 0x0000000147427824 */ /* 0x000fe200078e0242 */
[----:B------:R-:W-:Y:S01]  /*759e0*/  ISETP.GE.U32.AND P2, PT, R15, R76, PT ;  /* 0x0000004c0f00720c */ /* 0x000fe20003f46070 */
[----:B------:R-:W-:Y:S02]  /*759f0*/  IMAD R16, R36, R61, RZ ;  /* 0x0000003d24107224 */ /* 0x000fe400078e02ff */
[----:B------:R-:W-:Y:S01]  /*75a00*/  VIADD R75, R14, 0x1 ;  /* 0x000000010e4b7836 */ /* 0x000fe20000000000 */
[----:B------:R-:W-:Y:S01]  /*75a10*/  ISETP.GE.U32.AND P3, PT, R66, R71, PT ;  /* 0x000000474200720c */ /* 0x000fe20003f66070 */
[----:B------:R-:W-:Y:S01]  /*75a20*/  VIADD R70, R78, 0x1 ;  /* 0x000000014e467836 */ /* 0x000fe20000000000 */
[----:B------:R-:W-:Y:S01]  /*75a30*/  LOP3.LUT R68, R16, 0xffff, RZ, 0xc0, !PT ;  /* 0x0000ffff10447812 */ /* 0x000fe200078ec0ff */
[----:B------:R-:W-:Y:S01]  /*75a40*/  @P6 IMAD.MOV R75, RZ, RZ, R14 ;  /* 0x000000ffff4b6224 */ /* 0x000fe200078e020e */
[----:B------:R-:W-:Y:S01]  /*75a50*/  SHF.R.U32.HI R17, RZ, 0x10, R16 ;  /* 0x00000010ff117819 */ /* 0x000fe20000011610 */
[----:B------:R-:W-:Y:S01]  /*75a60*/  @P5 IMAD.MOV R70, RZ, RZ, R78 ;  /* 0x000000ffff465224 */ /* 0x000fe200078e024e */
[----:B------:R-:W-:Y:S01]  /*75a70*/  IADD3 R71, PT, PT, R72, 0x1, RZ ;  /* 0x0000000148477810 */ /* 0x000fe20007ffe0ff */
[----:B------:R-:W-:-:S02]  /*75a80*/  IMAD R14, R36, R63, RZ ;  /* 0x0000003f240e7224 */ /* 0x000fc400078e02ff */
        /* <DEDUP_REMOVED lines=9> */
[C---:B------:R-:W-:Y:S01]  /*75b20*/  ISETP.GE.U32.AND P2, PT, R65.reuse, R15, PT ;  /* 0x0000000f4100720c */ /* 0x040fe20003f46070 */
[----:B------:R-:W-:Y:S01]  /*75b30*/  IMAD.IADD R16, R65, 0x1, R16 ;  /* 0x0000000141107824 */ /* 0x000fe200078e0210 */
[----:B------:R-:W-:Y:S01]  /*75b40*/  ISETP.GE.U32.AND P1, PT, R12, R67, PT ;  /* 0x000000430c00720c */ /* 0x000fe20003f26070 */
        /* <DEDUP_REMOVED lines=9> */
[C---:B------:R-:W-:Y:S01]  /*75be0*/  VIADD R70, R17.reuse, 0x1 ;  /* 0x0000000111467836 */ /* 0x040fe20000000000 */
[----:B------:R-:W-:Y:S01]  /*75bf0*/  @P2 IADD3 R70, PT, PT, R17, RZ, RZ ;  /* 0x000000ff11462210 */ /* 0x000fe20007ffe0ff */
[----:B------:R-:W-:-:S02]  /*75c00*/  IMAD R65, R44, R61, R14 ;  /* 0x0000003d2c417224 */ /* 0x000fc400078e020e */
[----:B------:R-:W-:Y:S02]  /*75c10*/  VIADD R14, R74, 0x1 ;  /* 0x000000014a0e7836 */ /* 0x000fe40000000000 */
[----:B------:R-:W-:Y:S02]  /*75c20*/  IMAD.IADD R68, R12, 0x1, R67 ;  /* 0x000000010c447824 */ /* 0x000fe400078e0243 */
[----:B------:R-:W-:Y:S02]  /*75c30*/  @P1 IMAD.MOV R14, RZ, RZ, R74 ;  /* 0x000000ffff0e1224 */ /* 0x000fe400078e024a */
[----:B------:R-:W-:Y:S02]  /*75c40*/  IMAD R68, R65, 0x10000, R68 ;  /* 0x0001000041447824 */ /* 0x000fe400078e0244 */
[----:B------:R-:W-:Y:S02]  /*75c50*/  VIADD R17, R70, 0x1 ;  /* 0x0000000146117836 */ /* 0x000fe40000000000 */
[----:B------:R-:W-:Y:S01]  /*75c60*/  IMAD.IADD R14, R69, 0x1, R14 ;  /* 0x00000001450e7824 */ /* 0x000fe200078e020e */
[----:B------:R-:W-:Y:S01]  /*75c70*/  ISETP.GE.U32.AND P1, PT, R68, R12, PT ;  /* 0x0000000c4400720c */ /* 0x000fe20003f26070 */
[----:B------:R-:W-:-:S02]  /*75c80*/  @P3 IMAD.MOV R17, RZ, RZ, R70 ;  /* 0x000000ffff113224 */ /* 0x000fc400078e0246 */
        /* <DEDUP_REMOVED lines=9> */
[----:B------:R-:W-:Y:S01]  /*75d20*/  LEA.HI R65, R65, R12, RZ, 0x10 ;  /* 0x0000000c41417211 */ /* 0x000fe200078f80ff */
[----:B------:R-:W-:Y:S01]  /*75d30*/  IMAD.IADD R68, R14, 0x1, R69 ;  /* 0x000000010e447824 */ /* 0x000fe200078e0245 */
[----:B------:R-:W-:Y:S01]  /*75d40*/  SHF.R.U32.HI R67, RZ, 0x10, R67 ;  /* 0x00000010ff437819 */ /* 0x000fe20000011643 */
[----:B------:R-:W-:-:S02]  /*75d50*/  VIADD R12, R71, 0x1 ;  /* 0x00000001470c7836 */ /* 0x000fc40000000000 */
[----:B------:R-:W-:Y:S02]  /*75d60*/  IMAD R69, R15, 0x10000, R68 ;  /* 0x000100000f457824 */ /* 0x000fe400078e0244 */
[----:B------:R-:W-:Y:S02]  /*75d70*/  VIADD R74, R65, 0x1 ;  /* 0x00000001414a7836 */ /* 0x000fe40000000000 */
[----:B------:R-:W-:Y:S01]  /*75d80*/  @P1 IMAD.MOV R74, RZ, RZ, R65 ;  /* 0x000000ffff4a1224 */ /* 0x000fe200078e0241 */
[----:B------:R-:W-:Y:S01]  /*75d90*/  ISETP.GE.U32.AND P1, PT, R69, R14, PT ;  /* 0x0000000e4500720c */ /* 0x000fe20003f26070 */
[----:B------:R-:W-:Y:S02]  /*75da0*/  @P0 IMAD.MOV R12, RZ, RZ, R71 ;  /* 0x000000ffff0c0224 */ /* 0x000fe400078e0247 */
[-C--:B------:R-:W-:Y:S01]  /*75db0*/  IMAD R68, R48, R63.reuse, R67 ;  /* 0x0000003f30447224 */ /* 0x080fe200078e0243 */
[----:B------:R-:W-:Y:S01]  /*75dc0*/  LOP3.LUT R67, R70, 0xffff, RZ, 0xc0, !PT ;  /* 0x0000ffff46437812 */ /* 0x000fe200078ec0ff */
[----:B------:R-:W-:Y:S01]  /*75dd0*/  VIADD R14, R74, 0x1 ;  /* 0x000000014a0e7836 */ /* 0x000fe20000000000 */
[----:B------:R-:W-:Y:S01]  /*75de0*/  IADD3 R12, PT, PT, R73, R12, RZ ;  /* 0x0000000c490c7210 */ /* 0x000fe20007ffe0ff */
[----:B------:R-:W-:Y:S01]  /*75df0*/  IMAD R65, R50, R63, RZ ;  /* 0x0000003f32417224 */ /* 0x000fe200078e02ff */
[----:B------:R-:W-:Y:S01]  /*75e00*/  LEA.HI R68, R15, R68, RZ, 0x10 ;  /* 0x000000440f447211 */ /* 0x000fe200078f80ff */
[----:B------:R-:W-:Y:S01]  /*75e10*/  @P2 IMAD.MOV R14, RZ, RZ, R74 ;  /* 0x000000ffff0e2224 */ /* 0x000fe200078e024a */
[----:B------:R-:W-:Y:S01]  /*75e20*/  ISETP.GE.U32.AND P0, PT, R12, R73, PT ;  /* 0x000000490c00720c */ /* 0x000fe20003f06070 */
[----:B------:R-:W-:-:S02]  /*75e30*/  IMAD R71, R52, R61, R65 ;  /* 0x0000003d34477224 */ /* 0x000fc400078e0241 */
[----:B------:R-:W-:Y:S01]  /*75e40*/  IMAD.IADD R72, R12, 0x1, R67 ;  /* 0x000000010c487824 */ /* 0x000fe200078e0243 */
[----:B------:R-:W-:Y:S01]  /*75e50*/  SHF.R.U32.HI R67, RZ, 0x10, R70 ;  /* 0x00000010ff437819 */ /* 0x000fe20000011646 */
[----:B------:R-:W-:Y:S02]  /*75e60*/  IMAD.IADD R14, R69, 0x1, R14 ;  /* 0x00000001450e7824 */ /* 0x000fe400078e020e */
[C---:B------:R-:W-:Y:S01]  /*75e70*/  VIADD R73, R68.reuse, 0x1 ;  /* 0x0000000144497836 */ /* 0x040fe20000000000 */
[----:B------:R-:W-:Y:S01]  /*75e80*/  @P1 IADD3 R73, PT, PT, R68, RZ, RZ ;  /* 0x000000ff44491210 */ /* 0x000fe20007ffe0ff */
[----:B------:R-:W-:Y:S01]  /*75e90*/  IMAD R72, R71, 0x10000, R72 ;  /* 0x0001000047487824 */ /* 0x000fe200078e0248 */
[----:B------:R-:W-:Y:S01]  /*75ea0*/  ISETP.GE.U32.AND P1, PT, R14, R69, PT ;  /* 0x000000450e00720c */ /* 0x000fe20003f26070 */
[C---:B------:R-:W-:Y:S02]  /*75eb0*/  IMAD R15, R53.reuse, R64, RZ ;  /* 0x00000040350f7224 */ /* 0x040fe400078e02ff */
        /* <DEDUP_REMOVED lines=19> */
[----:B------:R-:W-:Y:S01]  /*75ff0*/  VIADD R73, R74, 0x1 ;  /* 0x000000014a497836 */ /* 0x000fe20000000000 */
[----:B------:R-:W-:Y:S01]  /*76000*/  ISETP.GE.U32.AND P1, PT, R65, R68, PT ;  /* 0x000000444100720c */ /* 0x000fe20003f26070 */
[----:B------:R-:W-:Y:S01]  /*76010*/  IMAD R12, R55, R62, RZ ;  /* 0x0000003e370c7224 */ /* 0x000fe200078e02ff */
[----:B------:R-:W-:Y:S01]  /*76020*/  SHF.R.U32.HI R69, RZ, 0x10, R13 ;  /* 0x00000010ff457819 */ /* 0x000fe2000001160d */
[----:B------:R-:W-:Y:S01]  /*76030*/  @P2 IMAD.MOV R73, RZ, RZ, R74 ;  /* 0x000000ffff492224 */ /* 0x000fe200078e024a */
[----:B------:R-:W-:Y:S01]  /*76040*/  ISETP.GE.U32.AND P2, PT, R15, R72, PT ;  /* 0x000000480f00720c */ /* 0x000fe20003f46070 */
[----:B------:R-:W-:Y:S02]  /*76050*/  IMAD R68, R54, R63, RZ ;  /* 0x0000003f36447224 */ /* 0x000fe400078e02ff */
[----:B------:R-:W-:Y:S01]  /*76060*/  IMAD R67, R59, R64, R12 ;  /* 0x000000403b437224 */ /* 0x000fe200078e020c */
[----:B------:R-:W-:Y:S01]  /*76070*/  LOP3.LUT R12, R13, 0xffff, RZ, 0xc0, !PT ;  /* 0x0000ffff0d0c7812 */ /* 0x000fe200078ec0ff */
[----:B------:R-:W-:-:S02]  /*76080*/  IMAD R68, R56, R61, R68 ;  /* 0x0000003d38447224 */ /* 0x000fc400078e0244 */
[----:B------:R-:W-:Y:S02]  /*76090*/  IMAD R69, R56, R63, R69 ;  /* 0x0000003f38457224 */ /* 0x000fe400078e0245 */
[----:B------:R-:W-:Y:S02]  /*760a0*/  IMAD R64, R55, R64, RZ ;  /* 0x0000004037407224 */ /* 0x000fe400078e02ff */
[----:B------:R-:W-:Y:S02]  /*760b0*/  IMAD.IADD R13, R65, 0x1, R12 ;  /* 0x00000001410d7824 */ /* 0x000fe400078e020c */
[C---:B------:R-:W-:Y:S01]  /*760c0*/  VIADD R72, R70.reuse, 0x1 ;  /* 0x0000000146487836 */ /* 0x040fe20000000000 */
[----:B------:R-:W-:Y:S01]  /*760d0*/  @P0 IADD3 R72, PT, PT, R70, RZ, RZ ;  /* 0x000000ff46480210 */ /* 0x000fe20007ffe0ff */
[----:B------:R-:W-:Y:S01]  /*760e0*/  VIADD R12, R73, 0x1 ;  /* 0x00000001490c7836 */ /* 0x000fe20000000000 */
[C---:B------:R-:W-:Y:S01]  /*760f0*/  LEA.HI R70, R68.reuse, R69, RZ, 0x10 ;  /* 0x0000004544467211 */ /* 0x040fe200078f80ff */
[----:B------:R-:W-:Y:S01]  /*76100*/  IMAD R71, R68, 0x10000, R13 ;  /* 0x0001000044477824 */ /* 0x000fe200078e020d */
[----:B------:R-:W-:Y:S01]  /*76110*/  LOP3.LUT R69, R64, 0xffff, RZ, 0xc0, !PT ;  /* 0x0000ffff40457812 */ /* 0x000fe200078ec0ff */
[----:B------:R-:W-:Y:S01]  /*76120*/  @P2 IMAD.MOV R12, RZ, RZ, R73 ;  /* 0x000000ffff0c2224 */ /* 0x000fe200078e0249 */
[----:B------:R-:W-:Y:S01]  /*76130*/  SHF.R.U32.HI R64, RZ, 0x10, R64 ;  /* 0x00000010ff407819 */ /* 0x000fe20000011640 */
[----:B------:R-:W-:Y:S01]  /*76140*/  VIADD R13, R72, 0x1 ;  /* 0x00000001480d7836 */ /* 0x000fe20000000000 */
[C---:B------:R-:W-:Y:S01]  /*76150*/  ISETP.GE.U32.AND P0, PT, R71.reuse, R65, PT ;  /* 0x000000414700720c */ /* 0x040fe20003f06070 */
[----:B------:R-:W-:-:S02]  /*76160*/  IMAD.IADD R12, R71, 0x1, R12 ;  /* 0x00000001470c7824 */ /* 0x000fc400078e020c */
[----:B------:R-:W-:Y:S02]  /*76170*/  IMAD.IADD R68, R69, 0x1, R0 ;  /* 0x0000000145447824 */ /* 0x000fe400078e0200 */
[----:B------:R-:W-:Y:S02]  /*76180*/  IMAD R69, R58, R61, RZ ;  /* 0x0000003d3a457224 */ /* 0x000fe400078e02ff */
[----:B------:R-:W-:Y:S01]  /*76190*/  @P1 IMAD.MOV R13, RZ, RZ, R72 ;  /* 0x000000ffff0d1224 */ /* 0x000fe200078e0248 */
[----:B------:R-:W-:Y:S01]  /*761a0*/  ISETP.GE.U32.AND P1, PT, R12, R71, PT ;  /* 0x000000470c00720c */ /* 0x000fe20003f26070 */
[----:B------:R-:W-:Y:S01]  /*761b0*/  IMAD R71, R58, R63, RZ ;  /* 0x0000003f3a477224 */ /* 0x000fe200078e02ff */
[----:B------:R-:W-:Y:S01]  /*761c0*/  LEA R68, R67, R68, 0x10 ;  /* 0x0000004443447211 */ /* 0x000fe200078e80ff */
[----:B------:R-:W-:Y:S01]  /*761d0*/  VIADD R73, R70, 0x1 ;  /* 0x0000000146497836 */ /* 0x000fe20000000000 */
[----:B------:R-:W-:Y:S01]  /*761e0*/  LOP3.LUT R72, R69, 0xffff, RZ, 0xc0, !PT ;  /* 0x0000ffff45487812 */ /* 0x000fe200078ec0ff */
[----:B------:R-:W-:Y:S01]  /*761f0*/  @P0 IMAD.MOV R73, RZ, RZ, R70 ;  /* 0x000000ffff490224 */ /* 0x000fe200078e0246 */
[C---:B------:R-:W-:Y:S01]  /*76200*/  ISETP.GE.U32.AND P0, PT, R68.reuse, R0, PT ;  /* 0x000000004400720c */ /* 0x040fe20003f06070 */
[----:B------:R-:W-:Y:S01]  /*76210*/  IMAD.IADD R65, R68, 0x1, R13 ;  /* 0x0000000144417824 */ /* 0x000fe200078e020d */
[----:B------:R-:W-:Y:S01]  /*76220*/  SHF.R.U32.HI R69, RZ, 0x10, R69 ;  /* 0x00000010ff457819 */ /* 0x000fe20000011645 */
[----:B------:R-:W-:-:S02]  /*76230*/  IMAD R71, R60, R61, R71 ;  /* 0x0000003d3c477224 */ /* 0x000fc400078e0247 */
[----:B------:R-:W-:Y:S02]  /*76240*/  IMAD.IADD R72, R65, 0x1, R72 ;  /* 0x0000000141487824 */ /* 0x000fe400078e0248 */
[C---:B------:R-:W-:Y:S01]  /*76250*/  VIADD R13, R73.reuse, 0x1 ;  /* 0x00000001490d7836 */ /* 0x040fe20000000000 */
[----:B------:R-:W-:Y:S01]  /*76260*/  @P1 IADD3 R13, PT, PT, R73, RZ, RZ ;  /* 0x000000ff490d1210 */ /* 0x000fe20007ffe0ff */
[----:B------:R-:W-:Y:S01]  /*76270*/  IMAD R64, R59, R62, R64 ;  /* 0x0000003e3b407224 */ /* 0x000fe200078e0240 */
[----:B------:R-:W-:Y:S01]  /*76280*/  ISETP.GE.U32.AND P1, PT, R65, R68, PT ;  /* 0x000000444100720c */ /* 0x000fe20003f26070 */
        /* <DEDUP_REMOVED lines=10> */
[----:B------:R-:W-:-:S06]  /*76330*/  VIADD R63, R0, 0x1 ;  /* 0x00000001003f7836 */ /* 0x000fcc0000000000 */
[----:B------:R-:W-:Y:S01]  /*76340*/  @P2 IMAD.MOV R63, RZ, RZ, R0 ;  /* 0x000000ffff3f2224 */ /* 0x000fe200078e0200 */
[----:B------:R-:W-:Y:S01]  /*76350*/  IADD3 R0, PT, PT, R62, 0x1, RZ ;  /* 0x000000013e007810 */ /* 0x000fe20007ffe0ff */
[----:B------:R-:W-:Y:S02]  /*76360*/  @P1 IMAD.MOV R0, RZ, RZ, R62 ;  /* 0x000000ffff001224 */ /* 0x000fe400078e023e */
[----:B------:R-:W-:Y:S02]  /*76370*/  VIADD R61, R63, 0x1 ;  /* 0x000000013f3d7836 */ /* 0x000fe40000000000 */
[----:B------:R-:W-:-:S04]  /*76380*/  @P3 IMAD.MOV R61, RZ, RZ, R63 ;  /* 0x000000ffff3d3224 */ /* 0x000fc800078e023f */
[----:B------:R-:W-:Y:S01]  /*76390*/  IMAD.IADD R0, R0, 0x1, R61 ;  /* 0x0000000100007824 */ /* 0x000fe200078e023d */
[----:B------:R-:W-:Y:S06]  /*763a0*/  @P0 BRA `(.L_x_666) ;  /* 0xffffffec00f40947 */ /* 0x000fec000383ffff */
[----:B------:R-:W-:Y:S05]  /*763b0*/  BSYNC.RECONVERGENT B2 ;  /* 0x0000000000027941 */ /* 0x000fea0003800200 */
.L_x_665:
        /* <DEDUP_REMOVED lines=46> */
.L_x_670:
[----:B------:R-:W-:Y:S05]  /*766a0*/  BSYNC.RELIABLE B3 ;  /* 0x0000000000037941 */ /* 0x000fea0003800100 */
.L_x_669:
        /* <DEDUP_REMOVED lines=40> */
[----:B------:R-:W-:-:S07]  /*76930*/  @!P5 IADD3 R0, PT, PT, R47, RZ, RZ ;  /* 0x000000ff2f00d210 */ /* 0x000fce0007ffe0ff */
.L_x_668:
[----:B------:R-:W-:Y:S05]  /*76940*/  BSYNC.RECONVERGENT B2 ;  /* 0x0000000000027941 */ /* 0x000fea0003800200 */
.L_x_667:
[----:B------:R-:W0:Y:S01]  /*76950*/  LDC R3, c[0x0][0x3c4] ;  /* 0x0000f100ff037b82 */ /* 0x000e220000000800 */
[----:B------:R2:W-:Y:S01]  /*76960*/  STL.64 [R1+0x2f0], R16 ;  /* 0x0002f01001007387 */ /* 0x0005e20000100a00 */
[----:B------:R-:W-:-:S03]  /*76970*/  PLOP3.LUT P0, PT, PT, PT, PT, 0x8, 0x80 ;  /* 0x000000000080781c */ /* 0x000fc60003f0e170 */
[----:B------:R2:W-:Y:S03]  /*76980*/  STL.64 [R1+0x2f8], R14 ;  /* 0x0002f80e01007387 */ /* 0x0005e60000100a00 */
[----:B------:R-:W1:Y:S01]  /*76990*/  LDC.64 R20, c[0x0][0x3c8] ;  /* 0x0000f200ff147b82 */ /* 0x000e620000000a00 */
        /* <DEDUP_REMOVED lines=11> */
[----:B-1----:R2:W-:Y:S04]  /*76a50*/  STL.64 [R1+0x2d0], R20 ;  /* 0x0002d01401007387 */ /* 0x0025e80000100a00 */
[----:B---3--:R2:W-:Y:S04]  /*76a60*/  STL.64 [R1+0x2d8], R22 ;  /* 0x0002d81601007387 */ /* 0x0085e80000100a00 */
[----:B----4-:R2:W-:Y:S04]  /*76a70*/  STL.64 [R1+0x2e0], R24 ;  /* 0x0002e01801007387 */ /* 0x0105e80000100a00 */
[----:B-----5:R2:W-:Y:S01]  /*76a80*/  STL [R1+0x2e8], R26 ;  /* 0x0002e81a01007387 */ /* 0x0205e20000100800 */
[----:B------:R-:W-:Y:S05]  /*76a90*/  BRA `(.L_x_327) ;  /* 0x0000076400007947 */ /* 0x000fea0003800000 */
.L_x_387:
[----:B--2---:R-:W-:Y:S02]  /*76aa0*/  IMAD.MOV.U32 R2, RZ, RZ, 0x41c64e6d ;  /* 0x41c64e6dff027424 */ /* 0x004fe400078e00ff */
[----:B---34-:R-:W-:Y:S02]  /*76ab0*/  HFMA2 R12, -RZ, RZ, -0.0035190582275390625, 56.15625 ;  /* 0x9b355305ff0c7431 */ /* 0x018fe400000001ff */
[----:B------:R-:W-:Y:S01]  /*76ac0*/  IMAD.MOV.U32 R4, RZ, RZ, -0x3d5d6597 ;  /* 0xc2a29a69ff047424 */ /* 0x000fe200078e00ff */
[----:B------:R-:W-:Y:S01]  /*76ad0*/  BSSY.RECONVERGENT B2, `(.L_x_671) ;  /* 0x0000150000027945 */ /* 0x000fe20003800200 */
[----:B------:R-:W-:Y:S01]  /*76ae0*/  IMAD.MOV.U32 R6, RZ, RZ, -0x7f82434b ;  /* 0x807dbcb5ff067424 */ /* 0x000fe200078e00ff */
[----:B-1----:R-:W-:Y:S01]  /*76af0*/  CS2R R18, SRZ ;  /* 0x0000000000127805 */ /* 0x002fe2000001ff00 */
[----:B------:R-:W-:Y:S01]  /*76b00*/  IMAD R29, R43, R2, 0x3039 ;  /* 0x000030392b1d7424 */ /* 0x000fe200078e0202 */
[----:B------:R-:W-:Y:S01]  /*76b10*/  CS2R R52, SRZ ;  /* 0x0000000000347805 */ /* 0x000fe2000001ff00 */
[----:B------:R-:W-:Y:S01]  /*76b20*/  IMAD.MOV.U32 R8, RZ, RZ, -0x11f980ef ;  /* 0xee067f11ff087424 */ /* 0x000fe200078e00ff */
[----:B------:R-:W-:Y:S01]  /*76b30*/  MOV R70, RZ ;  /* 0x000000ff00467202 */ /* 0x000fe20000000f00 */
[----:B------:R-:W-:-:S02]  /*76b40*/  IMAD.MOV.U32 R10, RZ, RZ, -0x145eb7c3 ;  /* 0xeba1483dff0a7424 */ /* 0x000fc400078e00ff */
[C---:B------:R-:W-:Y:S02]  /*76b50*/  IMAD R2, R43.reuse, R4, -0x2c23e982 ;  /* 0xd3dc167e2b027424 */ /* 0x040fe400078e0204 */
[C---:B------:R-:W-:Y:S02]  /*76b60*/  IMAD R3, R43.reuse, R6, -0x58fbd821 ;  /* 0xa70427df2b037424 */ /* 0x040fe400078e0206 */
[----:B------:R-:W-:Y:S01]  /*76b70*/  IMAD.MOV.U32 R6, RZ, RZ, -0x2c23a807 ;  /* 0xd3dc57f9ff067424 */ /* 0x000fe200078e00ff */
[----:B------:R1:W-:Y:S01]  /*76b80*/  STL [R44+0x4], R2 ;  /* 0x000004022c007387 */ /* 0x0003e20000100800 */
[----:B------:R-:W-:Y:S01]  /*76b90*/  IMAD R5, R43, R8, -0x299ae3d4 ;  /* 0xd6651c2c2b057424 */ /* 0x000fe200078e0208 */
[----:B------:R-:W-:Y:S01]  /*76ba0*/  LOP3.LUT R8, R3, R2, R29, 0xfe, !PT ;  /* 0x0000000203087212 */ /* 0x000fe200078efe1d */
[C---:B------:R-:W-:Y:S01]  /*76bb0*/  IMAD R4, R43.reuse, R10, 0xdaa96f5 ;  /* 0x0daa96f52b047424 */ /* 0x040fe200078e020a */
[----:B------:R1:W-:Y:S01]  /*76bc0*/  STL [R44+0x8], R3 ;  /* 0x000008032c007387 */ /* 0x0003e20000100800 */
[----:B------:R-:W-:-:S02]  /*76bd0*/  IMAD R7, R43, R6, -0x3de0e376 ;  /* 0xc21f1c8a2b077424 */ /* 0x000fc400078e0206 */
[----:B------:R-:W-:Y:S01]  /*76be0*/  IMAD.MOV.U32 R10, RZ, RZ, -0x302220df ;  /* 0xcfdddf21ff0a7424 */ /* 0x000fe200078e00ff */
[----:B------:R-:W-:Y:S01]  /*76bf0*/  LOP3.LUT R8, R4, R5, R8, 0xfe, !PT ;  /* 0x0000000504087212 */ /* 0x000fe200078efe08 */
[C---:B------:R-:W-:Y:S01]  /*76c00*/  IMAD R6, R43.reuse, R12, 0x3ead62fb ;  /* 0x3ead62fb2b067424 */ /* 0x040fe200078e020c */
[----:B------:R1:W-:Y:S01]  /*76c10*/  STL [R44+0xc], R5 ;  /* 0x00000c052c007387 */ /* 0x0003e20000100800 */
[----:B------:R-:W-:Y:S02]  /*76c20*/  IMAD R43, R43, R10, -0x32e230e8 ;  /* 0xcd1dcf182b2b7424 */ /* 0x000fe400078e020a */
[----:B------:R-:W-:Y:S01]  /*76c30*/  IMAD.MOV.U32 R68, RZ, RZ, R44 ;  /* 0x000000ffff447224 */ /* 0x000fe200078e002c */
[----:B------:R-:W-:Y:S01]  /*76c40*/  LOP3.LUT R8, R6, R7, R8, 0xfe, !PT ;  /* 0x0000000706087212 */ /* 0x000fe200078efe08 */
[----:B------:R1:W-:Y:S01]  /*76c50*/  STL [R44+0x10], R4 ;  /* 0x000010042c007387 */ /* 0x0003e20000100800 */
[----:B------:R-:W-:Y:S02]  /*76c60*/  IMAD.MOV.U32 R45, RZ, RZ, RZ ;  /* 0x000000ffff2d7224 */ /* 0x000fe400078e00ff */
[----:B------:R-:W-:Y:S01]  /*76c70*/  LOP3.LUT P0, RZ, R43, R8, RZ, 0xfc, !PT ;  /* 0x000000082bff7212 */ /* 0x000fe2000780fcff */
[----:B------:R1:W-:Y:S01]  /*76c80*/  STL [R44+0x14], R7 ;  /* 0x000014072c007387 */ /* 0x0003e20000100800 */
[----:B------:R-:W-:-:S02]  /*76c90*/  IMAD.MOV.U32 R20, RZ, RZ, RZ ;  /* 0x000000ffff147224 */ /* 0x000fc400078e00ff */
[----:B------:R-:W-:Y:S01]  /*76ca0*/  SEL R29, R29, 0x6, P0 ;  /* 0x000000061d1d7807 */ /* 0x000fe20000000000 */
[----:B------:R1:W-:Y:S01]  /*76cb0*/  STL [R44+0x18], R6 ;  /* 0x000018062c007387 */ /* 0x0003e20000100800 */
[----:B0-----:R-:W-:Y:S02]  /*76cc0*/  IMAD.MOV.U32 R69, RZ, RZ, RZ ;  /* 0x000000ffff457224 */ /* 0x001fe400078e00ff */
[----:B------:R-:W-:Y:S01]  /*76cd0*/  IMAD.MOV.U32 R83, RZ, RZ, RZ ;  /* 0x000000ffff537224 */ /* 0x000fe200078e00ff */
[----:B------:R1:W-:Y:S04]  /*76ce0*/  STL [R44+0x1c], R43 ;  /* 0x00001c2b2c007387 */ /* 0x0003e80000100800 */
[----:B------:R1:W-:Y:S02]  /*76cf0*/  STL [R44], R29 ;  /* 0x0000001d2c007387 */ /* 0x0003e40000100800 */
.L_x_672:
        /* <DEDUP_REMOVED lines=20> */
[----:B------:R-:W-:Y:S02]  /*76e40*/  IMAD R7, R61, R58, R5 ;  /* 0x0000003a3d077224 */ /* 0x000fe400078e0205 */
[----:B------:R-:W-:-:S02]  /*76e50*/  IMAD.IADD R6, R6, 0x1, R83 ;  /* 0x0000000106067824 */ /* 0x000fc400078e0253 */
        /* <DEDUP_REMOVED lines=15> */
[C---:B------:R-:W-:Y:S02]  /*76f50*/  ISETP.GE.U32.AND P0, PT, R10.reuse, R69, PT ;  /* 0x000000450a00720c */ /* 0x040fe40003f06070 */
[----:B------:R-:W-:Y:S01]  /*76f60*/  IADD3 R17, PT, PT, R10, R6, RZ ;  /* 0x000000060a117210 */ /* 0x000fe20007ffe0ff */
[----:B------:R-:W-:Y:S01]  /*76f70*/  IMAD R6, R62, R72, RZ ;  /* 0x000000483e067224 */ /* 0x000fe200078e02ff */
[----:B------:R-:W-:-:S02]  /*76f80*/  LOP3.LUT R7, R3, 0xffff, RZ, 0xc0, !PT ;  /* 0x0000ffff03077812 */ /* 0x000fc400078ec0ff */
[----:B------:R-:W-:Y:S01]  /*76f90*/  ISETP.GE.U32.AND P1, PT, R17, R10, PT ;  /* 0x0000000a1100720c */ /* 0x000fe20003f26070 */
[----:B------:R-:W-:Y:S01]  /*76fa0*/  VIADD R10, R12, 0x1 ;  /* 0x000000010c0a7836 */ /* 0x000fe20000000000 */
[----:B------:R-:W-:Y:S01]  /*76fb0*/  SHF.R.U32.HI R3, RZ, 0x10, R3 ;  /* 0x00000010ff037819 */ /* 0x000fe20000011603 */
[----:B------:R-:W-:Y:S01]  /*76fc0*/  IMAD R6, R63, R58, R6 ;  /* 0x0000003a3f067224 */ /* 0x000fe200078e0206 */
[----:B0-----:R-:W-:Y:S01]  /*76fd0*/  LOP3.LUT R64, R4, 0xffff, RZ, 0xc0, !PT ;  /* 0x0000ffff04407812 */ /* 0x001fe200078ec0ff */
[----:B------:R-:W-:Y:S01]  /*76fe0*/  IMAD.IADD R7, R7, 0x1, R52 ;  /* 0x0000000107077824 */ /* 0x000fe200078e0234 */
[----:B------:R-:W-:Y:S01]  /*76ff0*/  SHF.R.U32.HI R65, RZ, 0x10, R4 ;  /* 0x00000010ff417819 */ /* 0x000fe20000011604 */
[----:B------:R-:W-:Y:S01]  /*77000*/  @P0 IMAD.MOV R10, RZ, RZ, R12 ;  /* 0x000000ffff0a0224 */ /* 0x000fe200078e020c */
[----:B------:R-:W-:Y:S01]  /*77010*/  LOP3.LUT R66, R5, 0xffff, RZ, 0xc0, !PT ;  /* 0x0000ffff05427812 */ /* 0x000fe200078ec0ff */
[----:B------:R-:W-:Y:S01]  /*77020*/  IMAD R9, R63, R72, R3 ;  /* 0x000000483f097224 */ /* 0x000fe200078e0203 */
[----:B------:R-:W-:Y:S01]  /*77030*/  SHF.R.U32.HI R67, RZ, 0x10, R5 ;  /* 0x00000010ff437819 */ /* 0x000fe20000011605 */
[----:B------:R-:W-:-:S02]  /*77040*/  VIADD R3, R10, 0x1 ;  /* 0x000000010a037836 */ /* 0x000fc40000000000 */
[C---:B------:R-:W-:Y:S01]  /*77050*/  IMAD R7, R6.reuse, 0x10000, R7 ;  /* 0x0001000006077824 */ /* 0x040fe200078e0207 */
[----:B------:R-:W-:Y:S01]  /*77060*/  LEA.HI R9, R6, R9, RZ, 0x10 ;  /* 0x0000000906097211 */ /* 0x000fe200078f80ff */
[----:B------:R-:W-:Y:S02]  /*77070*/  @P1 IMAD.MOV R3, RZ, RZ, R10 ;  /* 0x000000ffff031224 */ /* 0x000fe400078e020a */
[C---:B------:R-:W-:Y:S01]  /*77080*/  IMAD R6, R64.reuse, R58, RZ ;  /* 0x0000003a40067224 */ /* 0x040fe200078e02ff */
[C---:B------:R-:W-:Y:S01]  /*77090*/  ISETP.GE.U32.AND P0, PT, R7.reuse, R52, PT ;  /* 0x000000340700720c */ /* 0x040fe20003f06070 */
[----:B------:R-:W-:Y:S01]  /*770a0*/  IMAD R4, R64, R72, RZ ;  /* 0x0000004840047224 */ /* 0x000fe200078e02ff */
[----:B------:R-:W-:Y:S01]  /*770b0*/  IADD3 R46, PT, PT, R7, R3, RZ ;  /* 0x00000003072e7210 */ /* 0x000fe20007ffe0ff */
[----:B------:R-:W-:Y:S01]  /*770c0*/  VIADD R13, R9, 0x1 ;  /* 0x00000001090d7836 */ /* 0x000fe20000000000 */
[----:B------:R-:W-:Y:S01]  /*770d0*/  LOP3.LUT R10, R6, 0xffff, RZ, 0xc0, !PT ;  /* 0x0000ffff060a7812 */ /* 0x000fe200078ec0ff */
[----:B------:R-:W0:Y:S01]  /*770e0*/  LDC R3, c[0x0][0x3e4] ;  /* 0x0000f900ff037b82 */ /* 0x000e220000000800 */
[----:B------:R-:W-:Y:S01]  /*770f0*/  ISETP.GE.U32.AND P1, PT, R46, R7, PT ;  /* 0x000000072e00720c */ /* 0x000fe20003f26070 */
[----:B------:R-:W-:Y:S01]  /*77100*/  IMAD R7, R65, R58, R4 ;  /* 0x0000003a41077224 */ /* 0x000fe200078e0204 */
[----:B------:R-:W-:Y:S01]  /*77110*/  SHF.R.U32.HI R6, RZ, 0x10, R6 ;  /* 0x00000010ff067819 */ /* 0x000fe20000011606 */
[----:B------:R-:W-:-:S02]  /*77120*/  IMAD.IADD R4, R10, 0x1, R53 ;  /* 0x000000010a047824 */ /* 0x000fc400078e0235 */
[-C--:B------:R-:W-:Y:S02]  /*77130*/  IMAD R5, R66, R72.reuse, RZ ;  /* 0x0000004842057224 */ /* 0x080fe400078e02ff */
        /* <DEDUP_REMOVED lines=8> */
[----:B------:R-:W-:-:S02]  /*771c0*/  IMAD R5, R67, R58, R5 ;  /* 0x0000003a43057224 */ /* 0x000fc400078e0205 */
[----:B------:R-:W-:Y:S01]  /*771d0*/  IMAD.IADD R47, R12, 0x1, R4 ;  /* 0x000000010c2f7824 */ /* 0x000fe200078e0204 */
[----:B------:R-:W-:Y:S01]  /*771e0*/  IADD3 R49, PT, PT, R6, 0x1, RZ ;  /* 0x0000000106317810 */ /* 0x000fe20007ffe0ff */
[----:B------:R-:W-:Y:S02]  /*771f0*/  IMAD R4, R66, R58, RZ ;  /* 0x0000003a42047224 */ /* 0x000fe400078e02ff */
[----:B0-----:R-:W-:Y:S02]  /*77200*/  IMAD R81, R8, R3, RZ ;  /* 0x0000000308517224 */ /* 0x001fe400078e02ff */
[----:B------:R-:W-:Y:S01]  /*77210*/  @P0 IMAD.MOV R49, RZ, RZ, R6 ;  /* 0x000000ffff310224 */ /* 0x000fe200078e0206 */
[----:B------:R-:W-:Y:S01]  /*77220*/  ISETP.GE.U32.AND P0, PT, R47, R12, PT ;  /* 0x0000000c2f00720c */ /* 0x000fe20003f06070 */
[----:B------:R-:W0:Y:S01]  /*77230*/  LDC.64 R6, c[0x0][0x388] ;  /* 0x0000e200ff067b82 */ /* 0x000e220000000a00 */
        /* <DEDUP_REMOVED lines=17> */
[----:B------:R-:W-:Y:S02]  /*77350*/  VIADD R4, R49, 0x1 ;  /* 0x0000000131047836 */ /* 0x000fe40000000000 */
[----:B------:R-:W-:Y:S01]  /*77360*/  @P0 IMAD.MOV R4, RZ, RZ, R49 ;  /* 0x000000ffff040224 */ /* 0x000fe200078e0231 */
[----:B------:R-:W-:Y:S01]  /*77370*/  LEA R9, R48, R9, 0x10 ;  /* 0x0000000930097211 */ /* 0x000fe200078e80ff */
[----:B------:R-:W-:Y:S01]  /*77380*/  IMAD R49, R13, R81, R16 ;  /* 0x000000510d317224 */ /* 0x000fe200078e0210 */
[----:B0-----:R-:W-:Y:S01]  /*77390*/  LOP3.LUT R14, R6, 0xffff, RZ, 0xc0, !PT ;  /* 0x0000ffff060e7812 */ /* 0x001fe200078ec0ff */
[----:B------:R-:W-:Y:S01]  /*773a0*/  IMAD.IADD R20, R15, 0x1, R4 ;  /* 0x000000010f147824 */ /* 0x000fe200078e0204 */
[----:B------:R-:W-:Y:S01]  /*773b0*/  ISETP.GE.U32.AND P2, PT, R9, R8, PT ;  /* 0x000000080900720c */ /* 0x000fe20003f46070 */
[----:B------:R-:W-:Y:S01]  /*773c0*/  VIADD R50, R5, 0x1 ;  /* 0x0000000105327836 */ /* 0x000fe20000000000 */
[----:B------:R-:W0:Y:S01]  /*773d0*/  LDC.64 R8, c[0x0][0x3b8] ;  /* 0x0000ee00ff087b82 */ /* 0x000e220000000a00 */
[----:B------:R-:W-:Y:S01]  /*773e0*/  IMAD R4, R14, R79, RZ ;  /* 0x0000004f0e047224 */ /* 0x000fe200078e02ff */
[----:B------:R-:W-:Y:S01]  /*773f0*/  ISETP.GE.U32.AND P0, PT, R20, R15, PT ;  /* 0x0000000f1400720c */ /* 0x000fe20003f06070 */
[----:B------:R-:W-:Y:S01]  /*77400*/  IMAD R16, R14, R81, RZ ;  /* 0x000000510e107224 */ /* 0x000fe200078e02ff */
[----:B------:R-:W-:Y:S01]  /*77410*/  LEA.HI R49, R48, R49, RZ, 0x10 ;  /* 0x0000003130317211 */ /* 0x000fe200078f80ff */
[----:B------:R-:W-:Y:S01]  /*77420*/  @P1 IMAD.MOV R50, RZ, RZ, R5 ;  /* 0x000000ffff321224 */ /* 0x000fe200078e0205 */
[----:B------:R-:W-:-:S02]  /*77430*/  SHF.R.U32.HI R15, RZ, 0x10, R6 ;  /* 0x00000010ff0f7819 */ /* 0x000fc40000011606 */
[----:B------:R-:W-:Y:S01]  /*77440*/  LOP3.LUT R48, R4, 0xffff, RZ, 0xc0, !PT ;  /* 0x0000ffff04307812 */ /* 0x000fe200078ec0ff */
[----:B------:R-:W-:Y:S01]  /*77450*/  VIADD R83, R49, 0x1 ;  /* 0x0000000131537836 */ /* 0x000fe20000000000 */
[----:B------:R-:W-:Y:S01]  /*77460*/  SHF.R.U32.HI R4, RZ, 0x10, R4 ;  /* 0x00000010ff047819 */ /* 0x000fe20000011604 */
[----:B------:R-:W-:Y:S01]  /*77470*/  IMAD R16, R15, R79, R16 ;  /* 0x0000004f0f107224 */ /* 0x000fe200078e0210 */
[----:B------:R-:W-:Y:S01]  /*77480*/  @P2 IADD3 R83, PT, PT, R49, RZ, RZ ;  /* 0x000000ff31532210 */ /* 0x000fe20007ffe0ff */
[----:B------:R-:W-:Y:S02]  /*77490*/  IMAD.IADD R5, R17, 0x1, R48 ;  /* 0x0000000111057824 */ /* 0x000fe400078e0230 */
[----:B------:R-:W-:Y:S02]  /*774a0*/  IMAD R49, R15, R81, R4 ;  /* 0x000000510f317224 */ /* 0x000fe400078e0204 */
[----:B------:R-:W-:Y:S02]  /*774b0*/  IMAD R4, R16, 0x10000, R5 ;  /* 0x0001000010047824 */ /* 0x000fe400078e0205 */
[----:B------:R-:W-:Y:S01]  /*774c0*/  VIADD R48, R50, 0x1 ;  /* 0x0000000132307836 */ /* 0x000fe20000000000 */
[----:B------:R-:W-:Y:S01]  /*774d0*/  LEA.HI R52, R16, R49, RZ, 0x10 ;  /* 0x0000003110347211 */ /* 0x000fe200078f80ff */
[C---:B------:R-:W-:Y:S01]  /*774e0*/  IMAD.IADD R83, R4.reuse, 0x1, R83 ;  /* 0x0000000104537824 */ /* 0x040fe200078e0253 */
[----:B------:R-:W-:Y:S01]  /*774f0*/  LOP3.LUT R16, R7, 0xffff, RZ, 0xc0, !PT ;  /* 0x0000ffff07107812 */ /* 0x000fe200078ec0ff */
[----:B------:R-:W-:Y:S01]  /*77500*/  @P0 IMAD.MOV R48, RZ, RZ, R50 ;  /* 0x000000ffff300224 */ /* 0x000fe200078e0232 */
[----:B------:R-:W-:Y:S01]  /*77510*/  ISETP.GE.U32.AND P0, PT, R4, R17, PT ;  /* 0x000000110400720c */ /* 0x000fe20003f06070 */
[----:B------:R-:W-:Y:S01]  /*77520*/  VIADD R74, R52, 0x1 ;  /* 0x00000001344a7836 */ /* 0x000fe20000000000 */
[----:B------:R-:W-:Y:S01]  /*77530*/  ISETP.GE.U32.AND P1, PT, R83, R4, PT ;  /* 0x000000045300720c */ /* 0x000fe20003f26070 */
[----:B------:R-:W-:Y:S01]  /*77540*/  IMAD R54, R16, R79, RZ ;  /* 0x0000004f10367224 */ /* 0x000fe200078e02ff */
[----:B------:R-:W1:Y:S01]  /*77550*/  LDC.64 R4, c[0x0][0x390] ;  /* 0x0000e400ff047b82 */ /* 0x000e620000000a00 */
[----:B0-----:R-:W-:Y:S01]  /*77560*/  LOP3.LUT R71, R8, 0xffff, RZ, 0xc0, !PT ;  /* 0x0000ffff08477812 */ /* 0x001fe200078ec0ff */
[----:B------:R-:W-:Y:S01]  /*77570*/  IMAD R56, R16, R81, RZ ;  /* 0x0000005110387224 */ /* 0x000fe200078e02ff */
[----:B------:R-:W-:-:S02]  /*77580*/  SHF.R.U32.HI R17, RZ, 0x10, R7 ;  /* 0x00000010ff117819 */ /* 0x000fc40000011607 */
[----:B------:R-:W-:Y:S01]  /*77590*/  LOP3.LUT R57, R54, 0xffff, RZ, 0xc0, !PT ;  /* 0x0000ffff36397812 */ /* 0x000fe200078ec0ff */
[C---:B------:R-:W-:Y:S01]  /*775a0*/  IMAD R49, R71.reuse, R58, RZ ;  /* 0x0000003a47317224 */ /* 0x040fe200078e02ff */
[----:B------:R-:W-:Y:S01]  /*775b0*/  SHF.R.U32.HI R73, RZ, 0x10, R8 ;  /* 0x00000010ff497819 */ /* 0x000fe20000011608 */
[----:B------:R-:W-:Y:S01]  /*775c0*/  IMAD R8, R71, R72, RZ ;  /* 0x0000004847087224 */ /* 0x000fe200078e02ff */
[----:B------:R-:W-:Y:S01]  /*775d0*/  SHF.R.U32.HI R54, RZ, 0x10, R54 ;  /* 0x00000010ff367819 */ /* 0x000fe20000011636 */
[----:B------:R-:W-:Y:S01]  /*775e0*/  IMAD R56, R17, R79, R56 ;  /* 0x0000004f11387224 */ /* 0x000fe200078e0238 */
[----:B------:R-:W-:Y:S01]  /*775f0*/  LOP3.LUT R50, R49, 0xffff, RZ, 0xc0, !PT ;  /* 0x0000ffff31327812 */ /* 0x000fe200078ec0ff */
[----:B------:R-:W-:Y:S01]  /*77600*/  IMAD.IADD R57, R46, 0x1, R57 ;  /* 0x000000012e397824 */ /* 0x000fe200078e0239 */
[----:B------:R-:W-:Y:S01]  /*77610*/  SHF.R.U32.HI R49, RZ, 0x10, R49 ;  /* 0x00000010ff317819 */ /* 0x000fe20000011631 */
[----:B------:R-:W-:Y:S01]  /*77620*/  @P0 IMAD.MOV R74, RZ, RZ, R52 ;  /* 0x000000ffff4a0224 */ /* 0x000fe200078e0234 */
[----:B------:R-:W-:Y:S01]  /*77630*/  LOP3.LUT R75, R9, 0xffff, RZ, 0xc0, !PT ;  /* 0x0000ffff094b7812 */ /* 0x000fe200078ec0ff */
[----:B------:R-:W-:Y:S01]  /*77640*/  IMAD.IADD R51, R50, 0x1, R45 ;  /* 0x0000000132337824 */ /* 0x000fe200078e022d */
[----:B------:R-:W-:Y:S01]  /*77650*/  SHF.R.U32.HI R77, RZ, 0x10, R9 ;  /* 0x00000010ff4d7819 */ /* 0x000fe20000011609 */
[----:B------:R-:W-:-:S02]  /*77660*/  IMAD R8, R73, R58, R8 ;  /* 0x0000003a49087224 */ /* 0x000fc400078e0208 */
[----:B------:R-:W-:Y:S02]  /*77670*/  IMAD R53, R73, R72, R49 ;  /* 0x0000004849357224 */ /* 0x000fe400078e0231 */
[----:B------:R-:W-:Y:S01]  /*77680*/  IMAD R50, R56, 0x10000, R57 ;  /* 0x0001000038327824 */ /* 0x000fe200078e0239 */
[C---:B------:R-:W-:Y:S01]  /*77690*/  LEA R49, R8.reuse, R51, 0x10 ;  /* 0x0000003308317211 */ /* 0x040fe200078e80ff */
[----:B------:R-:W-:Y:S01]  /*776a0*/  IMAD R57, R17, R81, R54 ;  /* 0x0000005111397224 */ /* 0x000fe200078e0236 */
[----:B------:R-:W-:Y:S01]  /*776b0*/  LEA.HI R53, R8, R53, RZ, 0x10 ;  /* 0x0000003508357211 */ /* 0x000fe200078f80ff */
[----:B------:R-:W-:Y:S01]  /*776c0*/  VIADD R69, R74, 0x1 ;  /* 0x000000014a457836 */ /* 0x000fe20000000000 */
[----:B------:R-:W-:Y:S01]  /*776d0*/  ISETP.GE.U32.AND P0, PT, R50, R46, PT ;  /* 0x0000002e3200720c */ /* 0x000fe20003f06070 */
[----:B------:R-:W-:Y:S01]  /*776e0*/  @P1 IMAD.MOV R69, RZ, RZ, R74 ;  /* 0x000000ffff451224 */ /* 0x000fe200078e024a */
[----:B------:R-:W-:Y:S01]  /*776f0*/  LEA.HI R52, R56, R57, RZ, 0x10 ;  /* 0x0000003938347211 */ /* 0x000fe200078f80ff */
[C---:B------:R-:W-:Y:S01]  /*77700*/  IMAD R8, R75.reuse, R58, RZ ;  /* 0x0000003a4b087224 */ /* 0x040fe200078e02ff */
[----:B-1----:R-:W-:Y:S01]  /*77710*/  LOP3.LUT R56, R4, 0xffff, RZ, 0xc0, !PT ;  /* 0x0000ffff04387812 */ /* 0x002fe200078ec0ff */
[----:B------:R-:W-:Y:S01]  /*77720*/  IMAD R9, R75, R72, RZ ;  /* 0x000000484b097224 */ /* 0x000fe200078e02ff */
[----:B------:R-:W-:Y:S01]  /*77730*/  IADD3 R69, PT, PT, R50, R69, RZ ;  /* 0x0000004532457210 */ /* 0x000fe20007ffe0ff */
[----:B------:R-:W-:Y:S01]  /*77740*/  VIADD R78, R52, 0x1 ;  /* 0x00000001344e7836 */ /* 0x000fe20000000000 */
[----:B------:R-:W-:Y:S01]  /*77750*/  LOP3.LUT R51, R8, 0xffff, RZ, 0xc0, !PT ;  /* 0x0000ffff08337812 */ /* 0x000fe200078ec0ff */
[----:B------:R-:W-:Y:S01]  /*77760*/  IMAD R9, R77, R58, R9 ;  /* 0x0000003a4d097224 */ /* 0x000fe200078e0209 */
[----:B------:R-:W-:Y:S01]  /*77770*/  ISETP.GE.U32.AND P2, PT, R69, R50, PT ;  /* 0x000000324500720c */ /* 0x000fe20003f46070 */
[C---:B------:R-:W-:Y:S01]  /*77780*/  IMAD R50, R56.reuse, R79, RZ ;  /* 0x0000004f38327224 */ /* 0x040fe200078e02ff */
[----:B------:R-:W-:Y:S01]  /*77790*/  SHF.R.U32.HI R8, RZ, 0x10, R8 ;  /* 0x00000010ff087819 */ /* 0x000fe20000011608 */
[----:B------:R-:W-:Y:S01]  /*777a0*/  IMAD.IADD R46, R51, 0x1, R18 ;  /* 0x00000001332e7824 */ /* 0x000fe200078e0212 */
[----:B------:R-:W-:Y:S01]  /*777b0*/  SHF.R.U32.HI R54, RZ, 0x10, R4 ;  /* 0x00000010ff367819 */ /* 0x000fe20000011604 */
[----:B------:R-:W-:Y:S01]  /*777c0*/  IMAD R51, R56, R81, RZ ;  /* 0x0000005138337224 */ /* 0x000fe200078e02ff */
[----:B------:R-:W-:Y:S01]  /*777d0*/  LOP3.LUT R74, R50, 0xffff, RZ, 0xc0, !PT ;  /* 0x0000ffff324a7812 */ /* 0x000fe200078ec0ff */
[----:B------:R-:W-:Y:S01]  /*777e0*/  IMAD R8, R77, R72, R8 ;  /* 0x000000484d087224 */ /* 0x000fe200078e0208 */
[----:B------:R-:W-:Y:S01]  /*777f0*/  SHF.R.U32.HI R76, RZ, 0x10, R50 ;  /* 0x00000010ff4c7819 */ /* 0x000fe20000011632 */
[----:B------:R-:W-:Y:S01]  /*77800*/  IMAD R50, R54, R79, R51 ;  /* 0x0000004f36327224 */ /* 0x000fe200078e0233 */
[----:B------:R-:W-:Y:S01]  /*77810*/  ISETP.GE.U32.AND P1, PT, R49, R45, PT ;  /* 0x0000002d3100720c */ /* 0x000fe20003f26070 */
[----:B------:R-:W-:Y:S01]  /*77820*/  IMAD.IADD R51, R47, 0x1, R74 ;  /* 0x000000012f337824 */ /* 0x000fe200078e024a */
[C---:B------:R-:W-:Y:S01]  /*77830*/  LEA.HI R57, R9.reuse, R8, RZ, 0x10 ;  /* 0x0000000809397211 */ /* 0x040fe200078f80ff */
[----:B------:R-:W-:-:S02]  /*77840*/  IMAD R46, R9, 0x10000, R46 ;  /* 0x00010000092e7824 */ /* 0x000fc400078e022e */
[----:B------:R-:W-:Y:S01]  /*77850*/  @P0 IMAD.MOV R78, RZ, RZ, R52 ;  /* 0x000000ffff4e0224 */ /* 0x000fe200078e0234 */
[----:B------:R-:W0:Y:S01]  /*77860*/  LDC.64 R8, c[0x0][0x398] ;  /* 0x0000e600ff087b82 */ /* 0x000e220000000a00 */
[----:B------:R-:W-:Y:S01]  /*77870*/  LEA R45, R50, R51, 0x10 ;  /* 0x00000033322d7211 */ /* 0x000fe200078e80ff */
[----:B------:R-:W-:Y:S01]  /*77880*/  IMAD R85, R54, R81, R76 ;  /* 0x0000005136557224 */ /* 0x000fe200078e024c */
[----:B------:R-:W-:Y:S01]  /*77890*/  LOP3.LUT R51, R5, 0xffff, RZ, 0xc0, !PT ;  /* 0x0000ffff05337812 */ /* 0x000fe200078ec0ff */
[----:B------:R-:W-:Y:S01]  /*778a0*/  VIADD R52, R78, 0x1 ;  /* 0x000000014e347836 */ /* 0x000fe20000000000 */
[----:B------:R-:W-:Y:S01]  /*778b0*/  ISETP.GE.U32.AND P0, PT, R46, R18, PT ;  /* 0x000000122e00720c */ /* 0x000fe20003f06070 */
[----:B------:R-:W-:Y:S01]  /*778c0*/  @P2 IMAD.MOV R52, RZ, RZ, R78 ;  /* 0x000000ffff342224 */ /* 0x000fe200078e024e */
[----:B------:R-:W-:Y:S01]  /*778d0*/  ISETP.GE.U32.AND P3, PT, R45, R47, PT ;  /* 0x0000002f2d00720c */ /* 0x000fe20003f66070 */
[----:B------:R-:W-:Y:S01]  /*778e0*/  IMAD.IADD R18, R49, 0x1, R48 ;  /* 0x0000000131127824 */ /* 0x000fe200078e0230 */
[----:B------:R-:W-:Y:S01]  /*778f0*/  LEA.HI R85, R50, R85, RZ, 0x10 ;  /* 0x0000005532557211 */ /* 0x000fe200078f80ff */
[----:B------:R-:W-:Y:S01]  /*77900*/  IMAD.IADD R52, R45, 0x1, R52 ;  /* 0x000000012d347824 */ /* 0x000fe200078e0234 */
[----:B------:R-:W-:Y:S01]  /*77910*/  SHF.R.U32.HI R50, RZ, 0x10, R5 ;  /* 0x00000010ff327819 */ /* 0x000fe20000011605 */
[----:B------:R-:W-:Y:S01]  /*77920*/  IMAD R47, R51, R79, RZ ;  /* 0x0000004f332f7224 */ /* 0x000fe200078e02ff */
[----:B------:R-:W-:Y:S01]  /*77930*/  ISETP.GE.U32.AND P2, PT, R18, R49, PT ;  /* 0x000000311200720c */ /* 0x000fe20003f46070 */
        /* <DEDUP_REMOVED lines=9> */
[----:B------:R-:W-:Y:S01]  /*779d0*/  IMAD.IADD R53, R20, 0x1, R49 ;  /* 0x0000000114357824 */ /* 0x000fe200078e0231 */
[----:B0-----:R-:W-:Y:S01]  /*779e0*/  LOP3.LUT R49, R8, 0xffff, RZ, 0xc0, !PT ;  /* 0x0000ffff08317812 */ /* 0x001fe200078ec0ff */
[----:B------:R-:W-:Y:S02]  /*779f0*/  VIADD R45, R48, 0x1 ;  /* 0x00000001302d7836 */ /* 0x000fe40000000000 */
[----:B------:R-:W-:Y:S02]  /*77a00*/  IMAD R76, R74, 0x10000, R53 ;  /* 0x000100004a4c7824 */ /* 0x000fe400078e0235 */
[----:B------:R-:W-:Y:S02]  /*77a10*/  VIADD R53, R78, 0x1 ;  /* 0x000000014e357836 */ /* 0x000fe40000000000 */
[----:B------:R-:W-:Y:S02]  /*77a20*/  @P4 IMAD.MOV R53, RZ, RZ, R78 ;  /* 0x000000ffff354224 */ /* 0x000fe400078e024e */
[----:B------:R-:W-:Y:S01]  /*77a30*/  @P2 IMAD.MOV R45, RZ, RZ, R48 ;  /* 0x000000ffff2d2224 */ /* 0x000fe200078e0230 */
[C---:B------:R-:W-:Y:S01]  /*77a40*/  ISETP.GE.U32.AND P2, PT, R76.reuse, R20, PT ;  /* 0x000000144c00720c */ /* 0x040fe20003f46070 */
[----:B------:R-:W-:Y:S01]  /*77a50*/  IMAD R20, R49, R79, RZ ;  /* 0x0000004f31147224 */ /* 0x000fe200078e02ff */
[----:B------:R-:W-:Y:S01]  /*77a60*/  SHF.R.U32.HI R48, RZ, 0x10, R8 ;  /* 0x00000010ff307819 */ /* 0x000fe20000011608 */
[----:B------:R-:W-:-:S02]  /*77a70*/  IMAD.IADD R53, R76, 0x1, R53 ;  /* 0x000000014c357824 */ /* 0x000fc400078e0235 */
[-C--:B------:R-:W-:Y:S01]  /*77a80*/  IMAD R47, R50, R81.reuse, R47 ;  /* 0x00000051322f7224 */ /* 0x080fe200078e022f */
[----:B------:R-:W-:Y:S01]  /*77a90*/  LOP3.LUT R85, R20, 0xffff, RZ, 0xc0, !PT ;  /* 0x0000ffff14557812 */ /* 0x000fe200078ec0ff */
[----:B------:R-:W-:Y:S01]  /*77aa0*/  IMAD R78, R49, R81, RZ ;  /* 0x00000051314e7224 */ /* 0x000fe200078e02ff */
[----:B------:R-:W-:Y:S01]  /*77ab0*/  ISETP.GE.U32.AND P3, PT, R53, R76, PT ;  /* 0x0000004c3500720c */ /* 0x000fe20003f66070 */
[----:B------:R-:W-:Y:S01]  /*77ac0*/  IMAD.IADD R45, R46, 0x1, R45 ;  /* 0x000000012e2d7824 */ /* 0x000fe200078e022d */
[----:B------:R-:W-:Y:S01]  /*77ad0*/  LEA.HI R47, R74, R47, RZ, 0x10 ;  /* 0x0000002f4a2f7211 */ /* 0x000fe200078f80ff */
[----:B------:R-:W-:Y:S01]  /*77ae0*/  IMAD R78, R48, R79, R78 ;  /* 0x0000004f304e7224 */ /* 0x000fe200078e024e */
[----:B------:R-:W-:Y:S02]  /*77af0*/  IADD3 R85, PT, PT, R18, R85, RZ ;  /* 0x0000005512557210 */ /* 0x000fe40007ffe0ff */
[----:B------:R-:W-:Y:S01]  /*77b00*/  SHF.R.U32.HI R20, RZ, 0x10, R20 ;  /* 0x00000010ff147819 */ /* 0x000fe20000011614 */
[----:B------:R-:W-:Y:S01]  /*77b10*/  VIADD R74, R47, 0x1 ;  /* 0x000000012f4a7836 */ /* 0x000fe20000000000 */
[----:B------:R-:W-:Y:S01]  /*77b20*/  ISETP.GE.U32.AND P1, PT, R45, R46, PT ;  /* 0x0000002e2d00720c */ /* 0x000fe20003f26070 */
[----:B------:R-:W-:-:S02]  /*77b30*/  IMAD R85, R78, 0x10000, R85 ;  /* 0x000100004e557824 */ /* 0x000fc400078e0255 */
[----:B------:R-:W-:Y:S02]  /*77b40*/  @P2 IMAD.MOV R74, RZ, RZ, R47 ;  /* 0x000000ffff4a2224 */ /* 0x000fe400078e022f */
[----:B------:R-:W-:Y:S01]  /*77b50*/  IMAD R47, R48, R81, R20 ;  /* 0x00000051302f7224 */ /* 0x000fe200078e0214 */
[----:B------:R-:W-:Y:S01]  /*77b60*/  ISETP.GE.U32.AND P2, PT, R85, R18, PT ;  /* 0x000000125500720c */ /* 0x000fe20003f46070 */
[----:B------:R-:W-:Y:S02]  /*77b70*/  VIADD R20, R74, 0x1 ;  /* 0x000000014a147836 */ /* 0x000fe40000000000 */
[----:B------:R-:W-:Y:S01]  /*77b80*/  @P3 IMAD.MOV R20, RZ, RZ, R74 ;  /* 0x000000ffff143224 */ /* 0x000fe200078e024a */
[----:B------:R-:W-:Y:S01]  /*77b90*/  LEA.HI R78, R78, R47, RZ, 0x10 ;  /* 0x0000002f4e4e7211 */ /* 0x000fe200078f80ff */
[----:B------:R-:W-:Y:S01]  /*77ba0*/  VIADD R46, R57, 0x1 ;  /* 0x00000001392e7836 */ /* 0x000fe20000000000 */
[----:B------:R-:W-:Y:S01]  /*77bb0*/  LOP3.LUT R47, R9, 0xffff, RZ, 0xc0, !PT ;  /* 0x0000ffff092f7812 */ /* 0x000fe200078ec0ff */
[----:B------:R-:W-:Y:S01]  /*77bc0*/  IMAD.IADD R20, R85, 0x1, R20 ;  /* 0x0000000155147824 */ /* 0x000fe200078e0214 */
[----:B------:R-:W-:Y:S01]  /*77bd0*/  @P0 IADD3 R46, PT, PT, R57, RZ, RZ ;  /* 0x000000ff392e0210 */ /* 0x000fe20007ffe0ff */
[----:B------:R-:W-:-:S02]  /*77be0*/  VIADD R86, R78, 0x1 ;  /* 0x000000014e567836 */ /* 0x000fc40000000000 */
[----:B------:R-:W-:Y:S01]  /*77bf0*/  IMAD R74, R47, R79, RZ ;  /* 0x0000004f2f4a7224 */ /* 0x000fe200078e02ff */
[----:B------:R-:W-:Y:S01]  /*77c00*/  ISETP.GE.U32.AND P0, PT, R20, R85, PT ;  /* 0x000000551400720c */ /* 0x000fe20003f06070 */
[----:B------:R-:W-:Y:S01]  /*77c10*/  VIADD R18, R46, 0x1 ;  /* 0x000000012e127836 */ /* 0x000fe20000000000 */
        /* <DEDUP_REMOVED lines=8> */
[----:B------:R-:W-:Y:S01]  /*77ca0*/  SHF.R.U32.HI R87, RZ, 0x10, R87 ;  /* 0x00000010ff577819 */ /* 0x000fe20000011657 */
[----:B------:R-:W-:Y:S01]  /*77cb0*/  IMAD R82, R46, R79, R76 ;  /* 0x0000004f2e527224 */ /* 0x000fe200078e024c */
[----:B------:R-:W-:Y:S01]  /*77cc0*/  IADD3 R80, PT, PT, R86, 0x1, RZ ;  /* 0x0000000156507810 */ /* 0x000fe20007ffe0ff */
[----:B------:R-:W-:Y:S01]  /*77cd0*/  IMAD.IADD R89, R45, 0x1, R78 ;  /* 0x000000012d597824 */ /* 0x000fe200078e024e */
        /* <DEDUP_REMOVED lines=16> */
[----:B------:R-:W-:Y:S01]  /*77de0*/  SHF.R.U32.HI R57, RZ, 0x10, R2 ;  /* 0x00000010ff397819 */ /* 0x000fe20000011602 */
[----:B------:R-:W-:Y:S01]  /*77df0*/  IMAD.IADD R78, R89, 0x1, R18 ;  /* 0x00000001594e7824 */ /* 0x000fe200078e0212 */
[----:B------:R-:W-:-:S02]  /*77e00*/  LOP3.LUT R91, R80, 0xffff, RZ, 0xc0, !PT ;  /* 0x0000ffff505b7812 */ /* 0x000fc400078ec0ff */
[----:B------:R-:W-:Y:S01]  /*77e10*/  IADD3 R86, PT, PT, R82, 0x1, RZ ;  /* 0x0000000152567810 */ /* 0x000fe20007ffe0ff */
[----:B------:R-:W-:Y:S01]  /*77e20*/  IMAD R84, R57, R79, R84 ;  /* 0x0000004f39547224 */ /* 0x000fe200078e0254 */
[----:B------:R-:W-:Y:S01]  /*77e30*/  SHF.R.U32.HI R80, RZ, 0x10, R80 ;  /* 0x00000010ff507819 */ /* 0x000fe20000011650 */
        /* <DEDUP_REMOVED lines=26> */
.L_x_671:
        /* <DEDUP_REMOVED lines=46> */
.L_x_676:
[----:B------:R-:W-:Y:S05]  /*782c0*/  BSYNC.RELIABLE B3 ;  /* 0x0000000000037941 */ /* 0x000fea0003800100 */
.L_x_675:
        /* <DEDUP_REMOVED lines=37> */
[----:B------:R-:W-:Y:S01]  /*78520*/  IMAD.IADD R91, R83, 0x1, -R10 ;  /* 0x00000001535b7824 */ /* 0x000fe200078e0a0a */
[----:B------:R-:W-:Y:S01]  /*78530*/  IADD3 R18, PT, PT, R95, -0x1, RZ ;  /* 0xffffffff5f127810 */ /* 0x000fe20007ffe0ff */
[----:B------:R-:W-:-:S10]  /*78540*/  @!P4 IMAD.MOV R18, RZ, RZ, R95 ;  /* 0x000000ffff12c224 */ /* 0x000fd400078e025f */
[----:B------:R-:W-:-:S07]  /*78550*/  @!P5 IMAD.MOV R19, RZ, RZ, R68 ;  /* 0x000000ffff13d224 */ /* 0x000fce00078e0244 */
.L_x_674:
[----:B------:R-:W-:Y:S05]  /*78560*/  BSYNC.RECONVERGENT B2 ;  /* 0x0000000000027941 */ /* 0x000fea0003800200 */
.L_x_673:
[----:B------:R-:W-:Y:S01]  /*78570*/  STL [R38], R91 ;  /* 0x0000005b26007387 */ /* 0x000fe20000100800 */
[----:B------:R-:W-:Y:S01]  /*78580*/  HFMA2 R81, -RZ, RZ, 0, 2.98023223876953125e-07 ;  /* 0x00000005ff517431 */ /* 0x000fe200000001ff */
[----:B------:R-:W-:Y:S01]  /*78590*/  BSSY.RECONVERGENT B2, `(.L_x_677) ;  /* 0x000011d000027945 */ /* 0x000fe20003800200 */
[----:B------:R-:W-:Y:S01]  /*785a0*/  IMAD.MOV.U32 R79, RZ, RZ, RZ ;  /* 0x000000ffff4f7224 */ /* 0x000fe200078e00ff */
[----:B------:R-:W-:Y:S01]  /*785b0*/  STL [R38+0x4], R69 ;  /* 0x0000044526007387 */ /* 0x000fe20000100800 */
[----:B------:R-:W-:Y:S01]  /*785c0*/  IMAD.MOV.U32 R74, RZ, RZ, R0 ;  /* 0x000000ffff4a7224 */ /* 0x000fe200078e0000 */
[----:B------:R-:W-:Y:S01]  /*785d0*/  MOV R72, RZ ;  /* 0x000000ff00487202 */ /* 0x000fe20000000f00 */
[----:B------:R-:W-:Y:S01]  /*785e0*/  IMAD.MOV.U32 R68, RZ, RZ, RZ ;  /* 0x000000ffff447224 */ /* 0x000fe200078e00ff */
[----:B------:R-:W-:Y:S01]  /*785f0*/  STL [R38+0x8], R52 ;  /* 0x0000083426007387 */ /* 0x000fe20000100800 */
[----:B------:R-:W-:Y:S02]  /*78600*/  IMAD.MOV.U32 R70, RZ, RZ, RZ ;  /* 0x000000ffff467224 */ /* 0x000fe400078e00ff */
[----:B------:R-:W-:Y:S01]  /*78610*/  IMAD.MOV.U32 R83, RZ, RZ, RZ ;  /* 0x000000ffff537224 */ /* 0x000fe200078e00ff */
[----:B------:R-:W-:Y:S01]  /*78620*/  STL [R38+0xc], R53 ;  /* 0x00000c3526007387 */ /* 0x000fe20000100800 */
[----:B------:R-:W-:-:S02]  /*78630*/  IMAD.MOV.U32 R89, RZ, RZ, RZ ;  /* 0x000000ffff597224 */ /* 0x000fc400078e00ff */
        /* <DEDUP_REMOVED lines=15> */
.L_x_678:
        /* <DEDUP_REMOVED lines=37> */
[-C--:B------:R-:W-:Y:S02]  /*78980*/  IMAD R84, R66, R78.reuse, RZ ;  /* 0x0000004e42547224 */ /* 0x080fe400078e02ff */
[----:B------:R-:W-:Y:S01]  /*78990*/  IMAD R107, R65, R78, R98 ;  /* 0x0000004e416b7224 */ /* 0x000fe200078e0262 */
[----:B------:R-:W-:Y:S01]  /*789a0*/  ISETP.GE.U32.AND P6, PT, R88, R89, PT ;  /* 0x000000595800720c */ /* 0x000fe20003fc6070 */
[----:B------:R-:W-:-:S02]  /*789b0*/  IMAD.IADD R105, R96, 0x1, R83 ;  /* 0x0000000160697824 */ /* 0x000fc400078e0253 */
[-C--:B------:R-:W-:Y:S01]  /*789c0*/  IMAD R90, R71, R80.reuse, RZ ;  /* 0x00000050475a7224 */ /* 0x080fe200078e02ff */
[----:B------:R-:W-:Y:S01]  /*789d0*/  LEA.HI R107, R94, R107, RZ, 0x10 ;  /* 0x0000006b5e6b7211 */ /* 0x000fe200078f80ff */
[----:B------:R-:W-:Y:S02]  /*789e0*/  IMAD R84, R67, R80, R84 ;  /* 0x0000005043547224 */ /* 0x000fe400078e0254 */
[----:B------:R-:W-:Y:S02]  /*789f0*/  IMAD.IADD R93, R93, 0x1, R70 ;  /* 0x000000015d5d7824 */ /* 0x000fe400078e0246 */
[-C--:B------:R-:W-:Y:S02]  /*78a00*/  IMAD R92, R62, R78.reuse, RZ ;  /* 0x0000004e3e5c7224 */ /* 0x080fe400078e02ff */
[----:B------:R-:W-:Y:S01]  /*78a10*/  IMAD R105, R94, 0x10000, R105 ;  /* 0x000100005e697824 */ /* 0x000fe200078e0269 */
[----:B------:R-:W-:Y:S01]  /*78a20*/  LOP3.LUT R94, R90, 0xffff, RZ, 0xc0, !PT ;  /* 0x0000ffff5a5e7812 */ /* 0x000fe200078ec0ff */
[----:B------:R-:W-:Y:S01]  /*78a30*/  IMAD R95, R67, R78, R82 ;  /* 0x0000004e435f7224 */ /* 0x000fe200078e0252 */
[----:B------:R-:W-:Y:S01]  /*78a40*/  SHF.R.U32.HI R90, RZ, 0x10, R90 ;  /* 0x00000010ff5a7819 */ /* 0x000fe2000001165a */
[----:B------:R-:W-:Y:S01]  /*78a50*/  IMAD R92, R63, R80, R92 ;  /* 0x000000503f5c7224 */ /* 0x000fe200078e025c */
[----:B------:R-:W-:Y:S01]  /*78a60*/  LEA R109, R84, R93, 0x10 ;  /* 0x0000005d546d7211 */ /* 0x000fe200078e80ff */
[----:B------:R-:W-:Y:S01]  /*78a70*/  IMAD R93, R86, R3, RZ ;  /* 0x00000003565d7224 */ /* 0x000fe200078e02ff */
[----:B------:R-:W-:Y:S01]  /*78a80*/  ISETP.GE.U32.AND P2, PT, R105, R83, PT ;  /* 0x000000536900720c */ /* 0x000fe20003f46070 */
[-C--:B------:R-:W-:Y:S01]  /*78a90*/  IMAD R113, R73, R78.reuse, R90 ;  /* 0x0000004e49717224 */ /* 0x080fe200078e025a */
[----:B------:R-:W-:Y:S01]  /*78aa0*/  LEA.HI R90, R84, R95, RZ, 0x10 ;  /* 0x0000005f545a7211 */ /* 0x000fe200078f80ff */
[C---:B------:R-:W-:Y:S01]  /*78ab0*/  IMAD R101, R92.reuse, 0x10000, R101 ;  /* 0x000100005c657824 */ /* 0x040fe200078e0265 */
[----:B------:R-:W-:Y:S01]  /*78ac0*/  LEA.HI R103, R92, R103, RZ, 0x10 ;  /* 0x000000675c677211 */ /* 0x000fe200078f80ff */
[----:B------:R-:W-:Y:S01]  /*78ad0*/  IMAD R92, R71, R78, RZ ;  /* 0x0000004e475c7224 */ /* 0x000fe200078e02ff */
[----:B------:R-:W-:Y:S01]  /*78ae0*/  LOP3.LUT R95, R93, 0xffff, RZ, 0xc0, !PT ;  /* 0x0000ffff5d5f7812 */ /* 0x000fe200078ec0ff */
[----:B------:R-:W-:Y:S01]  /*78af0*/  VIADD R84, R97, 0x1 ;  /* 0x0000000161547836 */ /* 0x000fe20000000000 */
[----:B------:R-:W-:Y:S01]  /*78b00*/  ISETP.GE.U32.AND P1, PT, R109, R70, PT ;  /* 0x000000466d00720c */ /* 0x000fe20003f26070 */
[----:B------:R-:W-:Y:S01]  /*78b10*/  IMAD R92, R73, R80, R92 ;  /* 0x00000050495c7224 */ /* 0x000fe200078e025c */
[----:B------:R-:W-:Y:S01]  /*78b20*/  ISETP.GE.U32.AND P5, PT, R101, R72, PT ;  /* 0x000000486500720c */ /* 0x000fe20003fa6070 */
[----:B------:R-:W-:-:S02]  /*78b30*/  IMAD.IADD R111, R94, 0x1, R81 ;  /* 0x000000015e6f7824 */ /* 0x000fc400078e0251 */
[----:B------:R-:W-:Y:S01]  /*78b40*/  @P0 IMAD.MOV R84, RZ, RZ, R97 ;  /* 0x000000ffff540224 */ /* 0x000fe200078e0261 */
[----:B------:R-:W-:Y:S01]  /*78b50*/  SHF.R.U32.HI R97, RZ, 0x10, R93 ;  /* 0x00000010ff617819 */ /* 0x000fe2000001165d */
[----:B------:R-:W-:Y:S01]  /*78b60*/  IMAD R70, R12, R95, RZ ;  /* 0x0000005f0c467224 */ /* 0x000fe200078e02ff */
[C---:B------:R-:W-:Y:S01]  /*78b70*/  LEA.HI R113, R92.reuse, R113, RZ, 0x10 ;  /* 0x000000715c717211 */ /* 0x040fe200078f80ff */
[----:B------:R-:W-:Y:S02]  /*78b80*/  IMAD R82, R92, 0x10000, R111 ;  /* 0x000100005c527824 */ /* 0x000fe400078e026f */
[----:B------:R-:W-:Y:S01]  /*78b90*/  IMAD R72, R12, R97, RZ ;  /* 0x000000610c487224 */ /* 0x000fe200078e02ff */
[----:B------:R-:W-:Y:S01]  /*78ba0*/  LOP3.LUT R83, R70, 0xffff, RZ, 0xc0, !PT ;  /* 0x0000ffff46537812 */ /* 0x000fe200078ec0ff */
[----:B------:R-:W-:Y:S01]  /*78bb0*/  VIADD R94, R103, 0x1 ;  /* 0x00000001675e7836 */ /* 0x000fe20000000000 */
[----:B------:R-:W-:Y:S01]  /*78bc0*/  ISETP.GE.U32.AND P0, PT, R82, R81, PT ;  /* 0x000000515200720c */ /* 0x000fe20003f06070 */
[----:B------:R-:W-:Y:S01]  /*78bd0*/  IMAD.IADD R81, R88, 0x1, R84 ;  /* 0x0000000158517824 */ /* 0x000fe200078e0254 */
[----:B------:R-:W-:Y:S01]  /*78be0*/  SHF.R.U32.HI R70, RZ, 0x10, R70 ;  /* 0x00000010ff467819 */ /* 0x000fe20000011646 */
[-C--:B------:R-:W-:Y:S01]  /*78bf0*/  IMAD R72, R13, R95.reuse, R72 ;  /* 0x0000005f0d487224 */ /* 0x080fe200078e0248 */
[----:B------:R-:W-:Y:S01]  /*78c00*/  @P5 IADD3 R94, PT, PT, R103, RZ, RZ ;  /* 0x000000ff675e5210 */ /* 0x000fe20007ffe0ff */
        /* <DEDUP_REMOVED lines=9> */
[----:B------:R-:W-:Y:S01]  /*78ca0*/  IADD3 R93, PT, PT, R81, R92, RZ ;  /* 0x0000005c515d7210 */ /* 0x000fe20007ffe0ff */
[----:B------:R-:W-:Y:S01]  /*78cb0*/  VIADD R92, R99, 0x1 ;  /* 0x00000001635c7836 */ /* 0x000fe20000000000 */
[----:B------:R-:W-:Y:S01]  /*78cc0*/  LEA.HI R89, R72, R89, RZ, 0x10 ;  /* 0x0000005948597211 */ /* 0x000fe200078f80ff */
[----:B------:R-:W-:Y:S01]  /*78cd0*/  @P6 IMAD.MOV R92, RZ, RZ, R99 ;  /* 0x000000ffff5c6224 */ /* 0x000fe200078e0263 */
[----:B------:R-:W-:Y:S01]  /*78ce0*/  SHF.R.U32.HI R84, RZ, 0x10, R84 ;  /* 0x00000010ff547819 */ /* 0x000fe20000011654 */
[----:B------:R-:W-:-:S02]  /*78cf0*/  IMAD R86, R88, 0x10000, R93 ;  /* 0x0001000058567824 */ /* 0x000fc400078e025d */
[----:B------:R-:W-:Y:S02]  /*78d00*/  VIADD R70, R92, 0x1 ;  /* 0x000000015c467836 */ /* 0x000fe40000000000 */
[----:B------:R-:W-:Y:S01]  /*78d10*/  @P4 IMAD.MOV R70, RZ, RZ, R92 ;  /* 0x000000ffff464224 */ /* 0x000fe200078e025c */
[----:B------:R-:W-:Y:S01]  /*78d20*/  ISETP.GE.U32.AND P6, PT, R86, R81, PT ;  /* 0x000000515600720c */ /* 0x000fe20003fc6070 */
[----:B------:R-:W-:Y:S02]  /*78d30*/  VIADD R93, R89, 0x1 ;  /* 0x00000001595d7836 */ /* 0x000fe40000000000 */
[----:B------:R-:W-:Y:S02]  /*78d40*/  @P3 IMAD.MOV R93, RZ, RZ, R89 ;  /* 0x000000ffff5d3224 */ /* 0x000fe400078e0259 */
[----:B------:R-:W-:Y:S02]  /*78d50*/  IMAD.IADD R70, R101, 0x1, R70 ;  /* 0x0000000165467824 */ /* 0x000fe400078e0246 */
[----:B------:R-:W-:-:S02]  /*78d60*/  IMAD R81, R15, R97, R84 ;  /* 0x000000610f517224 */ /* 0x000fc400078e0254 */
[----:B------:R-:W-:Y:S02]  /*78d70*/  VIADD R92, R107, 0x1 ;  /* 0x000000016b5c7836 */ /* 0x000fe40000000000 */
[----:B------:R-:W-:Y:S01]  /*78d80*/  @P2 IMAD.MOV R92, RZ, RZ, R107 ;  /* 0x000000ffff5c2224 */ /* 0x000fe200078e026b */
[----:B------:R-:W-:Y:S01]  /*78d90*/  ISETP.GE.U32.AND P2, PT, R70, R101, PT ;  /* 0x000000654600720c */ /* 0x000fe20003f46070 */
[----:B------:R-:W-:Y:S01]  /*78da0*/  IMAD.IADD R93, R86, 0x1, R93 ;  /* 0x00000001565d7824 */ /* 0x000fe200078e025d */
[----:B------:R-:W-:Y:S01]  /*78db0*/  LEA.HI R81, R88, R81, RZ, 0x10 ;  /* 0x0000005158517211 */ /* 0x000fe200078f80ff */
[C---:B------:R-:W-:Y:S02]  /*78dc0*/  IMAD R83, R16.reuse, R95, RZ ;  /* 0x0000005f10537224 */ /* 0x040fe400078e02ff */
[----:B------:R-:W-:Y:S01]  /*78dd0*/  IMAD R84, R16, R97, RZ ;  /* 0x0000006110547224 */ /* 0x000fe200078e02ff */
[----:B------:R-:W-:Y:S01]  /*78de0*/  ISETP.GE.U32.AND P3, PT, R93, R86, PT ;  /* 0x000000565d00720c */ /* 0x000fe20003f66070 */
[----:B------:R-:W-:Y:S01]  /*78df0*/  VIADD R72, R94, 0x1 ;  /* 0x000000015e487836 */ /* 0x000fe20000000000 */
[----:B------:R-:W-:Y:S01]  /*78e00*/  IADD3 R98, PT, PT, R81, 0x1, RZ ;  /* 0x0000000151627810 */ /* 0x000fe20007ffe0ff */
[----:B------:R-:W-:Y:S01]  /*78e10*/  @P6 IMAD.MOV R98, RZ, RZ, R81 ;  /* 0x000000ffff626224 */ /* 0x000fe200078e0251 */
[----:B------:R-:W-:Y:S01]  /*78e20*/  LOP3.LUT R81, R83, 0xffff, RZ, 0xc0, !PT ;  /* 0x0000ffff53517812 */ /* 0x000fe200078ec0ff */
[----:B------:R-:W-:Y:S01]  /*78e30*/  IMAD R84, R17, R95, R84 ;  /* 0x0000005f11547224 */ /* 0x000fe200078e0254 */
[----:B------:R-:W-:Y:S01]  /*78e40*/  SHF.R.U32.HI R86, RZ, 0x10, R83 ;  /* 0x00000010ff567819 */ /* 0x000fe20000011653 */
[----:B------:R-:W-:Y:S01]  /*78e50*/  VIADD R89, R98, 0x1 ;  /* 0x0000000162597836 */ /* 0x000fe20000000000 */
[----:B------:R-:W-:Y:S01]  /*78e60*/  @P2 IADD3 R72, PT, PT, R94, RZ, RZ ;  /* 0x000000ff5e482210 */ /* 0x000fe20007ffe0ff */
[----:B------:R-:W-:-:S02]  /*78e70*/  IMAD.IADD R81, R70, 0x1, R81 ;  /* 0x0000000146517824 */ /* 0x000fc400078e0251 */
[----:B------:R-:W-:Y:S02]  /*78e80*/  VIADD R96, R90, 0x1 ;  /* 0x000000015a607836 */ /* 0x000fe40000000000 */
[----:B------:R-:W-:Y:S02]  /*78e90*/  IMAD R88, R84, 0x10000, R81 ;  /* 0x0001000054587824 */ /* 0x000fe400078e0251 */
[----:B------:R-:W-:Y:S02]  /*78ea0*/  @P3 IMAD.MOV R89, RZ, RZ, R98 ;  /* 0x000000ffff593224 */ /* 0x000fe400078e0262 */
[----:B------:R-:W-:Y:S01]  /*78eb0*/  IMAD.IADD R72, R105, 0x1, R72 ;  /* 0x0000000169487824 */ /* 0x000fe200078e0248 */
[C---:B------:R-:W-:Y:S01]  /*78ec0*/  ISETP.GE.U32.AND P2, PT, R88.reuse, R70, PT ;  /* 0x000000465800720c */ /* 0x040fe20003f46070 */
        /* <DEDUP_REMOVED lines=12> */
[----:B------:R-:W-:Y:S01]  /*78f90*/  VIADD R86, R81, 0x1 ;  /* 0x0000000151567836 */ /* 0x000fe20000000000 */
[----:B------:R-:W-:Y:S01]  /*78fa0*/  IADD3 R99, PT, PT, R72, R99, RZ ;  /* 0x0000006348637210 */ /* 0x000fe20007ffe0ff */
[----:B------:R-:W-:Y:S02]  /*78fb0*/  @P2 IMAD.MOV R86, RZ, RZ, R81 ;  /* 0x000000ffff562224 */ /* 0x000fe400078e0251 */
[----:B------:R-:W-:-:S02]  /*78fc0*/  VIADD R70, R92, 0x1 ;  /* 0x000000015c467836 */ /* 0x000fc40000000000 */
[----:B------:R-:W-:Y:S02]  /*78fd0*/  @P1 IMAD.MOV R70, RZ, RZ, R92 ;  /* 0x000000ffff461224 */ /* 0x000fe400078e025c */
[----:B------:R-:W-:Y:S02]  /*78fe0*/  VIADD R81, R86, 0x1 ;  /* 0x0000000156517836 */ /* 0x000fe40000000000 */
[----:B------:R-:W-:Y:S01]  /*78ff0*/  IMAD R99, R84, 0x10000, R99 ;  /* 0x0001000054637824 */ /* 0x000fe200078e0263 */
[----:B------:R-:W-:Y:S01]  /*79000*/  IADD3 R70, PT, PT, R109, R70, RZ ;  /* 0x000000466d467210 */ /* 0x000fe20007ffe0ff */
[----:B------:R-:W-:Y:S02]  /*79010*/  @P3 IMAD.MOV R81, RZ, RZ, R86 ;  /* 0x000000ffff513224 */ /* 0x000fe400078e0256 */
        /* <DEDUP_REMOVED lines=13> */
[----:B------:R-:W-:Y:S02]  /*790f0*/  IMAD R90, R49, R95, RZ ;  /* 0x0000005f315a7224 */ /* 0x000fe400078e02ff */
[----:B------:R-:W-:Y:S02]  /*79100*/  IMAD R88, R84, 0x10000, R101 ;  /* 0x0001000054587824 */ /* 0x000fe400078e0265 */
[C---:B------:R-:W-:Y:S01]  /*79110*/  VIADD R98, R83.reuse, 0x1 ;  /* 0x0000000153627836 */ /* 0x040fe20000000000 */
[----:B------:R-:W-:Y:S01]  /*79120*/  @P1 IADD3 R98, PT, PT, R83, RZ, RZ ;  /* 0x000000ff53621210 */ /* 0x000fe20007ffe0ff */
        /* <DEDUP_REMOVED lines=11> */
[C---:B------:R-:W-:Y:S01]  /*791e0*/  ISETP.GE.U32.AND P0, PT, R81.reuse, R82, PT ;  /* 0x000000525100720c */ /* 0x040fe20003f06070 */
[----:B------:R-:W-:Y:S02]  /*791f0*/  IMAD R86, R48, R95, R70 ;  /* 0x0000005f30567224 */ /* 0x000fe400078e0246 */
[----:B------:R-:W-:Y:S02]  /*79200*/  IMAD.IADD R101, R81, 0x1, R92 ;  /* 0x0000000151657824 */ /* 0x000fe400078e025c */
[----:B------:R-:W-:-:S02]  /*79210*/  IMAD.IADD R83, R88, 0x1, R83 ;  /* 0x0000000158537824 */ /* 0x000fc400078e0253 */
[----:B------:R-:W-:Y:S01]  /*79220*/  IMAD R70, R75, R80, RZ ;  /* 0x000000504b467224 */ /* 0x000fe200078e02ff */
[----:B------:R-:W-:Y:S01]  /*79230*/  LEA R101, R86, R101, 0x10 ;  /* 0x0000006556657211 */ /* 0x000fe200078e80ff */
[----:B------:R-:W-:Y:S02]  /*79240*/  VIADD R92, R99, 0x1 ;  /* 0x00000001635c7836 */ /* 0x000fe40000000000 */
[----:B------:R-:W-:Y:S01]  /*79250*/  @P1 IMAD.MOV R92, RZ, RZ, R99 ;  /* 0x000000ffff5c1224 */ /* 0x000fe200078e0263 */
[----:B------:R-:W-:Y:S01]  /*79260*/  ISETP.GE.U32.AND P1, PT, R83, R88, PT ;  /* 0x000000585300720c */ /* 0x000fe20003f26070 */
[----:B------:R-:W-:Y:S01]  /*79270*/  IMAD R103, R48, R97, R90 ;  /* 0x0000006130677224 */ /* 0x000fe200078e025a */
[----:B------:R-:W-:Y:S01]  /*79280*/  ISETP.GE.U32.AND P2, PT, R101, R81, PT ;  /* 0x000000516500720c */ /* 0x000fe20003f46070 */
[----:B------:R-:W-:Y:S01]  /*79290*/  IMAD R81, R75, R78, RZ ;  /* 0x0000004e4b517224 */ /* 0x000fe200078e02ff */
[----:B------:R-:W-:Y:S01]  /*792a0*/  LOP3.LUT R99, R70, 0xffff, RZ, 0xc0, !PT ;  /* 0x0000ffff46637812 */ /* 0x000fe200078ec0ff */
[----:B------:R-:W-:Y:S01]  /*792b0*/  IMAD R88, R47, R97, RZ ;  /* 0x000000612f587224 */ /* 0x000fe200078e02ff */
[----:B------:R-:W-:Y:S01]  /*792c0*/  SHF.R.U32.HI R82, RZ, 0x10, R70 ;  /* 0x00000010ff527819 */ /* 0x000fe20000011646 */
[----:B------:R-:W-:Y:S01]  /*792d0*/  IMAD R81, R77, R80, R81 ;  /* 0x000000504d517224 */ /* 0x000fe200078e0251 */
[----:B------:R-:W-:Y:S01]  /*792e0*/  LEA.HI R103, R86, R103, RZ, 0x10 ;  /* 0x0000006756677211 */ /* 0x000fe200078f80ff */
[----:B------:R-:W-:-:S02]  /*792f0*/  IMAD.IADD R84, R99, 0x1, R68 ;  /* 0x0000000163547824 */ /* 0x000fc400078e0244 */
[----:B------:R-:W-:Y:S02]  /*79300*/  IMAD R82, R77, R78, R82 ;  /* 0x0000004e4d527224 */ /* 0x000fe400078e0252 */
[----:B------:R-:W-:Y:S02]  /*79310*/  VIADD R70, R94, 0x1 ;  /* 0x000000015e467836 */ /* 0x000fe40000000000 */
[C---:B------:R-:W-:Y:S01]  /*79320*/  IMAD R99, R81.reuse, 0x10000, R84 ;  /* 0x0001000051637824 */ /* 0x040fe200078e0254 */
[----:B------:R-:W-:Y:S01]  /*79330*/  IADD3 R84, PT, PT, R92, 0x1, RZ ;  /* 0x000000015c547810 */ /* 0x000fe20007ffe0ff */
[----:B------:R-:W-:Y:S01]  /*79340*/  @P0 IMAD.MOV R70, RZ, RZ, R94 ;  /* 0x000000ffff460224 */ /* 0x000fe200078e025e */
[----:B------:R-:W-:Y:S01]  /*79350*/  LEA.HI R81, R81, R82, RZ, 0x10 ;  /* 0x0000005251517211 */ /* 0x000fe200078f80ff */
[----:B------:R-:W-:Y:S01]  /*79360*/  @P1 IMAD.MOV R84, RZ, RZ, R92 ;  /* 0x000000ffff541224 */ /* 0x000fe200078e025c */
[C---:B------:R-:W-:Y:S01]  /*79370*/  ISETP.GE.U32.AND P0, PT, R99.reuse, R68, PT ;  /* 0x000000446300720c */ /* 0x040fe20003f06070 */
[----:B------:R-:W-:-:S02]  /*79380*/  IMAD.IADD R82, R99, 0x1, R70 ;  /* 0x0000000163527824 */ /* 0x000fc400078e0246 */
[----:B------:R-:W-:Y:S02]  /*79390*/  IMAD.IADD R70, R101, 0x1, R84 ;  /* 0x0000000165467824 */ /* 0x000fe400078e0254 */
[----:B------:R-:W-:Y:S01]  /*793a0*/  IMAD R86, R47, R95, RZ ;  /* 0x0000005f2f567224 */ /* 0x000fe200078e02ff */
[----:B------:R-:W-:Y:S01]  /*793b0*/  ISETP.GE.U32.AND P1, PT, R82, R99, PT ;  /* 0x000000635200720c */ /* 0x000fe20003f26070 */
[----:B------:R-:W-:Y:S02]  /*793c0*/  VIADD R94, R103, 0x1 ;  /* 0x00000001675e7836 */ /* 0x000fe40000000000 */
        /* <DEDUP_REMOVED lines=8> */
[----:B------:R-:W-:-:S02]  /*79450*/  IMAD R68, R46, R95, R88 ;  /* 0x0000005f2e447224 */ /* 0x000fc400078e0258 */
[----:B------:R-:W-:Y:S02]  /*79460*/  IMAD R80, R85, R80, RZ ;  /* 0x0000005055507224 */ /* 0x000fe400078e02ff */
[----:B------:R-:W-:Y:S02]  /*79470*/  IMAD R101, R68, 0x10000, R99 ;  /* 0x0001000044657824 */ /* 0x000fe400078e0263 */
[----:B------:R-:W-:Y:S01]  /*79480*/  VIADD R88, R94, 0x1 ;  /* 0x000000015e587836 */ /* 0x000fe20000000000 */
[----:B------:R-:W-:Y:S01]  /*79490*/  LOP3.LUT R86, R80, 0xffff, RZ, 0xc0, !PT ;  /* 0x0000ffff50567812 */ /* 0x000fe200078ec0ff */
[----:B------:R-:W-:Y:S01]  /*794a0*/  @P2 IMAD.MOV R88, RZ, RZ, R94 ;  /* 0x000000ffff582224 */ /* 0x000fe200078e025e */
[----:B------:R-:W-:Y:S01]  /*794b0*/  SHF.R.U32.HI R80, RZ, 0x10, R80 ;  /* 0x00000010ff507819 */ /* 0x000fe20000011650 */
[----:B------:R-:W-:Y:S01]  /*794c0*/  IMAD R103, R46, R97, R90 ;  /* 0x000000612e677224 */ /* 0x000fe200078e025a */
[----:B------:R-:W-:Y:S01]  /*794d0*/  IADD3 R99, PT, PT, R86, R79, RZ ;  /* 0x0000004f56637210 */ /* 0x000fe20007ffe0ff */
[----:B------:R-:W-:Y:S01]  /*794e0*/  @P0 IMAD.MOV R92, RZ, RZ, R81 ;  /* 0x000000ffff5c0224 */ /* 0x000fe200078e0251 */
[C---:B------:R-:W-:Y:S01]  /*794f0*/  ISETP.GE.U32.AND P0, PT, R101.reuse, R82, PT ;  /* 0x000000526500720c */ /* 0x040fe20003f06070 */
[----:B------:R-:W-:Y:S01]  /*79500*/  IMAD.IADD R81, R101, 0x1, R88 ;  /* 0x0000000165517824 */ /* 0x000fe200078e0258 */
[----:B------:R-:W-:Y:S01]  /*79510*/  LEA.HI R103, R68, R103, RZ, 0x10 ;  /* 0x0000006744677211 */ /* 0x000fe200078f80ff */
[----:B------:R-:W-:-:S02]  /*79520*/  IMAD R86, R58, R95, RZ ;  /* 0x0000005f3a567224 */ /* 0x000fc400078e02ff */
[----:B------:R-:W-:Y:S02]  /*79530*/  VIADD R68, R92, 0x1 ;  /* 0x000000015c447836 */ /* 0x000fe40000000000 */
        /* <DEDUP_REMOVED lines=35> */
.L_x_677:
        /* <DEDUP_REMOVED lines=38> */
.L_x_682:
[----:B------:R-:W-:Y:S05]  /*799d0*/  BSYNC.RELIABLE B3 ;  /* 0x0000000000037941 */ /* 0x000fea0003800100 */
.L_x_681:
        /* <DEDUP_REMOVED lines=37> */
[----:B------:R-:W-:Y:S01]  /*79c30*/  ISETP.LT.U32.OR P5, PT, R68, R9, !P5 ;  /* 0x000000094400720c */ /* 0x000fe20006fa1470 */
[----:B------:R-:W-:Y:S02]  /*79c40*/  VIADD R68, R105, 0xffffffff ;  /* 0xffffffff69447836 */ /* 0x000fe40000000000 */
[----:B------:R-:W-:-:S10]  /*79c50*/  @!P4 IMAD.MOV R68, RZ, RZ, R105 ;  /* 0x000000ffff44c224 */ /* 0x000fd400078e0269 */
[----:B------:R-:W-:-:S07]  /*79c60*/  @!P5 IADD3 R79, PT, PT, R74, RZ, RZ ;  /* 0x000000ff4a4fd210 */ /* 0x000fce0007ffe0ff */
.L_x_680:
[----:B------:R-:W-:Y:S05]  /*79c70*/  BSYNC.RECONVERGENT B2 ;  /* 0x0000000000027941 */ /* 0x000fea0003800200 */
.L_x_679:
        /* <DEDUP_REMOVED lines=20> */
.L_x_684:
        /* <DEDUP_REMOVED lines=16> */
[-C--:B------:R-:W-:Y:S01]  /*79ec0*/  IMAD R88, R60, R78.reuse, RZ ;  /* 0x0000004e3c587224 */ /* 0x080fe200078e02ff */
[----:B------:R-:W-:Y:S01]  /*79ed0*/  LEA R92, R90, R105, 0x10 ;  /* 0x000000695a5c7211 */ /* 0x000fe200078e80ff */
[-C--:B------:R-:W-:Y:S01]  /*79ee0*/  IMAD R102, R64, R78.reuse, RZ ;  /* 0x0000004e40667224 */ /* 0x080fe200078e02ff */
        /* <DEDUP_REMOVED lines=18> */
[----:B------:R-:W-:Y:S01]  /*7a010*/  IMAD R104, R65, R78, R104 ;  /* 0x0000004e41687224 */ /* 0x000fe200078e0268 */
[----:B------:R-:W-:Y:S01]  /*7a020*/  IADD3 R101, PT, PT, R101, R86, RZ ;  /* 0x0000005665657210 */ /* 0x000fe20007ffe0ff */
        /* <DEDUP_REMOVED lines=9> */
[C---:B------:R-:W-:Y:S02]  /*7a0c0*/  IMAD R94, R67.reuse, R78, R94 ;  /* 0x0000004e435e7224 */ /* 0x040fe400078e025e */
[----:B------:R-:W-:Y:S01]  /*7a0d0*/  IMAD R90, R104, 0x10000, R115 ;  /* 0x00010000685a7824 */ /* 0x000fe200078e0273 */
[----:B------:R-:W-:Y:S01]  /*7a0e0*/  LOP3.LUT R104, R100, 0xffff, RZ, 0xc0, !PT ;  /* 0x0000ffff64687812 */ /* 0x000fe200078ec0ff */
[-C--:B------:R-:W-:Y:S01]  /*7a0f0*/  IMAD R105, R67, R82.reuse, R88 ;  /* 0x0000005243697224 */ /* 0x080fe200078e0258 */
[----:B------:R-:W-:Y:S01]  /*7a100*/  SHF.R.U32.HI R100, RZ, 0x10, R100 ;  /* 0x00000010ff647819 */ /* 0x000fe20000011664 */
[----:B------:R-:W-:Y:S01]  /*7a110*/  IMAD R109, R94, 0x10000, R101 ;  /* 0x000100005e6d7824 */ /* 0x000fe200078e0265 */
[----:B------:R-:W-:Y:S01]  /*7a120*/  ISETP.GE.U32.AND P2, PT, R90, R99, PT ;  /* 0x000000635a00720c */ /* 0x000fe20003f46070 */
[----:B------:R-:W-:Y:S01]  /*7a130*/  IMAD R101, R92, R3, RZ ;  /* 0x000000035c657224 */ /* 0x000fe200078e02ff */
[----:B------:R-:W-:Y:S01]  /*7a140*/  ISETP.GE.U32.AND P6, PT, R96, R97, PT ;  /* 0x000000616000720c */ /* 0x000fe20003fc6070 */
        /* <DEDUP_REMOVED lines=14> */
[----:B------:R-:W-:Y:S01]  /*7a230*/  IMAD.IADD R115, R104, 0x1, R103 ;  /* 0x0000000168737824 */ /* 0x000fe200078e0267 */
[----:B------:R-:W-:Y:S01]  /*7a240*/  IADD3 R99, PT, PT, R92, R99, RZ ;  /* 0x000000635c637210 */ /* 0x000fe20007ffe0ff */
[----:B------:R-:W-:Y:S01]  /*7a250*/  IMAD R94, R14, R105, RZ ;  /* 0x000000690e5e7224 */ /* 0x000fe200078e02ff */
[C---:B------:R-:W-:Y:S01]  /*7a260*/  LEA.HI R119, R102.reuse, R119, RZ, 0x10 ;  /* 0x0000007766777211 */ /* 0x040fe200078f80ff */
[----:B------:R-:W-:Y:S01]  /*7a270*/  IMAD R86, R13, R105, R86 ;  /* 0x000000690d567224 */ /* 0x000fe200078e0256 */
[C---:B------:R-:W-:Y:S01]  /*7a280*/  ISETP.GE.U32.AND P4, PT, R97.reuse, R96, PT ;  /* 0x000000606100720c */ /* 0x040fe20003f86070 */
        /* <DEDUP_REMOVED lines=11> */
[----:B------:R-:W-:Y:S01]  /*7a340*/  IMAD R96, R15, R105, R96 ;  /* 0x000000690f607224 */ /* 0x000fe200078e0260 */
[----:B------:R-:W-:Y:S01]  /*7a350*/  LEA.HI R101, R86, R101, RZ, 0x10 ;  /* 0x0000006556657211 */ /* 0x000fe200078f80ff */
[----:B------:R-:W-:Y:S01]  /*7a360*/  VIADD R98, R113, 0x1 ;  /* 0x0000000171627836 */ /* 0x000fe20000000000 */
[----:B------:R-:W-:Y:S01]  /*7a370*/  IADD3 R84, PT, PT, R102, 0x1, RZ ;  /* 0x0000000166547810 */ /* 0x000fe20007ffe0ff */
[----:B------:R-:W-:Y:S02]  /*7a380*/  @P4 IMAD.MOV R84, RZ, RZ, R102 ;  /* 0x000000ffff544224 */ /* 0x000fe400078e0266 */
[----:B------:R-:W-:-:S02]  /*7a390*/  IMAD R92, R96, 0x10000, R103 ;  /* 0x00010000605c7824 */ /* 0x000fc400078e0267 */
[----:B------:R-:W-:Y:S02]  /*7a3a0*/  VIADD R86, R101, 0x1 ;  /* 0x0000000165567836 */ /* 0x000fe40000000000 */
[----:B------:R-:W-:Y:S01]  /*7a3b0*/  IMAD.IADD R84, R111, 0x1, R84 ;  /* 0x000000016f547824 */ /* 0x000fe200078e0254 */
[----:B------:R-:W-:Y:S01]  /*7a3c0*/  ISETP.GE.U32.AND P6, PT, R92, R97, PT ;  /* 0x000000615c00720c */ /* 0x000fe20003fc6070 */
        /* <DEDUP_REMOVED lines=19> */
[----:B------:R-:W-:Y:S02]  /*7a500*/  @P2 IMAD.MOV R97, RZ, RZ, R98 ;  /* 0x000000ffff612224 */ /* 0x000fe400078e0262 */
[----:B------:R-:W-:Y:S02]  /*7a510*/  IMAD R103, R92, 0x10000, R99 ;  /* 0x000100005c677824 */ /* 0x000fe400078e0263 */
[----:B------:R-:W-:Y:S02]  /*7a520*/  IMAD.IADD R99, R90, 0x1, R97 ;  /* 0x000000015a637824 */ /* 0x000fe400078e0261 */
[----:B------:R-:W-:Y:S01]  /*7a530*/  @P3 IMAD.MOV R86, RZ, RZ, R96 ;  /* 0x000000ffff563224 */ /* 0x000fe200078e0260 */
[----:B------:R-:W-:Y:S01]  /*7a540*/  ISETP.GE.U32.AND P2, PT, R103, R84, PT ;  /* 0x000000546700720c */ /* 0x000fe20003f46070 */
[----:B------:R-:W-:-:S02]  /*7a550*/  VIADD R104, R100, 0x1 ;  /* 0x0000000164687836 */ /* 0x000fc40000000000 */
[----:B------:R-:W-:Y:S01]  /*7a560*/  @P1 IMAD.MOV R104, RZ, RZ, R100 ;  /* 0x000000ffff681224 */ /* 0x000fe200078e0264 */
[----:B------:R-:W-:Y:S01]  /*7a570*/  ISETP.GE.U32.AND P1, PT, R99, R90, PT ;  /* 0x0000005a6300720c */ /* 0x000fe20003f26070 */
[----:B------:R-:W-:Y:S01]  /*7a580*/  IMAD.IADD R97, R103, 0x1, R86 ;  /* 0x0000000167617824 */ /* 0x000fe200078e0256 */
[----:B------:R-:W-:Y:S01]  /*7a590*/  IADD3 R100, PT, PT, R119, 0x1, RZ ;  /* 0x0000000177647810 */ /* 0x000fe20007ffe0ff */
[----:B------:R-:W-:Y:S02]  /*7a5a0*/  IMAD R111, R17, R107, R94 ;  /* 0x0000006b116f7224 */ /* 0x000fe400078e025e */
        /* <DEDUP_REMOVED lines=8> */
[----:B------:R-:W-:-:S02]  /*7a630*/  VIADD R96, R111, 0x1 ;  /* 0x000000016f607836 */ /* 0x000fc40000000000 */
[----:B------:R-:W-:Y:S02]  /*7a640*/  IMAD.IADD R103, R99, 0x1, R90 ;  /* 0x0000000163677824 */ /* 0x000fe400078e025a */
[C---:B------:R-:W-:Y:S01]  /*7a650*/  VIADD R84, R102.reuse, 0x1 ;  /* 0x0000000166547836 */ /* 0x040fe20000000000 */
[----:B------:R-:W-:Y:S01]  /*7a660*/  @P1 IADD3 R84, PT, PT, R102, RZ, RZ ;  /* 0x000000ff66541210 */ /* 0x000fe20007ffe0ff */
        /* <DEDUP_REMOVED lines=15> */
[----:B------:R-:W-:Y:S01]  /*7a760*/  IADD3 R99, PT, PT, R104, 0x1, RZ ;  /* 0x0000000168637810 */ /* 0x000fe20007ffe0ff */
[----:B------:R-:W-:Y:S01]  /*7a770*/  IMAD.IADD R109, R86, 0x1, R109 ;  /* 0x00000001566d7824 */ /* 0x000fe200078e026d */
[----:B------:R-:W-:Y:S01]  /*7a780*/  SHF.R.U32.HI R96, RZ, 0x10, R96 ;  /* 0x00000010ff607819 */ /* 0x000fe20000011660 */
        /* <DEDUP_REMOVED lines=12> */
[C---:B------:R-:W-:Y:S01]  /*7a850*/  VIADD R99, R102.reuse, 0x1 ;  /* 0x0000000166637836 */ /* 0x040fe20000000000 */
[----:B------:R-:W-:Y:S01]  /*7a860*/  @P2 IADD3 R99, PT, PT, R102, RZ, RZ ;  /* 0x000000ff66632210 */ /* 0x000fe20007ffe0ff */
[----:B------:R-:W-:Y:S01]  /*7a870*/  IMAD R96, R48, R105, R86 ;  /* 0x0000006930607224 */ /* 0x000fe200078e0256 */
[C---:B------:R-:W-:Y:S01]  /*7a880*/  ISETP.GE.U32.AND P0, PT, R103.reuse, R88, PT ;  /* 0x000000586700720c */ /* 0x040fe20003f06070 */
[----:B------:R-:W-:-:S02]  /*7a890*/  IMAD.IADD R111, R103, 0x1, R98 ;  /* 0x00000001676f7824 */ /* 0x000fc400078e0262 */
[----:B------:R-:W-:Y:S02]  /*7a8a0*/  IMAD.IADD R99, R94, 0x1, R99 ;  /* 0x000000015e637824 */ /* 0x000fe400078e0263 */
[----:B------:R-:W-:Y:S02]  /*7a8b0*/  IMAD R111, R96, 0x10000, R111 ;  /* 0x00010000606f7824 */ /* 0x000fe400078e026f */
[----:B------:R-:W-:Y:S02]  /*7a8c0*/  VIADD R98, R109, 0x1 ;  /* 0x000000016d627836 */ /* 0x000fe40000000000 */
        /* <DEDUP_REMOVED lines=11> */
[C---:B------:R-:W-:Y:S01]  /*7a980*/  VIADD R86, R100.reuse, 0x1 ;  /* 0x0000000164567836 */ /* 0x040fe20000000000 */
[----:B------:R-:W-:Y:S01]  /*7a990*/  @P0 IADD3 R86, PT, PT, R100, RZ, RZ ;  /* 0x000000ff64560210 */ /* 0x000fe20007ffe0ff */
[----:B------:R-:W-:Y:S02]  /*7a9a0*/  IMAD R109, R77, R82, R90 ;  /* 0x000000524d6d7224 */ /* 0x000fe400078e025a */
        /* <DEDUP_REMOVED lines=55> */
[----:B------:R-:W-:Y:S01]  /*7ad20*/  VIADD R82, R105, 0x1 ;  /* 0x0000000169527836 */ /* 0x000fe20000000000 */
[----:B------:R-:W-:Y:S01]  /*7ad30*/  LEA.HI R107, R92, R107, RZ, 0x10 ;  /* 0x0000006b5c6b7211 */ /* 0x000fe200078f80ff */
[----:B------:R-:W-:Y:S01]  /*7ad40*/  @P0 IMAD.MOV R82, RZ, RZ, R105 ;  /* 0x000000ffff520224 */ /* 0x000fe200078e0269 */
[----:B------:R-:W-:Y:S02]  /*7ad50*/  ISETP.GE.U32.AND P3, PT, R80, R111, PT ;  /* 0x0000006f5000720c */ /* 0x000fe40003f66070 */
        /* <DEDUP_REMOVED lines=10> */
.L_x_683:
        /* <DEDUP_REMOVED lines=38> */
.L_x_688:
[----:B------:R-:W-:Y:S05]  /*7b060*/  BSYNC.RELIABLE B3 ;  /* 0x0000000000037941 */ /* 0x000fea0003800100 */
.L_x_687:
        /* <DEDUP_REMOVED lines=41> */
.L_x_686:
[----:B------:R-:W-:Y:S05]  /*7b300*/  BSYNC.RECONVERGENT B2 ;  /* 0x0000000000027941 */ /* 0x000fea0003800200 */
.L_x_685:
[----:B------:R-:W-:Y:S01]  /*7b310*/  IMAD.MOV.U32 R105, RZ, RZ, 0x3 ;  /* 0x00000003ff697424 */ /* 0x000fe200078e00ff */
[----:B------:R0:W-:Y:S01]  /*7b320*/  STL [R31], R101 ;  /* 0x000000651f007387 */ /* 0x0001e20000100800 */
[----:B------:R-:W-:Y:S01]  /*7b330*/  HFMA2 R76, -RZ, RZ, 0, 0 ;  /* 0x00000000ff4c7431 */ /* 0x000fe200000001ff */
[----:B------:R-:W-:Y:S01]  /*7b340*/  BSSY.RECONVERGENT B2, `(.L_x_689) ;  /* 0x000011c000027945 */ /* 0x000fe20003800200 */
[----:B------:R-:W-:Y:S01]  /*7b350*/  IMAD.MOV.U32 R74, RZ, RZ, R40 ;  /* 0x000000ffff4a7224 */ /* 0x000fe200078e0028 */
[----:B------:R1:W-:Y:S04]  /*7b360*/  STL [R31+0x4], R97 ;  /* 0x000004611f007387 */ /* 0x0003e80000100800 */
        /* <DEDUP_REMOVED lines=11> */
[----:B--2---:R-:W-:-:S03]  /*7b420*/  IMAD.MOV.U32 R103, RZ, RZ, RZ ;  /* 0x000000ffff677224 */ /* 0x004fc600078e00ff */
[----:B------:R2:W-:Y:S01]  /*7b430*/  STL [R40], R105 ;  /* 0x0000006928007387 */ /* 0x0005e20000100800 */
[----:B0-----:R-:W-:-:S03]  /*7b440*/  MOV R80, RZ ;  /* 0x000000ff00507202 */ /* 0x001fc60000000f00 */
        /* <DEDUP_REMOVED lines=8> */
.L_x_690:
        /* <DEDUP_REMOVED lines=13> */
[----:B--2---:R-:W-:Y:S01]  /*7b5a0*/  IMAD.IADD R105, R92, 0x1, R101 ;  /* 0x000000015c697824 */ /* 0x004fe200078e0265 */
[----:B------:R-:W-:Y:S01]  /*7b5b0*/  SHF.R.U32.HI R96, RZ, 0x10, R96 ;  /* 0x00000010ff607819 */ /* 0x000fe20000011660 */
[----:B------:R-:W-:-:S02]  /*7b5c0*/  IMAD R107, R59, R82, R88 ;  /* 0x000000523b6b7224 */ /* 0x000fc400078e0258 */
[-C--:B------:R-:W-:Y:S02]  /*7b5d0*/  IMAD R88, R60, R78.reuse, RZ ;  /* 0x0000004e3c587224 */ /* 0x080fe400078e02ff */
[-C--:B------:R-:W-:Y:S01]  /*7b5e0*/  IMAD R102, R64, R78.reuse, RZ ;  /* 0x0000004e40667224 */ /* 0x080fe200078e02ff */
[C---:B------:R-:W-:Y:S01]  /*7b5f0*/  LEA.HI R107, R90.reuse, R107, RZ, 0x10 ;  /* 0x0000006b5a6b7211 */ /* 0x040fe200078f80ff */
[----:B------:R-:W-:Y:S01]  /*7b600*/  IMAD R92, R90, 0x10000, R105 ;  /* 0x000100005a5c7824 */ /* 0x000fe200078e0269 */
        /* <DEDUP_REMOVED lines=8> */
[----:B------:R-:W-:Y:S01]  /*7b690*/  ISETP.GE.U32.AND P0, PT, R92, R101, PT ;  /* 0x000000655c00720c */ /* 0x000fe20003f06070 */
[----:B------:R-:W-:Y:S01]  /*7b6a0*/  IMAD R88, R66, R78, RZ ;  /* 0x0000004e42587224 */ /* 0x000fe200078e02ff */
[----:B------:R-:W-:Y:S01]  /*7b6b0*/  LEA R111, R100, R111, 0x10 ;  /* 0x0000006f646f7211 */ /* 0x000fe200078e80ff */
[----:B------:R-:W-:-:S02]  /*7b6c0*/  IMAD R113, R63, R82, R96 ;  /* 0x000000523f717224 */ /* 0x000fc400078e0260 */
[----:B------:R-:W-:Y:S01]  /*7b6d0*/  IMAD R104, R64, R82, RZ ;  /* 0x0000005240687224 */ /* 0x000fe200078e02ff */
[----:B------:R-:W-:Y:S01]  /*7b6e0*/  LOP3.LUT R101, R88, 0xffff, RZ, 0xc0, !PT ;  /* 0x0000ffff58657812 */ /* 0x000fe200078ec0ff */
[-C--:B------:R-:W-:Y:S01]  /*7b6f0*/  IMAD R90, R61, R78.reuse, R90 ;  /* 0x0000004e3d5a7224 */ /* 0x080fe200078e025a */
[----:B------:R-:W-:Y:S01]  /*7b700*/  LEA.HI R113, R100, R113, RZ, 0x10 ;  /* 0x0000007164717211 */ /* 0x000fe200078f80ff */
[----:B------:R-:W-:Y:S01]  /*7b710*/  IMAD.IADD R105, R94, 0x1, R95 ;  /* 0x000000015e697824 */ /* 0x000fe200078e025f */
[----:B------:R-:W-:Y:S01]  /*7b720*/  SHF.R.U32.HI R88, RZ, 0x10, R88 ;  /* 0x00000010ff587819 */ /* 0x000fe20000011658 */
[----:B------:R-:W-:Y:S01]  /*7b730*/  IMAD R104, R65, R78, R104 ;  /* 0x0000004e41687224 */ /* 0x000fe200078e0268 */
[----:B------:R-:W-:Y:S01]  /*7b740*/  ISETP.GE.U32.AND P5, PT, R111, R84, PT ;  /* 0x000000546f00720c */ /* 0x000fe20003fa6070 */
[-C--:B------:R-:W-:Y:S02]  /*7b750*/  IMAD R117, R65, R82.reuse, R102 ;  /* 0x0000005241757224 */ /* 0x080fe400078e0266 */
[----:B------:R-:W-:-:S02]  /*7b760*/  IMAD R94, R66, R82, RZ ;  /* 0x00000052425e7224 */ /* 0x000fc400078e02ff */
[----:B------:R-:W-:Y:S01]  /*7b770*/  IMAD.IADD R115, R98, 0x1, R99 ;  /* 0x0000000162737824 */ /* 0x000fe200078e0263 */
[----:B------:R-:W-:Y:S01]  /*7b780*/  LEA.HI R98, R90, R109, RZ, 0x10 ;  /* 0x0000006d5a627211 */ /* 0x000fe200078f80ff */
[-C--:B------:R-:W-:Y:S01]  /*7b790*/  IMAD R100, R71, R78.reuse, RZ ;  /* 0x0000004e47647224 */ /* 0x080fe200078e02ff */
[----:B------:R-:W-:Y:S01]  /*7b7a0*/  LEA.HI R117, R104, R117, RZ, 0x10 ;  /* 0x0000007568757211 */ /* 0x000fe200078f80ff */
[----:B------:R-:W-:Y:S02]  /*7b7b0*/  IMAD R96, R90, 0x10000, R105 ;  /* 0x000100005a607824 */ /* 0x000fe400078e0269 */
[----:B------:R-:W-:Y:S02]  /*7b7c0*/  IMAD R94, R67, R78, R94 ;  /* 0x0000004e435e7224 */ /* 0x000fe400078e025e */
[----:B------:R-:W-:Y:S01]  /*7b7d0*/  IMAD.IADD R101, R101, 0x1, R86 ;  /* 0x0000000165657824 */ /* 0x000fe200078e0256 */
[----:B------:R-:W-:Y:S01]  /*7b7e0*/  ISETP.GE.U32.AND P6, PT, R96, R95, PT ;  /* 0x0000005f6000720c */ /* 0x000fe20003fc6070 */
[----:B------:R-:W-:Y:S01]  /*7b7f0*/  IMAD R90, R104, 0x10000, R115 ;  /* 0x00010000685a7824 */ /* 0x000fe200078e0273 */
[----:B------:R-:W-:Y:S01]  /*7b800*/  LOP3.LUT R104, R100, 0xffff, RZ, 0xc0, !PT ;  /* 0x0000ffff64687812 */ /* 0x000fe200078ec0ff */
[----:B------:R-:W-:Y:S01]  /*7b810*/  IMAD R105, R67, R82, R88 ;  /* 0x0000005243697224 */ /* 0x000fe200078e0258 */
[----:B------:R-:W-:Y:S01]  /*7b820*/  SHF.R.U32.HI R100, RZ, 0x10, R100 ;  /* 0x00000010ff647819 */ /* 0x000fe20000011664 */
[----:B------:R-:W-:Y:S01]  /*7b830*/  IMAD R109, R94, 0x10000, R101 ;  /* 0x000100005e6d7824 */ /* 0x000fe200078e0265 */
[----:B------:R-:W-:Y:S01]  /*7b840*/  ISETP.GE.U32.AND P2, PT, R90, R99, PT ;  /* 0x000000635a00720c */ /* 0x000fe20003f46070 */
[----:B------:R-:W-:-:S02]  /*7b850*/  IMAD R101, R92, R3, RZ ;  /* 0x000000035c657224 */ /* 0x000fc400078e02ff */
[-C--:B------:R-:W-:Y:S01]  /*7b860*/  IMAD R119, R73, R82.reuse, R100 ;  /* 0x0000005249777224 */ /* 0x080fe200078e0264 */
[----:B------:R-:W-:Y:S01]  /*7b870*/  LEA.HI R100, R94, R105, RZ, 0x10 ;  /* 0x000000695e647211 */ /* 0x000fe200078f80ff */
[----:B------:R-:W-:Y:S01]  /*7b880*/  VIADD R94, R107, 0x1 ;  /* 0x000000016b5e7836 */ /* 0x000fe20000000000 */
[----:B------:R-:W-:Y:S01]  /*7b890*/  LOP3.LUT R105, R101, 0xffff, RZ, 0xc0, !PT ;  /* 0x0000ffff65697812 */ /* 0x000fe200078ec0ff */
[----:B------:R-:W-:Y:S01]  /*7b8a0*/  IMAD R102, R71, R82, RZ ;  /* 0x0000005247667224 */ /* 0x000fe200078e02ff */
[----:B------:R-:W-:Y:S01]  /*7b8b0*/  @P0 IADD3 R94, PT, PT, R107, RZ, RZ ;  /* 0x000000ff6b5e0210 */ /* 0x000fe20007ffe0ff */
[----:B------:R-:W-:Y:S01]  /*7b8c0*/  IMAD.IADD R115, R104, 0x1, R103 ;  /* 0x0000000168737824 */ /* 0x000fe200078e0267 */
[----:B------:R-:W-:Y:S01]  /*7b8d0*/  SHF.R.U32.HI R107, RZ, 0x10, R101 ;  /* 0x00000010ff6b7819 */ /* 0x000fe20000011665 */
[----:B------:R-:W-:Y:S01]  /*7b8e0*/  IMAD R84, R12, R105, RZ ;  /* 0x000000690c547224 */ /* 0x000fe200078e02ff */
[----:B------:R-:W-:Y:S01]  /*7b8f0*/  ISETP.GE.U32.AND P1, PT, R109, R86, PT ;  /* 0x000000566d00720c */ /* 0x000fe20003f26070 */
[----:B------:R-:W-:-:S02]  /*7b900*/  IMAD R102, R73, R78, R102 ;  /* 0x0000004e49667224 */ /* 0x000fc400078e0266 */
[----:B------:R-:W-:Y:S01]  /*7b910*/  IMAD R86, R12, R107, RZ ;  /* 0x0000006b0c567224 */ /* 0x000fe200078e02ff */
[----:B------:R-:W-:Y:S01]  /*7b920*/  LOP3.LUT R99, R84, 0xffff, RZ, 0xc0, !PT ;  /* 0x0000ffff54637812 */ /* 0x000fe200078ec0ff */
[----:B------:R-:W-:Y:S01]  /*7b930*/  IMAD.IADD R95, R96, 0x1, R94 ;  /* 0x00000001605f7824 */ /* 0x000fe200078e025e */
[----:B------:R-:W-:Y:S01]  /*7b940*/  LEA.HI R119, R102, R119, RZ, 0x10 ;  /* 0x0000007766777211 */ /* 0x000fe200078f80ff */
[-C--:B------:R-:W-:Y:S01]  /*7b950*/  IMAD R86, R13, R105.reuse, R86 ;  /* 0x000000690d567224 */ /* 0x080fe200078e0256 */
[----:B------:R-:W-:Y:S01]  /*7b960*/  SHF.R.U32.HI R84, RZ, 0x10, R84 ;  /* 0x00000010ff547819 */ /* 0x000fe20000011654 */
[----:B------:R-:W-:Y:S01]  /*7b970*/  IMAD.IADD R99, R92, 0x1, R99 ;  /* 0x000000015c637824 */ /* 0x000fe200078e0263 */
[----:B------:R-:W-:Y:S01]  /*7b980*/  ISETP.GE.U32.AND P4, PT, R95, R96, PT ;  /* 0x000000605f00720c */ /* 0x000fe20003f86070 */
        /* <DEDUP_REMOVED lines=10> */
[C---:B------:R-:W-:Y:S01]  /*7ba30*/  VIADD R102, R98.reuse, 0x1 ;  /* 0x0000000162667836 */ /* 0x040fe20000000000 */
[----:B------:R-:W-:Y:S01]  /*7ba40*/  @P6 IADD3 R102, PT, PT, R98, RZ, RZ ;  /* 0x000000ff62666210 */ /* 0x000fe20007ffe0ff */
[----:B------:R-:W-:Y:S01]  /*7ba50*/  IMAD R96, R15, R105, R96 ;  /* 0x000000690f607224 */ /* 0x000fe200078e0260 */
[----:B------:R-:W-:Y:S01]  /*7ba60*/  SHF.R.U32.HI R94, RZ, 0x10, R94 ;  /* 0x00000010ff5e7819 */ /* 0x000fe2000001165e */
[----:B------:R-:W-:-:S02]  /*7ba70*/  VIADD R86, R101, 0x1 ;  /* 0x0000000165567836 */ /* 0x000fc40000000000 */
[----:B------:R-:W-:Y:S02]  /*7ba80*/  VIADD R84, R102, 0x1 ;  /* 0x0000000166547836 */ /* 0x000fe40000000000 */
[----:B------:R-:W-:Y:S01]  /*7ba90*/  @P4 IMAD.MOV R84, RZ, RZ, R102 ;  /* 0x000000ffff544224 */ /* 0x000fe200078e0266 */
[----:B------:R-:W-:Y:S01]  /*7baa0*/  @P3 IADD3 R86, PT, PT, R101, RZ, RZ ;  /* 0x000000ff65563210 */ /* 0x000fe20007ffe0ff */
[----:B------:R-:W-:Y:S02]  /*7bab0*/  IMAD R92, R96, 0x10000, R103 ;  /* 0x00010000605c7824 */ /* 0x000fe400078e0267 */
[----:B------:R-:W-:Y:S02]  /*7bac0*/  IMAD.IADD R84, R111, 0x1, R84 ;  /* 0x000000016f547824 */ /* 0x000fe400078e0254 */
[----:B------:R-:W-:Y:S01]  /*7bad0*/  VIADD R102, R117, 0x1 ;  /* 0x0000000175667836 */ /* 0x000fe20000000000 */
[----:B------:R-:W-:Y:S01]  /*7bae0*/  ISETP.GE.U32.AND P6, PT, R92, R95, PT ;  /* 0x0000005f5c00720c */ /* 0x000fe20003fc6070 */
        /* <DEDUP_REMOVED lines=13> */
[----:B------:R-:W-:Y:S01]  /*7bbc0*/  @P6 IMAD.MOV R96, RZ, RZ, R95 ;  /* 0x000000ffff606224 */ /* 0x000fe200078e025f */
[----:B------:R-:W-:Y:S01]  /*7bbd0*/  IADD3 R95, PT, PT, R98, 0x1, RZ ;  /* 0x00000001625f7810 */ /* 0x000fe20007ffe0ff */
[----:B------:R-:W-:Y:S02]  /*7bbe0*/  IMAD R92, R17, R105, R92 ;  /* 0x00000069115c7224 */ /* 0x000fe400078e025c */
[----:B------:R-:W-:Y:S02]  /*7bbf0*/  IMAD.IADD R99, R84, 0x1, R99 ;  /* 0x0000000154637824 */ /* 0x000fe400078e0263 */
[----:B------:R-:W-:Y:S02]  /*7bc00*/  @P2 IMAD.MOV R95, RZ, RZ, R98 ;  /* 0x000000ffff5f2224 */ /* 0x000fe400078e0262 */
[----:B------:R-:W-:Y:S02]  /*7bc10*/  VIADD R86, R96, 0x1 ;  /* 0x0000000160567836 */ /* 0x000fe40000000000 */
[----:B------:R-:W-:Y:S01]  /*7bc20*/  IMAD R103, R92, 0x10000, R99 ;  /* 0x000100005c677824 */ /* 0x000fe200078e0263 */
[----:B------:R-:W-:Y:S01]  /*7bc30*/  IADD3 R99, PT, PT, R90, R95, RZ ;  /* 0x0000005f5a637210 */ /* 0x000fe20007ffe0ff */
[----:B------:R-:W-:-:S02]  /*7bc40*/  @P3 IMAD.MOV R86, RZ, RZ, R96 ;  /* 0x000000ffff563224 */ /* 0x000fc400078e0260 */
[----:B------:R-:W-:Y:S01]  /*7bc50*/  VIADD R104, R100, 0x1 ;  /* 0x0000000164687836 */ /* 0x000fe20000000000 */
[----:B------:R-:W-:Y:S01]  /*7bc60*/  ISETP.GE.U32.AND P2, PT, R103, R84, PT ;  /* 0x000000546700720c */ /* 0x000fe20003f46070 */
[----:B------:R-:W-:Y:S01]  /*7bc70*/  @P1 IMAD.MOV R104, RZ, RZ, R100 ;  /* 0x000000ffff681224 */ /* 0x000fe200078e0264 */
[----:B------:R-:W-:Y:S01]  /*7bc80*/  ISETP.GE.U32.AND P1, PT, R99, R90, PT ;  /* 0x0000005a6300720c */ /* 0x000fe20003f26070 */
[----:B------:R-:W-:Y:S02]  /*7bc90*/  IMAD.IADD R95, R103, 0x1, R86 ;  /* 0x00000001675f7824 */ /* 0x000fe400078e0256 */
        /* <DEDUP_REMOVED lines=28> */
[----:B------:R-:W-:Y:S01]  /*7be60*/  IADD3 R109, PT, PT, R86, R109, RZ ;  /* 0x0000006d566d7210 */ /* 0x000fe20007ffe0ff */
[----:B------:R-:W-:Y:S01]  /*7be70*/  IMAD R90, R50, R105, R90 ;  /* 0x00000069325a7224 */ /* 0x000fe200078e025a */
[----:B------:R-:W-:Y:S01]  /*7be80*/  ISETP.GE.U32.AND P2, PT, R84, R103, PT ;  /* 0x000000675400720c */ /* 0x000fe20003f46070 */
[----:B------:R-:W-:Y:S01]  /*7be90*/  VIADD R102, R92, 0x1 ;  /* 0x000000015c667836 */ /* 0x000fe20000000000 */
[----:B------:R-:W-:Y:S01]  /*7bea0*/  SHF.R.U32.HI R96, RZ, 0x10, R96 ;  /* 0x00000010ff607819 */ /* 0x000fe20000011660 */
[----:B------:R-:W-:-:S02]  /*7beb0*/  IMAD R94, R90, 0x10000, R109 ;  /* 0x000100005a5e7824 */ /* 0x000fc400078e026d */
[----:B------:R-:W-:Y:S02]  /*7bec0*/  @P1 IMAD.MOV R102, RZ, RZ, R92 ;  /* 0x000000ffff661224 */ /* 0x000fe400078e025c */
[C---:B------:R-:W-:Y:S01]  /*7bed0*/  IMAD R92, R49.reuse, R105, RZ ;  /* 0x00000069315c7224 */ /* 0x040fe200078e02ff */
[----:B------:R-:W-:Y:S01]  /*7bee0*/  ISETP.GE.U32.AND P1, PT, R94, R86, PT ;  /* 0x000000565e00720c */ /* 0x000fe20003f26070 */
[----:B------:R-:W-:Y:S02]  /*7bef0*/  @P0 IMAD.MOV R99, RZ, RZ, R104 ;  /* 0x000000ffff630224 */ /* 0x000fe400078e0268 */
[-C--:B------:R-:W-:Y:S01]  /*7bf00*/  IMAD R109, R50, R107.reuse, R96 ;  /* 0x0000006b326d7224 */ /* 0x080fe200078e0260 */
[----:B------:R-:W-:Y:S01]  /*7bf10*/  LOP3.LUT R98, R92, 0xffff, RZ, 0xc0, !PT ;  /* 0x0000ffff5c627812 */ /* 0x000fe200078ec0ff */
[----:B------:R-:W-:Y:S01]  /*7bf20*/  IMAD R86, R49, R107, RZ ;  /* 0x0000006b31567224 */ /* 0x000fe200078e02ff */
[----:B------:R-:W-:Y:S01]  /*7bf30*/  SHF.R.U32.HI R92, RZ, 0x10, R92 ;  /* 0x00000010ff5c7819 */ /* 0x000fe2000001165c */
        /* <DEDUP_REMOVED lines=54> */
[----:B------:R-:W-:Y:S01]  /*7c2a0*/  IMAD.IADD R103, R96, 0x1, R103 ;  /* 0x0000000160677824 */ /* 0x000fe200078e0267 */
[----:B------:R-:W-:Y:S01]  /*7c2b0*/  IADD3 R94, PT, PT, R113, 0x1, RZ ;  /* 0x00000001715e7810 */ /* 0x000fe20007ffe0ff */
        /* <DEDUP_REMOVED lines=37> */
.L_x_689:
        /* <DEDUP_REMOVED lines=38> */
.L_x_694:
[----:B------:R-:W-:Y:S05]  /*7c770*/  BSYNC.RELIABLE B3 ;  /* 0x0000000000037941 */ /* 0x000fea0003800100 */
.L_x_693:
        /* <DEDUP_REMOVED lines=41> */
.L_x_692:
[----:B------:R-:W-:Y:S05]  /*7ca10*/  BSYNC.RECONVERGENT B2 ;  /* 0x0000000000027941 */ /* 0x000fea0003800200 */
.L_x_691:
[----:B------:R-:W-:Y:S01]  /*7ca20*/  STL [R30], R101 ;  /* 0x000000651e007387 */ /* 0x000fe20000100800 */
        /* <DEDUP_REMOVED lines=30> */
[----:B------:R-:W-:Y:S02]  /*7cc10*/  SHF.R.U32.HI R62, RZ, 0x10, R52 ;  /* 0x00000010ff3e7819 */ /* 0x000fe40000011634 */
[----:B0-----:R-:W-:Y:S01]  /*7cc20*/  MOV R86, RZ ;  /* 0x000000ff00567202 */ /* 0x001fe20000000f00 */
[----:B-1----:R-:W-:-:S07]  /*7cc30*/  IMAD.MOV.U32 R80, RZ, RZ, RZ ;  /* 0x000000ffff507224 */ /* 0x002fce00078e00ff */
.L_x_696:
        /* <DEDUP_REMOVED lines=20> */
[----:B------:R-:W-:Y:S01]  /*7cd80*/  IMAD R84, R61, R78, RZ ;  /* 0x0000004e3d547224 */ /* 0x000fe200078e02ff */
[----:B------:R-:W-:Y:S01]  /*7cd90*/  LOP3.LUT R87, R55, 0xffff, RZ, 0xc0, !PT ;  /* 0x0000ffff37577812 */ /* 0x000fe200078ec0ff */
[----:B------:R-:W-:Y:S01]  /*7cda0*/  IMAD R77, R60, R52, RZ ;  /* 0x000000343c4d7224 */ /* 0x000fe200078e02ff */
[----:B------:R-:W-:Y:S01]  /*7cdb0*/  SHF.R.U32.HI R55, RZ, 0x10, R55 ;  /* 0x00000010ff377819 */ /* 0x000fe20000011637 */
[-C--:B------:R-:W-:Y:S01]  /*7cdc0*/  IMAD R95, R62, R78.reuse, R95 ;  /* 0x0000004e3e5f7224 */ /* 0x080fe200078e025f */
[----:B------:R-:W-:Y:S01]  /*7cdd0*/  SHF.R.U32.HI R97, RZ, 0x10, R84 ;  /* 0x00000010ff617819 */ /* 0x000fe20000011654 */
[C---:B------:R-:W-:Y:S01]  /*7cde0*/  IMAD R77, R69.reuse, R78, R77 ;  /* 0x0000004e454d7224 */ /* 0x040fe200078e024d */
        /* <DEDUP_REMOVED lines=9> */
[----:B------:R-:W-:Y:S02]  /*7ce80*/  IMAD.IADD R98, R101, 0x1, R82 ;  /* 0x0000000165627824 */ /* 0x000fe400078e0252 */
[----:B------:R-:W-:Y:S02]  /*7ce90*/  IMAD R100, R64, R52, R103 ;  /* 0x0000003440647224 */ /* 0x000fe400078e0267 */
[----:B------:R-:W-:-:S02]  /*7cea0*/  IMAD R87, R77, 0x10000, R84 ;  /* 0x000100004d577824 */ /* 0x000fc400078e0254 */
[----:B------:R-:W-:Y:S01]  /*7ceb0*/  IMAD R77, R67, R78, RZ ;  /* 0x0000004e434d7224 */ /* 0x000fe200078e02ff */
[----:B------:R-:W-:Y:S01]  /*7cec0*/  LEA.HI R100, R99, R100, RZ, 0x10 ;  /* 0x0000006463647211 */ /* 0x000fe200078f80ff */
[----:B------:R-:W-:Y:S01]  /*7ced0*/  IMAD R94, R95, 0x10000, R94 ;  /* 0x000100005f5e7824 */ /* 0x000fe200078e025e */
[----:B------:R-:W-:Y:S01]  /*7cee0*/  LEA R95, R99, R98, 0x10 ;  /* 0x00000062635f7211 */ /* 0x000fe200078e80ff */
[----:B------:R-:W-:Y:S01]  /*7cef0*/  IMAD R55, R65, R78, RZ ;  /* 0x0000004e41377224 */ /* 0x000fe200078e02ff */
[----:B------:R-:W-:Y:S01]  /*7cf00*/  LOP3.LUT R99, R77, 0xffff, RZ, 0xc0, !PT ;  /* 0x0000ffff4d637812 */ /* 0x000fe200078ec0ff */
[-C--:B------:R-:W-:Y:S01]  /*7cf10*/  IMAD R53, R65, R52.reuse, RZ ;  /* 0x0000003441357224 */ /* 0x080fe200078e02ff */
[----:B------:R-:W-:Y:S01]  /*7cf20*/  SHF.R.U32.HI R77, RZ, 0x10, R77 ;  /* 0x00000010ff4d7819 */ /* 0x000fe2000001164d */
[----:B------:R-:W-:Y:S01]  /*7cf30*/  IMAD R97, R67, R52, RZ ;  /* 0x0000003443617224 */ /* 0x000fe200078e02ff */
[----:B------:R-:W-:Y:S01]  /*7cf40*/  LOP3.LUT R84, R55, 0xffff, RZ, 0xc0, !PT ;  /* 0x0000ffff37547812 */ /* 0x000fe200078ec0ff */
[----:B------:R-:W-:Y:S01]  /*7cf50*/  IMAD R53, R66, R78, R53 ;  /* 0x0000004e42357224 */ /* 0x000fe200078e0235 */
[----:B------:R-:W-:Y:S01]  /*7cf60*/  SHF.R.U32.HI R55, RZ, 0x10, R55 ;  /* 0x00000010ff377819 */ /* 0x000fe20000011637 */
[----:B------:R-:W-:Y:S01]  /*7cf70*/  IMAD R106, R71, R52, R77 ;  /* 0x00000034476a7224 */ /* 0x000fe200078e024d */
[----:B------:R-:W-:Y:S01]  /*7cf80*/  ISETP.GE.U32.AND P5, PT, R94, R45, PT ;  /* 0x0000002d5e00720c */ /* 0x000fe20003fa6070 */
[----:B------:R-:W-:Y:S01]  /*7cf90*/  IMAD R77, R88, R3, RZ ;  /* 0x00000003584d7224 */ /* 0x000fe200078e02ff */
[----:B------:R-:W-:Y:S01]  /*7cfa0*/  ISETP.GE.U32.AND P6, PT, R87, R80, PT ;  /* 0x000000505700720c */ /* 0x000fe20003fc6070 */
[----:B------:R-:W-:Y:S01]  /*7cfb0*/  IMAD R102, R66, R52, R55 ;  /* 0x0000003442667224 */ /* 0x000fe200078e0237 */
[----:B------:R-:W-:Y:S01]  /*7cfc0*/  ISETP.GE.U32.AND P2, PT, R95, R82, PT ;  /* 0x000000525f00720c */ /* 0x000fe20003f46070 */
[----:B------:R-:W-:Y:S01]  /*7cfd0*/  IMAD.IADD R84, R84, 0x1, R85 ;  /* 0x0000000154547824 */ /* 0x000fe200078e0255 */
[----:B------:R-:W-:Y:S01]  /*7cfe0*/  LOP3.LUT R55, R77, 0xffff, RZ, 0xc0, !PT ;  /* 0x0000ffff4d377812 */ /* 0x000fe200078ec0ff */
[----:B------:R-:W-:Y:S01]  /*7cff0*/  IMAD R97, R71, R78, R97 ;  /* 0x0000004e47617224 */ /* 0x000fe200078e0261 */
[C---:B------:R-:W-:Y:S01]  /*7d000*/  LEA.HI R102, R53.reuse, R102, RZ, 0x10 ;  /* 0x0000006635667211 */ /* 0x040fe200078f80ff */
[----:B------:R-:W-:Y:S01]  /*7d010*/  IMAD R98, R53, 0x10000, R84 ;  /* 0x0001000035627824 */ /* 0x000fe200078e0254 */
[----:B------:R-:W-:Y:S01]  /*7d020*/  SHF.R.U32.HI R77, RZ, 0x10, R77 ;  /* 0x00000010ff4d7819 */ /* 0x000fe2000001164d */
[----:B------:R-:W-:Y:S01]  /*7d030*/  VIADD R53, R90, 0x1 ;  /* 0x000000015a357836 */ /* 0x000fe20000000000 */
[----:B------:R-:W-:Y:S01]  /*7d040*/  LEA.HI R106, R97, R106, RZ, 0x10 ;  /* 0x0000006a616a7211 */ /* 0x000fe200078f80ff */
[----:B------:R-:W-:Y:S01]  /*7d050*/  @P0 IMAD.MOV R53, RZ, RZ, R90 ;  /* 0x000000ffff350224 */ /* 0x000fe200078e025a */
[----:B------:R-:W-:Y:S01]  /*7d060*/  ISETP.GE.U32.AND P1, PT, R98, R85, PT ;  /* 0x000000556200720c */ /* 0x000fe20003f26070 */
[----:B------:R-:W-:-:S02]  /*7d070*/  IMAD R45, R12, R55, RZ ;  /* 0x000000370c2d7224 */ /* 0x000fc400078e02ff */
[----:B------:R-:W-:Y:S01]  /*7d080*/  IMAD.IADD R104, R99, 0x1, R86 ;  /* 0x0000000163687824 */ /* 0x000fe200078e0256 */
[----:B------:R-:W-:Y:S01]  /*7d090*/  IADD3 R80, PT, PT, R87, R53, RZ ;  /* 0x0000003557507210 */ /* 0x000fe20007ffe0ff */
[----:B------:R-:W-:Y:S01]  /*7d0a0*/  IMAD R82, R12, R77, RZ ;  /* 0x0000004d0c527224 */ /* 0x000fe200078e02ff */
[----:B------:R-:W-:Y:S01]  /*7d0b0*/  LOP3.LUT R53, R45, 0xffff, RZ, 0xc0, !PT ;  /* 0x0000ffff2d357812 */ /* 0x000fe200078ec0ff */
[----:B------:R-:W-:Y:S01]  /*7d0c0*/  IMAD R84, R97, 0x10000, R104 ;  /* 0x0001000061547824 */ /* 0x000fe200078e0268 */
[----:B------:R-:W-:Y:S01]  /*7d0d0*/  ISETP.GE.U32.AND P4, PT, R80, R87, PT ;  /* 0x000000575000720c */ /* 0x000fe20003f86070 */
[-C--:B------:R-:W-:Y:S02]  /*7d0e0*/  IMAD R82, R13, R55.reuse, R82 ;  /* 0x000000370d527224 */ /* 0x080fe400078e0252 */
[----:B------:R-:W-:Y:S01]  /*7d0f0*/  IMAD.IADD R53, R88, 0x1, R53 ;  /* 0x0000000158357824 */ /* 0x000fe200078e0235 */
[----:B------:R-:W-:Y:S01]  /*7d100*/  ISETP.GE.U32.AND P0, PT, R84, R86, PT ;  /* 0x000000565400720c */ /* 0x000fe20003f06070 */
[----:B------:R-:W-:Y:S01]  /*7d110*/  IMAD R85, R14, R55, RZ ;  /* 0x000000370e557224 */ /* 0x000fe200078e02ff */
[----:B------:R-:W-:Y:S01]  /*7d120*/  SHF.R.U32.HI R86, RZ, 0x10, R45 ;  /* 0x00000010ff567819 */ /* 0x000fe2000001162d */
[----:B------:R-:W-:-:S02]  /*7d130*/  IMAD R53, R82, 0x10000, R53 ;  /* 0x0001000052357824 */ /* 0x000fc400078e0235 */
[----:B------:R-:W-:Y:S01]  /*7d140*/  VIADD R97, R92, 0x1 ;  /* 0x000000015c617836 */ /* 0x000fe20000000000 */
[----:B------:R-:W-:Y:S01]  /*7d150*/  LOP3.LUT R87, R85, 0xffff, RZ, 0xc0, !PT ;  /* 0x0000ffff55577812 */ /* 0x000fe200078ec0ff */
[-C--:B------:R-:W-:Y:S01]  /*7d160*/  IMAD R45, R13, R77.reuse, R86 ;  /* 0x0000004d0d2d7224 */ /* 0x080fe200078e0256 */
[----:B------:R-:W-:Y:S01]  /*7d170*/  ISETP.GE.U32.AND P3, PT, R53, R88, PT ;  /* 0x000000583500720c */ /* 0x000fe20003f66070 */
[----:B------:R-:W-:Y:S01]  /*7d180*/  @P6 IMAD.MOV R97, RZ, RZ, R92 ;  /* 0x000000ffff616224 */ /* 0x000fe200078e025c */
[----:B------:R-:W-:Y:S01]  /*7d190*/  IADD3 R92, PT, PT, R96, 0x1, RZ ;  /* 0x00000001605c7810 */ /* 0x000fe20007ffe0ff */
[----:B------:R-:W-:Y:S01]  /*7d1a0*/  IMAD R90, R14, R77, RZ ;  /* 0x0000004d0e5a7224 */ /* 0x000fe200078e02ff */
[----:B------:R-:W-:Y:S01]  /*7d1b0*/  LEA.HI R82, R82, R45, RZ, 0x10 ;  /* 0x0000002d52527211 */ /* 0x000fe200078f80ff */
[----:B------:R-:W-:Y:S01]  /*7d1c0*/  VIADD R45, R97, 0x1 ;  /* 0x00000001612d7836 */ /* 0x000fe20000000000 */
[----:B------:R-:W-:Y:S01]  /*7d1d0*/  SHF.R.U32.HI R86, RZ, 0x10, R85 ;  /* 0x00000010ff567819 */ /* 0x000fe20000011655 */
[----:B------:R-:W-:-:S02]  /*7d1e0*/  IMAD R90, R15, R55, R90 ;  /* 0x000000370f5a7224 */ /* 0x000fc400078e025a */
[----:B------:R-:W-:Y:S02]  /*7d1f0*/  IMAD.IADD R87, R80, 0x1, R87 ;  /* 0x0000000150577824 */ /* 0x000fe400078e0257 */
[----:B------:R-:W-:Y:S02]  /*7d200*/  @P4 IMAD.MOV R45, RZ, RZ, R97 ;  /* 0x000000ffff2d4224 */ /* 0x000fe400078e0261 */
[----:B------:R-:W-:Y:S02]  /*7d210*/  IMAD R88, R90, 0x10000, R87 ;  /* 0x000100005a587824 */ /* 0x000fe400078e0257 */
[----:B------:R-:W-:Y:S01]  /*7d220*/  VIADD R53, R82, 0x1 ;  /* 0x0000000152357836 */ /* 0x000fe20000000000 */
[----:B------:R-:W-:Y:S01]  /*7d230*/  IADD3 R45, PT, PT, R94, R45, RZ ;  /* 0x0000002d5e2d7210 */ /* 0x000fe20007ffe0ff */
[----:B------:R-:W-:Y:S01]  /*7d240*/  @P3 IMAD.MOV R53, RZ, RZ, R82 ;  /* 0x000000ffff353224 */ /* 0x000fe200078e0252 */
[----:B------:R-:W-:Y:S01]  /*7d250*/  ISETP.GE.U32.AND P6, PT, R88, R80, PT ;  /* 0x000000505800720c */ /* 0x000fe20003fc6070 */
[----:B------:R-:W-:-:S02]  /*7d260*/  @P5 IMAD.MOV R92, RZ, RZ, R96 ;  /* 0x000000ffff5c5224 */ /* 0x000fc400078e0260 */
[----:B------:R-:W-:Y:S02]  /*7d270*/  VIADD R96, R100, 0x1 ;  /* 0x0000000164607836 */ /* 0x000fe40000000000 */
[----:B------:R-:W-:Y:S01]  /*7d280*/  @P2 IMAD.MOV R96, RZ, RZ, R100 ;  /* 0x000000ffff602224 */ /* 0x000fe200078e0264 */
[----:B------:R-:W-:Y:S01]  /*7d290*/  ISETP.GE.U32.AND P2, PT, R45, R94, PT ;  /* 0x0000005e2d00720c */ /* 0x000fe20003f46070 */
[----:B------:R-:W-:Y:S02]  /*7d2a0*/  IMAD.IADD R53, R88, 0x1, R53 ;  /* 0x0000000158357824 */ /* 0x000fe400078e0235 */
[C---:B------:R-:W-:Y:S02]  /*7d2b0*/  IMAD R82, R16.reuse, R55, RZ ;  /* 0x0000003710527224 */ /* 0x040fe400078e02ff */
[-C--:B------:R-:W-:Y:S01]  /*7d2c0*/  IMAD R85, R15, R77.reuse, R86 ;  /* 0x0000004d0f557224 */ /* 0x080fe200078e0256 */
[----:B------:R-:W-:Y:S01]  /*7d2d0*/  ISETP.GE.U32.AND P3, PT, R53, R88, PT ;  /* 0x000000583500720c */ /* 0x000fe20003f66070 */
[----:B------:R-:W-:Y:S01]  /*7d2e0*/  IMAD R86, R16, R77, RZ ;  /* 0x0000004d10567224 */ /* 0x000fe200078e02ff */
[----:B------:R-:W-:Y:S01]  /*7d2f0*/  LOP3.LUT R88, R82, 0xffff, RZ, 0xc0, !PT ;  /* 0x0000ffff52587812 */ /* 0x000fe200078ec0ff */
[----:B------:R-:W-:Y:S01]  /*7d300*/  VIADD R80, R92, 0x1 ;  /* 0x000000015c507836 */ /* 0x000fe20000000000 */
[----:B------:R-:W-:Y:S01]  /*7d310*/  LEA.HI R85, R90, R85, RZ, 0x10 ;  /* 0x000000555a557211 */ /* 0x000fe200078f80ff */
[----:B------:R-:W-:Y:S01]  /*7d320*/  IMAD R86, R17, R55, R86 ;  /* 0x0000003711567224 */ /* 0x000fe200078e0256 */
[----:B------:R-:W-:Y:S01]  /*7d330*/  IADD3 R87, PT, PT, R45, R88, RZ ;  /* 0x000000582d577210 */ /* 0x000fe20007ffe0ff */
[----:B------:R-:W-:Y:S01]  /*7d340*/  @P2 IMAD.MOV R80, RZ, RZ, R92 ;  /* 0x000000ffff502224 */ /* 0x000fe200078e025c */
[----:B------:R-:W-:Y:S01]  /*7d350*/  SHF.R.U32.HI R82, RZ, 0x10, R82 ;  /* 0x00000010ff527819 */ /* 0x000fe20000011652 */
[----:B------:R-:W-:-:S02]  /*7d360*/  VIADD R90, R85, 0x1 ;  /* 0x00000001555a7836 */ /* 0x000fc40000000000 */
[----:B------:R-:W-:Y:S02]  /*7d370*/  @P6 IMAD.MOV R90, RZ, RZ, R85 ;  /* 0x000000ffff5a6224 */ /* 0x000fe400078e0255 */
[----:B------:R-:W-:Y:S02]  /*7d380*/  IMAD R88, R86, 0x10000, R87 ;  /* 0x0001000056587824 */ /* 0x000fe400078e0257 */
[----:B------:R-:W-:Y:S02]  /*7d390*/  IMAD R87, R17, R77, R82 ;  /* 0x0000004d11577224 */ /* 0x000fe400078e0252 */
[----:B------:R-:W-:Y:S01]  /*7d3a0*/  VIADD R85, R90, 0x1 ;  /* 0x000000015a557836 */ /* 0x000fe20000000000 */
[----:B------:R-:W-:Y:S01]  /*7d3b0*/  ISETP.GE.U32.AND P2, PT, R88, R45, PT ;  /* 0x0000002d5800720c */ /* 0x000fe20003f46070 */
[----:B------:R-:W-:Y:S01]  /*7d3c0*/  IMAD.IADD R82, R95, 0x1, R80 ;  /* 0x000000015f527824 */ /* 0x000fe200078e0250 */
[----:B------:R-:W-:Y:S01]  /*7d3d0*/  LEA.HI R87, R86, R87, RZ, 0x10 ;  /* 0x0000005756577211 */ /* 0x000fe200078f80ff */
[----:B------:R-:W-:-:S02]  /*7d3e0*/  @P3 IMAD.MOV R85, RZ, RZ, R90 ;  /* 0x000000ffff553224 */ /* 0x000fc400078e025a */
[----:B------:R-:W-:Y:S02]  /*7d3f0*/  VIADD R94, R102, 0x1 ;  /* 0x00000001665e7836 */ /* 0x000fe40000000000 */
[----:B------:R-:W-:Y:S01]  /*7d400*/  @P1 IMAD.MOV R94, RZ, RZ, R102 ;  /* 0x000000ffff5e1224 */ /* 0x000fe200078e0266 */
[----:B------:R-:W-:Y:S01]  /*7d410*/  ISETP.GE.U32.AND P1, PT, R82, R95, PT ;  /* 0x0000005f5200720c */ /* 0x000fe20003f26070 */
[----:B------:R-:W-:Y:S01]  /*7d420*/  IMAD R45, R56, R77, RZ ;  /* 0x0000004d382d7224 */ /* 0x000fe200078e02ff */
[----:B------:R-:W-:Y:S01]  /*7d430*/  IADD3 R80, PT, PT, R88, R85, RZ ;  /* 0x0000005558507210 */ /* 0x000fe20007ffe0ff */
[-C--:B------:R-:W-:Y:S02]  /*7d440*/  IMAD R85, R56, R55.reuse, RZ ;  /* 0x0000003738557224 */ /* 0x080fe400078e02ff */
[----:B------:R-:W-:Y:S01]  /*7d450*/  VIADD R90, R87, 0x1 ;  /* 0x00000001575a7836 */ /* 0x000fe20000000000 */
[----:B------:R-:W-:Y:S01]  /*7d460*/  ISETP.GE.U32.AND P3, PT, R80, R88, PT ;  /* 0x000000585000720c */ /* 0x000fe20003f66070 */
[----:B------:R-:W-:Y:S01]  /*7d470*/  IMAD R88, R54, R55, R45 ;  /* 0x0000003736587224 */ /* 0x000fe200078e022d */
[----:B------:R-:W-:Y:S01]  /*7d480*/  LOP3.LUT R95, R85, 0xffff, RZ, 0xc0, !PT ;  /* 0x0000ffff555f7812 */ /* 0x000fe200078ec0ff */
[----:B------:R-:W-:-:S02]  /*7d490*/  VIADD R45, R96, 0x1 ;  /* 0x00000001602d7836 */ /* 0x000fc40000000000 */
[----:B------:R-:W-:Y:S01]  /*7d4a0*/  @P2 IMAD.MOV R90, RZ, RZ, R87 ;  /* 0x000000ffff5a2224 */ /* 0x000fe200078e0257 */
[----:B------:R-:W-:Y:S01]  /*7d4b0*/  SHF.R.U32.HI R87, RZ, 0x10, R85 ;  /* 0x00000010ff577819 */ /* 0x000fe20000011655 */
[----:B------:R-:W-:Y:S02]  /*7d4c0*/  IMAD.IADD R95, R82, 0x1, R95 ;  /* 0x00000001525f7824 */ /* 0x000fe400078e025f */
[----:B------:R-:W-:Y:S02]  /*7d4d0*/  @P1 IMAD.MOV R45, RZ, RZ, R96 ;  /* 0x000000ffff2d1224 */ /* 0x000fe400078e0260 */
[----:B------:R-:W-:Y:S01]  /*7d4e0*/  VIADD R99, R106, 0x1 ;  /* 0x000000016a637836 */ /* 0x000fe20000000000 */
[----:B------:R-:W-:Y:S01]  /*7d4f0*/  LEA R95, R88, R95, 0x10 ;  /* 0x0000005f585f7211 */ /* 0x000fe200078e80ff */
[----:B------:R-:W-:Y:S02]  /*7d500*/  IMAD.IADD R85, R98, 0x1, R45 ;  /* 0x0000000162557824 */ /* 0x000fe400078e022d */
[----:B------:R-:W-:Y:S01]  /*7d510*/  @P0 IMAD.MOV R99, RZ, RZ, R106 ;  /* 0x000000ffff630224 */ /* 0x000fe200078e026a */
[----:B------:R-:W-:Y:S01]  /*7d520*/  ISETP.GE.U32.AND P1, PT, R95, R82, PT ;  /* 0x000000525f00720c */ /* 0x000fe20003f26070 */
[----:B------:R-:W-:Y:S01]  /*7d530*/  VIADD R86, R90, 0x1 ;  /* 0x000000015a567836 */ /* 0x000fe20000000000 */
[----:B------:R-:W-:Y:S01]  /*7d540*/  ISETP.GE.U32.AND P0, PT, R85, R98, PT ;  /* 0x000000625500720c */ /* 0x000fe20003f06070 */
[----:B------:R-:W-:-:S02]  /*7d550*/  @P3 IMAD.MOV R86, RZ, RZ, R90 ;  /* 0x000000ffff563224 */ /* 0x000fc400078e025a */
[----:B------:R-:W-:Y:S02]  /*7d560*/  IMAD R82, R51, R55, RZ ;  /* 0x0000003733527224 */ /* 0x000fe400078e02ff */
        /* <DEDUP_REMOVED lines=12> */
[C---:B------:R-:W-:Y:S02]  /*7d630*/  IMAD R88, R49.reuse, R55, RZ ;  /* 0x0000003731587224 */ /* 0x040fe400078e02ff */
[----:B------:R-:W-:Y:S02]  /*7d640*/  @P0 IMAD.MOV R87, RZ, RZ, R94 ;  /* 0x000000ffff570224 */ /* 0x000fe400078e025e */
[----:B------:R-:W-:Y:S01]  /*7d650*/  IMAD R95, R86, 0x10000, R95 ;  /* 0x00010000565f7824 */ /* 0x000fe200078e025f */
[----:B------:R-:W-:Y:S01]  /*7d660*/  LOP3.LUT R94, R88, 0xffff, RZ, 0xc0, !PT ;  /* 0x0000ffff585e7812 */ /* 0x000fe200078ec0ff */
[----:B------:R-:W-:Y:S02]  /*7d670*/  IMAD.IADD R87, R84, 0x1, R87 ;  /* 0x0000000154577824 */ /* 0x000fe400078e0257 */
[----:B------:R-:W-:Y:S01]  /*7d680*/  IMAD R90, R49, R77, RZ ;  /* 0x0000004d315a7224 */ /* 0x000fe200078e02ff */
[----:B------:R-:W-:Y:S01]  /*7d690*/  ISETP.GE.U32.AND P1, PT, R95, R85, PT ;  /* 0x000000555f00720c */ /* 0x000fe20003f26070 */
[----:B------:R-:W-:Y:S01]  /*7d6a0*/  IMAD R85, R50, R77, R82 ;  /* 0x0000004d32557224 */ /* 0x000fe200078e0252 */
[C---:B------:R-:W-:Y:S01]  /*7d6b0*/  IADD3 R97, PT, PT, R87.reuse, R94, RZ ;  /* 0x0000005e57617210 */ /* 0x040fe20007ffe0ff */
[----:B------:R-:W-:Y:S01]  /*7d6c0*/  VIADD R82, R96, 0x1 ;  /* 0x0000000160527836 */ /* 0x000fe20000000000 */
[----:B------:R-:W-:Y:S01]  /*7d6d0*/  ISETP.GE.U32.AND P0, PT, R87, R84, PT ;  /* 0x000000545700720c */ /* 0x000fe20003f06070 */
[----:B------:R-:W-:Y:S01]  /*7d6e0*/  IMAD R92, R48, R55, R90 ;  /* 0x00000037305c7224 */ /* 0x000fe200078e025a */
[----:B------:R-:W-:Y:S01]  /*7d6f0*/  LEA.HI R85, R86, R85, RZ, 0x10 ;  /* 0x0000005556557211 */ /* 0x000fe200078f80ff */
[----:B------:R-:W-:Y:S01]  /*7d700*/  @P2 IMAD.MOV R82, RZ, RZ, R96 ;  /* 0x000000ffff522224 */ /* 0x000fe200078e0260 */
[----:B------:R-:W-:Y:S01]  /*7d710*/  SHF.R.U32.HI R90, RZ, 0x10, R88 ;  /* 0x00000010ff5a7819 */ /* 0x000fe20000011658 */
[----:B------:R-:W-:-:S02]  /*7d720*/  IMAD R94, R92, 0x10000, R97 ;  /* 0x000100005c5e7824 */ /* 0x000fc400078e0261 */
        /* <DEDUP_REMOVED lines=9> */
[----:B------:R-:W-:Y:S01]  /*7d7c0*/  VIADD R84, R99, 0x1 ;  /* 0x0000000163547836 */ /* 0x000fe20000000000 */
[----:B------:R-:W-:Y:S01]  /*7d7d0*/  IADD3 R86, PT, PT, R86, R19, RZ ;  /* 0x0000001356567210 */ /* 0x000fe20007ffe0ff */
[----:B------:R-:W-:-:S02]  /*7d7e0*/  IMAD R85, R74, R78, R85 ;  /* 0x0000004e4a557224 */ /* 0x000fc400078e0255 */
[----:B------:R-:W-:Y:S02]  /*7d7f0*/  IMAD R88, R74, R52, R87 ;  /* 0x000000344a587224 */ /* 0x000fe400078e0257 */
[----:B------:R-:W-:Y:S02]  /*7d800*/  IMAD R87, R48, R77, R90 ;  /* 0x0000004d30577224 */ /* 0x000fe400078e025a */
[----:B------:R-:W-:Y:S01]  /*7d810*/  @P0 IMAD.MOV R84, RZ, RZ, R99 ;  /* 0x000000ffff540224 */ /* 0x000fe200078e0263 */
[C---:B------:R-:W-:Y:S01]  /*7d820*/  LEA.HI R88, R85.reuse, R88, RZ, 0x10 ;  /* 0x0000005855587211 */ /* 0x040fe200078f80ff */
[----:B------:R-:W-:Y:S01]  /*7d830*/  IMAD R86, R85, 0x10000, R86 ;  /* 0x0001000055567824 */ /* 0x000fe200078e0256 */
[----:B------:R-:W-:Y:S01]  /*7d840*/  LEA.HI R92, R92, R87, RZ, 0x10 ;  /* 0x000000575c5c7211 */ /* 0x000fe200078f80ff */
[----:B------:R-:W-:Y:S02]  /*7d850*/  VIADD R90, R96, 0x1 ;  /* 0x00000001605a7836 */ /* 0x000fe40000000000 */
[C---:B------:R-:W-:Y:S01]  /*7d860*/  IMAD.IADD R87, R86.reuse, 0x1, R84 ;  /* 0x0000000156577824 */ /* 0x040fe200078e0254 */
[----:B------:R-:W-:Y:S01]  /*7d870*/  ISETP.GE.U32.AND P0, PT, R86, R19, PT ;  /* 0x000000135600720c */ /* 0x000fe20003f06070 */
[----:B------:R-:W-:-:S02]  /*7d880*/  @P1 IMAD.MOV R90, RZ, RZ, R96 ;  /* 0x000000ffff5a1224 */ /* 0x000fc400078e0260 */
[----:B------:R-:W-:Y:S01]  /*7d890*/  VIADD R96, R92, 0x1 ;  /* 0x000000015c607836 */ /* 0x000fe20000000000 */
[----:B------:R-:W-:Y:S01]  /*7d8a0*/  ISETP.GE.U32.AND P1, PT, R87, R86, PT ;  /* 0x000000565700720c */ /* 0x000fe20003f26070 */
[----:B------:R-:W-:Y:S01]  /*7d8b0*/  IMAD R86, R47, R55, RZ ;  /* 0x000000372f567224 */ /* 0x000fe200078e02ff */
[----:B------:R-:W-:Y:S01]  /*7d8c0*/  IADD3 R85, PT, PT, R94, R90, RZ ;  /* 0x0000005a5e557210 */ /* 0x000fe20007ffe0ff */
[----:B------:R-:W-:Y:S02]  /*7d8d0*/  @P2 IMAD.MOV R96, RZ, RZ, R92 ;  /* 0x000000ffff602224 */ /* 0x000fe400078e025c */
        /* <DEDUP_REMOVED lines=12> */
[C---:B------:R-:W-:Y:S01]  /*7d9a0*/  VIADD R86, R96.reuse, 0x1 ;  /* 0x0000000160567836 */ /* 0x040fe20000000000 */
[----:B------:R-:W-:Y:S01]  /*7d9b0*/  @P2 IADD3 R86, PT, PT, R96, RZ, RZ ;  /* 0x000000ff60562210 */ /* 0x000fe20007ffe0ff */
[----:B------:R-:W-:Y:S01]  /*7d9c0*/  VIADD R94, R88, 0x1 ;  /* 0x00000001585e7836 */ /* 0x000fe20000000000 */
[----:B------:R-:W-:Y:S01]  /*7d9d0*/  LOP3.LUT R95, R78, 0xffff, RZ, 0xc0, !PT ;  /* 0x0000ffff4e5f7812 */ /* 0x000fe200078ec0ff */
[----:B------:R-:W-:Y:S01]  /*7d9e0*/  @P0 IMAD.MOV R94, RZ, RZ, R88 ;  /* 0x000000ffff5e0224 */ /* 0x000fe200078e0258 */
[C---:B------:R-:W-:Y:S01]  /*7d9f0*/  ISETP.GE.U32.AND P0, PT, R97.reuse, R87, PT ;  /* 0x000000576100720c */ /* 0x040fe20003f06070 */
[----:B------:R-:W-:-:S02]  /*7da00*/  IMAD.IADD R86, R97, 0x1, R86 ;  /* 0x0000000161567824 */ /* 0x000fc400078e0256 */
[----:B------:R-:W-:Y:S02]  /*7da10*/  IMAD.IADD R95, R95, 0x1, R18 ;  /* 0x000000015f5f7824 */ /* 0x000fe400078e0212 */
[----:B------:R-:W-:Y:S02]  /*7da20*/  VIADD R19, R94, 0x1 ;  /* 0x000000015e137836 */ /* 0x000fe40000000000 */
[----:B------:R-:W-:Y:S02]  /*7da30*/  IMAD R87, R58, R55, RZ ;  /* 0x000000373a577224 */ /* 0x000fe400078e02ff */
[----:B------:R-:W-:Y:S01]  /*7da40*/  @P1 IMAD.MOV R19, RZ, RZ, R94 ;  /* 0x000000ffff131224 */ /* 0x000fe200078e025e */
[----:B------:R-:W-:Y:S01]  /*7da50*/  ISETP.GE.U32.AND P1, PT, R86, R97, PT ;  /* 0x000000615600720c */ /* 0x000fe20003f26070 */
[----:B------:R-:W-:Y:S01]  /*7da60*/  IMAD R95, R84, 0x10000, R95 ;  /* 0x00010000545f7824 */ /* 0x000fe200078e025f */
[----:B------:R-:W-:Y:S01]  /*7da70*/  LOP3.LUT R97, R87, 0xffff, RZ, 0xc0, !PT ;  /* 0x0000ffff57617812 */ /* 0x000fe200078ec0ff */
[----:B------:R-:W-:-:S02]  /*7da80*/  IMAD R92, R58, R77, RZ ;  /* 0x0000004d3a5c7224 */ /* 0x000fc400078e02ff */
[----:B------:R-:W-:Y:S01]  /*7da90*/  VIADD R94, R90, 0x1 ;  /* 0x000000015a5e7836 */ /* 0x000fe20000000000 */
[----:B------:R-:W-:Y:S01]  /*7daa0*/  IADD3 R88, PT, PT, R95, R19, RZ ;  /* 0x000000135f587210 */ /* 0x000fe20007ffe0ff */
[----:B------:R-:W-:Y:S01]  /*7dab0*/  @P0 IMAD.MOV R94, RZ, RZ, R90 ;  /* 0x000000ffff5e0224 */ /* 0x000fe200078e025a */
[----:B------:R-:W-:Y:S01]  /*7dac0*/  SHF.R.U32.HI R19, RZ, 0x10, R78 ;  /* 0x00000010ff137819 */ /* 0x000fe2000001164e */
        /* <DEDUP_REMOVED lines=27> */
.L_x_695:
        /* <DEDUP_REMOVED lines=38> */
.L_x_700:
[----:B------:R-:W-:Y:S05]  /*7dee0*/  BSYNC.RELIABLE B3 ;  /* 0x0000000000037941 */ /* 0x000fea0003800100 */
.L_x_699:
        /* <DEDUP_REMOVED lines=41> */
.L_x_698:
[----:B------:R-:W-:Y:S05]  /*7e180*/  BSYNC.RECONVERGENT B2 ;  /* 0x0000000000027941 */ /* 0x000fea0003800200 */
.L_x_697:
        /* <DEDUP_REMOVED lines=35> */
.L_x_704:
        /* <DEDUP_REMOVED lines=12> */
[----:B------:R-:W-:Y:S01]  /*7e480*/  SEL R20, RZ, 0x1, !P0 ;  /* 0x00000001ff147807 */ /* 0x000fe20004000000 */
[----:B------:R-:W-:-:S03]  /*7e490*/  IMAD.IADD R93, R53, 0x1, -R93 ;  /* 0x00000001355d7824 */ /* 0x000fc600078e0a5d */
[----:B------:R-:W-:-:S04]  /*7e4a0*/  ISETP.GE.U32.AND P1, PT, R87, R20, PT ;  /* 0x000000145700720c */ /* 0x000fc80003f26070 */
[----:B------:R-:W-:Y:S02]  /*7e4b0*/  ISETP.LT.U32.OR P1, PT, R45, R72, !P1 ;  /* 0x000000482d00720c */ /* 0x000fe40004f21470 */
[----:B------:R-:W-:Y:S02]  /*7e4c0*/  IADD3 R45, PT, PT, R82, -R83, RZ ;  /* 0x80000053522d7210 */ /* 0x000fe40007ffe0ff */
[----:B------:R-:W-:Y:S02]  /*7e4d0*/  SEL R20, RZ, 0x1, !P1 ;  /* 0x00000001ff147807 */ /* 0x000fe40004800000 */
[C---:B------:R-:W-:Y:S02]  /*7e4e0*/  IADD3 R77, PT, PT, R45.reuse, -0x1, RZ ;  /* 0xffffffff2d4d7810 */ /* 0x040fe40007ffe0ff */
        /* <DEDUP_REMOVED lines=9> */
[----:B------:R-:W-:Y:S01]  /*7e580*/  @!P2 IMAD.MOV R89, RZ, RZ, R95 ;  /* 0x000000ffff59a224 */ /* 0x000fe200078e025f */
[----:B------:R-:W-:Y:S02]  /*7e590*/  IADD3 R85, PT, PT, R99, -0x1, RZ ;  /* 0xffffffff63557810 */ /* 0x000fe40007ffe0ff */
        /* <DEDUP_REMOVED lines=12> */
.L_x_703:
[----:B------:R-:W-:Y:S05]  /*7e660*/  BSYNC.RELIABLE B3 ;  /* 0x0000000000037941 */ /* 0x000fea0003800100 */
.L_x_702:
[----:B------:R-:W-:Y:S01]  /*7e670*/  ISETP.GE.U32.AND P0, PT, R93, R53, PT ;  /* 0x000000355d00720c */ /* 0x000fe20003f06070 */
[----:B------:R-:W-:Y:S01]  /*7e680*/  IMAD.IADD R55, R89, 0x1, -R80 ;  /* 0x0000000159377824 */ /* 0x000fe200078e0a50 */
[----:B------:R-:W-:Y:S01]  /*7e690*/  IADD3 R93, PT, PT, -R53, R93, RZ ;  /* 0x0000005d355d7210 */ /* 0x000fe20007ffe1ff */
[----:B------:R-:W-:Y:S01]  /*7e6a0*/  IMAD.IADD R77, R72, 0x1, -R45 ;  /* 0x00000001484d7824 */ /* 0x000fe200078e0a2d */
[----:B------:R-:W-:Y:S01]  /*7e6b0*/  SEL R20, RZ, 0x1, P0 ;  /* 0x00000001ff147807 */ /* 0x000fe20000000000 */
[----:B------:R-:W-:Y:S01]  /*7e6c0*/  VIADD R53, R55, 0xffffffff ;  /* 0xffffffff37357836 */ /* 0x000fe20000000000 */
[----:B------:R-:W-:Y:S01]  /*7e6d0*/  ISETP.GT.U32.AND P6, PT, R93, R10, PT ;  /* 0x0000000a5d00720c */ /* 0x000fe20003fc4070 */
[----:B------:R-:W-:Y:S01]  /*7e6e0*/  IMAD.IADD R79, R18, 0x1, -R79 ;  /* 0x00000001124f7824 */ /* 0x000fe200078e0a4f */
[----:B------:R-:W-:Y:S02]  /*7e6f0*/  ISETP.GE.U32.AND P1, PT, R55, R20, PT ;  /* 0x000000143700720c */ /* 0x000fe40003f26070 */
[----:B------:R-:W-:-:S02]  /*7e700*/  SEL R52, RZ, 0x1, !P6 ;  /* 0x00000001ff347807 */ /* 0x000fc40007000000 */
[----:B------:R-:W-:Y:S01]  /*7e710*/  ISETP.LT.U32.OR P1, PT, R89, R80, !P1 ;  /* 0x000000505900720c */ /* 0x000fe20004f21470 */
[----:B------:R-:W-:Y:S01]  /*7e720*/  @P0 IMAD.MOV R53, RZ, RZ, R55 ;  /* 0x000000ffff350224 */ /* 0x000fe200078e0237 */
[----:B------:R-:W-:Y:S01]  /*7e730*/  IADD3 R93, PT, PT, -R93, R10, RZ ;  /* 0x0000000a5d5d7210 */ /* 0x000fe20007ffe1ff */
        /* <DEDUP_REMOVED lines=8> */
[----:B------:R-:W-:Y:S01]  /*7e7c0*/  IMAD.IADD R72, R70, 0x1, -R85 ;  /* 0x0000000146487824 */ /* 0x000fe200078e0a55 */
[----:B------:R-:W-:Y:S02]  /*7e7d0*/  @!P1 IADD3 R20, PT, PT, R77, RZ, RZ ;  /* 0x000000ff4d149210 */ /* 0x000fe40007ffe0ff */
[----:B------:R-:W-:Y:S02]  /*7e7e0*/  SEL R45, RZ, 0x1, !P0 ;  /* 0x00000001ff2d7807 */ /* 0x000fe40004000000 */
        /* <DEDUP_REMOVED lines=18> */
[----:B------:R-:W-:Y:S01]  /*7e910*/  IADD3 R53, PT, PT, -R86, R81, RZ ;  /* 0x0000005156357210 */ /* 0x000fe20007ffe1ff */
[----:B------:R-:W-:Y:S01]  /*7e920*/  IMAD.IADD R95, R5, 0x1, -R20 ;  /* 0x00000001055f7824 */ /* 0x000fe200078e0a14 */
[----:B------:R-:W-:Y:S01]  /*7e930*/  SEL R52, RZ, 0x1, !P0 ;  /* 0x00000001ff347807 */ /* 0x000fe20004000000 */
[----:B------:R-:W-:Y:S01]  /*7e940*/  @!P2 IMAD.MOV R77, RZ, RZ, R89 ;  /* 0x000000ffff4da224 */ /* 0x000fe200078e0259 */
[----:B------:R-:W-:Y:S01]  /*7e950*/  ISETP.GT.U32.OR P1, PT, R45, R4, !P4 ;  /* 0x000000042d00720c */ /* 0x000fe20006724470 */
[C---:B------:R-:W-:Y:S01]  /*7e960*/  VIADD R45, R53.reuse, 0xffffffff ;  /* 0xffffffff352d7836 */ /* 0x040fe20000000000 */
[----:B------:R-:W-:Y:S01]  /*7e970*/  ISETP.GE.U32.AND P5, PT, R53, R52, PT ;  /* 0x000000343500720c */ /* 0x000fe20003fa6070 */
[----:B------:R-:W-:Y:S01]  /*7e980*/  VIADD R89, R95, 0xffffffff ;  /* 0xffffffff5f597836 */ /* 0x000fe20000000000 */
[----:B------:R-:W-:Y:S01]  /*7e990*/  SEL R52, RZ, 0x1, !P1 ;  /* 0x00000001ff347807 */ /* 0x000fe20004800000 */
[----:B------:R-:W-:Y:S01]  /*7e9a0*/  @!P0 IMAD.MOV R45, RZ, RZ, R53 ;  /* 0x000000ffff2d8224 */ /* 0x000fe200078e0235 */
[----:B------:R-:W-:Y:S01]  /*7e9b0*/  ISETP.LT.U32.OR P5, PT, R81, R86, !P5 ;  /* 0x000000565100720c */ /* 0x000fe20006fa1470 */
[----:B------:R-:W-:Y:S01]  /*7e9c0*/  VIADD R81, R87, 0xffffffff ;  /* 0xffffffff57517836 */ /* 0x000fe20000000000 */
[----:B------:R-:W-:Y:S01]  /*7e9d0*/  ISETP.GE.U32.AND P4, PT, R95, R52, PT ;  /* 0x000000345f00720c */ /* 0x000fe20003f86070 */
[----:B------:R-:W-:Y:S01]  /*7e9e0*/  @!P6 IMAD.MOV R81, RZ, RZ, R87 ;  /* 0x000000ffff51e224 */ /* 0x000fe200078e0257 */
[----:B------:R-:W-:-:S02]  /*7e9f0*/  SEL R52, RZ, 0x1, !P5 ;  /* 0x00000001ff347807 */ /* 0x000fc40006800000 */
        /* <DEDUP_REMOVED lines=8> */
[----:B------:R-:W-:Y:S01]  /*7ea80*/  VIADD R19, R79, 0x1 ;  /* 0x000000014f137836 */ /* 0x000fe20000000000 */
[----:B------:R-:W-:-:S02]  /*7ea90*/  ISETP.GE.U32.AND P5, PT, R53, R52, PT ;  /* 0x000000343500720c */ /* 0x000fc40003fa6070 */
[----:B------:R-:W-:Y:S01]  /*7eaa0*/  IADD3 R83, PT, PT, R78, -0x1, RZ ;  /* 0xffffffff4e537810 */ /* 0x000fe20007ffe0ff */
[----:B------:R-:W-:Y:S01]  /*7eab0*/  @!P3 IMAD.MOV R83, RZ, RZ, R78 ;  /* 0x000000ffff53b224 */ /* 0x000fe200078e024e */
[----:B------:R-:W-:Y:S01]  /*7eac0*/  ISETP.GT.U32.OR P5, PT, R45, R8, !P5 ;  /* 0x000000082d00720c */ /* 0x000fe20006fa4470 */
[----:B------:R-:W-:Y:S01]  /*7ead0*/  IMAD.IADD R45, R9, 0x1, -R20 ;  /* 0x00000001092d7824 */ /* 0x000fe200078e0a14 */
[----:B------:R-:W-:Y:S01]  /*7eae0*/  IADD3 R87, PT, PT, R53, -0x1, RZ ;  /* 0xffffffff35577810 */ /* 0x000fe20007ffe0ff */
[----:B------:R-:W-:Y:S01]  /*7eaf0*/  @!P0 IMAD.MOV R87, RZ, RZ, R53 ;  /* 0x000000ffff578224 */ /* 0x000fe200078e0235 */
[----:B------:R-:W-:Y:S01]  /*7eb00*/  SEL R18, RZ, 0x1, !P5 ;  /* 0x00000001ff127807 */ /* 0x000fe20006800000 */
[C---:B------:R-:W-:Y:S02]  /*7eb10*/  VIADD R85, R45.reuse, 0xffffffff ;  /* 0xffffffff2d557836 */ /* 0x040fe40000000000 */
[----:B------:R-:W-:Y:S01]  /*7eb20*/  @!P4 IMAD.MOV R19, RZ, RZ, R79 ;  /* 0x000000ffff13c224 */ /* 0x000fe200078e024f */
[----:B------:R-:W-:-:S03]  /*7eb30*/  ISETP.GE.U32.AND P4, PT, R45, R18, PT ;  /* 0x000000122d00720c */ /* 0x000fc60003f86070 */
[----:B------:R-:W-:Y:S01]  /*7eb40*/  IMAD.IADD R19, R2, 0x1, R19 ;  /* 0x0000000102137824 */ /* 0x000fe200078e0213 */
[----:B------:R-:W-:Y:S01]  /*7eb50*/  ISETP.GT.U32.OR P4, PT, R20, R9, !P4 ;  /* 0x000000091400720c */ /* 0x000fe20006784470 */
[----:B------:R-:W-:Y:S02]  /*7eb60*/  @!P5 IMAD.MOV R85, RZ, RZ, R45 ;  /* 0x000000ffff55d224 */ /* 0x000fe400078e022d */
[----:B------:R-:W-:-:S10]  /*7eb70*/  VIADD R79, R19, 0xffffffff ;  /* 0xffffffff134f7836 */ /* 0x000fd40000000000 */
[----:B------:R-:W-:-:S07]  /*7eb80*/  @!P4 IMAD.MOV R79, RZ, RZ, R19 ;  /* 0x000000ffff4fc224 */ /* 0x000fce00078e0213 */
.L_x_705:
[----:B------:R-:W-:Y:S05]  /*7eb90*/  BSYNC.RECONVERGENT B2 ;  /* 0x0000000000027941 */ /* 0x000fea0003800200 */
.L_x_701:
[----:B------:R0:W-:Y:S01]  /*7eba0*/  STL [R28], R93 ;  /* 0x0000005d1c007387 */ /* 0x0001e20000100800 */
[----:B------:R-:W-:Y:S01]  /*7ebb0*/  BSSY.RECONVERGENT B2, `(.L_x_706) ;  /* 0x0000113000027945 */ /* 0x000fe20003800200 */
[----:B------:R-:W-:Y:S01]  /*7ebc0*/  CS2R R18, SRZ ;  /* 0x0000000000127805 */ /* 0x000fe2000001ff00 */
[----:B------:R-:W-:Y:S01]  /*7ebd0*/  IMAD.MOV.U32 R68, RZ, RZ, R31 ;  /* 0x000000ffff447224 */ /* 0x000fe200078e001f */
[----:B------:R0:W-:Y:S01]  /*7ebe0*/  STL [R28+0x4], R81 ;  /* 0x000004511c007387 */ /* 0x0001e20000100800 */
[----:B------:R-:W-:Y:S01]  /*7ebf0*/  IMAD.MOV.U32 R45, RZ, RZ, RZ ;  /* 0x000000ffff2d7224 */ /* 0x000fe200078e00ff */
[----:B------:R-:W-:Y:S01]  /*7ec00*/  CS2R R52, SRZ ;  /* 0x0000000000347805 */ /* 0x000fe2000001ff00 */
[----:B------:R-:W-:Y:S01]  /*7ec10*/  IMAD.MOV.U32 R20, RZ, RZ, RZ ;  /* 0x000000ffff147224 */ /* 0x000fe200078e00ff */
[----:B------:R0:W-:Y:S01]  /*7ec20*/  STL [R28+0x8], R83 ;  /* 0x000008531c007387 */ /* 0x0001e20000100800 */
[----:B------:R-:W-:Y:S02]  /*7ec30*/  IMAD.MOV.U32 R55, RZ, RZ, RZ ;  /* 0x000000ffff377224 */ /* 0x000fe400078e00ff */
[----:B------:R-:W-:Y:S01]  /*7ec40*/  IMAD.MOV.U32 R95, RZ, RZ, RZ ;  /* 0x000000ffff5f7224 */ /* 0x000fe200078e00ff */
[----:B------:R0:W-:Y:S01]  /*7ec50*/  STL [R28+0xc], R77 ;  /* 0x00000c4d1c007387 */ /* 0x0001e20000100800 */
[----:B------:R-:W-:-:S03]  /*7ec60*/  IMAD.MOV.U32 R70, RZ, RZ, RZ ;  /* 0x000000ffff467224 */ /* 0x000fc600078e00ff */
[----:B------:R0:W-:Y:S04]  /*7ec70*/  STL [R28+0x10], R89 ;  /* 0x000010591c007387 */ /* 0x0001e80000100800 */
[----:B------:R0:W-:Y:S04]  /*7ec80*/  STL [R28+0x14], R87 ;  /* 0x000014571c007387 */ /* 0x0001e80000100800 */
[----:B------:R0:W-:Y:S04]  /*7ec90*/  STL [R28+0x18], R85 ;  /* 0x000018551c007387 */ /* 0x0001e80000100800 */
[----:B------:R0:W-:Y:S02]  /*7eca0*/  STL [R28+0x1c], R79 ;  /* 0x00001c4f1c007387 */ /* 0x0001e40000100800 */
.L_x_707:
        /* <DEDUP_REMOVED lines=11> */
[C---:B------:R-:W-:Y:S01]  /*7ed60*/  IMAD R90, R63.reuse, R78, RZ ;  /* 0x0000004e3f5a7224 */ /* 0x040fe200078e02ff */
[----:B------:R-:W-:Y:S01]  /*7ed70*/  IADD3 R97, PT, PT, R84, R95, RZ ;  /* 0x0000005f54617210 */ /* 0x000fe20007ffe0ff */
[-C--:B------:R-:W-:Y:S01]  /*7ed80*/  IMAD R101, R63, R72.reuse, RZ ;  /* 0x000000483f657224 */ /* 0x080fe200078e02ff */
[----:B------:R-:W-:Y:S01]  /*7ed90*/  SHF.R.U32.HI R105, RZ, 0x10, R88 ;  /* 0x00000010ff697819 */ /* 0x000fe20000011658 */
[----:B------:R-:W-:Y:S01]  /*7eda0*/  IMAD R99, R91, R72, R80 ;  /* 0x000000485b637224 */ /* 0x000fe200078e0250 */
[----:B------:R-:W-:Y:S01]  /*7edb0*/  LOP3.LUT R103, R88, 0xffff, RZ, 0xc0, !PT ;  /* 0x0000ffff58677812 */ /* 0x000fe200078ec0ff */
[----:B------:R-:W-:Y:S01]  /*7edc0*/  IMAD R80, R60, R78, RZ ;  /* 0x0000004e3c507224 */ /* 0x000fe200078e02ff */
[----:B------:R-:W-:Y:S01]  /*7edd0*/  LOP3.LUT R92, R90, 0xffff, RZ, 0xc0, !PT ;  /* 0x0000ffff5a5c7812 */ /* 0x000fe200078ec0ff */
[C---:B------:R-:W-:Y:S01]  /*7ede0*/  IMAD R84, R82.reuse, 0x10000, R97 ;  /* 0x0001000052547824 */ /* 0x040fe200078e0261 */
[----:B------:R-:W-:Y:S01]  /*7edf0*/  LEA.HI R99, R82, R99, RZ, 0x10 ;  /* 0x0000006352637211 */ /* 0x000fe200078f80ff */
[-C--:B------:R-:W-:Y:S01]  /*7ee00*/  IMAD R97, R61, R72.reuse, RZ ;  /* 0x000000483d617224 */ /* 0x080fe200078e02ff */
[----:B------:R-:W-:Y:S01]  /*7ee10*/  LOP3.LUT R86, R80, 0xffff, RZ, 0xc0, !PT ;  /* 0x0000ffff50567812 */ /* 0x000fe200078ec0ff */
[C---:B------:R-:W-:Y:S01]  /*7ee20*/  IMAD R105, R62.reuse, R72, R105 ;  /* 0x000000483e697224 */ /* 0x040fe200078e0269 */
[----:B------:R-:W-:Y:S01]  /*7ee30*/  SHF.R.U32.HI R80, RZ, 0x10, R80 ;  /* 0x00000010ff507819 */ /* 0x000fe20000011650 */
[----:B------:R-:W-:Y:S01]  /*7ee40*/  IMAD R88, R62, R78, R97 ;  /* 0x0000004e3e587224 */ /* 0x000fe200078e0261 */
[----:B------:R-:W-:Y:S01]  /*7ee50*/  SHF.R.U32.HI R107, RZ, 0x10, R90 ;  /* 0x00000010ff6b7819 */ /* 0x000fe2000001165a */
[----:B------:R-:W-:Y:S01]  /*7ee60*/  IMAD R82, R60, R72, RZ ;  /* 0x000000483c527224 */ /* 0x000fe200078e02ff */
[----:B------:R-:W-:Y:S01]  /*7ee70*/  ISETP.GE.U32.AND P0, PT, R84, R95, PT ;  /* 0x0000005f5400720c */ /* 0x000fe20003f06070 */
[----:B------:R-:W-:Y:S01]  /*7ee80*/  IMAD.IADD R103, R103, 0x1, R52 ;  /* 0x0000000167677824 */ /* 0x000fe200078e0234 */
[----:B------:R-:W-:Y:S01]  /*7ee90*/  LEA.HI R105, R88, R105, RZ, 0x10 ;  /* 0x0000006958697211 */ /* 0x000fe200078f80ff */
[----:B------:R-:W-:-:S02]  /*7eea0*/  IMAD R90, R64, R78, R101 ;  /* 0x0000004e405a7224 */ /* 0x000fc400078e0265 */
[C---:B------:R-:W-:Y:S02]  /*7eeb0*/  IMAD R101, R69.reuse, R72, R80 ;  /* 0x0000004845657224 */ /* 0x040fe400078e0250 */
[-C--:B------:R-:W-:Y:S02]  /*7eec0*/  IMAD R82, R69, R78.reuse, R82 ;  /* 0x0000004e45527224 */ /* 0x080fe400078e0252 */
[----:B------:R-:W-:Y:S02]  /*7eed0*/  IMAD.IADD R97, R86, 0x1, R55 ;  /* 0x0000000156617824 */ /* 0x000fe400078e0237 */
[----:B------:R-:W-:Y:S01]  /*7eee0*/  IMAD R103, R88, 0x10000, R103 ;  /* 0x0001000058677824 */ /* 0x000fe200078e0267 */
[----:B------:R-:W-:Y:S01]  /*7eef0*/  LEA.HI R101, R82, R101, RZ, 0x10 ;  /* 0x0000006552657211 */ /* 0x000fe200078f80ff */
[-C--:B------:R-:W-:Y:S02]  /*7ef00*/  IMAD R80, R65, R78.reuse, RZ ;  /* 0x0000004e41507224 */ /* 0x080fe400078e02ff */
[----:B------:R-:W-:Y:S01]  /*7ef10*/  IMAD R88, R67, R78, RZ ;  /* 0x0000004e43587224 */ /* 0x000fe200078e02ff */
[----:B------:R-:W-:Y:S01]  /*7ef20*/  ISETP.GE.U32.AND P5, PT, R103, R52, PT ;  /* 0x000000346700720c */ /* 0x000fe20003fa6070 */
[----:B------:R-:W-:-:S02]  /*7ef30*/  IMAD.IADD R109, R92, 0x1, R53 ;  /* 0x000000015c6d7824 */ /* 0x000fc400078e0235 */
[-C--:B------:R-:W-:Y:S01]  /*7ef40*/  IMAD R107, R64, R72.reuse, R107 ;  /* 0x00000048406b7224 */ /* 0x080fe200078e026b */
[----:B------:R-:W-:Y:S01]  /*7ef50*/  LOP3.LUT R92, R88, 0xffff, RZ, 0xc0, !PT ;  /* 0x0000ffff585c7812 */ /* 0x000fe200078ec0ff */
[----:B------:R-:W-:Y:S01]  /*7ef60*/  IMAD R86, R82, 0x10000, R97 ;  /* 0x0001000052567824 */ /* 0x000fe200078e0261 */
[----:B------:R-:W-:Y:S01]  /*7ef70*/  LOP3.LUT R97, R80, 0xffff, RZ, 0xc0, !PT ;  /* 0x0000ffff50617812 */ /* 0x000fe200078ec0ff */
[-C--:B------:R-:W-:Y:S01]  /*7ef80*/  IMAD R95, R65, R72.reuse, RZ ;  /* 0x00000048415f7224 */ /* 0x080fe200078e02ff */
[C---:B------:R-:W-:Y:S02]  /*7ef90*/  LEA R82, R90.reuse, R109, 0x10 ;  /* 0x0000006d5a527211 */ /* 0x040fe400078e80ff */
[----:B------:R-:W-:Y:S01]  /*7efa0*/  LEA.HI R107, R90, R107, RZ, 0x10 ;  /* 0x0000006b5a6b7211 */ /* 0x000fe200078f80ff */
[----:B------:R-:W-:Y:S01]  /*7efb0*/  IMAD R90, R67, R72, RZ ;  /* 0x00000048435a7224 */ /* 0x000fe200078e02ff */
[----:B------:R-:W-:Y:S01]  /*7efc0*/  SHF.R.U32.HI R109, RZ, 0x10, R80 ;  /* 0x00000010ff6d7819 */ /* 0x000fe20000011650 */
[----:B------:R-:W-:Y:S01]  /*7efd0*/  IMAD.IADD R80, R97, 0x1, R20 ;  /* 0x0000000161507824 */ /* 0x000fe200078e0214 */
[----:B------:R-:W-:Y:S01]  /*7efe0*/  SHF.R.U32.HI R94, RZ, 0x10, R88 ;  /* 0x00000010ff5e7819 */ /* 0x000fe20000011658 */
[-C--:B------:R-:W-:Y:S01]  /*7eff0*/  IMAD R95, R66, R78.reuse, R95 ;  /* 0x0000004e425f7224 */ /* 0x080fe200078e025f */
[----:B------:R-:W-:Y:S01]  /*7f000*/  ISETP.GE.U32.AND P6, PT, R86, R55, PT ;  /* 0x000000375600720c */ /* 0x000fe20003fc6070 */
[----:B------:R-:W-:Y:S01]  /*7f010*/  IMAD.IADD R97, R92, 0x1, R45 ;  /* 0x000000015c617824 */ /* 0x000fe200078e022d */
[----:B------:R-:W-:Y:S01]  /*7f020*/  ISETP.GE.U32.AND P2, PT, R82, R53, PT ;  /* 0x000000355200720c */ /* 0x000fe20003f46070 */
[----:B------:R-:W-:-:S02]  /*7f030*/  IMAD R90, R71, R78, R90 ;  /* 0x0000004e475a7224 */ /* 0x000fc400078e025a */
[----:B------:R-:W-:Y:S02]  /*7f040*/  IMAD R92, R84, R3, RZ ;  /* 0x00000003545c7224 */ /* 0x000fe400078e02ff */
        /* <DEDUP_REMOVED lines=13> */
[----:B------:R-:W-:-:S02]  /*7f120*/  LOP3.LUT R45, R20, 0xffff, RZ, 0xc0, !PT ;  /* 0x0000ffff142d7812 */ /* 0x000fc400078ec0ff */
[----:B------:R-:W-:Y:S01]  /*7f130*/  LEA.HI R111, R90, R111, RZ, 0x10 ;  /* 0x0000006f5a6f7211 */ /* 0x000fe200078f80ff */
[-C--:B------:R-:W-:Y:S01]  /*7f140*/  IMAD R90, R14, R97.reuse, RZ ;  /* 0x000000610e5a7224 */ /* 0x080fe200078e02ff */
[----:B------:R-:W-:Y:S01]  /*7f150*/  ISETP.GE.U32.AND P4, PT, R55, R86, PT ;  /* 0x000000563700720c */ /* 0x000fe20003f86070 */
[----:B------:R-:W-:Y:S01]  /*7f160*/  IMAD R52, R13, R97, R52 ;  /* 0x000000610d347224 */ /* 0x000fe200078e0234 */
[----:B------:R-:W-:Y:S01]  /*7f170*/  SHF.R.U32.HI R20, RZ, 0x10, R20 ;  /* 0x00000010ff147819 */ /* 0x000fe20000011614 */
[----:B------:R-:W-:Y:S01]  /*7f180*/  IMAD.IADD R45, R84, 0x1, R45 ;  /* 0x00000001542d7824 */ /* 0x000fe200078e022d */
[----:B------:R-:W-:Y:S01]  /*7f190*/  LOP3.LUT R92, R90, 0xffff, RZ, 0xc0, !PT ;  /* 0x0000ffff5a5c7812 */ /* 0x000fe200078ec0ff */
[-C--:B------:R-:W-:Y:S01]  /*7f1a0*/  IMAD R86, R14, R99.reuse, RZ ;  /* 0x000000630e567224 */ /* 0x080fe200078e02ff */
[----:B------:R-:W-:Y:S01]  /*7f1b0*/  LEA.HI R88, R95, R88, RZ, 0x10 ;  /* 0x000000585f587211 */ /* 0x000fe200078f80ff */
[----:B------:R-:W-:Y:S01]  /*7f1c0*/  IMAD R45, R52, 0x10000, R45 ;  /* 0x00010000342d7824 */ /* 0x000fe200078e022d */
[----:B------:R-:W-:Y:S01]  /*7f1d0*/  SHF.R.U32.HI R90, RZ, 0x10, R90 ;  /* 0x00000010ff5a7819 */ /* 0x000fe2000001165a */
[----:B------:R-:W-:Y:S01]  /*7f1e0*/  IMAD.IADD R95, R55, 0x1, R92 ;  /* 0x00000001375f7824 */ /* 0x000fe200078e025c */
[----:B------:R-:W-:Y:S01]  /*7f1f0*/  IADD3 R94, PT, PT, R105, 0x1, RZ ;  /* 0x00000001695e7810 */ /* 0x000fe20007ffe0ff */
[----:B------:R-:W-:Y:S01]  /*7f200*/  VIADD R92, R101, 0x1 ;  /* 0x00000001655c7836 */ /* 0x000fe20000000000 */
[----:B------:R-:W-:Y:S01]  /*7f210*/  ISETP.GE.U32.AND P3, PT, R45, R84, PT ;  /* 0x000000542d00720c */ /* 0x000fe20003f66070 */
[----:B------:R-:W-:-:S02]  /*7f220*/  IMAD R53, R13, R99, R20 ;  /* 0x000000630d357224 */ /* 0x000fc400078e0214 */
[----:B------:R-:W-:Y:S02]  /*7f230*/  @P6 IMAD.MOV R92, RZ, RZ, R101 ;  /* 0x000000ffff5c6224 */ /* 0x000fe400078e0265 */
[----:B------:R-:W-:Y:S01]  /*7f240*/  IMAD R86, R15, R97, R86 ;  /* 0x000000610f567224 */ /* 0x000fe200078e0256 */
[----:B------:R-:W-:Y:S01]  /*7f250*/  LEA.HI R53, R52, R53, RZ, 0x10 ;  /* 0x0000003534357211 */ /* 0x000fe200078f80ff */
[----:B------:R-:W-:Y:S02]  /*7f260*/  VIADD R20, R92, 0x1 ;  /* 0x000000015c147836 */ /* 0x000fe40000000000 */
[----:B------:R-:W-:Y:S02]  /*7f270*/  @P4 IMAD.MOV R20, RZ, RZ, R92 ;  /* 0x000000ffff144224 */ /* 0x000fe400078e025c */
[----:B------:R-:W-:Y:S02]  /*7f280*/  IMAD R84, R86, 0x10000, R95 ;  /* 0x0001000056547824 */ /* 0x000fe400078e025f */
[----:B------:R-:W-:Y:S01]  /*7f290*/  VIADD R95, R53, 0x1 ;  /* 0x00000001355f7836 */ /* 0x000fe20000000000 */
[----:B------:R-:W-:Y:S01]  /*7f2a0*/  IADD3 R20, PT, PT, R103, R20, RZ ;  /* 0x0000001467147210 */ /* 0x000fe20007ffe0ff */
[----:B------:R-:W-:Y:S01]  /*7f2b0*/  IMAD R45, R15, R99, R90 ;  /* 0x000000630f2d7224 */ /* 0x000fe200078e025a */
[----:B------:R-:W-:Y:S01]  /*7f2c0*/  ISETP.GE.U32.AND P6, PT, R84, R55, PT ;  /* 0x000000375400720c */ /* 0x000fe20003fc6070 */
[----:B------:R-:W-:-:S02]  /*7f2d0*/  @P3 IMAD.MOV R95, RZ, RZ, R53 ;  /* 0x000000ffff5f3224 */ /* 0x000fc400078e0235 */
[----:B------:R-:W-:Y:S01]  /*7f2e0*/  VIADD R90, R107, 0x1 ;  /* 0x000000016b5a7836 */ /* 0x000fe20000000000 */
[----:B------:R-:W-:Y:S01]  /*7f2f0*/  LEA.HI R45, R86, R45, RZ, 0x10 ;  /* 0x0000002d562d7211 */ /* 0x000fe200078f80ff */
[----:B------:R-:W-:Y:S01]  /*7f300*/  @P2 IMAD.MOV R90, RZ, RZ, R107 ;  /* 0x000000ffff5a2224 */ /* 0x000fe200078e026b */
[----:B------:R-:W-:Y:S01]  /*7f310*/  ISETP.GE.U32.AND P2, PT, R20, R103, PT ;  /* 0x000000671400720c */ /* 0x000fe20003f46070 */
[----:B------:R-:W-:Y:S02]  /*7f320*/  IMAD.IADD R95, R84, 0x1, R95 ;  /* 0x00000001545f7824 */ /* 0x000fe400078e025f */
[----:B------:R-:W-:Y:S02]  /*7f330*/  IMAD R52, R16, R97, RZ ;  /* 0x0000006110347224 */ /* 0x000fe400078e02ff */
        /* <DEDUP_REMOVED lines=16> */
[----:B------:R-:W-:Y:S01]  /*7f440*/  ISETP.GE.U32.AND P2, PT, R86, R20, PT ;  /* 0x000000145600720c */ /* 0x000fe20003f46070 */
[----:B------:R-:W-:Y:S01]  /*7f450*/  @P1 IMAD.MOV R92, RZ, RZ, R88 ;  /* 0x000000ffff5c1224 */ /* 0x000fe200078e0258 */
[----:B------:R-:W-:Y:S01]  /*7f460*/  ISETP.GE.U32.AND P1, PT, R45, R82, PT ;  /* 0x000000522d00720c */ /* 0x000fe20003f26070 */
[----:B------:R-:W-:Y:S01]  /*7f470*/  IMAD R88, R56, R97, RZ ;  /* 0x0000006138587224 */ /* 0x000fe200078e02ff */
[----:B------:R-:W-:Y:S01]  /*7f480*/  IADD3 R55, PT, PT, R86, R55, RZ ;  /* 0x0000003756377210 */ /* 0x000fe20007ffe0ff */
[-C--:B------:R-:W-:Y:S02]  /*7f490*/  IMAD R53, R17, R99.reuse, R52 ;  /* 0x0000006311357224 */ /* 0x080fe400078e0234 */
[----:B------:R-:W-:Y:S01]  /*7f4a0*/  IMAD R20, R56, R99, RZ ;  /* 0x0000006338147224 */ /* 0x000fe200078e02ff */
[----:B------:R-:W-:Y:S01]  /*7f4b0*/  ISETP.GE.U32.AND P3, PT, R55, R86, PT ;  /* 0x000000563700720c */ /* 0x000fe20003f66070 */
[----:B------:R-:W-:Y:S01]  /*7f4c0*/  VIADD R94, R111, 0x1 ;  /* 0x000000016f5e7836 */ /* 0x000fe20000000000 */
[----:B------:R-:W-:Y:S01]  /*7f4d0*/  LOP3.LUT R52, R88, 0xffff, RZ, 0xc0, !PT ;  /* 0x0000ffff58347812 */ /* 0x000fe200078ec0ff */
[----:B------:R-:W-:Y:S01]  /*7f4e0*/  IMAD R82, R54, R97, R20 ;  /* 0x0000006136527224 */ /* 0x000fe200078e0214 */
[----:B------:R-:W-:Y:S01]  /*7f4f0*/  LEA.HI R53, R84, R53, RZ, 0x10 ;  /* 0x0000003554357211 */ /* 0x000fe200078f80ff */
[----:B------:R-:W-:Y:S01]  /*7f500*/  VIADD R20, R90, 0x1 ;  /* 0x000000015a147836 */ /* 0x000fe20000000000 */
[----:B------:R-:W-:Y:S01]  /*7f510*/  SHF.R.U32.HI R88, RZ, 0x10, R88 ;  /* 0x00000010ff587819 */ /* 0x000fe20000011658 */
[----:B------:R-:W-:-:S02]  /*7f520*/  IMAD.IADD R101, R45, 0x1, R52 ;  /* 0x000000012d657824 */ /* 0x000fc400078e0234 */
[----:B------:R-:W-:Y:S02]  /*7f530*/  VIADD R84, R53, 0x1 ;  /* 0x0000000135547836 */ /* 0x000fe40000000000 */
[----:B------:R-:W-:Y:S01]  /*7f540*/  @P1 IMAD.MOV R20, RZ, RZ, R90 ;  /* 0x000000ffff141224 */ /* 0x000fe200078e025a */
[----:B------:R-:W-:Y:S01]  /*7f550*/  LEA R101, R82, R101, 0x10 ;  /* 0x0000006552657211 */ /* 0x000fe200078e80ff */
[----:B------:R-:W-:Y:S02]  /*7f560*/  @P2 IMAD.MOV R84, RZ, RZ, R53 ;  /* 0x000000ffff542224 */ /* 0x000fe400078e0235 */
[----:B------:R-:W-:Y:S01]  /*7f570*/  IMAD.IADD R20, R109, 0x1, R20 ;  /* 0x000000016d147824 */ /* 0x000fe200078e0214 */
[----:B------:R-:W-:Y:S01]  /*7f580*/  ISETP.GE.U32.AND P1, PT, R101, R45, PT ;  /* 0x0000002d6500720c */ /* 0x000fe20003f26070 */
[----:B------:R-:W-:Y:S02]  /*7f590*/  IMAD R53, R51, R97, RZ ;  /* 0x0000006133357224 */ /* 0x000fe400078e02ff */
[----:B------:R-:W-:-:S02]  /*7f5a0*/  VIADD R52, R84, 0x1 ;  /* 0x0000000154347836 */ /* 0x000fc40000000000 */
[----:B------:R-:W-:Y:S01]  /*7f5b0*/  @P3 IMAD.MOV R52, RZ, RZ, R84 ;  /* 0x000000ffff343224 */ /* 0x000fe200078e0254 */
[----:B------:R-:W-:Y:S01]  /*7f5c0*/  LOP3.LUT R103, R53, 0xffff, RZ, 0xc0, !PT ;  /* 0x0000ffff35677812 */ /* 0x000fe200078ec0ff */
[----:B------:R-:W-:Y:S01]  /*7f5d0*/  @P0 IMAD.MOV R94, RZ, RZ, R111 ;  /* 0x000000ffff5e0224 */ /* 0x000fe200078e026f */
[----:B------:R-:W-:Y:S01]  /*7f5e0*/  ISETP.GE.U32.AND P0, PT, R20, R109, PT ;  /* 0x0000006d1400720c */ /* 0x000fe20003f06070 */
[----:B------:R-:W-:Y:S01]  /*7f5f0*/  IMAD.IADD R52, R101, 0x1, R52 ;  /* 0x0000000165347824 */ /* 0x000fe200078e0234 */
[----:B------:R-:W-:Y:S01]  /*7f600*/  SHF.R.U32.HI R53, RZ, 0x10, R53 ;  /* 0x00000010ff357819 */ /* 0x000fe20000011635 */
[-C--:B------:R-:W-:Y:S02]  /*7f610*/  IMAD R84, R51, R99.reuse, RZ ;  /* 0x0000006333547224 */ /* 0x080fe400078e02ff */
        /* <DEDUP_REMOVED lines=14> */
[----:B------:R-:W-:Y:S02]  /*7f700*/  IMAD.IADD R45, R80, 0x1, R45 ;  /* 0x00000001502d7824 */ /* 0x000fe400078e022d */
[----:B------:R-:W-:Y:S01]  /*7f710*/  VIADD R53, R96, 0x1 ;  /* 0x0000000160357836 */ /* 0x000fe20000000000 */
[----:B------:R-:W-:Y:S01]  /*7f720*/  LEA.HI R101, R84, R101, RZ, 0x10 ;  /* 0x0000006554657211 */ /* 0x000fe200078f80ff */
[----:B------:R-:W-:Y:S01]  /*7f730*/  IMAD R20, R49, R99, RZ ;  /* 0x0000006331147224 */ /* 0x000fe200078e02ff */
[C---:B------:R-:W-:Y:S01]  /*7f740*/  IADD3 R103, PT, PT, R45.reuse, R90, RZ ;  /* 0x0000005a2d677210 */ /* 0x040fe20007ffe0ff */
[----:B------:R-:W-:Y:S01]  /*7f750*/  @P2 IMAD.MOV R53, RZ, RZ, R96 ;  /* 0x000000ffff352224 */ /* 0x000fe200078e0260 */
[----:B------:R-:W-:Y:S01]  /*7f760*/  ISETP.GE.U32.AND P0, PT, R45, R80, PT ;  /* 0x000000502d00720c */ /* 0x000fe20003f06070 */
[----:B------:R-:W-:Y:S01]  /*7f770*/  IMAD R88, R48, R97, R20 ;  /* 0x0000006130587224 */ /* 0x000fe200078e0214 */
[----:B------:R-:W-:Y:S01]  /*7f780*/  SHF.R.U32.HI R84, RZ, 0x10, R82 ;  /* 0x00000010ff547819 */ /* 0x000fe20000011652 */
[----:B------:R-:W-:-:S02]  /*7f790*/  IMAD.IADD R53, R86, 0x1, R53 ;  /* 0x0000000156357824 */ /* 0x000fc400078e0235 */
        /* <DEDUP_REMOVED lines=11> */
[----:B------:R-:W-:Y:S01]  /*7f850*/  IMAD R45, R74, R78, R45 ;  /* 0x0000004e4a2d7224 */ /* 0x000fe200078e022d */
[----:B------:R-:W-:Y:S01]  /*7f860*/  IADD3 R80, PT, PT, R101, R18, RZ ;  /* 0x0000001265507210 */ /* 0x000fe20007ffe0ff */
[----:B------:R-:W-:-:S02]  /*7f870*/  VIADD R20, R94, 0x1 ;  /* 0x000000015e147836 */ /* 0x000fc40000000000 */
[----:B------:R-:W-:Y:S02]  /*7f880*/  IMAD R82, R74, R72, R103 ;  /* 0x000000484a527224 */ /* 0x000fe400078e0267 */
[----:B------:R-:W-:Y:S02]  /*7f890*/  IMAD R103, R48, R99, R84 ;  /* 0x0000006330677224 */ /* 0x000fe400078e0254 */
[----:B------:R-:W-:Y:S01]  /*7f8a0*/  VIADD R84, R90, 0x1 ;  /* 0x000000015a547836 */ /* 0x000fe20000000000 */
[C---:B------:R-:W-:Y:S01]  /*7f8b0*/  LEA.HI R82, R45.reuse, R82, RZ, 0x10 ;  /* 0x000000522d527211 */ /* 0x040fe200078f80ff */
[----:B------:R-:W-:Y:S01]  /*7f8c0*/  @P0 IMAD.MOV R20, RZ, RZ, R94 ;  /* 0x000000ffff140224 */ /* 0x000fe200078e025e */
[----:B------:R-:W-:Y:S01]  /*7f8d0*/  LEA.HI R103, R88, R103, RZ, 0x10 ;  /* 0x0000006758677211 */ /* 0x000fe200078f80ff */
[----:B------:R-:W-:Y:S02]  /*7f8e0*/  IMAD R101, R45, 0x10000, R80 ;  /* 0x000100002d657824 */ /* 0x000fe400078e0250 */
[----:B------:R-:W-:-:S02]  /*7f8f0*/  @P1 IMAD.MOV R84, RZ, RZ, R90 ;  /* 0x000000ffff541224 */ /* 0x000fc400078e025a */
        /* <DEDUP_REMOVED lines=9> */
[----:B------:R-:W-:Y:S01]  /*7f990*/  SHF.R.U32.HI R88, RZ, 0x10, R18 ;  /* 0x00000010ff587819 */ /* 0x000fe20000011612 */
[----:B------:R-:W-:-:S02]  /*7f9a0*/  VIADD R90, R82, 0x1 ;  /* 0x00000001525a7836 */ /* 0x000fc40000000000 */
[-C--:B------:R-:W-:Y:S01]  /*7f9b0*/  IMAD R84, R76, R78.reuse, R45 ;  /* 0x0000004e4c547224 */ /* 0x080fe200078e022d */
[----:B------:R-:W-:Y:S01]  /*7f9c0*/  LOP3.LUT R45, R18, 0xffff, RZ, 0xc0, !PT ;  /* 0x0000ffff122d7812 */ /* 0x000fe200078ec0ff */
[----:B------:R-:W-:Y:S02]  /*7f9d0*/  IMAD R78, R75, R78, RZ ;  /* 0x0000004e4b4e7224 */ /* 0x000fe400078e02ff */
[----:B------:R-:W-:Y:S02]  /*7f9e0*/  @P0 IMAD.MOV R90, RZ, RZ, R82 ;  /* 0x000000ffff5a0224 */ /* 0x000fe400078e0252 */
[----:B------:R-:W-:Y:S01]  /*7f9f0*/  IMAD.IADD R101, R80, 0x1, R45 ;  /* 0x0000000150657824 */ /* 0x000fe200078e022d */
[----:B------:R-:W-:Y:S01]  /*7fa00*/  LOP3.LUT R82, R78, 0xffff, RZ, 0xc0, !PT ;  /* 0x0000ffff4e527812 */ /* 0x000fe200078ec0ff */
[----:B------:R-:W-:Y:S02]  /*7fa10*/  IMAD R103, R46, R99, R88 ;  /* 0x000000632e677224 */ /* 0x000fe400078e0258 */
[C---:B------:R-:W-:Y:S01]  /*7fa20*/  VIADD R45, R92.reuse, 0x1 ;  /* 0x000000015c2d7836 */ /* 0x040fe20000000000 */
[----:B------:R-:W-:Y:S01]  /*7fa30*/  @P2 IADD3 R45, PT, PT, R92, RZ, RZ ;  /* 0x000000ff5c2d2210 */ /* 0x000fe20007ffe0ff */
[C---:B------:R-:W-:Y:S01]  /*7fa40*/  IMAD R88, R86.reuse, 0x10000, R101 ;  /* 0x0001000056587824 */ /* 0x040fe200078e0265 */
[----:B------:R-:W-:Y:S01]  /*7fa50*/  LEA.HI R86, R86, R103, RZ, 0x10 ;  /* 0x0000006756567211 */ /* 0x000fe200078f80ff */
[----:B------:R-:W-:-:S02]  /*7fa60*/  IMAD.IADD R101, R82, 0x1, R19 ;  /* 0x0000000152657824 */ /* 0x000fc400078e0213 */
[C---:B------:R-:W-:Y:S01]  /*7fa70*/  IMAD.IADD R45, R88.reuse, 0x1, R45 ;  /* 0x00000001582d7824 */ /* 0x040fe200078e022d */
[----:B------:R-:W-:Y:S01]  /*7fa80*/  ISETP.GE.U32.AND P0, PT, R88, R80, PT ;  /* 0x000000505800720c */ /* 0x000fe20003f06070 */
        /* <DEDUP_REMOVED lines=38> */
.L_x_706:
        /* <DEDUP_REMOVED lines=46> */
.L_x_711:
[----:B------:R-:W-:Y:S05]  /*7ffd0*/  BSYNC.RELIABLE B3 ;  /* 0x0000000000037941 */ /* 0x000fea0003800100 */
.L_x_710:
        /* <DEDUP_REMOVED lines=8> */
[----:B------:R-:W-:-:S02]  /*80060*/  IADD3 R59, PT, PT, R53, -R4, RZ ;  /* 0x80000004353b7210 */ /* 0x000fc40007ffe0ff */
[----:B------:R-:W-:-:S04]  /*80070*/  ISETP.LT.U32.OR P0, PT, R55, R6, !P0 ;  /* 0x000000063700720c */ /* 0x000fc80004701470 */
[----:B------:R-:W-:-:S04]  /*80080*/  SEL R55, RZ, 0x1, !P0 ;  /* 0x00000001ff377807 */ /* 0x000fc80004000000 */
[----:B------:R-:W-:Y:S01]  /*80090*/  ISETP.GE.U32.AND P1, PT, R62, R55, PT ;  /* 0x000000373e00720c */ /* 0x000fe20003f26070 */
[C---:B------:R-:W-:Y:S01]  /*800a0*/  VIADD R55, R60.reuse, 0xffffffff ;  /* 0xffffffff3c377836 */ /* 0x040fe20000000000 */
[----:B------:R-:W-:Y:S01]  /*800b0*/  @P6 IADD3 R55, PT, PT, R60, RZ, RZ ;  /* 0x000000ff3c376210 */ /* 0x000fe20007ffe0ff */
[----:B------:R-:W-:Y:S01]  /*800c0*/  IMAD.IADD R60, R95, 0x1, -R10 ;  /* 0x000000015f3c7824 */ /* 0x000fe200078e0a0a */
[----:B------:R-:W-:-:S04]  /*800d0*/  ISETP.LT.U32.OR P1, PT, R52, R7, !P1 ;  /* 0x000000073400720c */ /* 0x000fc80004f21470 */
        /* <DEDUP_REMOVED lines=8> */
[----:B------:R-:W-:Y:S01]  /*80160*/  VIADD R52, R62, 0xffffffff ;  /* 0xffffffff3e347836 */ /* 0x000fe20000000000 */
[----:B------:R-:W-:Y:S01]  /*80170*/  IADD3 R19, PT, PT, R59, -0x1, RZ ;  /* 0xffffffff3b137810 */ /* 0x000fe20007ffe0ff */
        /* <DEDUP_REMOVED lines=15> */
.L_x_709:
[----:B------:R-:W-:Y:S05]  /*80270*/  BSYNC.RECONVERGENT B2 ;  /* 0x0000000000027941 */ /* 0x000fea0003800200 */
.L_x_708:
[----:B------:R1:W-:Y:S01]  /*80280*/  STL [R37], R60 ;  /* 0x0000003c25007387 */ /* 0x0003e20000100800 */
[----:B------:R-:W-:Y:S01]  /*80290*/  BSSY.RECONVERGENT B2, `(.L_x_712) ;  /* 0x00000ae000027945 */ /* 0x000fe20003800200 */
[----:B------:R-:W-:Y:S01]  /*802a0*/  IMAD.MOV.U32 R59, RZ, RZ, RZ ;  /* 0x000000ffff3b7224 */ /* 0x000fe200078e00ff */
[----:B------:R-:W-:Y:S01]  /*802b0*/  MOV R67, R38 ;  /* 0x0000002600437202 */ /* 0x000fe20000000f00 */
[----:B------:R1:W-:Y:S01]  /*802c0*/  STL [R37+0x4], R55 ;  /* 0x0000043725007387 */ /* 0x0003e20000100800 */
[----:B------:R-:W-:Y:S01]  /*802d0*/  CS2R R62, SRZ ;  /* 0x00000000003e7805 */ /* 0x000fe2000001ff00 */
[----:B------:R-:W-:Y:S01]  /*802e0*/  IMAD.MOV.U32 R61, RZ, RZ, RZ ;  /* 0x000000ffff3d7224 */ /* 0x000fe200078e00ff */
        /* <DEDUP_REMOVED lines=9> */
.L_x_713:
        /* <DEDUP_REMOVED lines=28> */
[----:B------:R-:W-:-:S02]  /*80540*/  IADD3 R75, PT, PT, R75, R72, RZ ;  /* 0x000000484b4b7210 */ /* 0x000fc40007ffe0ff */
        /* <DEDUP_REMOVED lines=131> */
.L_x_712:
        /* <DEDUP_REMOVED lines=38> */
.L_x_717:
[----:B------:R-:W-:Y:S05]  /*80fe0*/  BSYNC.RELIABLE B3 ;  /* 0x0000000000037941 */ /* 0x000fea0003800100 */
.L_x_716:
        /* <DEDUP_REMOVED lines=41> */
.L_x_715:
[----:B------:R-:W-:Y:S05]  /*81280*/  BSYNC.RECONVERGENT B2 ;  /* 0x0000000000027941 */ /* 0x000fea0003800200 */
.L_x_714:
[----:B------:R-:W-:Y:S01]  /*81290*/  HFMA2 R68, -RZ, RZ, 0, 0 ;  /* 0x00000000ff447431 */ /* 0x000fe200000001ff */
[----:B------:R-:W-:Y:S01]  /*812a0*/  BSSY.RECONVERGENT B2, `(.L_x_718) ;  /* 0x00000a7000027945 */ /* 0x000fe20003800200 */
[----:B------:R-:W-:Y:S01]  /*812b0*/  IMAD.MOV.U32 R67, RZ, RZ, RZ ;  /* 0x000000ffff437224 */ /* 0x000fe200078e00ff */
[----:B------:R-:W-:Y:S01]  /*812c0*/  CS2R R70, SRZ ;  /* 0x0000000000467805 */ /* 0x000fe2000001ff00 */
[----:B------:R-:W-:Y:S01]  /*812d0*/  IMAD.MOV.U32 R74, RZ, RZ, R28 ;  /* 0x000000ffff4a7224 */ /* 0x000fe200078e001c */
[----:B------:R-:W-:Y:S01]  /*812e0*/  CS2R R72, SRZ ;  /* 0x0000000000487805 */ /* 0x000fe2000001ff00 */
[----:B------:R-:W-:Y:S02]  /*812f0*/  IMAD.MOV.U32 R75, RZ, RZ, RZ ;  /* 0x000000ffff4b7224 */ /* 0x000fe400078e00ff */
[----:B------:R-:W-:Y:S02]  /*81300*/  IMAD.MOV.U32 R97, RZ, RZ, RZ ;  /* 0x000000ffff617224 */ /* 0x000fe400078e00ff */
[----:B------:R-:W-:-:S07]  /*81310*/  IMAD.MOV.U32 R86, RZ, RZ, RZ ;  /* 0x000000ffff567224 */ /* 0x000fce00078e00ff */
.L_x_719:
[----:B------:R2:W3:Y:S01]  /*81320*/  LDL R76, [R74] ;  /* 0x000000004a4c7983 */ /* 0x0004e20000100800 */
[----:B------:R-:W-:Y:S01]  /*81330*/  IADD3 R86, PT, PT, R86, 0x1, RZ ;  /* 0x0000000156567810 */ /* 0x000fe20007ffe0ff */
        /* <DEDUP_REMOVED lines=14> */
[C---:B------:R-:W-:Y:S01]  /*81420*/  VIADD R78, R75.reuse, 0x1 ;  /* 0x000000014b4e7836 */ /* 0x040fe20000000000 */
[----:B------:R-:W-:Y:S01]  /*81430*/  @P0 IADD3 R78, PT, PT, R75, RZ, RZ ;  /* 0x000000ff4b4e0210 */ /* 0x000fe20007ffe0ff */
[----:B------:R-:W-:Y:S01]  /*81440*/  IMAD.IADD R97, R76, 0x1, R97 ;  /* 0x000000014c617824 */ /* 0x000fe200078e0261 */
[----:B------:R-:W-:-:S02]  /*81450*/  LOP3.LUT R99, R84, 0xffff, RZ, 0xc0, !PT ;  /* 0x0000ffff54637812 */ /* 0x000fc400078ec0ff */
[----:B------:R-:W-:Y:S01]  /*81460*/  ISETP.GE.U32.AND P0, PT, R78, R75, PT ;  /* 0x0000004b4e00720c */ /* 0x000fe20003f06070 */
[----:B------:R-:W-:Y:S01]  /*81470*/  IMAD R97, R82, 0x10000, R97 ;  /* 0x0001000052617824 */ /* 0x000fe200078e0261 */
[----:B------:R-:W-:Y:S01]  /*81480*/  SHF.R.U32.HI R84, RZ, 0x10, R84 ;  /* 0x00000010ff547819 */ /* 0x000fe20000011654 */
[----:B------:R-:W-:-:S03]  /*81490*/  IMAD.IADD R99, R99, 0x1, R78 ;  /* 0x0000000163637824 */ /* 0x000fc600078e024e */
[----:B------:R-:W-:Y:S01]  /*814a0*/  ISETP.GE.U32.AND P1, PT, R97, R76, PT ;  /* 0x0000004c6100720c */ /* 0x000fe20003f26070 */
[-C--:B------:R-:W-:Y:S02]  /*814b0*/  IMAD R97, R13, R91.reuse, R80 ;  /* 0x0000005b0d617224 */ /* 0x080fe400078e0250 */
        /* <DEDUP_REMOVED lines=102> */
[----:B------:R-:W-:Y:S01]  /*81b20*/  IMAD R78, R58, R95, RZ ;  /* 0x0000005f3a4e7224 */ /* 0x000fe200078e02ff */
[C---:B------:R-:W-:Y:S01]  /*81b30*/  ISETP.GE.U32.AND P1, PT, R68.reuse, R71, PT ;  /* 0x000000474400720c */ /* 0x040fe20003f26070 */
[----:B------:R-:W-:Y:S01]  /*81b40*/  IMAD.IADD R71, R68, 0x1, R76 ;  /* 0x0000000144477824 */ /* 0x000fe200078e024c */
[----:B------:R-:W-:Y:S01]  /*81b50*/  LEA.HI R99, R80, R99, RZ, 0x10 ;  /* 0x0000006350637211 */ /* 0x000fe200078f80ff */
[----:B------:R-:W-:Y:S01]  /*81b60*/  VIADD R76, R67, 0x1 ;  /* 0x00000001434c7836 */ /* 0x000fe20000000000 */
[----:B------:R-:W-:Y:S01]  /*81b70*/  LOP3.LUT R101, R78, 0xffff, RZ, 0xc0, !PT ;  /* 0x0000ffff4e657812 */ /* 0x000fe200078ec0ff */
[----:B------:R-:W-:Y:S01]  /*81b80*/  @P0 IMAD.MOV R76, RZ, RZ, R67 ;  /* 0x000000ffff4c0224 */ /* 0x000fe200078e0243 */
[----:B------:R-:W-:Y:S01]  /*81b90*/  ISETP.GE.U32.AND P2, PT, R71, R68, PT ;  /* 0x000000444700720c */ /* 0x000fe20003f46070 */
[----:B------:R-:W-:Y:S01]  /*81ba0*/  IMAD R68, R58, R91, RZ ;  /* 0x0000005b3a447224 */ /* 0x000fe200078e02ff */
[----:B------:R-:W-:Y:S01]  /*81bb0*/  SHF.R.U32.HI R78, RZ, 0x10, R78 ;  /* 0x00000010ff4e7819 */ /* 0x000fe2000001164e */
[----:B------:R-:W-:-:S02]  /*81bc0*/  VIADD R80, R99, 0x1 ;  /* 0x0000000163507836 */ /* 0x000fc40000000000 */
[----:B------:R-:W-:Y:S02]  /*81bd0*/  IMAD R95, R57, R95, R68 ;  /* 0x0000005f395f7224 */ /* 0x000fe400078e0244 */
[----:B------:R-:W-:Y:S02]  /*81be0*/  IMAD.IADD R68, R101, 0x1, R76 ;  /* 0x0000000165447824 */ /* 0x000fe400078e024c */
[----:B------:R-:W-:Y:S02]  /*81bf0*/  @P1 IMAD.MOV R80, RZ, RZ, R99 ;  /* 0x000000ffff501224 */ /* 0x000fe400078e0263 */
[----:B------:R-:W-:Y:S01]  /*81c00*/  IMAD R78, R57, R91, R78 ;  /* 0x0000005b394e7224 */ /* 0x000fe200078e024e */
[----:B------:R-:W-:Y:S01]  /*81c10*/  LEA R99, R95, R68, 0x10 ;  /* 0x000000445f637211 */ /* 0x000fe200078e80ff */
[----:B------:R-:W-:Y:S02]  /*81c20*/  VIADD R68, R80, 0x1 ;  /* 0x0000000150447836 */ /* 0x000fe40000000000 */
[----:B------:R-:W-:Y:S01]  /*81c30*/  @P2 IMAD.MOV R68, RZ, RZ, R80 ;  /* 0x000000ffff442224 */ /* 0x000fe200078e0250 */
[----:B------:R-:W-:-:S02]  /*81c40*/  ISETP.GE.U32.AND P0, PT, R99, R76, PT ;  /* 0x0000004c6300720c */ /* 0x000fc40003f06070 */
[----:B------:R-:W-:Y:S01]  /*81c50*/  LEA.HI R78, R95, R78, RZ, 0x10 ;  /* 0x0000004e5f4e7211 */ /* 0x000fe200078f80ff */
[----:B------:R-:W-:-:S04]  /*81c60*/  IMAD.IADD R68, R99, 0x1, R68 ;  /* 0x0000000163447824 */ /* 0x000fc800078e0244 */
[----:B------:R-:W-:Y:S01]  /*81c70*/  VIADD R80, R78, 0x1 ;  /* 0x000000014e507836 */ /* 0x000fe20000000000 */
        /* <DEDUP_REMOVED lines=10> */
.L_x_718:
        /* <DEDUP_REMOVED lines=38> */
.L_x_723:
[----:B------:R-:W-:Y:S05]  /*81f80*/  BSYNC.RELIABLE B3 ;  /* 0x0000000000037941 */ /* 0x000fea0003800100 */
.L_x_722:
        /* <DEDUP_REMOVED lines=41> */
.L_x_721:
[----:B------:R-:W-:Y:S05]  /*82220*/  BSYNC.RECONVERGENT B2 ;  /* 0x0000000000027941 */ /* 0x000fea0003800200 */
.L_x_720:
[----:B------:R-:W-:Y:S01]  /*82230*/  HFMA2 R107, -RZ, RZ, 0, 0 ;  /* 0x00000000ff6b7431 */ /* 0x000fe200000001ff */
[----:B------:R-:W-:Y:S01]  /*82240*/  BSSY.RECONVERGENT B2, `(.L_x_724) ;  /* 0x00000a9000027945 */ /* 0x000fe20003800200 */
[----:B------:R-:W-:Y:S01]  /*82250*/  IMAD.MOV.U32 R91, RZ, RZ, RZ ;  /* 0x000000ffff5b7224 */ /* 0x000fe200078e00ff */
[----:B------:R-:W-:Y:S01]  /*82260*/  MOV R76, R37 ;  /* 0x00000025004c7202 */ /* 0x000fe20000000f00 */
[----:B------:R-:W-:Y:S02]  /*82270*/  IMAD.MOV.U32 R74, RZ, RZ, RZ ;  /* 0x000000ffff4a7224 */ /* 0x000fe400078e00ff */
[----:B------:R-:W-:Y:S02]  /*82280*/  IMAD.MOV.U32 R95, RZ, RZ, RZ ;  /* 0x000000ffff5f7224 */ /* 0x000fe400078e00ff */
[----:B------:R-:W-:Y:S02]  /*82290*/  IMAD.MOV.U32 R78, RZ, RZ, RZ ;  /* 0x000000ffff4e7224 */ /* 0x000fe400078e00ff */
[----:B------:R-:W-:-:S02]  /*822a0*/  IMAD.MOV.U32 R99, RZ, RZ, RZ ;  /* 0x000000ffff637224 */ /* 0x000fc400078e00ff */
[----:B------:R-:W-:Y:S02]  /*822b0*/  IMAD.MOV.U32 R80, RZ, RZ, RZ ;  /* 0x000000ffff507224 */ /* 0x000fe400078e00ff */
[----:B------:R-:W-:Y:S02]  /*822c0*/  IMAD.MOV.U32 R101, RZ, RZ, RZ ;  /* 0x000000ffff657224 */ /* 0x000fe400078e00ff */
[----:B------:R-:W-:-:S07]  /*822d0*/  IMAD.MOV.U32 R92, RZ, RZ, RZ ;  /* 0x000000ffff5c7224 */ /* 0x000fce00078e00ff */
.L_x_725:
        /* <DEDUP_REMOVED lines=29> */
[----:B------:R-:W-:-:S04]  /*824b0*/  IMAD R86, R15, R103, R82 ;  /* 0x000000670f567224 */ /* 0x000fc800078e0252 */
[----:B------:R-:W-:Y:S01]  /*824c0*/  VIADD R82, R107, 0x1 ;  /* 0x000000016b527836 */ /* 0x000fe20000000000 */
[C---:B------:R-:W-:Y:S01]  /*824d0*/  LEA R109, R86.reuse, R109, 0x10 ;  /* 0x0000006d566d7211 */ /* 0x040fe200078e80ff */
[----:B------:R-:W-:Y:S01]  /*824e0*/  @P1 IMAD.MOV R82, RZ, RZ, R107 ;  /* 0x000000ffff521224 */ /* 0x000fe200078e026b */
[----:B------:R-:W-:Y:S01]  /*824f0*/  LEA.HI R86, R86, R101, RZ, 0x10 ;  /* 0x0000006556567211 */ /* 0x000fe200078f80ff */
[----:B------:R-:W-:Y:S01]  /*82500*/  VIADD R101, R80, 0x1 ;  /* 0x0000000150657836 */ /* 0x000fe20000000000 */
[C---:B------:R-:W-:Y:S01]  /*82510*/  ISETP.GE.U32.AND P2, PT, R109.reuse, R84, PT ;  /* 0x000000546d00720c */ /* 0x040fe20003f46070 */
[----:B------:R-:W-:Y:S02]  /*82520*/  IMAD.IADD R107, R109, 0x1, R82 ;  /* 0x000000016d6b7824 */ /* 0x000fe400078e0252 */
[C---:B------:R-:W-:Y:S02]  /*82530*/  IMAD R82, R16.reuse, R103, RZ ;  /* 0x0000006710527224 */ /* 0x040fe400078e02ff */
[----:B------:R-:W-:Y:S01]  /*82540*/  IMAD R84, R16, R105, RZ ;  /* 0x0000006910547224 */ /* 0x000fe200078e02ff */
[----:B------:R-:W-:Y:S01]  /*82550*/  ISETP.GE.U32.AND P1, PT, R107, R109, PT ;  /* 0x0000006d6b00720c */ /* 0x000fe20003f26070 */
[----:B------:R-:W-:Y:S01]  /*82560*/  @P0 IMAD.MOV R101, RZ, RZ, R80 ;  /* 0x000000ffff650224 */ /* 0x000fe200078e0250 */
[----:B------:R-:W-:Y:S01]  /*82570*/  LOP3.LUT R88, R82, 0xffff, RZ, 0xc0, !PT ;  /* 0x0000ffff52587812 */ /* 0x000fe200078ec0ff */
[----:B------:R-:W-:-:S02]  /*82580*/  VIADD R90, R86, 0x1 ;  /* 0x00000001565a7836 */ /* 0x000fc40000000000 */
[----:B------:R-:W-:Y:S01]  /*82590*/  IMAD R84, R17, R103, R84 ;  /* 0x0000006711547224 */ /* 0x000fe200078e0254 */
[----:B------:R-:W-:Y:S01]  /*825a0*/  ISETP.GE.U32.AND P0, PT, R101, R80, PT ;  /* 0x000000506500720c */ /* 0x000fe20003f06070 */
[----:B------:R-:W-:Y:S01]  /*825b0*/  IMAD.IADD R109, R88, 0x1, R101 ;  /* 0x00000001586d7824 */ /* 0x000fe200078e0265 */
[----:B------:R-:W-:Y:S01]  /*825c0*/  @P2 IADD3 R90, PT, PT, R86, RZ, RZ ;  /* 0x000000ff565a2210 */ /* 0x000fe20007ffe0ff */
[----:B------:R-:W-:Y:S01]  /*825d0*/  VIADD R80, R99, 0x1 ;  /* 0x0000000163507836 */ /* 0x000fe20000000000 */
[----:B------:R-:W-:Y:S01]  /*825e0*/  SHF.R.U32.HI R86, RZ, 0x10, R82 ;  /* 0x00000010ff567819 */ /* 0x000fe20000011652 */
[----:B------:R-:W-:Y:S02]  /*825f0*/  IMAD R88, R84, 0x10000, R109 ;  /* 0x0001000054587824 */ /* 0x000fe400078e026d */
[----:B------:R-:W-:Y:S02]  /*82600*/  VIADD R82, R90, 0x1 ;  /* 0x000000015a527836 */ /* 0x000fe40000000000 */
[----:B------:R-:W-:Y:S01]  /*82610*/  @P1 IMAD.MOV R82, RZ, RZ, R90 ;  /* 0x000000ffff521224 */ /* 0x000fe200078e025a */
[----:B------:R-:W-:Y:S01]  /*82620*/  ISETP.GE.U32.AND P1, PT, R88, R101, PT ;  /* 0x000000655800720c */ /* 0x000fe20003f26070 */
[----:B------:R-:W-:-:S02]  /*82630*/  IMAD R109, R17, R105, R86 ;  /* 0x00000069116d7224 */ /* 0x000fc400078e0256 */
        /* <DEDUP_REMOVED lines=106> */
.L_x_724:
        /* <DEDUP_REMOVED lines=38> */
.L_x_729:
[----:B------:R-:W-:Y:S05]  /*82f40*/  BSYNC.RELIABLE B3 ;  /* 0x0000000000037941 */ /* 0x000fea0003800100 */
.L_x_728:
        /* <DEDUP_REMOVED lines=41> */
.L_x_727:
[----:B------:R-:W-:Y:S05]  /*831e0*/  BSYNC.RECONVERGENT B2 ;  /* 0x0000000000027941 */ /* 0x000fea0003800200 */
.L_x_726:
        /* <DEDUP_REMOVED lines=30> */
[----:B------:R-:W-:-:S03]  /*833d0*/  IMAD.MOV.U32 R3, RZ, RZ, R15 ;  /* 0x000000ffff037224 */ /* 0x000fc600078e000f */
[----:B------:R-:W-:-:S04]  /*833e0*/  SEL R14, RZ, 0x1, !P5 ;  /* 0x00000001ff0e7807 */ /* 0x000fc80006800000 */
[----:B------:R-:W-:Y:S01]  /*833f0*/  ISETP.GT.U32.AND P6, PT, R14, R9, PT ;  /* 0x000000090e00720c */ /* 0x000fe20003fc4070 */
[----:B------:R-:W-:Y:S01]  /*83400*/  IMAD.MOV.U32 R14, RZ, RZ, R16 ;  /* 0x000000ffff0e7224 */ /* 0x000fe200078e0010 */
[----:B------:R-:W-:-:S03]  /*83410*/  @!P4 IADD3 R14, PT, PT, R8, RZ, RZ ;  /* 0x000000ff080ec210 */ /* 0x000fc60007ffe0ff */
[----:B------:R-:W-:-:S05]  /*83420*/  @!P5 IMAD.MOV R3, RZ, RZ, R9 ;  /* 0x000000ffff03d224 */ /* 0x000fca00078e0209 */
[----:B------:R-:W-:Y:S01]  /*83430*/  ISETP.NE.AND P5, PT, R62, R3, PT ;  /* 0x000000033e00720c */ /* 0x000fe20003fa5270 */
[----:B------:R-:W-:Y:S02]  /*83440*/  IMAD.MOV.U32 R3, RZ, RZ, R17 ;  /* 0x000000ffff037224 */ /* 0x000fe400078e0011 */
[----:B------:R-:W-:Y:S01]  /*83450*/  @!P6 IMAD.MOV R12, RZ, RZ, R2 ;  /* 0x000000ffff0ce224 */ /* 0x000fe200078e0202 */
[----:B------:R-:W-:Y:S01]  /*83460*/  ISETP.NE.AND P6, PT, R10, RZ, PT ;  /* 0x000000ff0a00720c */ /* 0x000fe20003fc5270 */
[----:B------:R-:W-:-:S03]  /*83470*/  @!P3 IMAD.MOV R3, RZ, RZ, R5 ;  /* 0x000000ffff03b224 */ /* 0x000fc600078e0205 */
[----:B------:R-:W-:Y:S01]  /*83480*/  ISETP.EQ.AND P4, PT, R59, R12, !P5 ;  /* 0x0000000c3b00720c */ /* 0x000fe20006f82270 */
[----:B------:R-:W-:Y:S01]  /*83490*/  IMAD.MOV.U32 R12, RZ, RZ, R46 ;  /* 0x000000ffff0c7224 */ /* 0x000fe200078e002e */
[----:B------:R-:W-:Y:S02]  /*834a0*/  @!P2 IADD3 R12, PT, PT, R4, RZ, RZ ;  /* 0x000000ff040ca210 */ /* 0x000fe40007ffe0ff */
[----:B------:R-:W-:Y:S01]  /*834b0*/  ISETP.EQ.AND P4, PT, R61, R14, P4 ;  /* 0x0000000e3d00720c */ /* 0x000fe20002782270 */
[----:B------:R-:W-:-:S03]  /*834c0*/  IMAD.MOV.U32 R14, RZ, RZ, R48 ;  /* 0x000000ffff0e7224 */ /* 0x000fc600078e0030 */
[----:B------:R-:W-:Y:S01]  /*834d0*/  ISETP.EQ.AND P4, PT, R64, R3, P4 ;  /* 0x000000034000720c */ /* 0x000fe20002782270 */
[----:B------:R-:W-:Y:S02]  /*834e0*/  IMAD.MOV.U32 R3, RZ, RZ, R47 ;  /* 0x000000ffff037224 */ /* 0x000fe400078e002f */
[----:B------:R-:W-:Y:S01]  /*834f0*/  @!P1 IMAD.MOV R3, RZ, RZ, R7 ;  /* 0x000000ffff039224 */ /* 0x000fe200078e0207 */
[----:B------:R-:W-:Y:S01]  /*83500*/  ISETP.EQ.AND P4, PT, R63, R12, P4 ;  /* 0x0000000c3f00720c */ /* 0x000fe20002782270 */
[----:B------:R-:W-:Y:S02]  /*83510*/  @P6 IMAD.MOV R14, RZ, RZ, R6 ;  /* 0x000000ffff0e6224 */ /* 0x000fe400078e0206 */
[----:B------:R-:W-:Y:S01]  /*83520*/  VIADD R12, R10, 0xffffffff ;  /* 0xffffffff0a0c7836 */ /* 0x000fe20000000000 */
[----:B------:R-:W-:-:S04]  /*83530*/  ISETP.EQ.AND P4, PT, R66, R3, P4 ;  /* 0x000000034200720c */ /* 0x000fc80002782270 */
[----:B------:R-:W-:-:S04]  /*83540*/  ISETP.EQ.AND P4, PT, R65, R14, P4 ;  /* 0x0000000e4100720c */ /* 0x000fc80002782270 */
[----:B------:R-:W-:-:S04]  /*83550*/  ISETP.EQ.AND P4, PT, R69, R12, P4 ;  /* 0x0000000c4500720c */ /* 0x000fc80002782270 */
[----:B------:R-:W-:-:S13]  /*83560*/  PLOP3.LUT P0, PT, P4, P0, PT, 0xf8, 0x8f ;  /* 0x00000000008f781c */ /* 0x000fda0002701f70 */
[----:B------:R-:W-:Y:S05]  /*83570*/  @P0 BRA `(.L_x_730) ;  /* 0x000002e400e40947 */ /* 0x000fea0003800000 */
[----:B------:R-:W-:Y:S01]  /*83580*/  ISETP.GE.U32.AND P1, PT, R10, 0x2, PT ;  /* 0x000000020a00780c */ /* 0x000fe20003f26070 */
[----:B------:R-:W-:-:S03]  /*83590*/  IMAD.MOV.U32 R14, RZ, RZ, R16 ;  /* 0x000000ffff0e7224 */ /* 0x000fc600078e0010 */
        /* <DEDUP_REMOVED lines=13> */
[----:B------:R-:W-:Y:S02]  /*83670*/  ISETP.GT.U32.AND P6, PT, R12, R9, PT ;  /* 0x000000090c00720c */ /* 0x000fe40003fc4070 */
[----:B------:R-:W-:Y:S02]  /*83680*/  MOV R12, R13 ;  /* 0x0000000d000c7202 */ /* 0x000fe40000000f00 */
[----:B------:R-:W-:Y:S01]  /*83690*/  MOV R13, R47 ;  /* 0x0000002f000d7202 */ /* 0x000fe20000000f00 */
[----:B------:R-:W-:Y:S02]  /*836a0*/  @!P0 IMAD.MOV R3, RZ, RZ, R9 ;  /* 0x000000ffff038224 */ /* 0x000fe400078e0209 */
[----:B------:R-:W-:-:S03]  /*836b0*/  @!P2 IMAD.MOV R13, RZ, RZ, R7 ;  /* 0x000000ffff0da224 */ /* 0x000fc600078e0207 */
        /* <DEDUP_REMOVED lines=62> */
.L_x_736:
[----:B------:R-:W-:Y:S05]  /*83aa0*/  BSYNC.RELIABLE B4 ;  /* 0x0000000000047941 */ /* 0x000fea0003800100 */
.L_x_735:
        /* <DEDUP_REMOVED lines=75> */
.L_x_738:
[----:B------:R-:W-:Y:S05]  /*83f60*/  BSYNC.RELIABLE B4 ;  /* 0x0000000000047941 */ /* 0x000fea0003800100 */
.L_x_737:
        /* <DEDUP_REMOVED lines=41> */
.L_x_734:
[----:B------:R-:W-:Y:S05]  /*84200*/  BSYNC.RECONVERGENT B3 ;  /* 0x0000000000037941 */ /* 0x000fea0003800200 */
.L_x_733:
[----:B------:R-:W-:Y:S02]  /*84210*/  LOP3.LUT R2, R72, R75, R97, 0xfe, !PT ;  /* 0x0000004b48027212 */ /* 0x000fe400078efe61 */
[----:B------:R-:W-:Y:S02]  /*84220*/  PLOP3.LUT P0, PT, PT, PT, PT, 0x80, 0x8 ;  /* 0x000000000008781c */ /* 0x000fe40003f0f070 */
[----:B------:R-:W-:-:S04]  /*84230*/  LOP3.LUT R2, R70, R73, R2, 0xfe, !PT ;  /* 0x0000004946027212 */ /* 0x000fc800078efe02 */
[----:B------:R-:W-:-:S04]  /*84240*/  LOP3.LUT R2, R68, R71, R2, 0xfe, !PT ;  /* 0x0000004744027212 */ /* 0x000fc800078efe02 */
[----:B------:R-:W-:-:S13]  /*84250*/  LOP3.LUT P1, RZ, R67, R2, RZ, 0xfc, !PT ;  /* 0x0000000243ff7212 */ /* 0x000fda000782fcff */
[----:B------:R-:W-:Y:S05]  /*84260*/  @!P1 BRA `(.L_x_732) ;  /* 0x0000000c00989947 */ /* 0x000fea0003800000 */
[----:B------:R-:W2:Y:S01]  /*84270*/  LDCU UR4, c[0x0][0x3a0] ;  /* 0x00007400ff0477ac */ /* 0x000ea20008000800 */
[----:B------:R-:W-:Y:S01]  /*84280*/  HFMA2 R17, -RZ, RZ, 0, 0 ;  /* 0x00000000ff117431 */ /* 0x000fe200000001ff */
[----:B------:R-:W3:Y:S01]  /*84290*/  LDCU.64 UR8, c[0x0][0x398] ;  /* 0x00007300ff0877ac */ /* 0x000ee20008000a00 */
[----:B------:R-:W4:Y:S01]  /*842a0*/  LDCU.64 UR10, c[0x0][0x390] ;  /* 0x00007200ff0a77ac */ /* 0x000f220008000a00 */
[----:B------:R-:W5:Y:S01]  /*842b0*/  LDCU.64 UR12, c[0x0][0x388] ;  /* 0x00007100ff0c77ac */ /* 0x000f620008000a00 */
[----:B------:R-:W0:Y:S01]  /*842c0*/  LDCU UR5, c[0x0][0x384] ;  /* 0x00007080ff0577ac */ /* 0x000e220008000800 */
[----:B--2---:R-:W-:Y:S02]  /*842d0*/  IMAD.U32 R2, RZ, RZ, UR4 ;  /* 0x00000004ff027e24 */ /* 0x004fe4000f8e00ff */
[----:B---3--:R-:W-:Y:S02]  /*842e0*/  IMAD.U32 R3, RZ, RZ, UR9 ;  /* 0x00000009ff037e24 */ /* 0x008fe4000f8e00ff */
[----:B------:R-:W-:-:S02]  /*842f0*/  IMAD.U32 R4, RZ, RZ, UR8 ;  /* 0x00000008ff047e24 */ /* 0x000fc4000f8e00ff */
[----:B----4-:R-:W-:Y:S02]  /*84300*/  IMAD.U32 R5, RZ, RZ, UR11 ;  /* 0x0000000bff057e24 */ /* 0x010fe4000f8e00ff */
[----:B------:R-:W-:Y:S02]  /*84310*/  IMAD.U32 R6, RZ, RZ, UR10 ;  /* 0x0000000aff067e24 */ /* 0x000fe4000f8e00ff */
[----:B-----5:R-:W-:Y:S02]  /*84320*/  IMAD.U32 R7, RZ, RZ, UR13 ;  /* 0x0000000dff077e24 */ /* 0x020fe4000f8e00ff */
[----:B------:R-:W-:Y:S02]  /*84330*/  IMAD.U32 R8, RZ, RZ, UR12 ;  /* 0x0000000cff087e24 */ /* 0x000fe4000f8e00ff */
[----:B0-----:R-:W-:-:S07]  /*84340*/  IMAD.U32 R10, RZ, RZ, UR5 ;  /* 0x00000005ff0a7e24 */ /* 0x001fce000f8e00ff */
.L_x_756:
        /* <DEDUP_REMOVED lines=10> */
.L_x_740:
[----:B------:R-:W-:Y:S05]  /*843f0*/  BSYNC.RELIABLE B3 ;  /* 0x0000000000037941 */ /* 0x000fea0003800100 */
.L_x_739:
        /* <DEDUP_REMOVED lines=10> */
.L_x_742:
        /* <DEDUP_REMOVED lines=15> */
.L_x_741:
[----:B------:R-:W-:Y:S01]  /*84590*/  LOP3.LUT R9, R97, 0x1, RZ, 0xc0, !PT ;  /* 0x0000000161097812 */ /* 0x000fe200078ec0ff */
[----:B------:R-:W-:Y:S03]  /*845a0*/  BSSY.RECONVERGENT B3, `(.L_x_743) ;  /* 0x000001a000037945 */ /* 0x000fe60003800200 */
[----:B------:R-:W-:-:S13]  /*845b0*/  ISETP.NE.U32.AND P0, PT, R9, 0x1, PT ;  /* 0x000000010900780c */ /* 0x000fda0003f05070 */
[----:B------:R-:W-:Y:S05]  /*845c0*/  @!P0 BRA `(.L_x_744) ;  /* 0x00000000005c8947 */ /* 0x000fea0003800000 */
[----:B------:R-:W-:Y:S01]  /*845d0*/  BSSY.RECONVERGENT B4, `(.L_x_745) ;  /* 0x0000011000047945 */ /* 0x000fe20003800200 */
.L_x_746:
        /* <DEDUP_REMOVED lines=13> */
[----:B------:R-:W-:Y:S02]  /*846b0*/  SHF.R.U32.HI R67, RZ, 0x1, R67 ;  /* 0x00000001ff437819 */ /* 0x000fe40000011643 */
[----:B------:R-:W-:Y:S01]  /*846c0*/  MOV R72, R15 ;  /* 0x0000000f00487202 */ /* 0x000fe20000000f00 */
[----:B------:R-:W-:Y:S06]  /*846d0*/  @P0 BRA `(.L_x_746) ;  /* 0xfffffffc00c00947 */ /* 0x000fec000383ffff */
[----:B------:R-:W-:Y:S05]  /*846e0*/  BSYNC.RECONVERGENT B4 ;  /* 0x0000000000047941 */ /* 0x000fea0003800200 */
.L_x_745:
[----:B------:R-:W-:Y:S02]  /*846f0*/  IMAD.MOV.U32 R68, RZ, RZ, R9 ;  /* 0x000000ffff447224 */ /* 0x000fe400078e0009 */
[----:B------:R-:W-:Y:S02]  /*84700*/  IMAD.MOV.U32 R71, RZ, RZ, R12 ;  /* 0x000000ffff477224 */ /* 0x000fe400078e000c */
[----:B------:R-:W-:Y:S02]  /*84710*/  IMAD.MOV.U32 R70, RZ, RZ, R13 ;  /* 0x000000ffff467224 */ /* 0x000fe400078e000d */
[----:B------:R-:W-:Y:S02]  /*84720*/  IMAD.MOV.U32 R73, RZ, RZ, R14 ;  /* 0x000000ffff497224 */ /* 0x000fe400078e000e */
[----:B------:R-:W-:-:S07]  /*84730*/  IMAD.MOV.U32 R72, RZ, RZ, R15 ;  /* 0x000000ffff487224 */ /* 0x000fce00078e000f */
.L_x_744:
[----:B------:R-:W-:Y:S05]  /*84740*/  BSYNC.RECONVERGENT B3 ;  /* 0x0000000000037941 */ /* 0x000fea0003800200 */
.L_x_743:
[----:B------:R-:W-:Y:S01]  /*84750*/  LOP3.LUT R9, R10, 0x1, RZ, 0xc0, !PT ;  /* 0x000000010a097812 */ /* 0x000fe200078ec0ff */
[----:B------:R-:W-:Y:S03]  /*84760*/  BSSY.RECONVERGENT B3, `(.L_x_747) ;  /* 0x000001a000037945 */ /* 0x000fe60003800200 */
[----:B------:R-:W-:-:S13]  /*84770*/  ISETP.NE.U32.AND P0, PT, R9, 0x1, PT ;  /* 0x000000010900780c */ /* 0x000fda0003f05070 */
[----:B------:R-:W-:Y:S05]  /*84780*/  @!P0 BRA `(.L_x_748) ;  /* 0x00000000005c8947 */ /* 0x000fea0003800000 */
[----:B------:R-:W-:Y:S01]  /*84790*/  BSSY.RECONVERGENT B4, `(.L_x_749) ;  /* 0x0000011000047945 */ /* 0x000fe20003800200 */
.L_x_750:
        /* <DEDUP_REMOVED lines=9> */
[----:B------:R-:W-:-:S02]  /*84830*/  SHF.L.W.U32.HI R15, R7, 0x1f, R6 ;  /* 0x0000001f070f7819 */ /* 0x000fc40000010e06 */
[----:B------:R-:W-:Y:S01]  /*84840*/  SHF.L.W.U32.HI R8, R8, 0x1f, R7 ;  /* 0x0000001f08087819 */ /* 0x000fe20000010e07 */
[----:B------:R-:W-:Y:S01]  /*84850*/  IMAD.MOV.U32 R6, RZ, RZ, R14 ;  /* 0x000000ffff067224 */ /* 0x000fe200078e000e */
[----:B------:R-:W-:Y:S01]  /*84860*/  SHF.R.U32.HI R2, RZ, 0x1, R2 ;  /* 0x00000001ff027819 */ /* 0x000fe20000011602 */
[----:B------:R-:W-:Y:S01]  /*84870*/  IMAD.MOV.U32 R7, RZ, RZ, R15 ;  /* 0x000000ffff077224 */ /* 0x000fe200078e000f */
[----:B------:R-:W-:-:S03]  /*84880*/  MOV R4, R12 ;  /* 0x0000000c00047202 */ /* 0x000fc60000000f00 */
[----:B------:R-:W-:Y:S05]  /*84890*/  @P0 BRA `(.L_x_750) ;  /* 0xfffffffc00c00947 */ /* 0x000fea000383ffff */
[----:B------:R-:W-:Y:S05]  /*848a0*/  BSYNC.RECONVERGENT B4 ;  /* 0x0000000000047941 */ /* 0x000fea0003800200 */
.L_x_749:
[----:B------:R-:W-:Y:S01]  /*848b0*/  IMAD.MOV.U32 R3, RZ, RZ, R9 ;  /* 0x000000ffff037224 */ /* 0x000fe200078e0009 */
[----:B------:R-:W-:Y:S01]  /*848c0*/  MOV R6, R14 ;  /* 0x0000000e00067202 */ /* 0x000fe20000000f00 */
[----:B------:R-:W-:Y:S02]  /*848d0*/  IMAD.MOV.U32 R4, RZ, RZ, R12 ;  /* 0x000000ffff047224 */ /* 0x000fe400078e000c */
[----:B------:R-:W-:Y:S02]  /*848e0*/  IMAD.MOV.U32 R5, RZ, RZ, R13 ;  /* 0x000000ffff057224 */ /* 0x000fe400078e000d */
[----:B------:R-:W-:-:S07]  /*848f0*/  IMAD.MOV.U32 R7, RZ, RZ, R15 ;  /* 0x000000ffff077224 */ /* 0x000fce00078e000f */
.L_x_748:
[----:B------:R-:W-:Y:S05]  /*84900*/  BSYNC.RECONVERGENT B3 ;  /* 0x0000000000037941 */ /* 0x000fea0003800200 */
.L_x_747:
        /* <DEDUP_REMOVED lines=35> */
.L_x_754:
[----:B------:R-:W-:Y:S05]  /*84b40*/  BSYNC.RELIABLE B4 ;  /* 0x0000000000047941 */ /* 0x000fea0003800100 */
.L_x_753:
        /* <DEDUP_REMOVED lines=42> */
.L_x_752:
[----:B------:R-:W-:Y:S01]  /*84df0*/  ISETP.GE.U32.AND P6, PT, R10, R97, PT ;  /* 0x000000610a00720c */ /* 0x000fe20003fc6070 */
[----:B------:R-:W-:Y:S01]  /*84e00*/  IMAD.IADD R12, R8, 0x1, -R75 ;  /* 0x00000001080c7824 */ /* 0x000fe200078e0a4b */
[----:B------:R-:W-:Y:S01]  /*84e10*/  IADD3 R16, PT, PT, -R71, R4, RZ ;  /* 0x0000000447107210 */ /* 0x000fe20007ffe1ff */
[----:B------:R-:W-:Y:S01]  /*84e20*/  IMAD.IADD R14, R6, 0x1, -R73 ;  /* 0x00000001060e7824 */ /* 0x000fe200078e0a49 */
[----:B------:R-:W-:Y:S01]  /*84e30*/  SEL R9, RZ, 0x1, P6 ;  /* 0x00000001ff097807 */ /* 0x000fe20003000000 */
[----:B------:R-:W-:Y:S01]  /*84e40*/  IMAD.IADD R13, R5, 0x1, -R70 ;  /* 0x00000001050d7824 */ /* 0x000fe200078e0a46 */
[----:B------:R-:W-:Y:S01]  /*84e50*/  IADD3 R10, PT, PT, -R97, R10, RZ ;  /* 0x0000000a610a7210 */ /* 0x000fe20007ffe1ff */
        /* <DEDUP_REMOVED lines=34> */
.L_x_755:
[----:B------:R-:W-:Y:S05]  /*85080*/  BSYNC.RECONVERGENT B3 ;  /* 0x0000000000037941 */ /* 0x000fea0003800200 */
.L_x_751:
[----:B------:R-:W-:-:S05]  /*85090*/  VIADD R17, R17, 0x1 ;  /* 0x0000000111117836 */ /* 0x000fca0000000000 */
[----:B------:R-:W-:-:S13]  /*850a0*/  ISETP.NE.AND P0, PT, R17, 0x4e20, PT ;  /* 0x00004e201100780c */ /* 0x000fda0003f05270 */
[----:B------:R-:W-:Y:S05]  /*850b0*/  @P0 BRA `(.L_x_756) ;  /* 0xfffffff000a40947 */ /* 0x000fea000383ffff */
[----:B------:R-:W-:-:S13]  /*850c0*/  PLOP3.LUT P0, PT, PT, PT, PT, 0x80, 0x8 ;  /* 0x000000000008781c */ /* 0x000fda0003f0f070 */
.L_x_732:
[----:B------:R-:W-:Y:S05]  /*850d0*/  BSYNC.RECONVERGENT B2 ;  /* 0x0000000000027941 */ /* 0x000fea0003800200 */
.L_x_731:
        /* <DEDUP_REMOVED lines=51> */
.L_x_760:
[----:B------:R-:W-:Y:S05]  /*85410*/  BSYNC.RELIABLE B3 ;  /* 0x0000000000037941 */ /* 0x000fea0003800100 */
.L_x_759:
        /* <DEDUP_REMOVED lines=8> */
[----:B------:R-:W-:Y:S02]  /*854a0*/  ISETP.GE.U32.AND P1, PT, R7, R2, PT ;  /* 0x000000020700720c */ /* 0x000fe40003f26070 */
[----:B----4-:R-:W-:Y:S01]  /*854b0*/  IADD3 R15, PT, PT, R99, -R4, RZ ;  /* 0x80000004630f7210 */ /* 0x010fe20007ffe0ff */
[----:B------:R-:W-:Y:S01]  /*854c0*/  IMAD.IADD R17, R78, 0x1, -R5 ;  /* 0x000000014e117824 */ /* 0x000fe200078e0a05 */
[----:B------:R-:W-:Y:S01]  /*854d0*/  ISETP.LT.U32.OR P1, PT, R101, R12, !P1 ;  /* 0x0000000c6500720c */ /* 0x000fe20004f21470 */
[----:B------:R-:W-:Y:S02]  /*854e0*/  VIADD R101, R7, 0xffffffff ;  /* 0xffffffff07657836 */ /* 0x000fe40000000000 */
        /* <DEDUP_REMOVED lines=14> */
[----:B--2---:R-:W-:-:S03]  /*855d0*/  IMAD.IADD R47, R95, 0x1, -R2 ;  /* 0x000000015f2f7824 */ /* 0x004fc600078e0a02 */
        /* <DEDUP_REMOVED lines=51> */
.L_x_762:
[----:B------:R-:W-:Y:S05]  /*85910*/  BSYNC.RELIABLE B3 ;  /* 0x0000000000037941 */ /* 0x000fea0003800100 */
.L_x_761:
        /* <DEDUP_REMOVED lines=41> */
.L_x_758:
[----:B------:R-:W-:Y:S05]  /*85bb0*/  BSYNC.RECONVERGENT B2 ;  /* 0x0000000000027941 */ /* 0x000fea0003800200 */
.L_x_757:
        /* <DEDUP_REMOVED lines=15> */
[----:B--2---:R-:W-:-:S02]  /*85cb0*/  MOV R4, UR4 ;  /* 0x0000000400047c02 */ /* 0x004fc40008000f00 */
[----:B---3--:R-:W-:Y:S01]  /*85cc0*/  MOV R3, UR9 ;  /* 0x0000000900037c02 */ /* 0x008fe20008000f00 */
[----:B------:R-:W-:Y:S02]  /*85cd0*/  IMAD.U32 R6, RZ, RZ, UR8 ;  /* 0x00000008ff067e24 */ /* 0x000fe4000f8e00ff */
[----:B----4-:R-:W-:Y:S02]  /*85ce0*/  IMAD.U32 R5, RZ, RZ, UR11 ;  /* 0x0000000bff057e24 */ /* 0x010fe4000f8e00ff */
[----:B------:R-:W-:Y:S02]  /*85cf0*/  IMAD.U32 R8, RZ, RZ, UR10 ;  /* 0x0000000aff087e24 */ /* 0x000fe4000f8e00ff */
[----:B-----5:R-:W-:Y:S02]  /*85d00*/  IMAD.U32 R7, RZ, RZ, UR13 ;  /* 0x0000000dff077e24 */ /* 0x020fe4000f8e00ff */
[----:B------:R-:W-:Y:S02]  /*85d10*/  IMAD.U32 R10, RZ, RZ, UR12 ;  /* 0x0000000cff0a7e24 */ /* 0x000fe4000f8e00ff */
[----:B0-----:R-:W-:Y:S01]  /*85d20*/  IMAD.U32 R12, RZ, RZ, UR5 ;  /* 0x00000005ff0c7e24 */ /* 0x001fe2000f8e00ff */
[----:B------:R-:W-:Y:S06]  /*85d30*/  @!P1 BRA P2, `(.L_x_763) ;  /* 0x0000000c001c9947 */ /* 0x000fec0001000000 */
.L_x_777:
        /* <DEDUP_REMOVED lines=20> */
.L_x_767:
        /* <DEDUP_REMOVED lines=17> */
.L_x_766:
[----:B------:R-:W-:Y:S01]  /*85f90*/  MOV R74, R9 ;  /* 0x00000009004a7202 */ /* 0x000fe20000000f00 */
[----:B------:R-:W-:Y:S02]  /*85fa0*/  IMAD.MOV.U32 R95, RZ, RZ, R13 ;  /* 0x000000ffff5f7224 */ /* 0x000fe400078e000d */
[----:B------:R-:W-:Y:S02]  /*85fb0*/  IMAD.MOV.U32 R78, RZ, RZ, R14 ;  /* 0x000000ffff4e7224 */ /* 0x000fe400078e000e */
[----:B------:R-:W-:Y:S02]  /*85fc0*/  IMAD.MOV.U32 R99, RZ, RZ, R15 ;  /* 0x000000ffff637224 */ /* 0x000fe400078e000f */
[----:B------:R-:W-:-:S07]  /*85fd0*/  IMAD.MOV.U32 R80, RZ, RZ, R16 ;  /* 0x000000ffff507224 */ /* 0x000fce00078e0010 */
.L_x_765:
[----:B------:R-:W-:Y:S05]  /*85fe0*/  BSYNC.RECONVERGENT B2 ;  /* 0x0000000000027941 */ /* 0x000fea0003800200 */
.L_x_764:
[----:B------:R-:W-:Y:S01]  /*85ff0*/  LOP3.LUT R9, R12, 0x1, RZ, 0xc0, !PT ;  /* 0x000000010c097812 */ /* 0x000fe200078ec0ff */
[----:B------:R-:W-:Y:S03]  /*86000*/  BSSY.RECONVERGENT B2, `(.L_x_768) ;  /* 0x000001a000027945 */ /* 0x000fe60003800200 */
[----:B------:R-:W-:-:S13]  /*86010*/  ISETP.NE.U32.AND P1, PT, R9, 0x1, PT ;  /* 0x000000010900780c */ /* 0x000fda0003f25070 */
[----:B------:R-:W-:Y:S05]  /*86020*/  @!P1 BRA `(.L_x_769) ;  /* 0x00000000005c9947 */ /* 0x000fea0003800000 */
[----:B------:R-:W-:Y:S01]  /*86030*/  BSSY.RECONVERGENT B3, `(.L_x_770) ;  /* 0x0000011000037945 */ /* 0x000fe20003800200 */
.L_x_771:
        /* <DEDUP_REMOVED lines=17> */
.L_x_770:
[----:B------:R-:W-:Y:S01]  /*86150*/  IMAD.MOV.U32 R3, RZ, RZ, R9 ;  /* 0x000000ffff037224 */ /* 0x000fe200078e0009 */
[----:B------:R-:W-:Y:S01]  /*86160*/  MOV R7, R16 ;  /* 0x0000001000077202 */ /* 0x000fe20000000f00 */
[----:B------:R-:W-:Y:S02]  /*86170*/  IMAD.MOV.U32 R6, RZ, RZ, R13 ;  /* 0x000000ffff067224 */ /* 0x000fe400078e000d */
[----:B------:R-:W-:Y:S02]  /*86180*/  IMAD.MOV.U32 R5, RZ, RZ, R14 ;  /* 0x000000ffff057224 */ /* 0x000fe400078e000e */
[----:B------:R-:W-:-:S07]  /*86190*/  IMAD.MOV.U32 R8, RZ, RZ, R15 ;  /* 0x000000ffff087224 */ /* 0x000fce00078e000f */
.L_x_769:
[----:B------:R-:W-:Y:S05]  /*861a0*/  BSYNC.RECONVERGENT B2 ;  /* 0x0000000000027941 */ /* 0x000fea0003800200 */
.L_x_768:
        /* <DEDUP_REMOVED lines=35> */
.L_x_775:
[----:B------:R-:W-:Y:S05]  /*863e0*/  BSYNC.RELIABLE B3 ;  /* 0x0000000000037941 */ /* 0x000fea0003800100 */
.L_x_774:
        /* <DEDUP_REMOVED lines=42> */
.L_x_773:
        /* <DEDUP_REMOVED lines=41> */
.L_x_776:
[----:B------:R-:W-:Y:S05]  /*86920*/  BSYNC.RECONVERGENT B2 ;  /* 0x0000000000027941 */ /* 0x000fea0003800200 */
.L_x_772:
        /* <DEDUP_REMOVED lines=8> */
.L_x_763:
        /* <DEDUP_REMOVED lines=26> */
.L_x_779:
        /* <DEDUP_REMOVED lines=31> */
[----:B---3--:R-:W-:Y:S01]  /*86d40*/  IMAD R91, R4, R81, RZ ;  /* 0x00000051045b7224 */ /* 0x008fe200078e02ff */
[----:B------:R-:W-:Y:S01]  /*86d50*/  IADD3 R3, PT, PT, R2, 0x1, RZ ;  /* 0x0000000102037810 */ /* 0x000fe20007ffe0ff */
[----:B------:R-:W-:Y:S01]  /*86d60*/  IMAD R9, R67, R76, R9 ;  /* 0x0000004c43097224 */ /* 0x000fe200078e0209 */
[----:B------:R-:W-:Y:S01]  /*86d70*/  SHF.R.U32.HI R7, RZ, 0x10, R7 ;  /* 0x00000010ff077819 */ /* 0x000fe20000011607 */
[----:B------:R-:W-:Y:S01]  /*86d80*/  @P0 IMAD.MOV R3, RZ, RZ, R2 ;  /* 0x000000ffff030224 */ /* 0x000fe200078e0202 */
[----:B------:R-:W-:Y:S01]  /*86d90*/  LEA.HI R5, R6, R5, RZ, 0x10 ;  /* 0x0000000506057211 */ /* 0x000fe200078f80ff */
[----:B------:R-:W-:Y:S01]  /*86da0*/  IMAD.IADD R2, R13, 0x1, R62 ;  /* 0x000000010d027824 */ /* 0x000fe200078e023e */
[----:B------:R-:W-:Y:S01]  /*86db0*/  SHF.R.U32.HI R75, RZ, 0x10, R91 ;  /* 0x00000010ff4b7819 */ /* 0x000fe2000001165b */
[----:B------:R-:W0:Y:S01]  /*86dc0*/  LDC.64 R12, c[0x0][0x388] ;  /* 0x0000e200ff0c7b82 */ /* 0x000e220000000a00 */
[----:B------:R-:W-:Y:S01]  /*86dd0*/  IMAD R6, R67, R74, R7 ;  /* 0x0000004a43067224 */ /* 0x000fe200078e0207 */
[----:B------:R-:W-:Y:S01]  /*86de0*/  LOP3.LUT R91, R91, 0xffff, RZ, 0xc0, !PT ;  /* 0x0000ffff5b5b7812 */ /* 0x000fe200078ec0ff */
[----:B------:R-:W-:-:S02]  /*86df0*/  IMAD R7, R9, 0x10000, R2 ;  /* 0x0001000009077824 */ /* 0x000fc400078e0202 */
        /* <DEDUP_REMOVED lines=9> */
[----:B------:R-:W-:Y:S01]  /*86e90*/  ISETP.GE.U32.AND P0, PT, R3, R8, PT ;  /* 0x000000080300720c */ /* 0x000fe20003f06070 */
[----:B------:R-:W-:Y:S01]  /*86ea0*/  IMAD.IADD R15, R15, 0x1, R58 ;  /* 0x000000010f0f7824 */ /* 0x000fe200078e023a */
[----:B------:R-:W-:Y:S01]  /*86eb0*/  LOP3.LUT R8, R2, 0xffff, RZ, 0xc0, !PT ;  /* 0x0000ffff02087812 */ /* 0x000fe200078ec0ff */
[----:B------:R-:W-:Y:S01]  /*86ec0*/  IMAD R9, R89, R74, R9 ;  /* 0x0000004a59097224 */ /* 0x000fe200078e0209 */
[----:B------:R-:W-:Y:S01]  /*86ed0*/  SHF.R.U32.HI R2, RZ, 0x10, R2 ;  /* 0x00000010ff027819 */ /* 0x000fe20000011602 */
[----:B------:R-:W-:Y:S01]  /*86ee0*/  @P1 IMAD.MOV R14, RZ, RZ, R5 ;  /* 0x000000ffff0e1224 */ /* 0x000fe200078e0205 */
[----:B------:R-:W-:Y:S01]  /*86ef0*/  ISETP.GE.U32.AND P1, PT, R7, R62, PT ;  /* 0x0000003e0700720c */ /* 0x000fe20003f26070 */
[----:B------:R-:W-:Y:S01]  /*86f00*/  IMAD R5, R68, R74, RZ ;  /* 0x0000004a44057224 */ /* 0x000fe200078e02ff */
[----:B0-----:R-:W-:Y:S01]  /*86f10*/  LOP3.LUT R50, R12, 0xffff, RZ, 0xc0, !PT ;  /* 0x0000ffff0c327812 */ /* 0x001fe200078ec0ff */
[C---:B------:R-:W-:Y:S01]  /*86f20*/  IMAD R17, R10.reuse, 0x10000, R15 ;  /* 0x000100000a117824 */ /* 0x040fe200078e020f */
[----:B------:R-:W-:Y:S01]  /*86f30*/  LEA.HI R47, R10, R9, RZ, 0x10 ;  /* 0x000000090a2f7211 */ /* 0x000fe200078f80ff */
[-C--:B------:R-:W-:Y:S01]  /*86f40*/  IMAD R9, R80, R91.reuse, RZ ;  /* 0x0000005b50097224 */ /* 0x080fe200078e02ff */
[----:B------:R-:W-:Y:S01]  /*86f50*/  SHF.R.U32.HI R49, RZ, 0x10, R12 ;  /* 0x00000010ff317819 */ /* 0x000fe2000001160c */
[----:B------:R-:W-:Y:S01]  /*86f60*/  IMAD R16, R50, R91, RZ ;  /* 0x0000005b32107224 */ /* 0x000fe200078e02ff */
[----:B------:R-:W-:Y:S01]  /*86f70*/  IADD3 R8, PT, PT, R8, R59, RZ ;  /* 0x0000003b08087210 */ /* 0x000fe20007ffe0ff */
[-C--:B------:R-:W-:Y:S01]  /*86f80*/  IMAD R10, R80, R75.reuse, RZ ;  /* 0x0000004b500a7224 */ /* 0x080fe200078e02ff */
[----:B------:R-:W-:Y:S01]  /*86f90*/  LOP3.LUT R15, R9, 0xffff, RZ, 0xc0, !PT ;  /* 0x0000ffff090f7812 */ /* 0x000fe200078ec0ff */
[----:B------:R-:W-:Y:S01]  /*86fa0*/  IMAD R48, R50, R75, RZ ;  /* 0x0000004b32307224 */ /* 0x000fe200078e02ff */
[----:B------:R-:W-:Y:S01]  /*86fb0*/  LOP3.LUT R62, R16, 0xffff, RZ, 0xc0, !PT ;  /* 0x0000ffff103e7812 */ /* 0x000fe200078ec0ff */
[C---:B------:R-:W-:Y:S01]  /*86fc0*/  IMAD R5, R77.reuse, R76, R5 ;  /* 0x0000004c4d057224 */ /* 0x040fe200078e0205 */
[----:B------:R-:W-:Y:S01]  /*86fd0*/  IADD3 R15, PT, PT, R4, R15, RZ ;  /* 0x0000000f040f7210 */ /* 0x000fe20007ffe0ff */
[----:B------:R-:W-:Y:S01]  /*86fe0*/  IMAD R2, R77, R74, R2 ;  /* 0x0000004a4d027224 */ /* 0x000fe200078e0202 */
[----:B------:R-:W-:Y:S01]  /*86ff0*/  SHF.R.U32.HI R16, RZ, 0x10, R16 ;  /* 0x00000010ff107819 */ /* 0x000fe20000011610 */
[-C--:B------:R-:W-:Y:S01]  /*87000*/  IMAD R10, R51, R91.reuse, R10 ;  /* 0x0000005b330a7224 */ /* 0x080fe200078e020a */
[----:B------:R-:W-:Y:S01]  /*87010*/  IADD3 R88, PT, PT, R47, 0x1, RZ ;  /* 0x000000012f587810 */ /* 0x000fe20007ffe0ff */
[----:B------:R-:W-:-:S02]  /*87020*/  IMAD R48, R49, R91, R48 ;  /* 0x0000005b31307224 */ /* 0x000fc400078e0230 */
[----:B------:R-:W-:Y:S02]  /*87030*/  IMAD.IADD R61, R3, 0x1, R62 ;  /* 0x00000001033d7824 */ /* 0x000fe400078e023e */
[C---:B------:R-:W-:Y:S01]  /*87040*/  IMAD R8, R5.reuse, 0x10000, R8 ;  /* 0x0001000005087824 */ /* 0x040fe200078e0208 */
[----:B------:R-:W-:Y:S01]  /*87050*/  LEA.HI R5, R5, R2, RZ, 0x10 ;  /* 0x0000000205057211 */ /* 0x000fe200078f80ff */
[----:B------:R-:W-:Y:S02]  /*87060*/  VIADD R2, R14, 0x1 ;  /* 0x000000010e027836 */ /* 0x000fe40000000000 */
        /* <DEDUP_REMOVED lines=8> */
[----:B------:R-:W-:-:S02]  /*870f0*/  IMAD.IADD R2, R7, 0x1, R2 ;  /* 0x0000000107027824 */ /* 0x000fc400078e0202 */
[-C--:B------:R-:W-:Y:S02]  /*87100*/  IMAD R9, R51, R75.reuse, R14 ;  /* 0x0000004b33097224 */ /* 0x080fe400078e020e */
[----:B------:R-:W-:Y:S01]  /*87110*/  IMAD R15, R49, R75, R16 ;  /* 0x0000004b310f7224 */ /* 0x000fe200078e0210 */
[----:B------:R-:W-:Y:S01]  /*87120*/  ISETP.GE.U32.AND P0, PT, R2, R7, PT ;  /* 0x000000070200720c */ /* 0x000fe20003f06070 */
[----:B------:R-:W-:Y:S01]  /*87130*/  IMAD R6, R70, R76, RZ ;  /* 0x0000004c46067224 */ /* 0x000fe200078e02ff */
[----:B------:R-:W-:Y:S01]  /*87140*/  LEA.HI R14, R10, R9, RZ, 0x10 ;  /* 0x000000090a0e7211 */ /* 0x000fe200078f80ff */
[----:B------:R-:W-:Y:S01]  /*87150*/  IMAD R4, R70, R74, RZ ;  /* 0x0000004a46047224 */ /* 0x000fe200078e02ff */
[----:B------:R-:W-:Y:S01]  /*87160*/  LEA.HI R15, R48, R15, RZ, 0x10 ;  /* 0x0000000f300f7211 */ /* 0x000fe200078f80ff */
[----:B------:R-:W-:Y:S01]  /*87170*/  VIADD R3, R78, 0x1 ;  /* 0x000000014e037836 */ /* 0x000fe20000000000 */
[----:B------:R-:W-:Y:S01]  /*87180*/  LOP3.LUT R48, R13, 0xffff, RZ, 0xc0, !PT ;  /* 0x0000ffff0d307812 */ /* 0x000fe200078ec0ff */
[----:B------:R-:W-:Y:S01]  /*87190*/  VIADD R95, R14, 0x1 ;  /* 0x000000010e5f7836 */ /* 0x000fe20000000000 */
[----:B------:R-:W-:Y:S01]  /*871a0*/  LOP3.LUT R10, R6, 0xffff, RZ, 0xc0, !PT ;  /* 0x0000ffff060a7812 */ /* 0x000fe200078ec0ff */
[C---:B------:R-:W-:Y:S01]  /*871b0*/  VIADD R86, R15.reuse, 0x1 ;  /* 0x000000010f567836 */ /* 0x040fe20000000000 */
[----:B------:R-:W-:Y:S01]  /*871c0*/  @P2 IADD3 R86, PT, PT, R15, RZ, RZ ;  /* 0x000000ff0f562210 */ /* 0x000fe20007ffe0ff */
[----:B------:R-:W-:Y:S01]  /*871d0*/  @P1 IMAD.MOV R95, RZ, RZ, R14 ;  /* 0x000000ffff5f1224 */ /* 0x000fe200078e020e */
[----:B------:R-:W-:Y:S01]  /*871e0*/  SHF.R.U32.HI R6, RZ, 0x10, R6 ;  /* 0x00000010ff067819 */ /* 0x000fe20000011606 */
[----:B------:R-:W0:Y:S01]  /*871f0*/  LDC.64 R14, c[0x0][0x390] ;  /* 0x0000e400ff0e7b82 */ /* 0x000e220000000a00 */
[----:B------:R-:W-:Y:S01]  /*87200*/  IMAD R16, R48, R91, RZ ;  /* 0x0000005b30107224 */ /* 0x000fe200078e02ff */
[----:B------:R-:W-:Y:S01]  /*87210*/  IADD3 R7, PT, PT, R10, R57, RZ ;  /* 0x000000390a077210 */ /* 0x000fe20007ffe0ff */
[----:B------:R-:W-:Y:S01]  /*87220*/  @P0 IMAD.MOV R3, RZ, RZ, R78 ;  /* 0x000000ffff030224 */ /* 0x000fe200078e024e */
[----:B------:R-:W-:Y:S01]  /*87230*/  ISETP.GE.U32.AND P0, PT, R8, R59, PT ;  /* 0x0000003b0800720c */ /* 0x000fe20003f06070 */
[----:B------:R-:W-:Y:S01]  /*87240*/  IMAD.IADD R95, R62, 0x1, R95 ;  /* 0x000000013e5f7824 */ /* 0x000fe200078e025f */
[----:B------:R-:W-:Y:S01]  /*87250*/  SHF.R.U32.HI R10, RZ, 0x10, R13 ;  /* 0x00000010ff0a7819 */ /* 0x000fe2000001160d */
[----:B------:R-:W-:Y:S01]  /*87260*/  IMAD R59, R48, R75, RZ ;  /* 0x0000004b303b7224 */ /* 0x000fe200078e02ff */
[----:B------:R-:W-:Y:S01]  /*87270*/  LOP3.LUT R61, R16, 0xffff, RZ, 0xc0, !PT ;  /* 0x0000ffff103d7812 */ /* 0x000fe200078ec0ff */
[----:B------:R-:W-:Y:S01]  /*87280*/  IMAD R4, R87, R76, R4 ;  /* 0x0000004c57047224 */ /* 0x000fe200078e0204 */
[----:B------:R-:W-:Y:S01]  /*87290*/  ISETP.GE.U32.AND P2, PT, R95, R62, PT ;  /* 0x0000003e5f00720c */ /* 0x000fe20003f46070 */
[----:B------:R-:W-:Y:S01]  /*872a0*/  IMAD R9, R87, R74, R6 ;  /* 0x0000004a57097224 */ /* 0x000fe200078e0206 */
[----:B------:R-:W-:Y:S01]  /*872b0*/  SHF.R.U32.HI R16, RZ, 0x10, R16 ;  /* 0x00000010ff107819 */ /* 0x000fe20000011610 */
[----:B------:R-:W-:-:S02]  /*872c0*/  IMAD R6, R71, R76, RZ ;  /* 0x0000004c47067224 */ /* 0x000fc400078e02ff */
[----:B------:R-:W-:Y:S02]  /*872d0*/  IMAD R59, R10, R91, R59 ;  /* 0x0000005b0a3b7224 */ /* 0x000fe400078e023b */
[----:B------:R-:W-:Y:S01]  /*872e0*/  IMAD.IADD R62, R2, 0x1, R61 ;  /* 0x00000001023e7824 */ /* 0x000fe200078e023d */
[----:B------:R-:W-:Y:S01]  /*872f0*/  IADD3 R61, PT, PT, R86, 0x1, RZ ;  /* 0x00000001563d7810 */ /* 0x000fe20007ffe0ff */
[C---:B------:R-:W-:Y:S01]  /*87300*/  IMAD R78, R4.reuse, 0x10000, R7 ;  /* 0x00010000044e7824 */ /* 0x040fe200078e0207 */
[----:B------:R-:W-:Y:S01]  /*87310*/  LEA.HI R4, R4, R9, RZ, 0x10 ;  /* 0x0000000904047211 */ /* 0x000fe200078f80ff */
[----:B------:R-:W-:Y:S01]  /*87320*/  IMAD.IADD R3, R8, 0x1, R3 ;  /* 0x0000000108037824 */ /* 0x000fe200078e0203 */
[----:B------:R-:W-:Y:S01]  /*87330*/  LOP3.LUT R9, R6, 0xffff, RZ, 0xc0, !PT ;  /* 0x0000ffff06097812 */ /* 0x000fe200078ec0ff */
[----:B------:R-:W-:Y:S01]  /*87340*/  IMAD R7, R71, R74, RZ ;  /* 0x0000004a47077224 */ /* 0x000fe200078e02ff */
[----:B------:R-:W-:Y:S01]  /*87350*/  SHF.R.U32.HI R6, RZ, 0x10, R6 ;  /* 0x00000010ff067819 */ /* 0x000fe20000011606 */
[----:B------:R-:W-:Y:S01]  /*87360*/  IMAD R62, R59, 0x10000, R62 ;  /* 0x000100003b3e7824 */ /* 0x000fe200078e023e */
[----:B------:R-:W-:Y:S01]  /*87370*/  ISETP.GE.U32.AND P1, PT, R3, R8, PT ;  /* 0x000000080300720c */ /* 0x000fe20003f26070 */
[----:B------:R-:W-:-:S02]  /*87380*/  IMAD R7, R85, R76, R7 ;  /* 0x0000004c55077224 */ /* 0x000fc400078e0207 */
[----:B------:R-:W-:Y:S01]  /*87390*/  IMAD.IADD R8, R9, 0x1, R56 ;  /* 0x0000000109087824 */ /* 0x000fe200078e0238 */
[----:B------:R-:W-:Y:S01]  /*873a0*/  ISETP.GE.U32.AND P3, PT, R62, R2, PT ;  /* 0x000000023e00720c */ /* 0x000fe20003f66070 */
[----:B------:R-:W-:Y:S01]  /*873b0*/  IMAD R16, R10, R75, R16 ;  /* 0x0000004b0a107224 */ /* 0x000fe200078e0210 */
[----:B0-----:R-:W-:Y:S01]  /*873c0*/  LOP3.LUT R9, R14, 0xffff, RZ, 0xc0, !PT ;  /* 0x0000ffff0e097812 */ /* 0x001fe200078ec0ff */
[----:B------:R-:W-:Y:S02]  /*873d0*/  IMAD R83, R7, 0x10000, R8 ;  /* 0x0001000007537824 */ /* 0x000fe400078e0208 */
[----:B------:R-:W-:Y:S01]  /*873e0*/  VIADD R8, R5, 0x1 ;  /* 0x0000000105087836 */ /* 0x000fe20000000000 */
[----:B------:R-:W-:Y:S01]  /*873f0*/  LEA.HI R16, R59, R16, RZ, 0x10 ;  /* 0x000000103b107211 */ /* 0x000fe200078f80ff */
[----:B------:R-:W-:Y:S02]  /*87400*/  @P2 IMAD.MOV R61, RZ, RZ, R86 ;  /* 0x000000ffff3d2224 */ /* 0x000fe400078e0256 */
[----:B------:R-:W-:Y:S01]  /*87410*/  @P0 IMAD.MOV R8, RZ, RZ, R5 ;  /* 0x000000ffff080224 */ /* 0x000fe200078e0205 */
[----:B------:R-:W-:Y:S01]  /*87420*/  ISETP.GE.U32.AND P0, PT, R17, R58, PT ;  /* 0x0000003a1100720c */ /* 0x000fe20003f06070 */
[----:B------:R-:W-:-:S02]  /*87430*/  IMAD.IADD R61, R62, 0x1, R61 ;  /* 0x000000013e3d7824 */ /* 0x000fc400078e023d */
[----:B------:R-:W-:Y:S02]  /*87440*/  IMAD R6, R85, R74, R6 ;  /* 0x0000004a55067224 */ /* 0x000fe400078e0206 */
[----:B------:R-:W-:Y:S01]  /*87450*/  VIADD R2, R8, 0x1 ;  /* 0x0000000108027836 */ /* 0x000fe20000000000 */
[----:B------:R-:W-:Y:S01]  /*87460*/  ISETP.GE.U32.AND P4, PT, R61, R62, PT ;  /* 0x0000003e3d00720c */ /* 0x000fe20003f86070 */
[----:B------:R-:W-:Y:S01]  /*87470*/  IMAD R5, R9, R91, RZ ;  /* 0x0000005b09057224 */ /* 0x000fe200078e02ff */
[----:B------:R-:W-:Y:S01]  /*87480*/  LEA.HI R82, R7, R6, RZ, 0x10 ;  /* 0x0000000607527211 */ /* 0x000fe200078f80ff */
[----:B------:R-:W-:Y:S01]  /*87490*/  @P1 IMAD.MOV R2, RZ, RZ, R8 ;  /* 0x000000ffff021224 */ /* 0x000fe200078e0208 */
[----:B------:R-:W-:Y:S01]  /*874a0*/  SHF.R.U32.HI R8, RZ, 0x10, R14 ;  /* 0x00000010ff087819 */ /* 0x000fe2000001160e */
[C---:B------:R-:W-:Y:S01]  /*874b0*/  VIADD R58, R16.reuse, 0x1 ;  /* 0x00000001103a7836 */ /* 0x040fe20000000000 */
[----:B------:R-:W-:Y:S01]  /*874c0*/  @P3 IADD3 R58, PT, PT, R16, RZ, RZ ;  /* 0x000000ff103a3210 */ /* 0x000fe20007ffe0ff */
[----:B------:R-:W-:Y:S01]  /*874d0*/  IMAD.IADD R2, R17, 0x1, R2 ;  /* 0x0000000111027824 */ /* 0x000fe200078e0202 */
[----:B------:R-:W-:Y:S01]  /*874e0*/  LOP3.LUT R16, R5, 0xffff, RZ, 0xc0, !PT ;  /* 0x0000ffff05107812 */ /* 0x000fe200078ec0ff */
[----:B------:R-:W-:Y:S01]  /*874f0*/  IMAD R6, R9, R75, RZ ;  /* 0x0000004b09067224 */ /* 0x000fe200078e02ff */
[----:B------:R-:W-:Y:S01]  /*87500*/  ISETP.GE.U32.AND P1, PT, R78, R57, PT ;  /* 0x000000394e00720c */ /* 0x000fe20003f26070 */
[----:B------:R-:W-:Y:S01]  /*87510*/  VIADD R62, R58, 0x1 ;  /* 0x000000013a3e7836 */ /* 0x000fe20000000000 */
[----:B------:R-:W-:Y:S01]  /*87520*/  ISETP.GE.U32.AND P2, PT, R2, R17, PT ;  /* 0x000000110200720c */ /* 0x000fe20003f46070 */
[----:B------:R-:W-:Y:S01]  /*87530*/  IMAD R6, R8, R91, R6 ;  /* 0x0000005b08067224 */ /* 0x000fe200078e0206 */
[----:B------:R-:W-:Y:S01]  /*87540*/  SHF.R.U32.HI R5, RZ, 0x10, R5 ;  /* 0x00000010ff057819 */ /* 0x000fe20000011605 */
[----:B------:R-:W-:-:S02]  /*87550*/  IMAD.IADD R7, R3, 0x1, R16 ;  /* 0x0000000103077824 */ /* 0x000fc400078e0210 */
[----:B------:R-:W0:Y:S01]  /*87560*/  LDC.64 R16, c[0x0][0x398] ;  /* 0x0000e600ff107b82 */ /* 0x000e220000000a00 */
[----:B------:R-:W-:Y:S02]  /*87570*/  @P4 IMAD.MOV R62, RZ, RZ, R58 ;  /* 0x000000ffff3e4224 */ /* 0x000fe400078e023a */
        /* <DEDUP_REMOVED lines=9> */
[----:B------:R-:W-:Y:S01]  /*87610*/  @P0 IMAD.MOV R88, RZ, RZ, R47 ;  /* 0x000000ffff580224 */ /* 0x000fe200078e022f */
[----:B------:R-:W-:Y:S01]  /*87620*/  LOP3.LUT R59, R58, 0xffff, RZ, 0xc0, !PT ;  /* 0x0000ffff3a3b7812 */ /* 0x000fe200078ec0ff */
[----:B------:R-:W-:Y:S01]  /*87630*/  VIADD R90, R5, 0x1 ;  /* 0x00000001055a7836 */ /* 0x000fe20000000000 */
[----:B------:R-:W-:Y:S01]  /*87640*/  ISETP.GE.U32.AND P4, PT, R62, R57, PT ;  /* 0x000000393e00720c */ /* 0x000fe20003f86070 */
[----:B------:R-:W-:Y:S01]  /*87650*/  IMAD R57, R6, R91, R3 ;  /* 0x0000005b06397224 */ /* 0x000fe200078e0203 */
[----:B------:R-:W-:Y:S01]  /*87660*/  SHF.R.U32.HI R58, RZ, 0x10, R58 ;  /* 0x00000010ff3a7819 */ /* 0x000fe2000001163a */
[----:B------:R-:W-:Y:S01]  /*87670*/  IMAD.IADD R86, R2, 0x1, R59 ;  /* 0x0000000102567824 */ /* 0x000fe200078e023b */
[----:B------:R-:W-:Y:S01]  /*87680*/  ISETP.GE.U32.AND P0, PT, R83, R56, PT ;  /* 0x000000385300720c */ /* 0x000fe20003f06070 */
[----:B------:R-:W-:-:S02]  /*87690*/  @P3 IMAD.MOV R90, RZ, RZ, R5 ;  /* 0x000000ffff5a3224 */ /* 0x000fc400078e0205 */
[----:B------:R-:W-:Y:S01]  /*876a0*/  VIADD R3, R88, 0x1 ;  /* 0x0000000158037836 */ /* 0x000fe20000000000 */
[----:B0-----:R-:W-:Y:S01]  /*876b0*/  LOP3.LUT R5, R16, 0xffff, RZ, 0xc0, !PT ;  /* 0x0000ffff10057812 */ /* 0x001fe200078ec0ff */
[----:B------:R-:W-:Y:S01]  /*876c0*/  IMAD R86, R57, 0x10000, R86 ;  /* 0x0001000039567824 */ /* 0x000fe200078e0256 */
[----:B------:R-:W-:Y:S01]  /*876d0*/  IADD3 R59, PT, PT, R90, 0x1, RZ ;  /* 0x000000015a3b7810 */ /* 0x000fe20007ffe0ff */
[----:B------:R-:W-:Y:S02]  /*876e0*/  @P2 IMAD.MOV R3, RZ, RZ, R88 ;  /* 0x000000ffff032224 */ /* 0x000fe400078e0258 */
[----:B------:R-:W-:Y:S01]  /*876f0*/  @P4 IMAD.MOV R59, RZ, RZ, R90 ;  /* 0x000000ffff3b4224 */ /* 0x000fe200078e025a */
[----:B------:R-:W-:Y:S01]  /*87700*/  ISETP.GE.U32.AND P2, PT, R86, R2, PT ;  /* 0x000000025600720c */ /* 0x000fe20003f46070 */
[----:B------:R-:W-:Y:S02]  /*87710*/  IMAD.IADD R47, R78, 0x1, R3 ;  /* 0x000000014e2f7824 */ /* 0x000fe400078e0203 */
[----:B------:R-:W-:-:S02]  /*87720*/  IMAD R2, R5, R91, RZ ;  /* 0x0000005b05027224 */ /* 0x000fc400078e02ff */
        /* <DEDUP_REMOVED lines=14> */
[----:B------:R-:W-:Y:S01]  /*87810*/  IADD3 R86, PT, PT, R58, 0x1, RZ ;  /* 0x000000013a567810 */ /* 0x000fe20007ffe0ff */
[----:B------:R-:W-:Y:S01]  /*87820*/  @P2 IMAD.MOV R86, RZ, RZ, R58 ;  /* 0x000000ffff562224 */ /* 0x000fe200078e023a */
[----:B------:R-:W-:Y:S01]  /*87830*/  LOP3.LUT R3, R17, 0xffff, RZ, 0xc0, !PT ;  /* 0x0000ffff11037812 */ /* 0x000fe200078ec0ff */
[----:B------:R-:W-:Y:S02]  /*87840*/  IMAD R97, R2, 0x10000, R97 ;  /* 0x0001000002617824 */ /* 0x000fe400078e0261 */
[----:B------:R-:W-:Y:S02]  /*87850*/  @P1 IMAD.MOV R56, RZ, RZ, R88 ;  /* 0x000000ffff381224 */ /* 0x000fe400078e0258 */
[----:B------:R-:W-:Y:S01]  /*87860*/  VIADD R58, R86, 0x1 ;  /* 0x00000001563a7836 */ /* 0x000fe20000000000 */
[----:B------:R-:W-:Y:S01]  /*87870*/  ISETP.GE.U32.AND P1, PT, R97, R47, PT ;  /* 0x0000002f6100720c */ /* 0x000fe20003f26070 */
[----:B------:R-:W-:Y:S01]  /*87880*/  IMAD R57, R4, R75, R57 ;  /* 0x0000004b04397224 */ /* 0x000fe200078e0239 */
[----:B------:R-:W-:Y:S01]  /*87890*/  @P3 IADD3 R58, PT, PT, R86, RZ, RZ ;  /* 0x000000ff563a3210 */ /* 0x000fe20007ffe0ff */
[----:B------:R-:W0:Y:S01]  /*878a0*/  LDC R47, c[0x0][0x3a0] ;  /* 0x0000e800ff2f7b82 */ /* 0x000e220000000800 */
[----:B------:R-:W-:-:S02]  /*878b0*/  IMAD R78, R3, R91, RZ ;  /* 0x0000005b034e7224 */ /* 0x000fc400078e02ff */
[----:B------:R-:W-:Y:S01]  /*878c0*/  LEA.HI R57, R2, R57, RZ, 0x10 ;  /* 0x0000003902397211 */ /* 0x000fe200078f80ff */
[----:B------:R-:W-:Y:S01]  /*878d0*/  IMAD.IADD R58, R97, 0x1, R58 ;  /* 0x00000001613a7824 */ /* 0x000fe200078e023a */
[----:B------:R-:W-:Y:S01]  /*878e0*/  SHF.R.U32.HI R2, RZ, 0x10, R17 ;  /* 0x00000010ff027819 */ /* 0x000fe20000011611 */
[----:B------:R-:W-:Y:S01]  /*878f0*/  IMAD.IADD R56, R83, 0x1, R56 ;  /* 0x0000000153387824 */ /* 0x000fe200078e0238 */
[----:B------:R-:W-:Y:S01]  /*87900*/  LOP3.LUT R99, R78, 0xffff, RZ, 0xc0, !PT ;  /* 0x0000ffff4e637812 */ /* 0x000fe200078ec0ff */
[----:B------:R-:W-:Y:S01]  /*87910*/  VIADD R90, R57, 0x1 ;  /* 0x00000001395a7836 */ /* 0x000fe20000000000 */
[----:B------:R-:W-:Y:S01]  /*87920*/  ISETP.GE.U32.AND P2, PT, R58, R97, PT ;  /* 0x000000613a00720c */ /* 0x000fe20003f46070 */
[----:B------:R-:W-:Y:S02]  /*87930*/  @P1 IMAD.MOV R90, RZ, RZ, R57 ;  /* 0x000000ffff5a1224 */ /* 0x000fe400078e0239 */
[----:B------:R-:W-:Y:S02]  /*87940*/  VIADD R88, R82, 0x1 ;  /* 0x0000000152587836 */ /* 0x000fe40000000000 */
[----:B------:R-:W-:-:S02]  /*87950*/  IMAD R57, R72, R74, RZ ;  /* 0x0000004a48397224 */ /* 0x000fc400078e02ff */
[----:B------:R-:W-:Y:S02]  /*87960*/  IMAD R86, R3, R75, RZ ;  /* 0x0000004b03567224 */ /* 0x000fe400078e02ff */
[----:B------:R-:W-:Y:S01]  /*87970*/  @P0 IMAD.MOV R88, RZ, RZ, R82 ;  /* 0x000000ffff580224 */ /* 0x000fe200078e0252 */
[----:B------:R-:W-:Y:S01]  /*87980*/  ISETP.GE.U32.AND P0, PT, R56, R83, PT ;  /* 0x000000533800720c */ /* 0x000fe20003f06070 */
[----:B------:R-:W-:Y:S01]  /*87990*/  IMAD R86, R2, R91, R86 ;  /* 0x0000005b02567224 */ /* 0x000fe200078e0256 */
[----:B------:R-:W-:Y:S01]  /*879a0*/  SHF.R.U32.HI R83, RZ, 0x10, R78 ;  /* 0x00000010ff537819 */ /* 0x000fe2000001164e */
[-C--:B------:R-:W-:Y:S02]  /*879b0*/  IMAD R78, R79, R76.reuse, R57 ;  /* 0x0000004c4f4e7224 */ /* 0x080fe400078e0239 */
[----:B------:R-:W-:Y:S02]  /*879c0*/  IMAD.IADD R99, R56, 0x1, R99 ;  /* 0x0000000138637824 */ /* 0x000fe400078e0263 */
[----:B------:R-:W-:-:S02]  /*879d0*/  IMAD R76, R72, R76, RZ ;  /* 0x0000004c484c7224 */ /* 0x000fc400078e02ff */
[----:B------:R-:W-:Y:S01]  /*879e0*/  VIADD R82, R90, 0x1 ;  /* 0x000000015a527836 */ /* 0x000fe20000000000 */
[----:B------:R-:W-:Y:S01]  /*879f0*/  LEA R99, R86, R99, 0x10 ;  /* 0x0000006356637211 */ /* 0x000fe200078e80ff */
[----:B------:R-:W-:Y:S01]  /*87a00*/  @P2 IMAD.MOV R82, RZ, RZ, R90 ;  /* 0x000000ffff522224 */ /* 0x000fe200078e025a */
[----:B------:R-:W-:Y:S01]  /*87a10*/  LOP3.LUT R97, R76, 0xffff, RZ, 0xc0, !PT ;  /* 0x0000ffff4c617812 */ /* 0x000fe200078ec0ff */
[----:B------:R-:W-:Y:S01]  /*87a20*/  IMAD R101, R2, R75, R83 ;  /* 0x0000004b02657224 */ /* 0x000fe200078e0253 */
[----:B0-----:R-:W-:Y:S01]  /*87a30*/  LOP3.LUT R83, R47, 0xffff, RZ, 0xc0, !PT ;  /* 0x0000ffff2f537812 */ /* 0x001fe200078ec0ff */
[C---:B------:R-:W-:Y:S01]  /*87a40*/  IMAD.IADD R57, R99.reuse, 0x1, R82 ;  /* 0x0000000163397824 */ /* 0x040fe200078e0252 */
[----:B------:R-:W-:Y:S01]  /*87a50*/  ISETP.GE.U32.AND P1, PT, R99, R56, PT ;  /* 0x000000386300720c */ /* 0x000fe20003f26070 */
[----:B------:R-:W-:Y:S01]  /*87a60*/  VIADD R56, R88, 0x1 ;  /* 0x0000000158387836 */ /* 0x000fe20000000000 */
[-C--:B------:R-:W-:Y:S01]  /*87a70*/  IADD3 R97, PT, PT, R97, R54.reuse, RZ ;  /* 0x0000003661617210 */ /* 0x080fe20007ffe0ff */
[----:B------:R-:W-:Y:S01]  /*87a80*/  @P0 IMAD.MOV R56, RZ, RZ, R88 ;  /* 0x000000ffff380224 */ /* 0x000fe200078e0258 */
[----:B------:R-:W-:Y:S01]  /*87a90*/  ISETP.GE.U32.AND P2, PT, R57, R99, PT ;  /* 0x000000633900720c */ /* 0x000fe20003f46070 */
[C---:B------:R-:W-:Y:S01]  /*87aa0*/  IMAD R88, R83.reuse, R91, RZ ;  /* 0x0000005b53587224 */ /* 0x040fe200078e02ff */
[----:B------:R-:W-:Y:S01]  /*87ab0*/  LEA.HI R101, R86, R101, RZ, 0x10 ;  /* 0x0000006556657211 */ /* 0x000fe200078f80ff */
[----:B------:R-:W-:Y:S01]  /*87ac0*/  IMAD R97, R78, 0x10000, R97 ;  /* 0x000100004e617824 */ /* 0x000fe200078e0261 */
[----:B------:R-:W-:Y:S01]  /*87ad0*/  SHF.R.U32.HI R82, RZ, 0x10, R47 ;  /* 0x00000010ff527819 */ /* 0x000fe2000001162f */
[----:B------:R-:W-:Y:S01]  /*87ae0*/  IMAD R90, R83, R75, RZ ;  /* 0x0000004b535a7224 */ /* 0x000fe200078e02ff */
[----:B------:R-:W-:Y:S01]  /*87af0*/  LOP3.LUT R99, R88, 0xffff, RZ, 0xc0, !PT ;  /* 0x0000ffff58637812 */ /* 0x000fe200078ec0ff */
[----:B------:R-:W-:Y:S01]  /*87b00*/  IMAD.IADD R86, R97, 0x1, R56 ;  /* 0x0000000161567824 */ /* 0x000fe200078e0238 */
[----:B------:R-:W-:Y:S01]  /*87b10*/  SHF.R.U32.HI R76, RZ, 0x10, R76 ;  /* 0x00000010ff4c7819 */ /* 0x000fe2000001164c */
[----:B------:R-:W-:Y:S01]  /*87b20*/  VIADD R92, R101, 0x1 ;  /* 0x00000001655c7836 */ /* 0x000fe20000000000 */
[----:B------:R-:W-:Y:S01]  /*87b30*/  ISETP.GE.U32.AND P0, PT, R97, R54, PT ;  /* 0x000000366100720c */ /* 0x000fe20003f06070 */
[----:B------:R-:W-:Y:S01]  /*87b40*/  IMAD R90, R82, R91, R90 ;  /* 0x0000005b525a7224 */ /* 0x000fe200078e025a */
[----:B------:R-:W-:Y:S01]  /*87b50*/  SHF.R.U32.HI R88, RZ, 0x10, R88 ;  /* 0x00000010ff587819 */ /* 0x000fe20000011658 */
[----:B------:R-:W-:-:S02]  /*87b60*/  IMAD.IADD R99, R86, 0x1, R99 ;  /* 0x0000000156637824 */ /* 0x000fc400078e0263 */
        /* <DEDUP_REMOVED lines=24> */
.L_x_778:
        /* <DEDUP_REMOVED lines=46> */
.L_x_783:
[----:B------:R-:W-:Y:S05]  /*87fd0*/  BSYNC.RELIABLE B3 ;  /* 0x0000000000037941 */ /* 0x000fea0003800100 */
.L_x_782:
        /* <DEDUP_REMOVED lines=10> */
[----:B------:R-:W-:-:S03]  /*88080*/  IMAD.IADD R79, R95, 0x1, -R46 ;  /* 0x000000015f4f7824 */ /* 0x000fc600078e0a2e */
        /* <DEDUP_REMOVED lines=30> */
.L_x_781:
[----:B------:R-:W-:Y:S05]  /*88270*/  BSYNC.RECONVERGENT B2 ;  /* 0x0000000000027941 */ /* 0x000fea0003800200 */
.L_x_780:
[----:B------:R-:W-:Y:S01]  /*88280*/  HFMA2 R111, -RZ, RZ, 0, 0 ;  /* 0x00000000ff6f7431 */ /* 0x000fe200000001ff */
        /* <DEDUP_REMOVED lines=9> */
[----:B------:R-:W-:-:S02]  /*88320*/  LOP3.LUT R74, R52, 0xffff, RZ, 0xc0, !PT ;  /* 0x0000ffff344a7812 */ /* 0x000fc400078ec0ff */
[----:B------:R-:W-:Y:S02]  /*88330*/  CS2R R92, SRZ ;  /* 0x00000000005c7805 */ /* 0x000fe4000001ff00 */
[----:B------:R-:W-:Y:S01]  /*88340*/  SHF.R.U32.HI R73, RZ, 0x10, R52 ;  /* 0x00000010ff497819 */ /* 0x000fe20000011634 */
[----:B------:R-:W-:Y:S01]  /*88350*/  IMAD.MOV.U32 R89, RZ, RZ, RZ ;  /* 0x000000ffff597224 */ /* 0x000fe200078e00ff */
[----:B------:R-:W-:Y:S02]  /*88360*/  LOP3.LUT R72, R53, 0xffff, RZ, 0xc0, !PT ;  /* 0x0000ffff35487812 */ /* 0x000fe400078ec0ff */
[----:B------:R-:W-:Y:S02]  /*88370*/  CS2R R90, SRZ ;  /* 0x00000000005a7805 */ /* 0x000fe4000001ff00 */
        /* <DEDUP_REMOVED lines=9> */
.L_x_785:
        /* <DEDUP_REMOVED lines=17> */
[-C--:B------:R-:W-:Y:S01]  /*88520*/  IMAD R102, R73, R86.reuse, R100 ;  /* 0x0000005649667224 */ /* 0x080fe200078e0264 */
[----:B------:R-:W-:Y:S01]  /*88530*/  LEA.HI R97, R96, R95, RZ, 0x10 ;  /* 0x0000005f60617211 */ /* 0x000fe200078f80ff */
[----:B------:R-:W-:Y:S01]  /*88540*/  IMAD R96, R74, R86, RZ ;  /* 0x000000564a607224 */ /* 0x000fe200078e02ff */
[----:B------:R-:W-:Y:S01]  /*88550*/  ISETP.GE.U32.AND P0, PT, R98, R91, PT ;  /* 0x0000005b6200720c */ /* 0x000fe20003f06070 */
[----:B------:R-:W-:Y:S02]  /*88560*/  IMAD R95, R76, R88, RZ ;  /* 0x000000584c5f7224 */ /* 0x000fe400078e02ff */
[-C--:B------:R-:W-:Y:S01]  /*88570*/  IMAD R105, R72, R86.reuse, RZ ;  /* 0x0000005648697224 */ /* 0x080fe200078e02ff */
[----:B------:R-:W-:Y:S01]  /*88580*/  SHF.R.U32.HI R103, RZ, 0x10, R96 ;  /* 0x00000010ff677819 */ /* 0x000fe20000011660 */
[C---:B------:R-:W-:Y:S01]  /*88590*/  IMAD R95, R75.reuse, R86, R95 ;  /* 0x000000564b5f7224 */ /* 0x040fe200078e025f */
[----:B------:R-:W-:Y:S01]  /*885a0*/  LOP3.LUT R104, R96, 0xffff, RZ, 0xc0, !PT ;  /* 0x0000ffff60687812 */ /* 0x000fe200078ec0ff */
[-C--:B------:R-:W-:Y:S01]  /*885b0*/  IMAD R100, R75, R88.reuse, R99 ;  /* 0x000000584b647224 */ /* 0x080fe200078e0263 */
[----:B------:R-:W-:Y:S01]  /*885c0*/  LOP3.LUT R107, R105, 0xffff, RZ, 0xc0, !PT ;  /* 0x0000ffff696b7812 */ /* 0x000fe200078ec0ff */
[----:B------:R-:W-:Y:S01]  /*885d0*/  IMAD.IADD R96, R101, 0x1, R90 ;  /* 0x0000000165607824 */ /* 0x000fe200078e025a */
[----:B------:R-:W-:Y:S01]  /*885e0*/  SHF.R.U32.HI R105, RZ, 0x10, R105 ;  /* 0x00000010ff697819 */ /* 0x000fe20000011669 */
[----:B------:R-:W-:Y:S01]  /*885f0*/  IMAD R101, R73, R88, R103 ;  /* 0x0000005849657224 */ /* 0x000fe200078e0267 */
[C---:B------:R-:W-:Y:S01]  /*88600*/  LEA.HI R100, R95.reuse, R100, RZ, 0x10 ;  /* 0x000000645f647211 */ /* 0x040fe200078f80ff */
[----:B------:R-:W-:-:S02]  /*88610*/  IMAD R103, R95, 0x10000, R96 ;  /* 0x000100005f677824 */ /* 0x000fc400078e0260 */
[----:B------:R-:W-:Y:S02]  /*88620*/  IMAD R95, R70, R86, RZ ;  /* 0x00000056465f7224 */ /* 0x000fe400078e02ff */
[----:B------:R-:W-:Y:S01]  /*88630*/  IMAD R106, R72, R88, RZ ;  /* 0x00000058486a7224 */ /* 0x000fe200078e02ff */
[----:B------:R-:W-:Y:S01]  /*88640*/  ISETP.GE.U32.AND P6, PT, R103, R90, PT ;  /* 0x0000005a6700720c */ /* 0x000fe20003fc6070 */
[----:B------:R-:W-:Y:S01]  /*88650*/  IMAD.IADD R99, R104, 0x1, R89 ;  /* 0x0000000168637824 */ /* 0x000fe200078e0259 */
[----:B------:R-:W-:Y:S01]  /*88660*/  LOP3.LUT R96, R95, 0xffff, RZ, 0xc0, !PT ;  /* 0x0000ffff5f607812 */ /* 0x000fe200078ec0ff */
[C---:B------:R-:W-:Y:S01]  /*88670*/  IMAD R106, R71.reuse, R86, R106 ;  /* 0x00000056476a7224 */ /* 0x040fe200078e026a */
[----:B------:R-:W-:Y:S01]  /*88680*/  SHF.R.U32.HI R95, RZ, 0x10, R95 ;  /* 0x00000010ff5f7819 */ /* 0x000fe2000001165f */
[-C--:B------:R-:W-:Y:S01]  /*88690*/  IMAD R105, R71, R88.reuse, R105 ;  /* 0x0000005847697224 */ /* 0x080fe200078e0269 */
[C---:B------:R-:W-:Y:S01]  /*886a0*/  LEA R104, R102.reuse, R99, 0x10 ;  /* 0x0000006366687211 */ /* 0x040fe200078e80ff */
[----:B------:R-:W-:Y:S01]  /*886b0*/  IMAD.IADD R107, R107, 0x1, R92 ;  /* 0x000000016b6b7824 */ /* 0x000fe200078e025c */
[----:B------:R-:W-:Y:S01]  /*886c0*/  LEA.HI R102, R102, R101, RZ, 0x10 ;  /* 0x0000006566667211 */ /* 0x000fe200078f80ff */
[----:B------:R-:W-:Y:S01]  /*886d0*/  IMAD R91, R70, R88, RZ ;  /* 0x00000058465b7224 */ /* 0x000fe200078e02ff */
[C---:B------:R-:W-:Y:S01]  /*886e0*/  LEA.HI R105, R106.reuse, R105, RZ, 0x10 ;  /* 0x000000696a697211 */ /* 0x040fe200078f80ff */
[----:B------:R-:W-:Y:S01]  /*886f0*/  IMAD R101, R106, 0x10000, R107 ;  /* 0x000100006a657824 */ /* 0x000fe200078e026b */
[----:B------:R-:W-:Y:S01]  /*88700*/  ISETP.GE.U32.AND P5, PT, R104, R89, PT ;  /* 0x000000596800720c */ /* 0x000fe20003fa6070 */
[----:B------:R-:W-:-:S02]  /*88710*/  IMAD R91, R69, R86, R91 ;  /* 0x00000056455b7224 */ /* 0x000fc400078e025b */
[----:B------:R-:W-:Y:S01]  /*88720*/  IMAD R106, R69, R88, R95 ;  /* 0x00000058456a7224 */ /* 0x000fe200078e025f */
[----:B------:R-:W-:Y:S01]  /*88730*/  ISETP.GE.U32.AND P2, PT, R101, R92, PT ;  /* 0x0000005c6500720c */ /* 0x000fe20003f46070 */
[----:B------:R-:W-:Y:S02]  /*88740*/  IMAD.IADD R96, R96, 0x1, R93 ;  /* 0x0000000160607824 */ /* 0x000fe400078e025d */
[----:B------:R-:W-:Y:S01]  /*88750*/  IMAD R99, R68, R86, RZ ;  /* 0x0000005644637224 */ /* 0x000fe200078e02ff */
[C---:B------:R-:W-:Y:S01]  /*88760*/  LEA.HI R106, R91.reuse, R106, RZ, 0x10 ;  /* 0x0000006a5b6a7211 */ /* 0x040fe200078f80ff */
[----:B------:R-:W-:Y:S02]  /*88770*/  IMAD R96, R91, 0x10000, R96 ;  /* 0x000100005b607824 */ /* 0x000fe400078e0260 */
[----:B------:R-:W-:Y:S01]  /*88780*/  IMAD R91, R98, R81, RZ ;  /* 0x00000051625b7224 */ /* 0x000fe200078e02ff */
[----:B------:R-:W-:Y:S01]  /*88790*/  LOP3.LUT R109, R99, 0xffff, RZ, 0xc0, !PT ;  /* 0x0000ffff636d7812 */ /* 0x000fe200078ec0ff */
[C---:B------:R-:W-:Y:S01]  /*887a0*/  VIADD R90, R97.reuse, 0x1 ;  /* 0x00000001615a7836 */ /* 0x040fe20000000000 */
[----:B------:R-:W-:Y:S01]  /*887b0*/  @P0 IADD3 R90, PT, PT, R97, RZ, RZ ;  /* 0x000000ff615a0210 */ /* 0x000fe20007ffe0ff */
[----:B------:R-:W-:Y:S01]  /*887c0*/  IMAD R107, R68, R88, RZ ;  /* 0x00000058446b7224 */ /* 0x000fe200078e02ff */
[----:B------:R-:W-:Y:S01]  /*887d0*/  LOP3.LUT R95, R91, 0xffff, RZ, 0xc0, !PT ;  /* 0x0000ffff5b5f7812 */ /* 0x000fe200078ec0ff */
[----:B------:R-:W-:Y:S01]  /*887e0*/  IMAD.IADD R108, R109, 0x1, R94 ;  /* 0x000000016d6c7824 */ /* 0x000fe200078e025e */
[----:B------:R-:W-:Y:S01]  /*887f0*/  SHF.R.U32.HI R97, RZ, 0x10, R91 ;  /* 0x00000010ff617819 */ /* 0x000fe2000001165b */
[----:B------:R-:W-:Y:S01]  /*88800*/  IMAD R107, R67, R86, R107 ;  /* 0x00000056436b7224 */ /* 0x000fe200078e026b */
[----:B------:R-:W-:Y:S01]  /*88810*/  SHF.R.U32.HI R99, RZ, 0x10, R99 ;  /* 0x00000010ff637819 */ /* 0x000fe20000011663 */
[----:B------:R-:W-:Y:S01]  /*88820*/  IMAD R89, R80, R95, RZ ;  /* 0x0000005f50597224 */ /* 0x000fe200078e02ff */
[----:B------:R-:W-:Y:S01]  /*88830*/  ISETP.GE.U32.AND P1, PT, R96, R93, PT ;  /* 0x0000005d6000720c */ /* 0x000fe20003f26070 */
[----:B------:R-:W-:-:S02]  /*88840*/  IMAD R92, R80, R97, RZ ;  /* 0x00000061505c7224 */ /* 0x000fc400078e02ff */
[----:B------:R-:W-:Y:S01]  /*88850*/  IMAD R110, R67, R88, R99 ;  /* 0x00000058436e7224 */ /* 0x000fe200078e0263 */
[----:B------:R-:W-:Y:S01]  /*88860*/  LOP3.LUT R91, R89, 0xffff, RZ, 0xc0, !PT ;  /* 0x0000ffff595b7812 */ /* 0x000fe200078ec0ff */
[----:B------:R-:W-:Y:S02]  /*88870*/  IMAD R99, R107, 0x10000, R108 ;  /* 0x000100006b637824 */ /* 0x000fe400078e026c */
[-C--:B------:R-:W-:Y:S01]  /*88880*/  IMAD R92, R51, R95.reuse, R92 ;  /* 0x0000005f335c7224 */ /* 0x080fe200078e025c */
[----:B------:R-:W-:Y:S01]  /*88890*/  LEA.HI R110, R107, R110, RZ, 0x10 ;  /* 0x0000006e6b6e7211 */ /* 0x000fe200078f80ff */
[----:B------:R-:W-:Y:S01]  /*888a0*/  IMAD.IADD R91, R98, 0x1, R91 ;  /* 0x00000001625b7824 */ /* 0x000fe200078e025b */
[----:B------:R-:W-:Y:S01]  /*888b0*/  ISETP.GE.U32.AND P0, PT, R99, R94, PT ;  /* 0x0000005e6300720c */ /* 0x000fe20003f06070 */
[----:B------:R-:W-:Y:S01]  /*888c0*/  IMAD.IADD R90, R103, 0x1, R90 ;  /* 0x00000001675a7824 */ /* 0x000fe200078e025a */
[----:B------:R-:W-:Y:S01]  /*888d0*/  SHF.R.U32.HI R94, RZ, 0x10, R89 ;  /* 0x00000010ff5e7819 */ /* 0x000fe20000011659 */
[----:B------:R-:W-:-:S02]  /*888e0*/  IMAD R93, R50, R95, RZ ;  /* 0x0000005f325d7224 */ /* 0x000fc400078e02ff */
[----:B------:R-:W-:Y:S01]  /*888f0*/  IMAD R91, R92, 0x10000, R91 ;  /* 0x000100005c5b7824 */ /* 0x000fe200078e025b */
        /* <DEDUP_REMOVED lines=12> */
[----:B------:R-:W-:Y:S02]  /*889c0*/  VIADD R91, R92, 0x1 ;  /* 0x000000015c5b7836 */ /* 0x000fe40000000000 */
        /* <DEDUP_REMOVED lines=44> */
[----:B------:R-:W-:-:S02]  /*88c90*/  @P2 IMAD.MOV R105, RZ, RZ, R103 ;  /* 0x000000ffff692224 */ /* 0x000fc400078e0267 */
[----:B------:R-:W-:Y:S02]  /*88ca0*/  IMAD.IADD R101, R92, 0x1, R101 ;  /* 0x000000015c657824 */ /* 0x000fe400078e0265 */
[----:B------:R-:W-:Y:S02]  /*88cb0*/  VIADD R89, R102, 0x1 ;  /* 0x0000000166597836 */ /* 0x000fe40000000000 */
[----:B------:R-:W-:Y:S02]  /*88cc0*/  @P1 IMAD.MOV R89, RZ, RZ, R102 ;  /* 0x000000ffff591224 */ /* 0x000fe400078e0266 */
[----:B------:R-:W-:Y:S02]  /*88cd0*/  VIADD R94, R105, 0x1 ;  /* 0x00000001695e7836 */ /* 0x000fe40000000000 */
[----:B------:R-:W-:Y:S02]  /*88ce0*/  IMAD R101, R98, 0x10000, R101 ;  /* 0x0001000062657824 */ /* 0x000fe400078e0265 */
[----:B------:R-:W-:-:S02]  /*88cf0*/  @P3 IMAD.MOV R94, RZ, RZ, R105 ;  /* 0x000000ffff5e3224 */ /* 0x000fc400078e0269 */
[----:B------:R-:W-:Y:S01]  /*88d00*/  IMAD.IADD R93, R96, 0x1, R89 ;  /* 0x00000001605d7824 */ /* 0x000fe200078e0259 */
[----:B------:R-:W-:Y:S01]  /*88d10*/  ISETP.GE.U32.AND P1, PT, R101, R92, PT ;  /* 0x0000005c6500720c */ /* 0x000fe20003f26070 */
[----:B------:R-:W-:Y:S02]  /*88d20*/  IMAD R102, R7, R95, RZ ;  /* 0x0000005f07667224 */ /* 0x000fe400078e02ff */
[----:B------:R-:W-:Y:S01]  /*88d30*/  IMAD.IADD R89, R101, 0x1, R94 ;  /* 0x0000000165597824 */ /* 0x000fe200078e025e */
[----:B------:R-:W-:Y:S01]  /*88d40*/  ISETP.GE.U32.AND P0, PT, R93, R96, PT ;  /* 0x000000605d00720c */ /* 0x000fe20003f06070 */
        /* <DEDUP_REMOVED lines=8> */
[----:B------:R-:W-:Y:S01]  /*88dd0*/  IMAD R100, R5, R95, RZ ;  /* 0x0000005f05647224 */ /* 0x000fe200078e02ff */
[----:B------:R-:W-:Y:S01]  /*88de0*/  SHF.R.U32.HI R102, RZ, 0x10, R102 ;  /* 0x00000010ff667819 */ /* 0x000fe20000011666 */
[----:B------:R-:W-:-:S02]  /*88df0*/  IMAD R101, R96, 0x10000, R101 ;  /* 0x0001000060657824 */ /* 0x000fc400078e0265 */
[----:B------:R-:W-:Y:S02]  /*88e00*/  VIADD R105, R103, 0x1 ;  /* 0x0000000167697836 */ /* 0x000fe40000000000 */
[----:B------:R-:W-:Y:S01]  /*88e10*/  @P1 IMAD.MOV R105, RZ, RZ, R103 ;  /* 0x000000ffff691224 */ /* 0x000fe200078e0267 */
[----:B------:R-:W-:Y:S01]  /*88e20*/  ISETP.GE.U32.AND P1, PT, R101, R93, PT ;  /* 0x0000005d6500720c */ /* 0x000fe20003f26070 */
[----:B------:R-:W-:Y:S01]  /*88e30*/  @P0 IMAD.MOV R92, RZ, RZ, R104 ;  /* 0x000000ffff5c0224 */ /* 0x000fe200078e0268 */
[----:B------:R-:W-:Y:S01]  /*88e40*/  LOP3.LUT R103, R100, 0xffff, RZ, 0xc0, !PT ;  /* 0x0000ffff64677812 */ /* 0x000fe200078ec0ff */
[-C--:B------:R-:W-:Y:S01]  /*88e50*/  IMAD R93, R6, R97.reuse, R102 ;  /* 0x00000061065d7224 */ /* 0x080fe200078e0266 */
[----:B------:R-:W-:Y:S01]  /*88e60*/  SHF.R.U32.HI R100, RZ, 0x10, R100 ;  /* 0x00000010ff647819 */ /* 0x000fe20000011664 */
[----:B------:R-:W-:Y:S01]  /*88e70*/  IMAD.IADD R94, R99, 0x1, R92 ;  /* 0x00000001635e7824 */ /* 0x000fe200078e025c */
[----:B------:R-:W-:Y:S01]  /*88e80*/  IADD3 R92, PT, PT, R105, 0x1, RZ ;  /* 0x00000001695c7810 */ /* 0x000fe20007ffe0ff */
[----:B------:R-:W-:Y:S01]  /*88e90*/  IMAD R98, R5, R97, RZ ;  /* 0x0000006105627224 */ /* 0x000fe200078e02ff */
[----:B------:R-:W-:Y:S01]  /*88ea0*/  LEA.HI R96, R96, R93, RZ, 0x10 ;  /* 0x0000005d60607211 */ /* 0x000fe200078f80ff */
[----:B------:R-:W-:Y:S01]  /*88eb0*/  @P2 IMAD.MOV R92, RZ, RZ, R105 ;  /* 0x000000ffff5c2224 */ /* 0x000fe200078e0269 */
[----:B------:R-:W-:Y:S01]  /*88ec0*/  ISETP.GE.U32.AND P0, PT, R94, R99, PT ;  /* 0x000000635e00720c */ /* 0x000fe20003f06070 */
[----:B------:R-:W-:-:S02]  /*88ed0*/  IMAD R102, R4, R95, R98 ;  /* 0x0000005f04667224 */ /* 0x000fc400078e0262 */
[----:B------:R-:W-:Y:S02]  /*88ee0*/  IMAD.IADD R103, R94, 0x1, R103 ;  /* 0x000000015e677824 */ /* 0x000fe400078e0267 */
        /* <DEDUP_REMOVED lines=12> */
[----:B------:R-:W-:Y:S01]  /*88fb0*/  IADD3 R93, PT, PT, R106, 0x1, RZ ;  /* 0x000000016a5d7810 */ /* 0x000fe20007ffe0ff */
[----:B------:R-:W-:Y:S01]  /*88fc0*/  IMAD.IADD R99, R96, 0x1, R87 ;  /* 0x0000000160637824 */ /* 0x000fe200078e0257 */
[----:B------:R-:W-:Y:S01]  /*88fd0*/  LEA.HI R105, R102, R105, RZ, 0x10 ;  /* 0x0000006966697211 */ /* 0x000fe200078f80ff */
[----:B------:R-:W-:Y:S02]  /*88fe0*/  IMAD R101, R65, R88, R98 ;  /* 0x0000005841657224 */ /* 0x000fe400078e0262 */
[----:B------:R-:W-:Y:S02]  /*88ff0*/  @P0 IMAD.MOV R93, RZ, RZ, R106 ;  /* 0x000000ffff5d0224 */ /* 0x000fe400078e026a */
[C---:B------:R-:W-:Y:S01]  /*89000*/  IMAD R96, R94.reuse, 0x10000, R99 ;  /* 0x000100005e607824 */ /* 0x040fe200078e0263 */
[----:B------:R-:W-:Y:S01]  /*89010*/  LEA.HI R101, R94, R101, RZ, 0x10 ;  /* 0x000000655e657211 */ /* 0x000fe200078f80ff */
[----:B------:R-:W-:-:S02]  /*89020*/  VIADD R98, R104, 0x1 ;  /* 0x0000000168627836 */ /* 0x000fc40000000000 */
[----:B------:R-:W-:Y:S01]  /*89030*/  @P1 IMAD.MOV R98, RZ, RZ, R104 ;  /* 0x000000ffff621224 */ /* 0x000fe200078e0268 */
[----:B------:R-:W-:Y:S01]  /*89040*/  IADD3 R104, PT, PT, R105, 0x1, RZ ;  /* 0x0000000169687810 */ /* 0x000fe20007ffe0ff */
[C---:B------:R-:W-:Y:S01]  /*89050*/  IMAD.IADD R99, R96.reuse, 0x1, R93 ;  /* 0x0000000160637824 */ /* 0x040fe200078e025d */
[----:B------:R-:W-:Y:S01]  /*89060*/  ISETP.GE.U32.AND P0, PT, R96, R87, PT ;  /* 0x000000576000720c */ /* 0x000fe20003f06070 */
[----:B------:R-:W-:Y:S02]  /*89070*/  IMAD.IADD R93, R103, 0x1, R98 ;  /* 0x00000001675d7824 */ /* 0x000fe400078e0262 */
        /* <DEDUP_REMOVED lines=45> */
[----:B------:R-:W-:-:S02]  /*89350*/  ISETP.GE.U32.AND P2, PT, R88, R86, PT ;  /* 0x000000565800720c */ /* 0x000fc40003f46070 */
[----:B------:R-:W-:Y:S02]  /*89360*/  IADD3 R87, PT, PT, R88, R87, RZ ;  /* 0x0000005758577210 */ /* 0x000fe40007ffe0ff */
[----:B------:R-:W-:Y:S02]  /*89370*/  LEA.HI R97, R100, R97, RZ, 0x10 ;  /* 0x0000006164617211 */ /* 0x000fe400078f80ff */
[----:B------:R-:W-:Y:S01]  /*89380*/  ISETP.GE.U32.AND P3, PT, R87, R88, PT ;  /* 0x000000585700720c */ /* 0x000fe20003f66070 */
[----:B------:R-:W-:Y:S02]  /*89390*/  VIADD R88, R95, 0x1 ;  /* 0x000000015f587836 */ /* 0x000fe40000000000 */
[----:B------:R-:W-:Y:S01]  /*893a0*/  @P0 IMAD.MOV R88, RZ, RZ, R95 ;  /* 0x000000ffff580224 */ /* 0x000fe200078e025f */
[----:B------:R-:W-:Y:S01]  /*893b0*/  ISETP.NE.AND P0, PT, R111, 0x8, PT ;  /* 0x000000086f00780c */ /* 0x000fe20003f05270 */
[----:B------:R-:W-:Y:S02]  /*893c0*/  VIADD R96, R97, 0x1 ;  /* 0x0000000161607836 */ /* 0x000fe40000000000 */
[----:B------:R-:W-:-:S02]  /*893d0*/  @P2 IMAD.MOV R96, RZ, RZ, R97 ;  /* 0x000000ffff602224 */ /* 0x000fc400078e0261 */
[----:B------:R-:W-:Y:S02]  /*893e0*/  VIADD R85, R88, 0x1 ;  /* 0x0000000158557836 */ /* 0x000fe40000000000 */
[----:B------:R-:W-:Y:S01]  /*893f0*/  @P1 IMAD.MOV R85, RZ, RZ, R88 ;  /* 0x000000ffff551224 */ /* 0x000fe200078e0258 */
[----:B------:R-:W-:Y:S01]  /*89400*/  IADD3 R86, PT, PT, R96, 0x1, RZ ;  /* 0x0000000160567810 */ /* 0x000fe20007ffe0ff */
[----:B------:R-:W-:-:S04]  /*89410*/  @P3 IMAD.MOV R86, RZ, RZ, R96 ;  /* 0x000000ffff563224 */ /* 0x000fc800078e0260 */
[----:B------:R-:W-:Y:S01]  /*89420*/  IMAD.IADD R85, R85, 0x1, R86 ;  /* 0x0000000155557824 */ /* 0x000fe200078e0256 */
[----:B------:R-:W-:Y:S06]  /*89430*/  @P0 BRA `(.L_x_785) ;  /* 0xffffffec00f40947 */ /* 0x000fec000383ffff */
[----:B------:R-:W-:Y:S05]  /*89440*/  BSYNC.RECONVERGENT B2 ;  /* 0x0000000000027941 */ /* 0x000fea0003800200 */
.L_x_784:
        /* <DEDUP_REMOVED lines=38> */
.L_x_789:
[----:B------:R-:W-:Y:S05]  /*896b0*/  BSYNC.RELIABLE B3 ;  /* 0x0000000000037941 */ /* 0x000fea0003800100 */
.L_x_788:
        /* <DEDUP_REMOVED lines=41> */
.L_x_787:
[----:B------:R-:W-:Y:S05]  /*89950*/  BSYNC.RECONVERGENT B2 ;  /* 0x0000000000027941 */ /* 0x000fea0003800200 */
.L_x_786:
        /* <DEDUP_REMOVED lines=35> */
.L_x_793:
        /* <DEDUP_REMOVED lines=12> */
[----:B------:R-:W-:-:S02]  /*89c50*/  VIADD R113, R85, 0xffffffff ;  /* 0xffffffff55717836 */ /* 0x000fc40000000000 */
[----:B------:R-:W-:Y:S01]  /*89c60*/  @P6 IMAD.MOV R103, RZ, RZ, R95 ;  /* 0x000000ffff676224 */ /* 0x000fe200078e025f */
        /* <DEDUP_REMOVED lines=28> */
.L_x_792:
[----:B------:R-:W-:Y:S05]  /*89e30*/  BSYNC.RELIABLE B3 ;  /* 0x0000000000037941 */ /* 0x000fea0003800100 */
.L_x_791:
[C---:B------:R-:W-:Y:S01]  /*89e40*/  ISETP.GE.U32.AND P0, PT, R91.reuse, R79, PT ;  /* 0x0000004f5b00720c */ /* 0x040fe20003f06070 */
[----:B------:R-:W-:Y:S01]  /*89e50*/  IMAD.IADD R91, R91, 0x1, -R79 ;  /* 0x000000015b5b7824 */ /* 0x000fe200078e0a4f */
[----:B------:R-:W-:Y:S01]  /*89e60*/  IADD3 R95, PT, PT, R90, -R61, RZ ;  /* 0x8000003d5a5f7210 */ /* 0x000fe20007ffe0ff */
[----:B------:R-:W-:Y:S01]  /*89e70*/  IMAD.IADD R99, R89, 0x1, -R62 ;  /* 0x0000000159637824 */ /* 0x000fe200078e0a3e */
[----:B------:R-:W-:Y:S02]  /*89e80*/  SEL R84, RZ, 0x1, P0 ;  /* 0x00000001ff547807 */ /* 0x000fe40000000000 */
[----:B------:R-:W-:Y:S01]  /*89e90*/  ISETP.GT.U32.AND P6, PT, R91, R46, PT ;  /* 0x0000002e5b00720c */ /* 0x000fe20003fc4070 */
[C---:B------:R-:W-:Y:S01]  /*89ea0*/  VIADD R97, R95.reuse, 0xffffffff ;  /* 0xffffffff5f617836 */ /* 0x040fe20000000000 */
[----:B------:R-:W-:Y:S01]  /*89eb0*/  ISETP.GE.U32.AND P1, PT, R95, R84, PT ;  /* 0x000000545f00720c */ /* 0x000fe20003f26070 */
[----:B------:R-:W-:Y:S01]  /*89ec0*/  IMAD.IADD R91, R46, 0x1, -R91 ;  /* 0x000000012e5b7824 */ /* 0x000fe200078e0a5b */
[----:B------:R-:W-:-:S02]  /*89ed0*/  SEL R86, RZ, 0x1, !P6 ;  /* 0x00000001ff567807 */ /* 0x000fc40007000000 */
[----:B------:R-:W-:Y:S01]  /*89ee0*/  ISETP.LT.U32.OR P1, PT, R90, R61, !P1 ;  /* 0x0000003d5a00720c */ /* 0x000fe20004f21470 */
[----:B------:R-:W-:-:S03]  /*89ef0*/  @P0 IMAD.MOV R97, RZ, RZ, R95 ;  /* 0x000000ffff610224 */ /* 0x000fc600078e025f */
[----:B------:R-:W-:Y:S01]  /*89f00*/  SEL R84, RZ, 0x1, !P1 ;  /* 0x00000001ff547807 */ /* 0x000fe20004800000 */
[----:B------:R-:W-:-:S03]  /*89f10*/  IMAD.IADD R101, R12, 0x1, -R97 ;  /* 0x000000010c657824 */ /* 0x000fc600078e0a61 */
[C---:B------:R-:W-:Y:S01]  /*89f20*/  ISETP.GE.U32.AND P0, PT, R99.reuse, R84, PT ;  /* 0x000000546300720c */ /* 0x040fe20003f06070 */
[----:B------:R-:W-:Y:S01]  /*89f30*/  VIADD R84, R99, 0xffffffff ;  /* 0xffffffff63547836 */ /* 0x000fe20000000000 */
[----:B------:R-:W-:Y:S02]  /*89f40*/  ISETP.GE.U32.AND P3, PT, R101, R86, PT ;  /* 0x000000566500720c */ /* 0x000fe40003f66070 */
[----:B------:R-:W-:Y:S01]  /*89f50*/  ISETP.LT.U32.OR P0, PT, R89, R62, !P0 ;  /* 0x0000003e5900720c */ /* 0x000fe20004701470 */
[----:B------:R-:W-:Y:S01]  /*89f60*/  @!P1 IMAD.MOV R84, RZ, RZ, R99 ;  /* 0x000000ffff549224 */ /* 0x000fe200078e0263 */
[CC--:B------:R-:W-:Y:S02]  /*89f70*/  IADD3 R89, PT, PT, R92.reuse, -R59.reuse, RZ ;  /* 0x8000003b5c597210 */ /* 0x0c0fe40007ffe0ff */
[----:B------:R-:W-:Y:S01]  /*89f80*/  SEL R86, RZ, 0x1, !P0 ;  /* 0x00000001ff567807 */ /* 0x000fe20004000000 */
[----:B------:R-:W-:Y:S01]  /*89f90*/  IMAD.IADD R99, R13, 0x1, -R84 ;  /* 0x000000010d637824 */ /* 0x000fe200078e0a54 */
[----:B------:R-:W-:Y:S01]  /*89fa0*/  ISETP.GT.U32.OR P3, PT, R97, R12, !P3 ;  /* 0x0000000c6100720c */ /* 0x000fe20005f64470 */
[----:B------:R-:W-:Y:S01]  /*89fb0*/  IMAD.IADD R97, R93, 0x1, -R58 ;  /* 0x000000015d617824 */ /* 0x000fe200078e0a3a */
[C---:B------:R-:W-:Y:S01]  /*89fc0*/  ISETP.GE.U32.AND P1, PT, R89.reuse, R86, PT ;  /* 0x000000565900720c */ /* 0x040fe20003f26070 */
[----:B------:R-:W-:Y:S01]  /*89fd0*/  VIADD R95, R89, 0xffffffff ;  /* 0xffffffff595f7836 */ /* 0x000fe20000000000 */
[----:B------:R-:W-:Y:S01]  /*89fe0*/  SEL R86, RZ, 0x1, !P3 ;  /* 0x00000001ff567807 */ /* 0x000fe20005800000 */
[C---:B------:R-:W-:Y:S01]  /*89ff0*/  VIADD R105, R99.reuse, 0xffffffff ;  /* 0xffffffff63697836 */ /* 0x040fe20000000000 */
[----:B------:R-:W-:Y:S01]  /*8a000*/  ISETP.LT.U32.OR P1, PT, R92, R59, !P1 ;  /* 0x0000003b5c00720c */ /* 0x000fe20004f21470 */
[----:B------:R-:W-:Y:S01]  /*8a010*/  @!P0 IMAD.MOV R95, RZ, RZ, R89 ;  /* 0x000000ffff5f8224 */ /* 0x000fe200078e0259 */
[----:B------:R-:W-:Y:S01]  /*8a020*/  ISETP.GE.U32.AND P2, PT, R99, R86, PT ;  /* 0x000000566300720c */ /* 0x000fe20003f46070 */
[----:B------:R-:W-:Y:S01]  /*8a030*/  IMAD.IADD R89, R94, 0x1, -R57 ;  /* 0x000000015e597824 */ /* 0x000fe200078e0a39 */
[----:B------:R-:W-:Y:S01]  /*8a040*/  SEL R86, RZ, 0x1, !P1 ;  /* 0x00000001ff567807 */ /* 0x000fe20004800000 */
[----:B------:R-:W-:Y:S01]  /*8a050*/  IMAD.IADD R109, R14, 0x1, -R95 ;  /* 0x000000010e6d7824 */ /* 0x000fe200078e0a5f */
[----:B------:R-:W-:Y:S01]  /*8a060*/  ISETP.GT.U32.OR P2, PT, R84, R13, !P2 ;  /* 0x0000000d5400720c */ /* 0x000fe20005744470 */
[----:B------:R-:W-:Y:S01]  /*8a070*/  @!P3 IMAD.MOV R105, RZ, RZ, R99 ;  /* 0x000000ffff69b224 */ /* 0x000fe200078e0263 */
[----:B------:R-:W-:Y:S01]  /*8a080*/  ISETP.GE.U32.AND P0, PT, R97, R86, PT ;  /* 0x000000566100720c */ /* 0x000fe20003f06070 */
[----:B------:R-:W-:Y:S01]  /*8a090*/  VIADD R107, R109, 0xffffffff ;  /* 0xffffffff6d6b7836 */ /* 0x000fe20000000000 */
[----:B------:R-:W-:-:S02]  /*8a0a0*/  SEL R86, RZ, 0x1, !P2 ;  /* 0x00000001ff567807 */ /* 0x000fc40005000000 */
[----:B------:R-:W-:Y:S01]  /*8a0b0*/  ISETP.LT.U32.OR P0, PT, R93, R58, !P0 ;  /* 0x0000003a5d00720c */ /* 0x000fe20004701470 */
[----:B------:R-:W-:Y:S01]  /*8a0c0*/  VIADD R93, R89, 0xffffffff ;  /* 0xffffffff595d7836 */ /* 0x000fe20000000000 */
[----:B------:R-:W-:Y:S02]  /*8a0d0*/  ISETP.GE.U32.AND P4, PT, R109, R86, PT ;  /* 0x000000566d00720c */ /* 0x000fe40003f86070 */
[----:B------:R-:W-:Y:S01]  /*8a0e0*/  IADD3 R84, PT, PT, R97, -0x1, RZ ;  /* 0xffffffff61547810 */ /* 0x000fe20007ffe0ff */
[----:B------:R-:W-:Y:S01]  /*8a0f0*/  @!P1 IMAD.MOV R84, RZ, RZ, R97 ;  /* 0x000000ffff549224 */ /* 0x000fe200078e0261 */
[----:B------:R-:W-:Y:S01]  /*8a100*/  SEL R86, RZ, 0x1, !P0 ;  /* 0x00000001ff567807 */ /* 0x000fe20004000000 */
[----:B------:R-:W-:Y:S01]  /*8a110*/  @!P2 IMAD.MOV R107, RZ, RZ, R109 ;  /* 0x000000ffff6ba224 */ /* 0x000fe200078e026d */
[----:B------:R-:W-:Y:S01]  /*8a120*/  ISETP.GT.U32.OR P1, PT, R95, R14, !P4 ;  /* 0x0000000e5f00720c */ /* 0x000fe20006724470 */
[----:B------:R-:W-:Y:S01]  /*8a130*/  IMAD.IADD R115, R15, 0x1, -R84 ;  /* 0x000000010f737824 */ /* 0x000fe200078e0a54 */
[----:B------:R-:W-:Y:S01]  /*8a140*/  ISETP.GE.U32.AND P5, PT, R89, R86, PT ;  /* 0x000000565900720c */ /* 0x000fe20003fa6070 */
[----:B------:R-:W-:Y:S01]  /*8a150*/  IMAD.IADD R95, R87, 0x1, -R56 ;  /* 0x00000001575f7824 */ /* 0x000fe200078e0a38 */
[----:B------:R-:W-:Y:S01]  /*8a160*/  SEL R86, RZ, 0x1, !P1 ;  /* 0x00000001ff567807 */ /* 0x000fe20004800000 */
[----:B------:R-:W-:Y:S01]  /*8a170*/  @!P0 IMAD.MOV R93, RZ, RZ, R89 ;  /* 0x000000ffff5d8224 */ /* 0x000fe200078e0259 */
[----:B------:R-:W-:-:S02]  /*8a180*/  ISETP.LT.U32.OR P5, PT, R94, R57, !P5 ;  /* 0x000000395e00720c */ /* 0x000fc40006fa1470 */
[----:B------:R-:W-:Y:S01]  /*8a190*/  ISETP.GE.U32.AND P4, PT, R115, R86, PT ;  /* 0x000000567300720c */ /* 0x000fe20003f86070 */
[----:B------:R-:W-:Y:S01]  /*8a1a0*/  IMAD.IADD R89, R16, 0x1, -R93 ;  /* 0x0000000110597824 */ /* 0x000fe200078e0a5d */
[----:B------:R-:W-:Y:S02]  /*8a1b0*/  SEL R86, RZ, 0x1, !P5 ;  /* 0x00000001ff567807 */ /* 0x000fe40006800000 */
[----:B------:R-:W-:Y:S01]  /*8a1c0*/  ISETP.GT.U32.OR P0, PT, R84, R15, !P4 ;  /* 0x0000000f5400720c */ /* 0x000fe20006704470 */
[----:B------:R-:W-:Y:S01]  /*8a1d0*/  VIADD R109, R89, 0xffffffff ;  /* 0xffffffff596d7836 */ /* 0x000fe20000000000 */
[C---:B------:R-:W-:Y:S02]  /*8a1e0*/  ISETP.GE.U32.AND P4, PT, R95.reuse, R86, PT ;  /* 0x000000565f00720c */ /* 0x040fe40003f86070 */
[----:B------:R-:W-:Y:S02]  /*8a1f0*/  SEL R86, RZ, 0x1, !P0 ;  /* 0x00000001ff567807 */ /* 0x000fe40004000000 */
[----:B------:R-:W-:Y:S01]  /*8a200*/  IADD3 R84, PT, PT, R95, -0x1, RZ ;  /* 0xffffffff5f547810 */ /* 0x000fe20007ffe0ff */
        /* <DEDUP_REMOVED lines=19> */
[----:B------:R-:W-:-:S10]  /*8a340*/  VIADD R113, R86, 0xffffffff ;  /* 0xffffffff56717836 */ /* 0x000fd40000000000 */
[----:B------:R-:W-:-:S07]  /*8a350*/  @!P4 IADD3 R113, PT, PT, R86, RZ, RZ ;  /* 0x000000ff5671c210 */ /* 0x000fce0007ffe0ff */
.L_x_794:
[----:B------:R-:W-:Y:S05]  /*8a360*/  BSYNC.RECONVERGENT B2 ;  /* 0x0000000000027941 */ /* 0x000fea0003800200 */
.L_x_790:
        /* <DEDUP_REMOVED lines=17> */
[----:B------:R-:W-:Y:S01]  /*8a480*/  LOP3.LUT R100, R111, 0xffff, RZ, 0xc0, !PT ;  /* 0x0000ffff6f647812 */ /* 0x000fe200078ec0ff */
[----:B------:R-:W-:Y:S01]  /*8a490*/  IMAD.MOV.U32 R98, RZ, RZ, RZ ;  /* 0x000000ffff627224 */ /* 0x000fe200078e00ff */
[----:B0-----:R-:W-:Y:S01]  /*8a4a0*/  SHF.R.U32.HI R91, RZ, 0x10, R105 ;  /* 0x00000010ff5b7819 */ /* 0x001fe20000011669 */
[----:B------:R0:W-:Y:S01]  /*8a4b0*/  STL [R36+0x8], R105 ;  /* 0x0000086924007387 */ /* 0x0001e20000100800 */
[----:B------:R-:W-:Y:S01]  /*8a4c0*/  LOP3.LUT R92, R107, 0xffff, RZ, 0xc0, !PT ;  /* 0x0000ffff6b5c7812 */ /* 0x000fe200078ec0ff */
[----:B------:R-:W-:Y:S01]  /*8a4d0*/  IMAD.MOV.U32 R126, RZ, RZ, RZ ;  /* 0x000000ffff7e7224 */ /* 0x000fe200078e00ff */
[----:B--2---:R-:W-:Y:S01]  /*8a4e0*/  SHF.R.U32.HI R103, RZ, 0x10, R111 ;  /* 0x00000010ff677819 */ /* 0x004fe2000001166f */
[----:B------:R2:W-:Y:S01]  /*8a4f0*/  STL [R36+0x14], R109 ;  /* 0x0000146d24007387 */ /* 0x0005e20000100800 */
[----:B------:R-:W-:-:S02]  /*8a500*/  SHF.R.U32.HI R94, RZ, 0x10, R107 ;  /* 0x00000010ff5e7819 */ /* 0x000fc4000001166b */
[----:B---3--:R-:W-:Y:S01]  /*8a510*/  LOP3.LUT R97, R109, 0xffff, RZ, 0xc0, !PT ;  /* 0x0000ffff6d617812 */ /* 0x008fe200078ec0ff */
[----:B------:R3:W-:Y:S01]  /*8a520*/  STL [R36+0x18], R111 ;  /* 0x0000186f24007387 */ /* 0x0007e20000100800 */
[----:B------:R-:W-:Y:S01]  /*8a530*/  LOP3.LUT R102, R113, 0xffff, RZ, 0xc0, !PT ;  /* 0x0000ffff71667812 */ /* 0x000fe200078ec0ff */
[----:B0-----:R-:W-:Y:S01]  /*8a540*/  IMAD.MOV.U32 R105, RZ, RZ, R36 ;  /* 0x000000ffff697224 */ /* 0x001fe200078e0024 */
[----:B------:R-:W-:Y:S02]  /*8a550*/  SHF.R.U32.HI R104, RZ, 0x10, R113 ;  /* 0x00000010ff687819 */ /* 0x000fe40000011671 */
[----:B------:R-:W-:Y:S02]  /*8a560*/  MOV R101, RZ ;  /* 0x000000ff00657202 */ /* 0x000fe40000000f00 */
[----:B--2---:R-:W-:Y:S01]  /*8a570*/  CS2R R108, SRZ ;  /* 0x00000000006c7805 */ /* 0x004fe2000001ff00 */
[----:B---3--:R-:W-:-:S07]  /*8a580*/  IMAD.MOV.U32 R111, RZ, RZ, RZ ;  /* 0x000000ffff6f7224 */ /* 0x008fce00078e00ff */
.L_x_796:
        /* <DEDUP_REMOVED lines=260> */
.L_x_795:
        /* <DEDUP_REMOVED lines=38> */
.L_x_800:
[----:B------:R-:W-:Y:S05]  /*8b830*/  BSYNC.RELIABLE B3 ;  /* 0x0000000000037941 */ /* 0x000fea0003800100 */
.L_x_799:
        /* <DEDUP_REMOVED lines=41> */
.L_x_798:
[----:B------:R-:W-:Y:S05]  /*8bad0*/  BSYNC.RECONVERGENT B2 ;  /* 0x0000000000027941 */ /* 0x000fea0003800200 */
.L_x_797:
[----:B------:R-:W-:Y:S01]  /*8bae0*/  LOP3.LUT R94, R86, 0xffff, RZ, 0xc0, !PT ;  /* 0x0000ffff565e7812 */ /* 0x000fe200078ec0ff */
[----:B------:R-:W-:Y:S01]  /*8baf0*/  BSSY.RECONVERGENT B2, `(.L_x_801) ;  /* 0x000011a000027945 */ /* 0x000fe20003800200 */
[----:B------:R-:W-:Y:S01]  /*8bb00*/  SHF.R.U32.HI R95, RZ, 0x10, R86 ;  /* 0x00000010ff5f7819 */ /* 0x000fe20000011656 */
[----:B------:R-:W-:Y:S01]  /*8bb10*/  IMAD.MOV.U32 R100, RZ, RZ, RZ ;  /* 0x000000ffff647224 */ /* 0x000fe200078e00ff */
[----:B------:R-:W-:Y:S01]  /*8bb20*/  LOP3.LUT R85, R111, 0xffff, RZ, 0xc0, !PT ;  /* 0x0000ffff6f557812 */ /* 0x000fe200078ec0ff */
[----:B------:R-:W-:Y:S01]  /*8bb30*/  IMAD.MOV.U32 R96, RZ, RZ, R36 ;  /* 0x000000ffff607224 */ /* 0x000fe200078e0024 */
[----:B------:R-:W-:Y:S02]  /*8bb40*/  SHF.R.U32.HI R87, RZ, 0x10, R111 ;  /* 0x00000010ff577819 */ /* 0x000fe4000001166f */
        /* <DEDUP_REMOVED lines=17> */
.L_x_802:
[----:B------:R0:W2:Y:S01]  /*8bc60*/  LDL R99, [R96] ;  /* 0x0000000060637983 */ /* 0x0000a20000100800 */
[----:B------:R-:W-:Y:S01]  /*8bc70*/  VIADD R129, R129, 0x1 ;  /* 0x0000000181817836 */ /* 0x000fe20000000000 */
[----:B0-----:R-:W-:Y:S02]  /*8bc80*/  IADD3 R96, PT, PT, R96, 0x4, RZ ;  /* 0x0000000460607810 */ /* 0x001fe40007ffe0ff */
        /* <DEDUP_REMOVED lines=22> */
[----:B------:R-:W-:Y:S01]  /*8bdf0*/  IMAD R118, R108, R97, R117 ;  /* 0x000000616c767224 */ /* 0x000fe200078e0275 */
[----:B------:R-:W-:Y:S01]  /*8be00*/  IADD3 R113, PT, PT, R116, R103, RZ ;  /* 0x0000006774717210 */ /* 0x000fe20007ffe0ff */
[----:B------:R-:W-:Y:S01]  /*8be10*/  IMAD R124, R101, R97, R122 ;  /* 0x00000061657c7224 */ /* 0x000fe200078e027a */
[----:B------:R-:W-:Y:S01]  /*8be20*/  LOP3.LUT R126, R121, 0xffff, RZ, 0xc0, !PT ;  /* 0x0000ffff797e7812 */ /* 0x000fe200078ec0ff */
[----:B------:R-:W-:Y:S01]  /*8be30*/  IMAD R117, R109, R99, R114 ;  /* 0x000000636d757224 */ /* 0x000fe200078e0272 */
[----:B------:R-:W-:Y:S01]  /*8be40*/  SHF.R.U32.HI R128, RZ, 0x10, R121 ;  /* 0x00000010ff807819 */ /* 0x000fe20000011679 */
[----:B------:R-:W-:Y:S01]  /*8be50*/  IMAD R122, R112, 0x10000, R113 ;  /* 0x00010000707a7824 */ /* 0x000fe200078e0271 */
[----:B------:R-:W-:Y:S01]  /*8be60*/  ISETP.GE.U32.AND P0, PT, R110, R111, PT ;  /* 0x0000006f6e00720c */ /* 0x000fe20003f06070 */
[----:B------:R-:W-:Y:S01]  /*8be70*/  IMAD.IADD R119, R119, 0x1, R104 ;  /* 0x0000000177777824 */ /* 0x000fe200078e0268 */
[----:B------:R-:W-:Y:S01]  /*8be80*/  LEA.HI R121, R112, R117, RZ, 0x10 ;  /* 0x0000007570797211 */ /* 0x000fe200078f80ff */
[----:B------:R-:W-:Y:S01]  /*8be90*/  IMAD R113, R91, R97, RZ ;  /* 0x000000615b717224 */ /* 0x000fe200078e02ff */
[----:B------:R-:W-:Y:S01]  /*8bea0*/  ISETP.GE.U32.AND P6, PT, R122, R103, PT ;  /* 0x000000677a00720c */ /* 0x000fe20003fc6070 */
[----:B------:R-:W-:-:S02]  /*8beb0*/  IMAD R117, R118, 0x10000, R119 ;  /* 0x0001000076757824 */ /* 0x000fc400078e0277 */
        /* <DEDUP_REMOVED lines=10> */
[C---:B------:R-:W-:Y:S01]  /*8bf60*/  IMAD R111, R98.reuse, R97, R111 ;  /* 0x00000061626f7224 */ /* 0x040fe200078e026f */
[----:B------:R-:W-:Y:S01]  /*8bf70*/  ISETP.GE.U32.AND P5, PT, R117, R104, PT ;  /* 0x000000687500720c */ /* 0x000fe20003fa6070 */
[----:B------:R-:W-:Y:S01]  /*8bf80*/  IMAD R116, R98, R99, R113 ;  /* 0x0000006362747224 */ /* 0x000fe200078e0271 */
[----:B------:R-:W-:Y:S01]  /*8bf90*/  LEA.HI R118, R118, R123, RZ, 0x10 ;  /* 0x0000007b76767211 */ /* 0x000fe200078f80ff */
[----:B------:R-:W-:Y:S01]  /*8bfa0*/  IMAD R112, R124, 0x10000, R125 ;  /* 0x000100007c707824 */ /* 0x000fe200078e027d */
[----:B------:R-:W-:Y:S01]  /*8bfb0*/  IADD3 R113, PT, PT, R126, R107, RZ ;  /* 0x0000006b7e717210 */ /* 0x000fe20007ffe0ff */
[----:B------:R-:W-:Y:S01]  /*8bfc0*/  IMAD.IADD R114, R119, 0x1, R106 ;  /* 0x0000000177727824 */ /* 0x000fe200078e026a */
[C---:B------:R-:W-:Y:S01]  /*8bfd0*/  LEA.HI R123, R111.reuse, R116, RZ, 0x10 ;  /* 0x000000746f7b7211 */ /* 0x040fe200078f80ff */
[----:B------:R-:W-:Y:S01]  /*8bfe0*/  IMAD R124, R92, R99, RZ ;  /* 0x000000635c7c7224 */ /* 0x000fe200078e02ff */
[----:B------:R-:W-:Y:S01]  /*8bff0*/  ISETP.GE.U32.AND P2, PT, R112, R105, PT ;  /* 0x000000697000720c */ /* 0x000fe20003f46070 */
[----:B------:R-:W-:-:S02]  /*8c000*/  IMAD R119, R111, 0x10000, R114 ;  /* 0x000100006f777824 */ /* 0x000fc400078e0272 */
[----:B------:R-:W-:Y:S02]  /*8c010*/  IMAD R124, R93, R97, R124 ;  /* 0x000000615d7c7224 */ /* 0x000fe400078e027c */
[----:B------:R-:W-:Y:S01]  /*8c020*/  IMAD R111, R110, R81, RZ ;  /* 0x000000516e6f7224 */ /* 0x000fe200078e02ff */
[----:B------:R-:W-:Y:S01]  /*8c030*/  ISETP.GE.U32.AND P1, PT, R119, R106, PT ;  /* 0x0000006a7700720c */ /* 0x000fe20003f26070 */
        /* <DEDUP_REMOVED lines=16> */
[----:B------:R-:W-:Y:S02]  /*8c140*/  IMAD.IADD R105, R110, 0x1, R105 ;  /* 0x000000016e697824 */ /* 0x000fe400078e0269 */
[----:B------:R-:W-:Y:S01]  /*8c150*/  IMAD R122, R50, R115, RZ ;  /* 0x00000073327a7224 */ /* 0x000fe200078e02ff */
[----:B------:R-:W-:Y:S01]  /*8c160*/  LOP3.LUT R124, R111, 0xffff, RZ, 0xc0, !PT ;  /* 0x0000ffff6f7c7812 */ /* 0x000fe200078ec0ff */
[----:B------:R-:W-:Y:S01]  /*8c170*/  VIADD R126, R121, 0x1 ;  /* 0x00000001797e7836 */ /* 0x000fe20000000000 */
[----:B------:R-:W-:Y:S01]  /*8c180*/  LEA R105, R106, R105, 0x10 ;  /* 0x000000696a697211 */ /* 0x000fe200078e80ff */
[----:B------:R-:W-:-:S02]  /*8c190*/  IMAD R107, R51, R115, R104 ;  /* 0x00000073336b7224 */ /* 0x000fc400078e0268 */
        /* <DEDUP_REMOVED lines=8> */
[----:B------:R-:W-:Y:S02]  /*8c220*/  @P4 IMAD.MOV R104, RZ, RZ, R126 ;  /* 0x000000ffff684224 */ /* 0x000fe400078e027e */
[----:B------:R-:W-:-:S02]  /*8c230*/  IMAD R124, R122, 0x10000, R125 ;  /* 0x000100007a7c7824 */ /* 0x000fc400078e027d */
[----:B------:R-:W-:Y:S02]  /*8c240*/  IMAD.IADD R104, R117, 0x1, R104 ;  /* 0x0000000175687824 */ /* 0x000fe400078e0268 */
[----:B------:R-:W-:Y:S01]  /*8c250*/  @P3 IMAD.MOV R111, RZ, RZ, R107 ;  /* 0x000000ffff6f3224 */ /* 0x000fe200078e026b */
[----:B------:R-:W-:Y:S01]  /*8c260*/  ISETP.GE.U32.AND P6, PT, R124, R103, PT ;  /* 0x000000677c00720c */ /* 0x000fe20003fc6070 */
[----:B------:R-:W-:Y:S02]  /*8c270*/  VIADD R125, R120, 0x1 ;  /* 0x00000001787d7836 */ /* 0x000fe40000000000 */
[----:B------:R-:W-:Y:S01]  /*8c280*/  @P2 IMAD.MOV R125, RZ, RZ, R120 ;  /* 0x000000ffff7d2224 */ /* 0x000fe200078e0278 */
[----:B------:R-:W-:Y:S01]  /*8c290*/  ISETP.GE.U32.AND P2, PT, R104, R117, PT ;  /* 0x000000756800720c */ /* 0x000fe20003f46070 */
[----:B------:R-:W-:Y:S01]  /*8c2a0*/  IMAD R103, R49, R115, R110 ;  /* 0x0000007331677224 */ /* 0x000fe200078e026e */
[----:B------:R-:W-:Y:S01]  /*8c2b0*/  IADD3 R111, PT, PT, R124, R111, RZ ;  /* 0x0000006f7c6f7210 */ /* 0x000fe20007ffe0ff */
[----:B------:R-:W-:-:S02]  /*8c2c0*/  IMAD R105, R48, R113, RZ ;  /* 0x0000007130697224 */ /* 0x000fc400078e02ff */
[----:B------:R-:W-:Y:S01]  /*8c2d0*/  VIADD R121, R118, 0x1 ;  /* 0x0000000176797836 */ /* 0x000fe20000000000 */
[----:B------:R-:W-:Y:S01]  /*8c2e0*/  LEA.HI R103, R122, R103, RZ, 0x10 ;  /* 0x000000677a677211 */ /* 0x000fe200078f80ff */
[----:B------:R-:W-:Y:S01]  /*8c2f0*/  IMAD R106, R48, R115, RZ ;  /* 0x00000073306a7224 */ /* 0x000fe200078e02ff */
[----:B------:R-:W-:Y:S01]  /*8c300*/  ISETP.GE.U32.AND P3, PT, R111, R124, PT ;  /* 0x0000007c6f00720c */ /* 0x000fe20003f66070 */
[----:B------:R-:W-:Y:S01]  /*8c310*/  @P5 IMAD.MOV R121, RZ, RZ, R118 ;  /* 0x000000ffff795224 */ /* 0x000fe200078e0276 */
[----:B------:R-:W-:Y:S01]  /*8c320*/  LOP3.LUT R117, R105, 0xffff, RZ, 0xc0, !PT ;  /* 0x0000ffff69757812 */ /* 0x000fe200078ec0ff */
[----:B------:R-:W-:Y:S01]  /*8c330*/  VIADD R118, R103, 0x1 ;  /* 0x0000000167767836 */ /* 0x000fe20000000000 */
[----:B------:R-:W-:Y:S01]  /*8c340*/  SHF.R.U32.HI R105, RZ, 0x10, R105 ;  /* 0x00000010ff697819 */ /* 0x000fe20000011669 */
[----:B------:R-:W-:Y:S02]  /*8c350*/  @P6 IMAD.MOV R118, RZ, RZ, R103 ;  /* 0x000000ffff766224 */ /* 0x000fe400078e0267 */
[----:B------:R-:W-:-:S02]  /*8c360*/  IMAD R107, R10, R113, R106 ;  /* 0x000000710a6b7224 */ /* 0x000fc400078e026a */
[----:B------:R-:W-:Y:S02]  /*8c370*/  IMAD.IADD R110, R104, 0x1, R117 ;  /* 0x00000001686e7824 */ /* 0x000fe400078e0275 */
[----:B------:R-:W-:Y:S02]  /*8c380*/  VIADD R103, R121, 0x1 ;  /* 0x0000000179677836 */ /* 0x000fe40000000000 */
        /* <DEDUP_REMOVED lines=8> */
[C---:B------:R-:W-:Y:S01]  /*8c410*/  VIADD R120, R123.reuse, 0x1 ;  /* 0x000000017b787836 */ /* 0x040fe20000000000 */
[----:B------:R-:W-:Y:S01]  /*8c420*/  @P1 IADD3 R120, PT, PT, R123, RZ, RZ ;  /* 0x000000ff7b781210 */ /* 0x000fe20007ffe0ff */
        /* <DEDUP_REMOVED lines=8> */
[----:B------:R-:W-:Y:S01]  /*8c4b0*/  IADD3 R117, PT, PT, R110, 0x1, RZ ;  /* 0x000000016e757810 */ /* 0x000fe20007ffe0ff */
[----:B------:R-:W-:-:S02]  /*8c4c0*/  VIADD R104, R125, 0x1 ;  /* 0x000000017d687836 */ /* 0x000fc40000000000 */
[----:B------:R-:W-:Y:S02]  /*8c4d0*/  IMAD.IADD R107, R105, 0x1, R118 ;  /* 0x00000001696b7824 */ /* 0x000fe400078e0276 */
[----:B------:R-:W-:Y:S01]  /*8c4e0*/  @P2 IMAD.MOV R117, RZ, RZ, R110 ;  /* 0x000000ffff752224 */ /* 0x000fe200078e026e */
[----:B------:R-:W-:Y:S01]  /*8c4f0*/  SHF.R.U32.HI R110, RZ, 0x10, R106 ;  /* 0x00000010ff6e7819 */ /* 0x000fe2000001166a */
[----:B------:R-:W-:Y:S02]  /*8c500*/  @P1 IMAD.MOV R104, RZ, RZ, R125 ;  /* 0x000000ffff681224 */ /* 0x000fe400078e027d */
[----:B------:R-:W-:Y:S02]  /*8c510*/  @P0 IMAD.MOV R122, RZ, RZ, R116 ;  /* 0x000000ffff7a0224 */ /* 0x000fe400078e0274 */
[----:B------:R-:W-:Y:S01]  /*8c520*/  IMAD R116, R112, 0x10000, R107 ;  /* 0x0001000070747824 */ /* 0x000fe200078e026b */
[----:B------:R-:W-:Y:S01]  /*8c530*/  IADD3 R107, PT, PT, R117, 0x1, RZ ;  /* 0x00000001756b7810 */ /* 0x000fe20007ffe0ff */
[----:B------:R-:W-:-:S02]  /*8c540*/  IMAD.IADD R106, R119, 0x1, R104 ;  /* 0x00000001776a7824 */ /* 0x000fc400078e0268 */
[----:B------:R-:W-:Y:S01]  /*8c550*/  @P3 IMAD.MOV R107, RZ, RZ, R117 ;  /* 0x000000ffff6b3224 */ /* 0x000fe200078e0275 */
[----:B------:R-:W-:Y:S01]  /*8c560*/  ISETP.GE.U32.AND P1, PT, R116, R105, PT ;  /* 0x000000697400720c */ /* 0x000fe20003f26070 */
[C---:B------:R-:W-:Y:S01]  /*8c570*/  IMAD R117, R7.reuse, R113, RZ ;  /* 0x0000007107757224 */ /* 0x040fe200078e02ff */
        /* <DEDUP_REMOVED lines=19> */
[----:B------:R-:W-:Y:S01]  /*8c6b0*/  IMAD.IADD R107, R114, 0x1, R105 ;  /* 0x00000001726b7824 */ /* 0x000fe200078e0269 */
[----:B------:R-:W-:Y:S01]  /*8c6c0*/  SHF.R.U32.HI R118, RZ, 0x10, R118 ;  /* 0x00000010ff767819 */ /* 0x000fe20000011676 */
[----:B------:R-:W-:-:S02]  /*8c6d0*/  IMAD R119, R4, R113, R106 ;  /* 0x0000007104777224 */ /* 0x000fc400078e026a */
[C---:B------:R-:W-:Y:S01]  /*8c6e0*/  IMAD.IADD R112, R107.reuse, 0x1, R112 ;  /* 0x000000016b707824 */ /* 0x040fe200078e0270 */
[----:B------:R-:W-:Y:S01]  /*8c6f0*/  ISETP.GE.U32.AND P0, PT, R107, R114, PT ;  /* 0x000000726b00720c */ /* 0x000fe20003f06070 */
[----:B------:R-:W-:Y:S02]  /*8c700*/  IMAD R117, R6, R115, R117 ;  /* 0x0000007306757224 */ /* 0x000fe400078e0275 */
[----:B------:R-:W-:Y:S02]  /*8c710*/  VIADD R105, R121, 0x1 ;  /* 0x0000000179697836 */ /* 0x000fe40000000000 */
[----:B------:R-:W-:Y:S01]  /*8c720*/  @P2 IMAD.MOV R105, RZ, RZ, R121 ;  /* 0x000000ffff692224 */ /* 0x000fe200078e0279 */
[----:B------:R-:W-:Y:S01]  /*8c730*/  LEA.HI R117, R110, R117, RZ, 0x10 ;  /* 0x000000756e757211 */ /* 0x000fe200078f80ff */
[----:B------:R-:W-:Y:S02]  /*8c740*/  IMAD R121, R119, 0x10000, R112 ;  /* 0x0001000077797824 */ /* 0x000fe400078e0270 */
[----:B------:R-:W-:Y:S01]  /*8c750*/  IMAD R106, R94, R97, RZ ;  /* 0x000000615e6a7224 */ /* 0x000fe200078e02ff */
[----:B------:R-:W-:Y:S01]  /*8c760*/  IADD3 R114, PT, PT, R117, 0x1, RZ ;  /* 0x0000000175727810 */ /* 0x000fe20007ffe0ff */
[----:B------:R-:W-:Y:S01]  /*8c770*/  IMAD.IADD R105, R116, 0x1, R105 ;  /* 0x0000000174697824 */ /* 0x000fe200078e0269 */
        /* <DEDUP_REMOVED lines=16> */
[C---:B------:R-:W-:Y:S01]  /*8c880*/  ISETP.GE.U32.AND P0, PT, R107.reuse, R102, PT ;  /* 0x000000666b00720c */ /* 0x040fe20003f06070 */
[----:B------:R-:W-:-:S02]  /*8c890*/  IMAD.IADD R110, R107, 0x1, R106 ;  /* 0x000000016b6e7824 */ /* 0x000fc400078e026a */
[----:B------:R-:W-:Y:S02]  /*8c8a0*/  @P1 IMAD.MOV R112, RZ, RZ, R114 ;  /* 0x000000ffff701224 */ /* 0x000fe400078e0272 */
[----:B------:R-:W-:Y:S01]  /*8c8b0*/  VIADD R120, R118, 0x1 ;  /* 0x0000000176787836 */ /* 0x000fe20000000000 */
[----:B------:R-:W-:Y:S01]  /*8c8c0*/  ISETP.GE.U32.AND P1, PT, R110, R107, PT ;  /* 0x0000006b6e00720c */ /* 0x000fe20003f26070 */
[----:B------:R-:W-:Y:S02]  /*8c8d0*/  IMAD.IADD R106, R121, 0x1, R112 ;  /* 0x00000001796a7824 */ /* 0x000fe400078e0270 */
[C---:B------:R-:W-:Y:S02]  /*8c8e0*/  IMAD R107, R3.reuse, R113, RZ ;  /* 0x00000071036b7224 */ /* 0x040fe400078e02ff */
[----:B------:R-:W-:Y:S01]  /*8c8f0*/  @P2 IMAD.MOV R120, RZ, RZ, R118 ;  /* 0x000000ffff782224 */ /* 0x000fe200078e0276 */
[----:B------:R-:W-:Y:S01]  /*8c900*/  ISETP.GE.U32.AND P2, PT, R106, R121, PT ;  /* 0x000000796a00720c */ /* 0x000fe20003f46070 */
[----:B------:R-:W-:Y:S01]  /*8c910*/  IMAD R102, R86, R99, RZ ;  /* 0x0000006356667224 */ /* 0x000fe200078e02ff */
[----:B------:R-:W-:Y:S01]  /*8c920*/  SHF.R.U32.HI R116, RZ, 0x10, R107 ;  /* 0x00000010ff747819 */ /* 0x000fe2000001166b */
[----:B------:R-:W-:Y:S01]  /*8c930*/  IMAD R114, R3, R115, RZ ;  /* 0x0000007303727224 */ /* 0x000fe200078e02ff */
[----:B------:R-:W-:Y:S01]  /*8c940*/  LOP3.LUT R107, R107, 0xffff, RZ, 0xc0, !PT ;  /* 0x0000ffff6b6b7812 */ /* 0x000fe200078ec0ff */
[-C--:B------:R-:W-:Y:S01]  /*8c950*/  IMAD R112, R84, R97.reuse, R102 ;  /* 0x0000006154707224 */ /* 0x080fe200078e0266 */
[----:B------:R-:W-:Y:S01]  /*8c960*/  IADD3 R118, PT, PT, R117, 0x1, RZ ;  /* 0x0000000175767810 */ /* 0x000fe20007ffe0ff */
[----:B------:R-:W-:-:S02]  /*8c970*/  IMAD R102, R86, R97, RZ ;  /* 0x0000006156667224 */ /* 0x000fc400078e02ff */
[----:B------:R-:W-:Y:S02]  /*8c980*/  IMAD R114, R2, R113, R114 ;  /* 0x0000007102727224 */ /* 0x000fe400078e0272 */
[----:B------:R-:W-:Y:S02]  /*8c990*/  IMAD.IADD R119, R110, 0x1, R107 ;  /* 0x000000016e777824 */ /* 0x000fe400078e026b */
[----:B------:R-:W-:Y:S01]  /*8c9a0*/  @P0 IMAD.MOV R118, RZ, RZ, R117 ;  /* 0x000000ffff760224 */ /* 0x000fe200078e0275 */
[----:B------:R-:W-:Y:S01]  /*8c9b0*/  LOP3.LUT R117, R102, 0xffff, RZ, 0xc0, !PT ;  /* 0x0000ffff66757812 */ /* 0x000fe200078ec0ff */
[----:B------:R-:W-:Y:S01]  /*8c9c0*/  IMAD R121, R2, R115, R116 ;  /* 0x0000007302797224 */ /* 0x000fe200078e0274 */
[----:B------:R-:W-:Y:S01]  /*8c9d0*/  SHF.R.U32.HI R102, RZ, 0x10, R102 ;  /* 0x00000010ff667819 */ /* 0x000fe20000011666 */
[----:B------:R-:W-:Y:S02]  /*8c9e0*/  VIADD R107, R120, 0x1 ;  /* 0x00000001786b7836 */ /* 0x000fe40000000000 */
[C---:B------:R-:W-:Y:S01]  /*8c9f0*/  IMAD R116, R114.reuse, 0x10000, R119 ;  /* 0x0001000072747824 */ /* 0x040fe200078e0277 */
[----:B------:R-:W-:Y:S01]  /*8ca00*/  LEA.HI R121, R114, R121, RZ, 0x10 ;  /* 0x0000007972797211 */ /* 0x000fe200078f80ff */
[----:B------:R-:W-:-:S02]  /*8ca10*/  @P2 IMAD.MOV R107, RZ, RZ, R120 ;  /* 0x000000ffff6b2224 */ /* 0x000fc400078e0278 */
[----:B------:R-:W-:Y:S01]  /*8ca20*/  IMAD.IADD R117, R117, 0x1, R100 ;  /* 0x0000000175757824 */ /* 0x000fe200078e0264 */
[----:B------:R-:W-:Y:S01]  /*8ca30*/  ISETP.GE.U32.AND P0, PT, R116, R110, PT ;  /* 0x0000006e7400720c */ /* 0x000fe20003f06070 */
        /* <DEDUP_REMOVED lines=38> */
.L_x_801:
        /* <DEDUP_REMOVED lines=38> */
.L_x_806:
[----:B------:R-:W-:Y:S05]  /*8cf00*/  BSYNC.RELIABLE B3 ;  /* 0x0000000000037941 */ /* 0x000fea0003800100 */
.L_x_805:
        /* <DEDUP_REMOVED lines=41> */
.L_x_804:
[----:B------:R-:W-:Y:S05]  /*8d1a0*/  BSYNC.RECONVERGENT B2 ;  /* 0x0000000000027941 */ /* 0x000fea0003800200 */
.L_x_803:
        /* <DEDUP_REMOVED lines=16> */
.L_x_808:
        /* <DEDUP_REMOVED lines=11> */
[-C--:B------:R-:W-:Y:S01]  /*8d360*/  IMAD R103, R72, R88.reuse, RZ ;  /* 0x0000005848677224 */ /* 0x080fe200078e02ff */
[----:B------:R-:W-:Y:S01]  /*8d370*/  IADD3 R99, PT, PT, R98, R97, RZ ;  /* 0x0000006162637210 */ /* 0x000fe20007ffe0ff */
[----:B------:R-:W-:-:S02]  /*8d380*/  IMAD R104, R73, R88, R102 ;  /* 0x0000005849687224 */ /* 0x000fc400078e0266 */
[----:B------:R-:W-:Y:S01]  /*8d390*/  IMAD R101, R77, R89, R94 ;  /* 0x000000594d657224 */ /* 0x000fe200078e025e */
[----:B------:R-:W-:Y:S01]  /*8d3a0*/  LOP3.LUT R102, R103, 0xffff, RZ, 0xc0, !PT ;  /* 0x0000ffff67667812 */ /* 0x000fe200078ec0ff */
[-C--:B------:R-:W-:Y:S01]  /*8d3b0*/  IMAD R94, R76, R88.reuse, RZ ;  /* 0x000000584c5e7224 */ /* 0x080fe200078e02ff */
[----:B------:R-:W-:Y:S01]  /*8d3c0*/  SHF.R.U32.HI R110, RZ, 0x10, R103 ;  /* 0x00000010ff6e7819 */ /* 0x000fe20000011667 */
[C---:B------:R-:W-:Y:S01]  /*8d3d0*/  IMAD R98, R96.reuse, 0x10000, R99 ;  /* 0x0001000060627824 */ /* 0x040fe200078e0263 */
[----:B------:R-:W-:Y:S01]  /*8d3e0*/  LEA.HI R101, R96, R101, RZ, 0x10 ;  /* 0x0000006560657211 */ /* 0x000fe200078f80ff */
[-C--:B------:R-:W-:Y:S01]  /*8d3f0*/  IMAD R99, R74, R88.reuse, RZ ;  /* 0x000000584a637224 */ /* 0x080fe200078e02ff */
[----:B------:R-:W-:Y:S01]  /*8d400*/  LOP3.LUT R100, R94, 0xffff, RZ, 0xc0, !PT ;  /* 0x0000ffff5e647812 */ /* 0x000fe200078ec0ff */
[-C--:B------:R-:W-:Y:S01]  /*8d410*/  IMAD R96, R76, R89.reuse, RZ ;  /* 0x000000594c607224 */ /* 0x080fe200078e02ff */
[----:B------:R-:W-:Y:S01]  /*8d420*/  SHF.R.U32.HI R94, RZ, 0x10, R94 ;  /* 0x00000010ff5e7819 */ /* 0x000fe2000001165e */
[-C--:B------:R-:W-:Y:S01]  /*8d430*/  IMAD R107, R72, R89.reuse, RZ ;  /* 0x00000059486b7224 */ /* 0x080fe200078e02ff */
[----:B------:R-:W-:Y:S01]  /*8d440*/  LOP3.LUT R105, R99, 0xffff, RZ, 0xc0, !PT ;  /* 0x0000ffff63697812 */ /* 0x000fe200078ec0ff */
[C---:B------:R-:W-:Y:S01]  /*8d450*/  IMAD R96, R75.reuse, R88, R96 ;  /* 0x000000584b607224 */ /* 0x040fe200078e0260 */
[----:B------:R-:W-:Y:S01]  /*8d460*/  SHF.R.U32.HI R106, RZ, 0x10, R99 ;  /* 0x00000010ff6a7819 */ /* 0x000fe20000011663 */
[----:B------:R-:W-:Y:S01]  /*8d470*/  IMAD R103, R75, R89, R94 ;  /* 0x000000594b677224 */ /* 0x000fe200078e025e */
[----:B------:R-:W-:Y:S01]  /*8d480*/  ISETP.GE.U32.AND P0, PT, R98, R97, PT ;  /* 0x000000616200720c */ /* 0x000fe20003f06070 */
[----:B------:R-:W-:-:S02]  /*8d490*/  IMAD.IADD R99, R100, 0x1, R93 ;  /* 0x0000000164637824 */ /* 0x000fc400078e025d */
[-C--:B------:R-:W-:Y:S02]  /*8d4a0*/  IMAD R94, R70, R88.reuse, RZ ;  /* 0x00000058465e7224 */ /* 0x080fe400078e02ff */
[-C--:B------:R-:W-:Y:S02]  /*8d4b0*/  IMAD R108, R71, R88.reuse, R107 ;  /* 0x00000058476c7224 */ /* 0x080fe400078e026b */
[----:B------:R-:W-:Y:S01]  /*8d4c0*/  IMAD R100, R96, 0x10000, R99 ;  /* 0x0001000060647824 */ /* 0x000fe200078e0263 */
[----:B------:R-:W-:Y:S01]  /*8d4d0*/  LOP3.LUT R99, R94, 0xffff, RZ, 0xc0, !PT ;  /* 0x0000ffff5e637812 */ /* 0x000fe200078ec0ff */
[----:B------:R-:W-:Y:S01]  /*8d4e0*/  IMAD R107, R73, R89, R106 ;  /* 0x00000059496b7224 */ /* 0x000fe200078e026a */
[----:B------:R-:W-:Y:S01]  /*8d4f0*/  SHF.R.U32.HI R94, RZ, 0x10, R94 ;  /* 0x00000010ff5e7819 */ /* 0x000fe2000001165e */
[----:B------:R-:W-:Y:S01]  /*8d500*/  IMAD.IADD R109, R102, 0x1, R91 ;  /* 0x00000001666d7824 */ /* 0x000fe200078e025b */
[----:B------:R-:W-:Y:S01]  /*8d510*/  LEA.HI R102, R96, R103, RZ, 0x10 ;  /* 0x0000006760667211 */ /* 0x000fe200078f80ff */
[----:B------:R-:W-:Y:S01]  /*8d520*/  IMAD.IADD R105, R105, 0x1, R90 ;  /* 0x0000000169697824 */ /* 0x000fe200078e025a */
[----:B------:R-:W-:Y:S01]  /*8d530*/  LEA.HI R107, R104, R107, RZ, 0x10 ;  /* 0x0000006b686b7211 */ /* 0x000fe200078f80ff */
[----:B------:R-:W-:Y:S01]  /*8d540*/  IMAD R111, R71, R89, R110 ;  /* 0x00000059476f7224 */ /* 0x000fe200078e026e */
[----:B------:R-:W-:Y:S01]  /*8d550*/  LEA R96, R108, R109, 0x10 ;  /* 0x0000006d6c607211 */ /* 0x000fe200078e80ff */
[----:B------:R-:W-:Y:S01]  /*8d560*/  IMAD R97, R70, R89, RZ ;  /* 0x0000005946617224 */ /* 0x000fe200078e02ff */
[----:B------:R-:W-:Y:S01]  /*8d570*/  ISETP.GE.U32.AND P6, PT, R100, R93, PT ;  /* 0x0000005d6400720c */ /* 0x000fe20003fc6070 */
[-C--:B------:R-:W-:Y:S01]  /*8d580*/  IMAD R103, R68, R88.reuse, RZ ;  /* 0x0000005844677224 */ /* 0x080fe200078e02ff */
[----:B------:R-:W-:Y:S01]  /*8d590*/  LEA.HI R111, R108, R111, RZ, 0x10 ;  /* 0x0000006f6c6f7211 */ /* 0x000fe200078f80ff */
[----:B------:R-:W-:Y:S01]  /*8d5a0*/  IMAD R105, R104, 0x10000, R105 ;  /* 0x0001000068697824 */ /* 0x000fe200078e0269 */
[----:B------:R-:W-:Y:S01]  /*8d5b0*/  ISETP.GE.U32.AND P2, PT, R96, R91, PT ;  /* 0x0000005b6000720c */ /* 0x000fe20003f46070 */
[----:B------:R-:W-:Y:S01]  /*8d5c0*/  IMAD R97, R69, R88, R97 ;  /* 0x0000005845617224 */ /* 0x000fe200078e0261 */
[----:B------:R-:W-:Y:S01]  /*8d5d0*/  LOP3.LUT R108, R103, 0xffff, RZ, 0xc0, !PT ;  /* 0x0000ffff676c7812 */ /* 0x000fe200078ec0ff */
[----:B------:R-:W-:Y:S01]  /*8d5e0*/  IMAD.IADD R104, R99, 0x1, R92 ;  /* 0x0000000163687824 */ /* 0x000fe200078e025c */
[----:B------:R-:W-:Y:S01]  /*8d5f0*/  SHF.R.U32.HI R110, RZ, 0x10, R103 ;  /* 0x00000010ff6e7819 */ /* 0x000fe20000011667 */
[-C--:B------:R-:W-:Y:S01]  /*8d600*/  IMAD R94, R69, R89.reuse, R94 ;  /* 0x00000059455e7224 */ /* 0x080fe200078e025e */
[----:B------:R-:W-:Y:S01]  /*8d610*/  ISETP.GE.U32.AND P5, PT, R105, R90, PT ;  /* 0x0000005a6900720c */ /* 0x000fe20003fa6070 */
[----:B------:R-:W-:-:S02]  /*8d620*/  IMAD R106, R68, R89, RZ ;  /* 0x00000059446a7224 */ /* 0x000fc400078e02ff */
[C---:B------:R-:W-:Y:S01]  /*8d630*/  IMAD R103, R97.reuse, 0x10000, R104 ;  /* 0x0001000061677824 */ /* 0x040fe200078e0268 */
[----:B------:R-:W-:Y:S01]  /*8d640*/  LEA.HI R104, R97, R94, RZ, 0x10 ;  /* 0x0000005e61687211 */ /* 0x000fe200078f80ff */
[----:B------:R-:W-:Y:S02]  /*8d650*/  IMAD R106, R67, R88, R106 ;  /* 0x00000058436a7224 */ /* 0x000fe400078e026a */
        /* <DEDUP_REMOVED lines=24> */
[----:B------:R-:W-:Y:S01]  /*8d7e0*/  @P6 IMAD.MOV R108, RZ, RZ, R102 ;  /* 0x000000ffff6c6224 */ /* 0x000fe200078e0266 */
[----:B------:R-:W-:Y:S01]  /*8d7f0*/  IADD3 R102, PT, PT, R107, 0x1, RZ ;  /* 0x000000016b667810 */ /* 0x000fe20007ffe0ff */
[----:B------:R-:W-:Y:S01]  /*8d800*/  IMAD R95, R51, R101, R90 ;  /* 0x00000065335f7224 */ /* 0x000fe200078e025a */
[----:B------:R-:W-:Y:S01]  /*8d810*/  ISETP.GE.U32.AND P3, PT, R91, R98, PT ;  /* 0x000000625b00720c */ /* 0x000fe20003f66070 */
[----:B------:R-:W-:Y:S01]  /*8d820*/  IMAD R100, R49, R99, R100 ;  /* 0x0000006331647224 */ /* 0x000fe200078e0264 */
[----:B------:R-:W-:Y:S01]  /*8d830*/  SHF.R.U32.HI R98, RZ, 0x10, R97 ;  /* 0x00000010ff627819 */ /* 0x000fe20000011661 */
[----:B------:R-:W-:Y:S01]  /*8d840*/  IMAD.IADD R113, R93, 0x1, R106 ;  /* 0x000000015d717824 */ /* 0x000fe200078e026a */
[----:B------:R-:W-:Y:S01]  /*8d850*/  LEA.HI R95, R92, R95, RZ, 0x10 ;  /* 0x0000005f5c5f7211 */ /* 0x000fe200078f80ff */
[----:B------:R-:W-:-:S02]  /*8d860*/  VIADD R90, R108, 0x1 ;  /* 0x000000016c5a7836 */ /* 0x000fc40000000000 */
[----:B------:R-:W-:Y:S02]  /*8d870*/  @P4 IMAD.MOV R90, RZ, RZ, R108 ;  /* 0x000000ffff5a4224 */ /* 0x000fe400078e026c */
[----:B------:R-:W-:Y:S02]  /*8d880*/  IMAD R106, R100, 0x10000, R113 ;  /* 0x00010000646a7824 */ /* 0x000fe400078e0271 */
[----:B------:R-:W-:Y:S01]  /*8d890*/  VIADD R97, R95, 0x1 ;  /* 0x000000015f617836 */ /* 0x000fe20000000000 */
[----:B------:R-:W-:Y:S01]  /*8d8a0*/  IADD3 R90, PT, PT, R105, R90, RZ ;  /* 0x0000005a695a7210 */ /* 0x000fe20007ffe0ff */
[----:B------:R-:W-:Y:S01]  /*8d8b0*/  @P5 IMAD.MOV R102, RZ, RZ, R107 ;  /* 0x000000ffff665224 */ /* 0x000fe200078e026b */
[----:B------:R-:W-:Y:S01]  /*8d8c0*/  ISETP.GE.U32.AND P6, PT, R106, R93, PT ;  /* 0x0000005d6a00720c */ /* 0x000fe20003fc6070 */
[----:B------:R-:W-:Y:S02]  /*8d8d0*/  VIADD R107, R111, 0x1 ;  /* 0x000000016f6b7836 */ /* 0x000fe40000000000 */
[----:B------:R-:W-:-:S02]  /*8d8e0*/  @P3 IMAD.MOV R97, RZ, RZ, R95 ;  /* 0x000000ffff613224 */ /* 0x000fc400078e025f */
        /* <DEDUP_REMOVED lines=21> */
[----:B------:R-:W-:Y:S01]  /*8da40*/  @P1 IMAD.MOV R106, RZ, RZ, R104 ;  /* 0x000000ffff6a1224 */ /* 0x000fe200078e0268 */
[----:B------:R-:W-:Y:S01]  /*8da50*/  ISETP.GE.U32.AND P1, PT, R91, R96, PT ;  /* 0x000000605b00720c */ /* 0x000fe20003f26070 */
[----:B------:R-:W-:Y:S01]  /*8da60*/  IMAD R95, R10, R101, R98 ;  /* 0x000000650a5f7224 */ /* 0x000fe200078e0262 */
[C---:B------:R-:W-:Y:S01]  /*8da70*/  ISETP.GE.U32.AND P2, PT, R100.reuse, R90, PT ;  /* 0x0000005a6400720c */ /* 0x040fe20003f46070 */
[C---:B------:R-:W-:Y:S01]  /*8da80*/  IMAD R98, R9.reuse, R99, RZ ;  /* 0x0000006309627224 */ /* 0x040fe200078e02ff */
[----:B------:R-:W-:Y:S01]  /*8da90*/  IADD3 R93, PT, PT, R100, R93, RZ ;  /* 0x0000005d645d7210 */ /* 0x000fe20007ffe0ff */
[----:B------:R-:W-:Y:S01]  /*8daa0*/  IMAD R90, R9, R101, RZ ;  /* 0x00000065095a7224 */ /* 0x000fe200078e02ff */
[----:B------:R-:W-:Y:S01]  /*8dab0*/  LEA.HI R95, R92, R95, RZ, 0x10 ;  /* 0x0000005f5c5f7211 */ /* 0x000fe200078f80ff */
[----:B------:R-:W-:Y:S01]  /*8dac0*/  VIADD R108, R109, 0x1 ;  /* 0x000000016d6c7836 */ /* 0x000fe20000000000 */
[----:B------:R-:W-:Y:S01]  /*8dad0*/  ISETP.GE.U32.AND P3, PT, R93, R100, PT ;  /* 0x000000645d00720c */ /* 0x000fe20003f66070 */
[----:B------:R-:W-:Y:S01]  /*8dae0*/  IMAD R96, R8, R99, R90 ;  /* 0x0000006308607224 */ /* 0x000fe200078e025a */
[----:B------:R-:W-:Y:S01]  /*8daf0*/  LOP3.LUT R92, R98, 0xffff, RZ, 0xc0, !PT ;  /* 0x0000ffff625c7812 */ /* 0x000fe200078ec0ff */
[----:B------:R-:W-:Y:S01]  /*8db00*/  VIADD R90, R107, 0x1 ;  /* 0x000000016b5a7836 */ /* 0x000fe20000000000 */
[----:B------:R-:W-:Y:S01]  /*8db10*/  SHF.R.U32.HI R98, RZ, 0x10, R98 ;  /* 0x00000010ff627819 */ /* 0x000fe20000011662 */
[----:B------:R-:W-:-:S02]  /*8db20*/  @P1 IMAD.MOV R90, RZ, RZ, R107 ;  /* 0x000000ffff5a1224 */ /* 0x000fc400078e026b */
[----:B------:R-:W-:Y:S02]  /*8db30*/  VIADD R102, R95, 0x1 ;  /* 0x000000015f667836 */ /* 0x000fe40000000000 */
[----:B------:R-:W-:Y:S02]  /*8db40*/  @P2 IMAD.MOV R102, RZ, RZ, R95 ;  /* 0x000000ffff662224 */ /* 0x000fe400078e025f */
[----:B------:R-:W-:Y:S02]  /*8db50*/  IMAD.IADD R105, R91, 0x1, R92 ;  /* 0x000000015b697824 */ /* 0x000fe400078e025c */
[----:B------:R-:W-:Y:S02]  /*8db60*/  IMAD.IADD R92, R103, 0x1, R90 ;  /* 0x00000001675c7824 */ /* 0x000fe400078e025a */
[----:B------:R-:W-:Y:S01]  /*8db70*/  VIADD R95, R102, 0x1 ;  /* 0x00000001665f7836 */ /* 0x000fe20000000000 */
[----:B------:R-:W-:Y:S01]  /*8db80*/  LEA R100, R96, R105, 0x10 ;  /* 0x0000006960647211 */ /* 0x000fe200078e80ff */
[----:B------:R-:W-:-:S02]  /*8db90*/  @P3 IMAD.MOV R95, RZ, RZ, R102 ;  /* 0x000000ffff5f3224 */ /* 0x000fc400078e0266 */
[----:B------:R-:W-:Y:S01]  /*8dba0*/  @P0 IMAD.MOV R108, RZ, RZ, R109 ;  /* 0x000000ffff6c0224 */ /* 0x000fe200078e026d */
[----:B------:R-:W-:Y:S01]  /*8dbb0*/  ISETP.GE.U32.AND P0, PT, R92, R103, PT ;  /* 0x000000675c00720c */ /* 0x000fe20003f06070 */
[C---:B------:R-:W-:Y:S01]  /*8dbc0*/  IMAD R102, R7.reuse, R99, RZ ;  /* 0x0000006307667224 */ /* 0x040fe200078e02ff */
[C---:B------:R-:W-:Y:S01]  /*8dbd0*/  ISETP.GE.U32.AND P1, PT, R100.reuse, R91, PT ;  /* 0x0000005b6400720c */ /* 0x040fe20003f26070 */
        /* <DEDUP_REMOVED lines=12> */
[C---:B------:R-:W-:Y:S02]  /*8dca0*/  IMAD R104, R5.reuse, R99, RZ ;  /* 0x0000006305687224 */ /* 0x040fe400078e02ff */
        /* <DEDUP_REMOVED lines=100> */
.L_x_807:
        /* <DEDUP_REMOVED lines=38> */
.L_x_812:
[----:B------:R-:W-:Y:S05]  /*8e550*/  BSYNC.RELIABLE B3 ;  /* 0x0000000000037941 */ /* 0x000fea0003800100 */
.L_x_811:
        /* <DEDUP_REMOVED lines=41> */
.L_x_810:
[----:B------:R-:W-:Y:S05]  /*8e7f0*/  BSYNC.RECONVERGENT B2 ;  /* 0x0000000000027941 */ /* 0x000fea0003800200 */
.L_x_809:
        /* <DEDUP_REMOVED lines=17> */
[----:B------:R-:W-:-:S02]  /*8e910*/  LOP3.LUT R98, R95, 0xffff, RZ, 0xc0, !PT ;  /* 0x0000ffff5f627812 */ /* 0x000fc400078ec0ff */
[----:B------:R-:W-:Y:S02]  /*8e920*/  LOP3.LUT R102, R84, 0xffff, RZ, 0xc0, !PT ;  /* 0x0000ffff54667812 */ /* 0x000fe400078ec0ff */
[----:B------:R-:W-:Y:S01]  /*8e930*/  SHF.R.U32.HI R104, RZ, 0x10, R84 ;  /* 0x00000010ff687819 */ /* 0x000fe20000011654 */
[----:B------:R-:W-:Y:S01]  /*8e940*/  IMAD.MOV.U32 R84, RZ, RZ, RZ ;  /* 0x000000ffff547224 */ /* 0x000fe200078e00ff */
[----:B------:R-:W-:Y:S02]  /*8e950*/  SHF.R.U32.HI R93, RZ, 0x10, R93 ;  /* 0x00000010ff5d7819 */ /* 0x000fe4000001165d */
[----:B------:R-:W-:Y:S02]  /*8e960*/  SHF.R.U32.HI R90, RZ, 0x10, R90 ;  /* 0x00000010ff5a7819 */ /* 0x000fe4000001165a */
[----:B------:R-:W-:Y:S02]  /*8e970*/  SHF.R.U32.HI R92, RZ, 0x10, R92 ;  /* 0x00000010ff5c7819 */ /* 0x000fe4000001165c */
[----:B------:R-:W-:-:S07]  /*8e980*/  SHF.R.U32.HI R95, RZ, 0x10, R95 ;  /* 0x00000010ff5f7819 */ /* 0x000fce000001165f */
.L_x_814:
        /* <DEDUP_REMOVED lines=25> */
[----:B------:R-:W-:Y:S01]  /*8eb20*/  IMAD R112, R93, R106, R112 ;  /* 0x0000006a5d707224 */ /* 0x000fe200078e0270 */
[----:B------:R-:W-:Y:S01]  /*8eb30*/  SHF.R.U32.HI R120, RZ, 0x10, R113 ;  /* 0x00000010ff787819 */ /* 0x000fe20000011671 */
[----:B------:R-:W-:Y:S01]  /*8eb40*/  IMAD.IADD R113, R116, 0x1, R109 ;  /* 0x0000000174717824 */ /* 0x000fe200078e026d */
[----:B------:R-:W-:Y:S01]  /*8eb50*/  IADD3 R119, PT, PT, R119, R108, RZ ;  /* 0x0000006c77777210 */ /* 0x000fe20007ffe0ff */
[----:B------:R-:W-:Y:S01]  /*8eb60*/  IMAD R117, R93, R107, R114 ;  /* 0x0000006b5d757224 */ /* 0x000fe200078e0272 */
[----:B------:R-:W-:Y:S01]  /*8eb70*/  ISETP.GE.U32.AND P0, PT, R110, R111, PT ;  /* 0x0000006f6e00720c */ /* 0x000fe20003f06070 */
[----:B------:R-:W-:-:S02]  /*8eb80*/  IMAD.IADD R125, R122, 0x1, R101 ;  /* 0x000000017a7d7824 */ /* 0x000fc400078e0265 */
[----:B------:R-:W-:Y:S02]  /*8eb90*/  IMAD R122, R112, 0x10000, R113 ;  /* 0x00010000707a7824 */ /* 0x000fe400078e0271 */
[----:B------:R-:W-:Y:S02]  /*8eba0*/  IMAD R123, R94, R107, RZ ;  /* 0x0000006b5e7b7224 */ /* 0x000fe400078e02ff */
[-C--:B------:R-:W-:Y:S01]  /*8ebb0*/  IMAD R113, R97, R106.reuse, RZ ;  /* 0x0000006a61717224 */ /* 0x080fe200078e02ff */
[----:B------:R-:W-:Y:S01]  /*8ebc0*/  ISETP.GE.U32.AND P6, PT, R122, R109, PT ;  /* 0x0000006d7a00720c */ /* 0x000fe20003fc6070 */
[----:B------:R-:W-:Y:S01]  /*8ebd0*/  IMAD R127, R96, R107, R121 ;  /* 0x0000006b607f7224 */ /* 0x000fe200078e0279 */
[----:B------:R-:W-:Y:S01]  /*8ebe0*/  LEA.HI R121, R112, R117, RZ, 0x10 ;  /* 0x0000007570797211 */ /* 0x000fe200078f80ff */
[-C--:B------:R-:W-:Y:S02]  /*8ebf0*/  IMAD R124, R96, R106.reuse, R123 ;  /* 0x0000006a607c7224 */ /* 0x080fe400078e027b */
        /* <DEDUP_REMOVED lines=10> */
[----:B------:R-:W-:Y:S01]  /*8eca0*/  IMAD R123, R98, R107, RZ ;  /* 0x0000006b627b7224 */ /* 0x000fe200078e02ff */
[----:B------:R-:W-:Y:S01]  /*8ecb0*/  SHF.R.U32.HI R128, RZ, 0x10, R114 ;  /* 0x00000010ff807819 */ /* 0x000fe20000011672 */
[----:B------:R-:W-:Y:S01]  /*8ecc0*/  IMAD R111, R92, R106, R111 ;  /* 0x0000006a5c6f7224 */ /* 0x000fe200078e026f */
[----:B------:R-:W-:Y:S01]  /*8ecd0*/  ISETP.GE.U32.AND P5, PT, R117, R108, PT ;  /* 0x0000006c7500720c */ /* 0x000fe20003fa6070 */
[----:B------:R-:W-:Y:S01]  /*8ece0*/  IMAD.IADD R114, R119, 0x1, R100 ;  /* 0x0000000177727824 */ /* 0x000fe200078e0264 */
[----:B------:R-:W-:Y:S01]  /*8ecf0*/  ISETP.GE.U32.AND P2, PT, R112, R101, PT ;  /* 0x000000657000720c */ /* 0x000fe20003f46070 */
[----:B------:R-:W-:-:S02]  /*8ed00*/  IMAD R116, R92, R107, R113 ;  /* 0x0000006b5c747224 */ /* 0x000fc400078e0271 */
[----:B------:R-:W-:Y:S01]  /*8ed10*/  IMAD R113, R95, R106, R123 ;  /* 0x0000006a5f717224 */ /* 0x000fe200078e027b */
[----:B------:R-:W-:Y:S01]  /*8ed20*/  LEA R119, R111, R114, 0x10 ;  /* 0x000000726f777211 */ /* 0x000fe200078e80ff */
[----:B------:R-:W-:Y:S01]  /*8ed30*/  IMAD R128, R95, R107, R128 ;  /* 0x0000006b5f807224 */ /* 0x000fe200078e0280 */
[----:B------:R-:W-:Y:S01]  /*8ed40*/  LEA.HI R123, R111, R116, RZ, 0x10 ;  /* 0x000000746f7b7211 */ /* 0x000fe200078f80ff */
[----:B------:R-:W-:Y:S01]  /*8ed50*/  IMAD.IADD R124, R124, 0x1, R91 ;  /* 0x000000017c7c7824 */ /* 0x000fe200078e025b */
[----:B------:R-:W-:Y:S01]  /*8ed60*/  ISETP.GE.U32.AND P1, PT, R119, R100, PT ;  /* 0x000000647700720c */ /* 0x000fe20003f26070 */
[----:B------:R-:W-:Y:S01]  /*8ed70*/  IMAD R111, R110, R81, RZ ;  /* 0x000000516e6f7224 */ /* 0x000fe200078e02ff */
[C---:B------:R-:W-:Y:S01]  /*8ed80*/  LEA.HI R116, R113.reuse, R128, RZ, 0x10 ;  /* 0x0000008071747211 */ /* 0x040fe200078f80ff */
[----:B------:R-:W-:Y:S02]  /*8ed90*/  IMAD R114, R113, 0x10000, R124 ;  /* 0x0001000071727824 */ /* 0x000fe400078e027c */
[----:B------:R-:W-:Y:S01]  /*8eda0*/  VIADD R109, R115, 0x1 ;  /* 0x00000001736d7836 */ /* 0x000fe20000000000 */
[----:B------:R-:W-:Y:S01]  /*8edb0*/  LOP3.LUT R113, R111, 0xffff, RZ, 0xc0, !PT ;  /* 0x0000ffff6f717812 */ /* 0x000fe200078ec0ff */
[----:B------:R-:W-:Y:S01]  /*8edc0*/  @P0 IMAD.MOV R109, RZ, RZ, R115 ;  /* 0x000000ffff6d0224 */ /* 0x000fe200078e0273 */
[----:B------:R-:W-:Y:S01]  /*8edd0*/  SHF.R.U32.HI R115, RZ, 0x10, R111 ;  /* 0x00000010ff737819 */ /* 0x000fe2000001166f */
[----:B------:R-:W-:Y:S01]  /*8ede0*/  VIADD R127, R121, 0x1 ;  /* 0x00000001797f7836 */ /* 0x000fe20000000000 */
[----:B------:R-:W-:Y:S01]  /*8edf0*/  ISETP.GE.U32.AND P0, PT, R114, R91, PT ;  /* 0x0000005b7200720c */ /* 0x000fe20003f06070 */
[----:B------:R-:W-:-:S02]  /*8ee00*/  IMAD R100, R80, R113, RZ ;  /* 0x0000007150647224 */ /* 0x000fc400078e02ff */
[----:B------:R-:W-:Y:S02]  /*8ee10*/  IMAD.IADD R109, R122, 0x1, R109 ;  /* 0x000000017a6d7824 */ /* 0x000fe400078e026d */
        /* <DEDUP_REMOVED lines=8> */
[----:B------:R-:W-:-:S02]  /*8eea0*/  IMAD R122, R50, R115, RZ ;  /* 0x00000073327a7224 */ /* 0x000fc400078e02ff */
[C---:B------:R-:W-:Y:S01]  /*8eeb0*/  IMAD R91, R108.reuse, 0x10000, R91 ;  /* 0x000100006c5b7824 */ /* 0x040fe200078e025b */
[----:B------:R-:W-:Y:S01]  /*8eec0*/  IADD3 R125, PT, PT, R109, R124, RZ ;  /* 0x0000007c6d7d7210 */ /* 0x000fe20007ffe0ff */
[----:B------:R-:W-:Y:S02]  /*8eed0*/  @P6 IMAD.MOV R127, RZ, RZ, R121 ;  /* 0x000000ffff7f6224 */ /* 0x000fe400078e0279 */
[----:B------:R-:W-:Y:S01]  /*8eee0*/  IMAD R101, R51, R115, R100 ;  /* 0x0000007333657224 */ /* 0x000fe200078e0264 */
[----:B------:R-:W-:Y:S01]  /*8eef0*/  ISETP.GE.U32.AND P3, PT, R91, R110, PT ;  /* 0x0000006e5b00720c */ /* 0x000fe20003f66070 */
[----:B------:R-:W-:Y:S01]  /*8ef00*/  IMAD R122, R49, R113, R122 ;  /* 0x00000071317a7224 */ /* 0x000fe200078e027a */
[----:B------:R-:W-:Y:S01]  /*8ef10*/  SHF.R.U32.HI R110, RZ, 0x10, R111 ;  /* 0x00000010ff6e7819 */ /* 0x000fe2000001166f */
[----:B------:R-:W-:Y:S01]  /*8ef20*/  VIADD R100, R127, 0x1 ;  /* 0x000000017f647836 */ /* 0x000fe20000000000 */
[----:B------:R-:W-:Y:S01]  /*8ef30*/  LEA.HI R101, R108, R101, RZ, 0x10 ;  /* 0x000000656c657211 */ /* 0x000fe200078f80ff */
[----:B------:R-:W-:-:S02]  /*8ef40*/  @P4 IMAD.MOV R100, RZ, RZ, R127 ;  /* 0x000000ffff644224 */ /* 0x000fc400078e027f */
[----:B------:R-:W-:Y:S02]  /*8ef50*/  IMAD R124, R122, 0x10000, R125 ;  /* 0x000100007a7c7824 */ /* 0x000fe400078e027d */
[----:B------:R-:W-:Y:S02]  /*8ef60*/  IMAD.IADD R100, R117, 0x1, R100 ;  /* 0x0000000175647824 */ /* 0x000fe400078e0264 */
[C---:B------:R-:W-:Y:S01]  /*8ef70*/  VIADD R121, R118.reuse, 0x1 ;  /* 0x0000000176797836 */ /* 0x040fe20000000000 */
[----:B------:R-:W-:Y:S01]  /*8ef80*/  @P5 IADD3 R121, PT, PT, R118, RZ, RZ ;  /* 0x000000ff76795210 */ /* 0x000fe20007ffe0ff */
[----:B------:R-:W-:Y:S01]  /*8ef90*/  VIADD R111, R101, 0x1 ;  /* 0x00000001656f7836 */ /* 0x000fe20000000000 */
        /* <DEDUP_REMOVED lines=12> */
[----:B------:R-:W-:Y:S01]  /*8f060*/  IADD3 R122, PT, PT, R91, 0x1, RZ ;  /* 0x000000015b7a7810 */ /* 0x000fe20007ffe0ff */
[----:B------:R-:W-:Y:S01]  /*8f070*/  @P6 IMAD.MOV R122, RZ, RZ, R91 ;  /* 0x000000ffff7a6224 */ /* 0x000fe200078e025b */
[----:B------:R-:W-:Y:S01]  /*8f080*/  LOP3.LUT R109, R101, 0xffff, RZ, 0xc0, !PT ;  /* 0x0000ffff656d7812 */ /* 0x000fe200078ec0ff */
[C---:B------:R-:W-:Y:S01]  /*8f090*/  VIADD R91, R121.reuse, 0x1 ;  /* 0x00000001795b7836 */ /* 0x040fe20000000000 */
[----:B------:R-:W-:Y:S01]  /*8f0a0*/  @P2 IADD3 R91, PT, PT, R121, RZ, RZ ;  /* 0x000000ff795b2210 */ /* 0x000fe20007ffe0ff */
[----:B------:R-:W-:Y:S01]  /*8f0b0*/  IMAD R108, R10, R113, R108 ;  /* 0x000000710a6c7224 */ /* 0x000fe200078e026c */
[----:B------:R-:W-:Y:S01]  /*8f0c0*/  SHF.R.U32.HI R101, RZ, 0x10, R101 ;  /* 0x00000010ff657819 */ /* 0x000fe20000011665 */
[----:B------:R-:W-:-:S02]  /*8f0d0*/  IMAD.IADD R117, R100, 0x1, R109 ;  /* 0x0000000164757824 */ /* 0x000fc400078e026d */
[----:B------:R-:W-:Y:S02]  /*8f0e0*/  IMAD.IADD R91, R112, 0x1, R91 ;  /* 0x00000001705b7824 */ /* 0x000fe400078e025b */
[----:B------:R-:W-:Y:S02]  /*8f0f0*/  VIADD R109, R122, 0x1 ;  /* 0x000000017a6d7836 */ /* 0x000fe40000000000 */
[----:B------:R-:W-:Y:S02]  /*8f100*/  IMAD R110, R108, 0x10000, R117 ;  /* 0x000100006c6e7824 */ /* 0x000fe400078e0275 */
[----:B------:R-:W-:Y:S02]  /*8f110*/  @P3 IMAD.MOV R109, RZ, RZ, R122 ;  /* 0x000000ffff6d3224 */ /* 0x000fe400078e027a */
        /* <DEDUP_REMOVED lines=15> */
[----:B------:R-:W-:-:S02]  /*8f210*/  @P1 IMAD.MOV R100, RZ, RZ, R118 ;  /* 0x000000ffff641224 */ /* 0x000fc400078e0276 */
[----:B------:R-:W-:Y:S02]  /*8f220*/  VIADD R112, R101, 0x1 ;  /* 0x0000000165707836 */ /* 0x000fe40000000000 */
[----:B------:R-:W-:Y:S01]  /*8f230*/  @P2 IMAD.MOV R112, RZ, RZ, R101 ;  /* 0x000000ffff702224 */ /* 0x000fe200078e0265 */
[----:B------:R-:W-:Y:S01]  /*8f240*/  IADD3 R100, PT, PT, R119, R100, RZ ;  /* 0x0000006477647210 */ /* 0x000fe20007ffe0ff */
[----:B------:R-:W-:Y:S02]  /*8f250*/  IMAD R121, R110, 0x10000, R121 ;  /* 0x000100006e797824 */ /* 0x000fe400078e0279 */
[----:B------:R-:W-:Y:S02]  /*8f260*/  IMAD R101, R7, R113, RZ ;  /* 0x0000007107657224 */ /* 0x000fe400078e02ff */
[----:B------:R-:W-:Y:S01]  /*8f270*/  VIADD R108, R112, 0x1 ;  /* 0x00000001706c7836 */ /* 0x000fe20000000000 */
        /* <DEDUP_REMOVED lines=13> */
[C---:B------:R-:W-:Y:S01]  /*8f350*/  VIADD R121, R117.reuse, 0x1 ;  /* 0x0000000175797836 */ /* 0x040fe20000000000 */
[----:B------:R-:W-:Y:S01]  /*8f360*/  @P1 IADD3 R121, PT, PT, R117, RZ, RZ ;  /* 0x000000ff75791210 */ /* 0x000fe20007ffe0ff */
[----:B------:R-:W-:Y:S02]  /*8f370*/  IMAD R112, R110, 0x10000, R119 ;  /* 0x000100006e707824 */ /* 0x000fe400078e0277 */
[----:B------:R-:W-:Y:S02]  /*8f380*/  IMAD R116, R5, R113, RZ ;  /* 0x0000007105747224 */ /* 0x000fe400078e02ff */
[----:B------:R-:W-:Y:S01]  /*8f390*/  VIADD R91, R120, 0x1 ;  /* 0x00000001785b7836 */ /* 0x000fe20000000000 */
[----:B------:R-:W-:Y:S01]  /*8f3a0*/  ISETP.GE.U32.AND P1, PT, R112, R100, PT ;  /* 0x000000647000720c */ /* 0x000fe20003f26070 */
[----:B------:R-:W-:Y:S01]  /*8f3b0*/  @P0 IMAD.MOV R91, RZ, RZ, R120 ;  /* 0x000000ffff5b0224 */ /* 0x000fe200078e0278 */
[----:B------:R-:W-:Y:S01]  /*8f3c0*/  LOP3.LUT R120, R116, 0xffff, RZ, 0xc0, !PT ;  /* 0x0000ffff74787812 */ /* 0x000fe200078ec0ff */
[----:B------:R-:W-:Y:S01]  /*8f3d0*/  IMAD R117, R6, R115, R101 ;  /* 0x0000007306757224 */ /* 0x000fe200078e0265 */
[----:B------:R-:W-:Y:S01]  /*8f3e0*/  SHF.R.U32.HI R116, RZ, 0x10, R116 ;  /* 0x00000010ff747819 */ /* 0x000fe20000011674 */
[----:B------:R-:W-:-:S02]  /*8f3f0*/  VIADD R101, R121, 0x1 ;  /* 0x0000000179657836 */ /* 0x000fc40000000000 */
[----:B------:R-:W-:Y:S01]  /*8f400*/  IMAD R100, R5, R115, RZ ;  /* 0x0000007305647224 */ /* 0x000fe200078e02ff */
[----:B------:R-:W-:Y:S01]  /*8f410*/  LEA.HI R117, R110, R117, RZ, 0x10 ;  /* 0x000000756e757211 */ /* 0x000fe200078f80ff */
[----:B------:R-:W-:Y:S02]  /*8f420*/  IMAD.IADD R91, R114, 0x1, R91 ;  /* 0x00000001725b7824 */ /* 0x000fe400078e025b */
[----:B------:R-:W-:Y:S02]  /*8f430*/  @P2 IMAD.MOV R101, RZ, RZ, R121 ;  /* 0x000000ffff652224 */ /* 0x000fe400078e0279 */
[----:B------:R-:W-:Y:S01]  /*8f440*/  IMAD R118, R4, R113, R100 ;  /* 0x0000007104767224 */ /* 0x000fe200078e0264 */
[C---:B------:R-:W-:Y:S01]  /*8f450*/  ISETP.GE.U32.AND P0, PT, R91.reuse, R114, PT ;  /* 0x000000725b00720c */ /* 0x040fe20003f06070 */
[----:B------:R-:W-:Y:S02]  /*8f460*/  IMAD.IADD R119, R91, 0x1, R120 ;  /* 0x000000015b777824 */ /* 0x000fe400078e0278 */
[----:B------:R-:W-:-:S02]  /*8f470*/  IMAD.IADD R101, R112, 0x1, R101 ;  /* 0x0000000170657824 */ /* 0x000fc400078e0265 */
[----:B------:R-:W-:Y:S01]  /*8f480*/  VIADD R114, R117, 0x1 ;  /* 0x0000000175727836 */ /* 0x000fe20000000000 */
[----:B------:R-:W-:Y:S01]  /*8f490*/  LEA R121, R118, R119, 0x10 ;  /* 0x0000007776797211 */ /* 0x000fe200078e80ff */
[----:B------:R-:W-:Y:S02]  /*8f4a0*/  IMAD R100, R99, R106, RZ ;  /* 0x0000006a63647224 */ /* 0x000fe400078e02ff */
[----:B------:R-:W-:Y:S01]  /*8f4b0*/  @P1 IMAD.MOV R114, RZ, RZ, R117 ;  /* 0x000000ffff721224 */ /* 0x000fe200078e0275 */
[----:B------:R-:W-:Y:S01]  /*8f4c0*/  ISETP.GE.U32.AND P1, PT, R101, R112, PT ;  /* 0x000000706500720c */ /* 0x000fe20003f26070 */
[----:B------:R-:W-:Y:S01]  /*8f4d0*/  IMAD R123, R4, R115, R116 ;  /* 0x00000073047b7224 */ /* 0x000fe200078e0274 */
[----:B------:R-:W-:Y:S01]  /*8f4e0*/  ISETP.GE.U32.AND P2, PT, R121, R91, PT ;  /* 0x0000005b7900720c */ /* 0x000fe20003f46070 */
[----:B------:R-:W-:Y:S01]  /*8f4f0*/  IMAD R91, R99, R107, RZ ;  /* 0x0000006b635b7224 */ /* 0x000fe200078e02ff */
[----:B------:R-:W-:Y:S02]  /*8f500*/  LOP3.LUT R117, R100, 0xffff, RZ, 0xc0, !PT ;  /* 0x0000ffff64757812 */ /* 0x000fe400078ec0ff */
[----:B------:R-:W-:Y:S01]  /*8f510*/  SHF.R.U32.HI R110, RZ, 0x10, R100 ;  /* 0x00000010ff6e7819 */ /* 0x000fe20000011664 */
[----:B------:R-:W-:Y:S01]  /*8f520*/  IMAD R100, R103, R106, R91 ;  /* 0x0000006a67647224 */ /* 0x000fe200078e025b */
[----:B------:R-:W-:Y:S01]  /*8f530*/  IADD3 R112, PT, PT, R114, 0x1, RZ ;  /* 0x0000000172707810 */ /* 0x000fe20007ffe0ff */
[----:B------:R-:W-:Y:S01]  /*8f540*/  IMAD.IADD R117, R117, 0x1, R86 ;  /* 0x0000000175757824 */ /* 0x000fe200078e0256 */
[----:B------:R-:W-:Y:S01]  /*8f550*/  LEA.HI R123, R118, R123, RZ, 0x10 ;  /* 0x0000007b767b7211 */ /* 0x000fe200078f80ff */
[----:B------:R-:W-:-:S02]  /*8f560*/  IMAD R119, R103, R107, R110 ;  /* 0x0000006b67777224 */ /* 0x000fc400078e026e */
[----:B------:R-:W-:Y:S02]  /*8f570*/  VIADD R91, R122, 0x1 ;  /* 0x000000017a5b7836 */ /* 0x000fe40000000000 */
[C---:B------:R-:W-:Y:S01]  /*8f580*/  IMAD R117, R100.reuse, 0x10000, R117 ;  /* 0x0001000064757824 */ /* 0x040fe200078e0275 */
[----:B------:R-:W-:Y:S01]  /*8f590*/  LEA.HI R119, R100, R119, RZ, 0x10 ;  /* 0x0000007764777211 */ /* 0x000fe200078f80ff */
[----:B------:R-:W-:Y:S02]  /*8f5a0*/  @P1 IMAD.MOV R112, RZ, RZ, R114 ;  /* 0x000000ffff701224 */ /* 0x000fe400078e0272 */
[----:B------:R-:W-:Y:S01]  /*8f5b0*/  @P0 IMAD.MOV R91, RZ, RZ, R122 ;  /* 0x000000ffff5b0224 */ /* 0x000fe200078e027a */
[----:B------:R-:W-:Y:S01]  /*8f5c0*/  ISETP.GE.U32.AND P0, PT, R117, R86, PT ;  /* 0x000000567500720c */ /* 0x000fe20003f06070 */
[----:B------:R-:W-:Y:S02]  /*8f5d0*/  IMAD.IADD R100, R121, 0x1, R112 ;  /* 0x0000000179647824 */ /* 0x000fe400078e0270 */
        /* <DEDUP_REMOVED lines=11> */
[----:B------:R-:W-:Y:S01]  /*8f690*/  IMAD R106, R102, R106, RZ ;  /* 0x0000006a666a7224 */ /* 0x000fe200078e02ff */
[----:B------:R-:W-:Y:S01]  /*8f6a0*/  IADD3 R117, PT, PT, R110, R91, RZ ;  /* 0x0000005b6e757210 */ /* 0x000fe20007ffe0ff */
[C---:B------:R-:W-:Y:S02]  /*8f6b0*/  IMAD R114, R2.reuse, R113, R114 ;  /* 0x0000007102727224 */ /* 0x040fe400078e0272 */
[----:B------:R-:W-:Y:S02]  /*8f6c0*/  IMAD R121, R2, R115, R116 ;  /* 0x0000007302797224 */ /* 0x000fe400078e0274 */
[----:B------:R-:W-:Y:S01]  /*8f6d0*/  IMAD R116, R114, 0x10000, R117 ;  /* 0x0001000072747824 */ /* 0x000fe200078e0275 */
[----:B------:R-:W-:Y:S01]  /*8f6e0*/  LOP3.LUT R117, R106, 0xffff, RZ, 0xc0, !PT ;  /* 0x0000ffff6a757812 */ /* 0x000fe200078ec0ff */
[----:B------:R-:W-:Y:S01]  /*8f6f0*/  VIADD R91, R120, 0x1 ;  /* 0x00000001785b7836 */ /* 0x000fe20000000000 */
[----:B------:R-:W-:Y:S01]  /*8f700*/  LEA.HI R121, R114, R121, RZ, 0x10 ;  /* 0x0000007972797211 */ /* 0x000fe200078f80ff */
[----:B------:R-:W-:Y:S01]  /*8f710*/  @P2 IMAD.MOV R91, RZ, RZ, R120 ;  /* 0x000000ffff5b2224 */ /* 0x000fe200078e0278 */
[----:B------:R-:W-:Y:S01]  /*8f720*/  IADD3 R117, PT, PT, R117, R84, RZ ;  /* 0x0000005475757210 */ /* 0x000fe20007ffe0ff */
[----:B------:R-:W-:Y:S01]  /*8f730*/  VIADD R118, R119, 0x1 ;  /* 0x0000000177767836 */ /* 0x000fe20000000000 */
[----:B------:R-:W-:Y:S01]  /*8f740*/  SHF.R.U32.HI R106, RZ, 0x10, R106 ;  /* 0x00000010ff6a7819 */ /* 0x000fe2000001166a */
[----:B------:R-:W-:Y:S01]  /*8f750*/  @P0 IMAD.MOV R118, RZ, RZ, R119 ;  /* 0x000000ffff760224 */ /* 0x000fe200078e0277 */
[C---:B------:R-:W-:Y:S01]  /*8f760*/  ISETP.GE.U32.AND P0, PT, R116.reuse, R110, PT ;  /* 0x0000006e7400720c */ /* 0x040fe20003f06070 */
        /* <DEDUP_REMOVED lines=29> */
[----:B------:R-:W-:-:S02]  /*8f940*/  VIADD R110, R115, 0x1 ;  /* 0x00000001736e7836 */ /* 0x000fc40000000000 */
        /* <DEDUP_REMOVED lines=8> */
.L_x_813:
        /* <DEDUP_REMOVED lines=38> */
.L_x_818:
[----:B------:R-:W-:Y:S05]  /*8fc30*/  BSYNC.RELIABLE B3 ;  /* 0x0000000000037941 */ /* 0x000fea0003800100 */
.L_x_817:
        /* <DEDUP_REMOVED lines=41> */
.L_x_816:
[----:B------:R-:W-:Y:S05]  /*8fed0*/  BSYNC.RECONVERGENT B2 ;  /* 0x0000000000027941 */ /* 0x000fea0003800200 */
.L_x_815:
        /* <DEDUP_REMOVED lines=29> */
[----:B------:R-:W-:Y:S02]  /*900b0*/  MOV R129, RZ ;  /* 0x000000ff00817202 */ /* 0x000fe40000000f00 */
[----:B0-----:R-:W-:-:S02]  /*900c0*/  SHF.R.U32.HI R100, RZ, 0x10, R100 ;  /* 0x00000010ff647819 */ /* 0x001fc40000011664 */
[----:B--2---:R-:W-:Y:S02]  /*900d0*/  SHF.R.U32.HI R91, RZ, 0x10, R91 ;  /* 0x00000010ff5b7819 */ /* 0x004fe4000001165b */
[----:B---3--:R-:W-:-:S07]  /*900e0*/  SHF.R.U32.HI R84, RZ, 0x10, R84 ;  /* 0x00000010ff547819 */ /* 0x008fce0000011654 */
.L_x_820:
        /* <DEDUP_REMOVED lines=32> */
[----:B------:R-:W-:Y:S02]  /*902f0*/  IMAD.IADD R119, R119, 0x1, R104 ;  /* 0x0000000177777824 */ /* 0x000fe400078e0268 */
        /* <DEDUP_REMOVED lines=10> */
[----:B------:R-:W-:Y:S01]  /*903a0*/  IMAD.IADD R125, R126, 0x1, R107 ;  /* 0x000000017e7d7824 */ /* 0x000fe200078e026b */
[----:B------:R-:W-:Y:S01]  /*903b0*/  LOP3.LUT R126, R114, 0xffff, RZ, 0xc0, !PT ;  /* 0x0000ffff727e7812 */ /* 0x000fe200078ec0ff */
[----:B------:R-:W-:Y:S01]  /*903c0*/  IMAD R123, R108, R103, R120 ;  /* 0x000000676c7b7224 */ /* 0x000fe200078e0278 */
[----:B------:R-:W-:Y:S01]  /*903d0*/  SHF.R.U32.HI R128, RZ, 0x10, R114 ;  /* 0x00000010ff807819 */ /* 0x000fe20000011672 */
[----:B------:R-:W-:Y:S01]  /*903e0*/  IMAD R111, R100, R99, R111 ;  /* 0x00000063646f7224 */ /* 0x000fe200078e026f */
[----:B------:R-:W-:Y:S01]  /*903f0*/  LEA.HI R120, R124, R127, RZ, 0x10 ;  /* 0x0000007f7c787211 */ /* 0x000fe200078f80ff */
[----:B------:R-:W-:Y:S01]  /*90400*/  IMAD R116, R100, R103, R113 ;  /* 0x0000006764747224 */ /* 0x000fe200078e0271 */
[----:B------:R-:W-:Y:S01]  /*90410*/  LEA.HI R118, R118, R123, RZ, 0x10 ;  /* 0x0000007b76767211 */ /* 0x000fe200078f80ff */
[----:B------:R-:W-:Y:S01]  /*90420*/  IMAD R112, R124, 0x10000, R125 ;  /* 0x000100007c707824 */ /* 0x000fe200078e027d */
[----:B------:R-:W-:Y:S01]  /*90430*/  ISETP.GE.U32.AND P5, PT, R117, R104, PT ;  /* 0x000000687500720c */ /* 0x000fe20003fa6070 */
        /* <DEDUP_REMOVED lines=8> */
[----:B------:R-:W-:Y:S02]  /*904c0*/  IMAD R111, R110, R81, RZ ;  /* 0x000000516e6f7224 */ /* 0x000fe400078e02ff */
[----:B------:R-:W-:Y:S02]  /*904d0*/  IMAD R114, R124, 0x10000, R113 ;  /* 0x000100007c727824 */ /* 0x000fe400078e0271 */
[----:B------:R-:W-:Y:S01]  /*904e0*/  VIADD R105, R115, 0x1 ;  /* 0x0000000173697836 */ /* 0x000fe20000000000 */
[----:B------:R-:W-:Y:S01]  /*904f0*/  LOP3.LUT R113, R111, 0xffff, RZ, 0xc0, !PT ;  /* 0x0000ffff6f717812 */ /* 0x000fe200078ec0ff */
[----:B------:R-:W-:Y:S01]  /*90500*/  IMAD R125, R91, R103, R128 ;  /* 0x000000675b7d7224 */ /* 0x000fe200078e0280 */
[----:B------:R-:W-:Y:S01]  /*90510*/  @P0 IADD3 R105, PT, PT, R115, RZ, RZ ;  /* 0x000000ff73690210 */ /* 0x000fe20007ffe0ff */
[----:B------:R-:W-:Y:S01]  /*90520*/  VIADD R126, R121, 0x1 ;  /* 0x00000001797e7836 */ /* 0x000fe20000000000 */
[----:B------:R-:W-:Y:S01]  /*90530*/  SHF.R.U32.HI R115, RZ, 0x10, R111 ;  /* 0x00000010ff737819 */ /* 0x000fe2000001166f */
[----:B------:R-:W-:Y:S01]  /*90540*/  IMAD R104, R80, R113, RZ ;  /* 0x0000007150687224 */ /* 0x000fe200078e02ff */
[----:B------:R-:W-:Y:S01]  /*90550*/  ISETP.GE.U32.AND P0, PT, R114, R109, PT ;  /* 0x0000006d7200720c */ /* 0x000fe20003f06070 */
[----:B------:R-:W-:Y:S01]  /*90560*/  IMAD.IADD R105, R122, 0x1, R105 ;  /* 0x000000017a697824 */ /* 0x000fe200078e0269 */
[----:B------:R-:W-:Y:S01]  /*90570*/  LEA.HI R116, R124, R125, RZ, 0x10 ;  /* 0x0000007d7c747211 */ /* 0x000fe200078f80ff */
        /* <DEDUP_REMOVED lines=8> */
[----:B------:R-:W-:Y:S01]  /*90600*/  IMAD R122, R50, R115, RZ ;  /* 0x00000073327a7224 */ /* 0x000fe200078e02ff */
[----:B------:R-:W-:Y:S01]  /*90610*/  @P6 IADD3 R126, PT, PT, R121, RZ, RZ ;  /* 0x000000ff797e6210 */ /* 0x000fe20007ffe0ff */
[----:B------:R-:W-:-:S02]  /*90620*/  IMAD R107, R106, 0x10000, R107 ;  /* 0x000100006a6b7824 */ /* 0x000fc400078e026b */
[----:B------:R-:W-:Y:S02]  /*90630*/  IMAD R109, R51, R115, R104 ;  /* 0x00000073336d7224 */ /* 0x000fe400078e0268 */
[----:B------:R-:W-:Y:S01]  /*90640*/  IMAD R122, R49, R113, R122 ;  /* 0x00000071317a7224 */ /* 0x000fe200078e027a */
[----:B------:R-:W-:Y:S01]  /*90650*/  ISETP.GE.U32.AND P3, PT, R107, R110, PT ;  /* 0x0000006e6b00720c */ /* 0x000fe20003f66070 */
[----:B------:R-:W-:Y:S01]  /*90660*/  IMAD.IADD R125, R105, 0x1, R124 ;  /* 0x00000001697d7824 */ /* 0x000fe200078e027c */
[----:B------:R-:W-:Y:S01]  /*90670*/  LEA.HI R109, R106, R109, RZ, 0x10 ;  /* 0x0000006d6a6d7211 */ /* 0x000fe200078f80ff */
[----:B------:R-:W-:Y:S01]  /*90680*/  VIADD R104, R126, 0x1 ;  /* 0x000000017e687836 */ /* 0x000fe20000000000 */
[----:B------:R-:W-:Y:S01]  /*90690*/  SHF.R.U32.HI R110, RZ, 0x10, R111 ;  /* 0x00000010ff6e7819 */ /* 0x000fe2000001166f */
[----:B------:R-:W-:Y:S02]  /*906a0*/  @P4 IMAD.MOV R104, RZ, RZ, R126 ;  /* 0x000000ffff684224 */ /* 0x000fe400078e027e */
[----:B------:R-:W-:-:S02]  /*906b0*/  IMAD R124, R122, 0x10000, R125 ;  /* 0x000100007a7c7824 */ /* 0x000fc400078e027d */
[----:B------:R-:W-:Y:S02]  /*906c0*/  VIADD R111, R109, 0x1 ;  /* 0x000000016d6f7836 */ /* 0x000fe40000000000 */
[----:B------:R-:W-:Y:S01]  /*906d0*/  IMAD.IADD R104, R117, 0x1, R104 ;  /* 0x0000000175687824 */ /* 0x000fe200078e0268 */
[----:B------:R-:W-:Y:S01]  /*906e0*/  ISETP.GE.U32.AND P6, PT, R124, R105, PT ;  /* 0x000000697c00720c */ /* 0x000fe20003fc6070 */
[----:B------:R-:W-:Y:S01]  /*906f0*/  VIADD R125, R120, 0x1 ;  /* 0x00000001787d7836 */ /* 0x000fe20000000000 */
[----:B------:R-:W-:Y:S01]  /*90700*/  @P3 IADD3 R111, PT, PT, R109, RZ, RZ ;  /* 0x000000ff6d6f3210 */ /* 0x000fe20007ffe0ff */
[----:B------:R-:W-:Y:S01]  /*90710*/  @P2 IMAD.MOV R125, RZ, RZ, R120 ;  /* 0x000000ffff7d2224 */ /* 0x000fe200078e0278 */
[----:B------:R-:W-:Y:S01]  /*90720*/  ISETP.GE.U32.AND P2, PT, R104, R117, PT ;  /* 0x000000756800720c */ /* 0x000fe20003f46070 */
[----:B------:R-:W-:Y:S02]  /*90730*/  IMAD R105, R49, R115, R110 ;  /* 0x0000007331697224 */ /* 0x000fe400078e026e */
[----:B------:R-:W-:-:S02]  /*90740*/  IMAD.IADD R111, R124, 0x1, R111 ;  /* 0x000000017c6f7824 */ /* 0x000fc400078e026f */
[----:B------:R-:W-:Y:S01]  /*90750*/  IMAD R106, R48, R113, RZ ;  /* 0x00000071306a7224 */ /* 0x000fe200078e02ff */
[----:B------:R-:W-:Y:S01]  /*90760*/  LEA.HI R105, R122, R105, RZ, 0x10 ;  /* 0x000000697a697211 */ /* 0x000fe200078f80ff */
[----:B------:R-:W-:Y:S01]  /*90770*/  VIADD R121, R118, 0x1 ;  /* 0x0000000176797836 */ /* 0x000fe20000000000 */
[----:B------:R-:W-:Y:S01]  /*90780*/  ISETP.GE.U32.AND P3, PT, R111, R124, PT ;  /* 0x0000007c6f00720c */ /* 0x000fe20003f66070 */
[----:B------:R-:W-:Y:S01]  /*90790*/  @P5 IMAD.MOV R121, RZ, RZ, R118 ;  /* 0x000000ffff795224 */ /* 0x000fe200078e0276 */
[----:B------:R-:W-:Y:S01]  /*907a0*/  LOP3.LUT R117, R106, 0xffff, RZ, 0xc0, !PT ;  /* 0x0000ffff6a757812 */ /* 0x000fe200078ec0ff */
[----:B------:R-:W-:Y:S01]  /*907b0*/  IMAD R107, R48, R115, RZ ;  /* 0x00000073306b7224 */ /* 0x000fe200078e02ff */
[----:B------:R-:W-:Y:S01]  /*907c0*/  SHF.R.U32.HI R110, RZ, 0x10, R106 ;  /* 0x00000010ff6e7819 */ /* 0x000fe2000001166a */
[----:B------:R-:W-:Y:S02]  /*907d0*/  VIADD R122, R105, 0x1 ;  /* 0x00000001697a7836 */ /* 0x000fe40000000000 */
[----:B------:R-:W-:Y:S01]  /*907e0*/  @P6 IMAD.MOV R122, RZ, RZ, R105 ;  /* 0x000000ffff7a6224 */ /* 0x000fe200078e0269 */
[----:B------:R-:W-:Y:S01]  /*907f0*/  IADD3 R105, PT, PT, R121, 0x1, RZ ;  /* 0x0000000179697810 */ /* 0x000fe20007ffe0ff */
[----:B------:R-:W-:-:S02]  /*90800*/  IMAD R109, R10, R113, R107 ;  /* 0x000000710a6d7224 */ /* 0x000fc400078e026b */
[----:B------:R-:W-:Y:S02]  /*90810*/  IMAD.IADD R118, R104, 0x1, R117 ;  /* 0x0000000168767824 */ /* 0x000fe400078e0275 */
[----:B------:R-:W-:Y:S02]  /*90820*/  @P2 IMAD.MOV R105, RZ, RZ, R121 ;  /* 0x000000ffff692224 */ /* 0x000fe400078e0279 */
[----:B------:R-:W-:Y:S02]  /*90830*/  VIADD R106, R122, 0x1 ;  /* 0x000000017a6a7836 */ /* 0x000fe40000000000 */
[----:B------:R-:W-:Y:S01]  /*90840*/  IMAD R117, R109, 0x10000, R118 ;  /* 0x000100006d757824 */ /* 0x000fe200078e0276 */
[----:B------:R-:W-:Y:S01]  /*90850*/  IADD3 R107, PT, PT, R112, R105, RZ ;  /* 0x00000069706b7210 */ /* 0x000fe20007ffe0ff */
[----:B------:R-:W-:Y:S02]  /*90860*/  @P3 IMAD.MOV R106, RZ, RZ, R122 ;  /* 0x000000ffff6a3224 */ /* 0x000fe400078e027a */
        /* <DEDUP_REMOVED lines=13> */
[----:B------:R-:W-:Y:S01]  /*90940*/  @P0 IADD3 R122, PT, PT, R116, RZ, RZ ;  /* 0x000000ff747a0210 */ /* 0x000fe20007ffe0ff */
[----:B------:R-:W-:-:S02]  /*90950*/  VIADD R117, R110, 0x1 ;  /* 0x000000016e757836 */ /* 0x000fc40000000000 */
[----:B------:R-:W-:Y:S02]  /*90960*/  IMAD.IADD R109, R107, 0x1, R118 ;  /* 0x000000016b6d7824 */ /* 0x000fe400078e0276 */
[----:B------:R-:W-:Y:S02]  /*90970*/  VIADD R104, R125, 0x1 ;  /* 0x000000017d687836 */ /* 0x000fe40000000000 */
[----:B------:R-:W-:Y:S01]  /*90980*/  @P2 IMAD.MOV R117, RZ, RZ, R110 ;  /* 0x000000ffff752224 */ /* 0x000fe200078e026e */
[----:B------:R-:W-:Y:S01]  /*90990*/  SHF.R.U32.HI R110, RZ, 0x10, R106 ;  /* 0x00000010ff6e7819 */ /* 0x000fe2000001166a */
[----:B------:R-:W-:Y:S02]  /*909a0*/  @P1 IMAD.MOV R104, RZ, RZ, R125 ;  /* 0x000000ffff681224 */ /* 0x000fe400078e027d */
[----:B------:R-:W-:Y:S02]  /*909b0*/  IMAD R116, R112, 0x10000, R109 ;  /* 0x0001000070747824 */ /* 0x000fe400078e026d */
        /* <DEDUP_REMOVED lines=24> */
[----:B------:R-:W-:Y:S02]  /*90b40*/  IMAD R106, R5, R115, RZ ;  /* 0x00000073056a7224 */ /* 0x000fe400078e02ff */
[----:B------:R-:W-:Y:S01]  /*90b50*/  IMAD.IADD R109, R114, 0x1, R107 ;  /* 0x00000001726d7824 */ /* 0x000fe200078e026b */
[----:B------:R-:W-:Y:S01]  /*90b60*/  IADD3 R107, PT, PT, R121, 0x1, RZ ;  /* 0x00000001796b7810 */ /* 0x000fe20007ffe0ff */
[----:B------:R-:W-:Y:S01]  /*90b70*/  @P2 IMAD.MOV R107, RZ, RZ, R121 ;  /* 0x000000ffff6b2224 */ /* 0x000fe200078e0279 */
[----:B------:R-:W-:Y:S01]  /*90b80*/  LEA.HI R117, R110, R117, RZ, 0x10 ;  /* 0x000000756e757211 */ /* 0x000fe200078f80ff */
[----:B------:R-:W-:Y:S01]  /*90b90*/  IMAD R118, R4, R113, R106 ;  /* 0x0000007104767224 */ /* 0x000fe200078e026a */
[C---:B------:R-:W-:Y:S01]  /*90ba0*/  ISETP.GE.U32.AND P0, PT, R109.reuse, R114, PT ;  /* 0x000000726d00720c */ /* 0x040fe20003f06070 */
[----:B------:R-:W-:Y:S01]  /*90bb0*/  IMAD.IADD R119, R109, 0x1, R120 ;  /* 0x000000016d777824 */ /* 0x000fe200078e0278 */
        /* <DEDUP_REMOVED lines=20> */
[----:B------:R-:W-:Y:S01]  /*90d00*/  VIADD R112, R120, 0x1 ;  /* 0x0000000178707836 */ /* 0x000fe20000000000 */
[----:B------:R-:W-:Y:S01]  /*90d10*/  IADD3 R122, PT, PT, R121, 0x1, RZ ;  /* 0x00000001797a7810 */ /* 0x000fe20007ffe0ff */
        /* <DEDUP_REMOVED lines=26> */
[----:B------:R-:W-:Y:S02]  /*90ec0*/  IMAD R121, R2, R115, R118 ;  /* 0x0000007302797224 */ /* 0x000fe400078e0276 */
[----:B------:R-:W-:Y:S02]  /*90ed0*/  IMAD R114, R83, R113, RZ ;  /* 0x0000007153727224 */ /* 0x000fe400078e02ff */
[----:B------:R-:W-:Y:S01]  /*90ee0*/  VIADD R99, R120, 0x1 ;  /* 0x0000000178637836 */ /* 0x000fe20000000000 */
[----:B------:R-:W-:Y:S01]  /*90ef0*/  LEA.HI R121, R116, R121, RZ, 0x10 ;  /* 0x0000007974797211 */ /* 0x000fe200078f80ff */
        /* <DEDUP_REMOVED lines=35> */
.L_x_819:
        /* <DEDUP_REMOVED lines=38> */
.L_x_824:
[----:B------:R-:W-:Y:S05]  /*91390*/  BSYNC.RELIABLE B3 ;  /* 0x0000000000037941 */ /* 0x000fea0003800100 */
.L_x_823:
        /* <DEDUP_REMOVED lines=41> */
.L_x_822:
[----:B------:R-:W-:Y:S05]  /*91630*/  BSYNC.RECONVERGENT B2 ;  /* 0x0000000000027941 */ /* 0x000fea0003800200 */
.L_x_821:
        /* <DEDUP_REMOVED lines=16> */
.L_x_826:
        /* <DEDUP_REMOVED lines=128> */
[C---:B------:R-:W-:Y:S02]  /*91f40*/  ISETP.GE.U32.AND P1, PT, R84.reuse, R85, PT ;  /* 0x000000555400720c */ /* 0x040fe40003f26070 */
[----:B------:R-:W-:Y:S01]  /*91f50*/  IADD3 R85, PT, PT, R84, R94, RZ ;  /* 0x0000005e54557210 */ /* 0x000fe20007ffe0ff */
[----:B------:R-:W-:Y:S01]  /*91f60*/  IMAD R94, R83, R93, RZ ;  /* 0x0000005d535e7224 */ /* 0x000fe200078e02ff */
[----:B------:R-:W-:Y:S01]  /*91f70*/  LEA.HI R98, R98, R99, RZ, 0x10 ;  /* 0x0000006362627211 */ /* 0x000fe200078f80ff */
[----:B------:R-:W-:Y:S01]  /*91f80*/  VIADD R99, R86, 0x1 ;  /* 0x0000000156637836 */ /* 0x000fe20000000000 */
[----:B------:R-:W-:Y:S01]  /*91f90*/  ISETP.GE.U32.AND P2, PT, R85, R84, PT ;  /* 0x000000545500720c */ /* 0x000fe20003f46070 */
[----:B------:R-:W-:Y:S01]  /*91fa0*/  IMAD R84, R83, R95, RZ ;  /* 0x0000005f53547224 */ /* 0x000fe200078e02ff */
[----:B------:R-:W-:Y:S01]  /*91fb0*/  LOP3.LUT R96, R94, 0xffff, RZ, 0xc0, !PT ;  /* 0x0000ffff5e607812 */ /* 0x000fe200078ec0ff */
[----:B------:R-:W-:Y:S01]  /*91fc0*/  @P0 IMAD.MOV R99, RZ, RZ, R86 ;  /* 0x000000ffff630224 */ /* 0x000fe200078e0256 */
[----:B------:R-:W-:Y:S01]  /*91fd0*/  SHF.R.U32.HI R94, RZ, 0x10, R94 ;  /* 0x00000010ff5e7819 */ /* 0x000fe2000001165e */
[----:B------:R-:W-:-:S02]  /*91fe0*/  VIADD R100, R98, 0x1 ;  /* 0x0000000162647836 */ /* 0x000fc40000000000 */
[----:B------:R-:W-:Y:S02]  /*91ff0*/  @P1 IMAD.MOV R100, RZ, RZ, R98 ;  /* 0x000000ffff641224 */ /* 0x000fe400078e0262 */
[----:B------:R-:W-:Y:S02]  /*92000*/  IMAD R93, R82, R93, R84 ;  /* 0x0000005d525d7224 */ /* 0x000fe400078e0254 */
[----:B------:R-:W-:Y:S01]  /*92010*/  IMAD.IADD R96, R96, 0x1, R99 ;  /* 0x0000000160607824 */ /* 0x000fe200078e0263 */
[----:B------:R-:W-:Y:S01]  /*92020*/  IADD3 R84, PT, PT, R100, 0x1, RZ ;  /* 0x0000000164547810 */ /* 0x000fe20007ffe0ff */
[----:B------:R-:W-:Y:S02]  /*92030*/  @P2 IMAD.MOV R84, RZ, RZ, R100 ;  /* 0x000000ffff542224 */ /* 0x000fe400078e0264 */
[----:B------:R-:W-:Y:S02]  /*92040*/  IMAD R101, R93, 0x10000, R96 ;  /* 0x000100005d657824 */ /* 0x000fe400078e0260 */
[----:B------:R-:W-:-:S02]  /*92050*/  IMAD R94, R82, R95, R94 ;  /* 0x0000005f525e7224 */ /* 0x000fc400078e025e */
[C---:B------:R-:W-:Y:S01]  /*92060*/  IMAD.IADD R84, R101.reuse, 0x1, R84 ;  /* 0x0000000165547824 */ /* 0x040fe200078e0254 */
[----:B------:R-:W-:Y:S02]  /*92070*/  ISETP.GE.U32.AND P0, PT, R101, R99, PT ;  /* 0x000000636500720c */ /* 0x000fe40003f06070 */
[----:B------:R-:W-:Y:S02]  /*92080*/  LEA.HI R94, R93, R94, RZ, 0x10 ;  /* 0x0000005e5d5e7211 */ /* 0x000fe400078f80ff */
[----:B------:R-:W-:-:S03]  /*92090*/  ISETP.GE.U32.AND P1, PT, R84, R101, PT ;  /* 0x000000655400720c */ /* 0x000fc60003f26070 */
[----:B------:R-:W-:-:S06]  /*920a0*/  VIADD R93, R94, 0x1 ;  /* 0x000000015e5d7836 */ /* 0x000fcc0000000000 */
[----:B------:R-:W-:Y:S01]  /*920b0*/  @P0 IMAD.MOV R93, RZ, RZ, R94 ;  /* 0x000000ffff5d0224 */ /* 0x000fe200078e025e */
[----:B------:R-:W-:-:S03]  /*920c0*/  ISETP.GE.U32.AND P0, PT, R99, R86, PT ;  /* 0x000000566300720c */ /* 0x000fc60003f06070 */
[C---:B------:R-:W-:Y:S01]  /*920d0*/  VIADD R94, R93.reuse, 0x1 ;  /* 0x000000015d5e7836 */ /* 0x040fe20000000000 */
[----:B------:R-:W-:Y:S02]  /*920e0*/  @P1 IADD3 R94, PT, PT, R93, RZ, RZ ;  /* 0x000000ff5d5e1210 */ /* 0x000fe40007ffe0ff */
[----:B------:R-:W-:-:S03]  /*920f0*/  ISETP.NE.AND P1, PT, R92, 0x8, PT ;  /* 0x000000085c00780c */ /* 0x000fc60003f25270 */
[----:B------:R-:W-:-:S04]  /*92100*/  VIADD R86, R94, 0x1 ;  /* 0x000000015e567836 */ /* 0x000fc80000000000 */
[----:B------:R-:W-:-:S06]  /*92110*/  @P0 IMAD.MOV R86, RZ, RZ, R94 ;  /* 0x000000ffff560224 */ /* 0x000fcc00078e025e */
[----:B------:R-:W-:Y:S05]  /*92120*/  @P1 BRA `(.L_x_826) ;  /* 0xfffffff400841947 */ /* 0x000fea000383ffff */
[----:B------:R-:W-:Y:S05]  /*92130*/  BSYNC.RECONVERGENT B2 ;  /* 0x0000000000027941 */ /* 0x000fea0003800200 */
.L_x_825:
        /* <DEDUP_REMOVED lines=38> */
.L_x_830:
[----:B------:R-:W-:Y:S05]  /*923a0*/  BSYNC.RELIABLE B3 ;  /* 0x0000000000037941 */ /* 0x000fea0003800100 */
.L_x_829:
        /* <DEDUP_REMOVED lines=41> */
.L_x_828:
[----:B------:R-:W-:Y:S05]  /*92640*/  BSYNC.RECONVERGENT B2 ;  /* 0x0000000000027941 */ /* 0x000fea0003800200 */
.L_x_827:
        /* <DEDUP_REMOVED lines=59> */
.L_x_836:
[----:B------:R-:W-:Y:S05]  /*92a00*/  BSYNC.RELIABLE B4 ;  /* 0x0000000000047941 */ /* 0x000fea0003800100 */
.L_x_835:
        /* <DEDUP_REMOVED lines=75> */
.L_x_838:
[----:B------:R-:W-:Y:S05]  /*92ec0*/  BSYNC.RELIABLE B4 ;  /* 0x0000000000047941 */ /* 0x000fea0003800100 */
.L_x_837:
        /* <DEDUP_REMOVED lines=13> */
[----:B------:R-:W-:-:S03]  /*92fa0*/  @P6 IMAD.MOV R89, RZ, RZ, R3 ;  /* 0x000000ffff596224 */ /* 0x000fc600078e0203 */
        /* <DEDUP_REMOVED lines=27> */
.L_x_834:
[----:B------:R-:W-:Y:S05]  /*93160*/  BSYNC.RECONVERGENT B3 ;  /* 0x0000000000037941 */ /* 0x000fea0003800200 */
.L_x_833:
        /* <DEDUP_REMOVED lines=31> */
[----:B------:R-:W-:Y:S01]  /*93360*/  MOV R46, UR8 ;  /* 0x00000008002e7c02 */ /* 0x000fe20008000f00 */
[----:B---3--:R-:W-:-:S02]  /*93370*/  IMAD.U32 R49, RZ, RZ, UR11 ;  /* 0x0000000bff317e24 */ /* 0x008fc4000f8e00ff */
[----:B------:R-:W-:Y:S02]  /*93380*/  IMAD.U32 R48, RZ, RZ, UR10 ;  /* 0x0000000aff307e24 */ /* 0x000fe4000f8e00ff */
[----:B0-----:R-:W-:Y:S02]  /*93390*/  IMAD.U32 R12, RZ, RZ, UR5 ;  /* 0x00000005ff0c7e24 */ /* 0x001fe4000f8e00ff */
[----:B--2---:R-:W-:-:S07]  /*933a0*/  IMAD.U32 R51, RZ, RZ, UR4 ;  /* 0x00000004ff337e24 */ /* 0x004fce000f8e00ff */
.L_x_862:
        /* <DEDUP_REMOVED lines=53> */
.L_x_844:
        /* <DEDUP_REMOVED lines=21> */
[----:B---3--:R-:W-:Y:S01]  /*93850*/  VIADD R10, R81, UR14 ;  /* 0x0000000e510a7c36 */ /* 0x008fe20008000000 */
[C---:B------:R-:W-:Y:S01]  /*93860*/  IADD3 R2, PT, PT, R97.reuse, 0x1, RZ ;  /* 0x0000000161027810 */ /* 0x040fe20007ffe0ff */
[----:B------:R-:W-:Y:S01]  /*93870*/  VIADD R50, R50, UR15 ;  /* 0x0000000f32327c36 */ /* 0x000fe20008000000 */
[----:B------:R-:W-:-:S04]  /*93880*/  ISETP.GE.U32.AND P1, PT, R97, UR8, PT ;  /* 0x0000000861007c0c */ /* 0x000fc8000bf26070 */
[----:B------:R-:W-:-:S03]  /*93890*/  SEL R6, RZ, 0x1, P1 ;  /* 0x00000001ff067807 */ /* 0x000fc60000800000 */
[----:B------:R-:W-:-:S05]  /*938a0*/  @P0 IMAD.MOV R2, RZ, RZ, R97 ;  /* 0x000000ffff020224 */ /* 0x000fca00078e0261 */
        /* <DEDUP_REMOVED lines=9> */
[----:B------:R-:W-:Y:S01]  /*93940*/  HFMA2 R5, -RZ, RZ, 0, 1.1920928955078125e-07 ;  /* 0x00000002ff057431 */ /* 0x000fe200000001ff */
        /* <DEDUP_REMOVED lines=22> */
[----:B------:R-:W-:Y:S01]  /*93ab0*/  @P0 IMAD.MOV R9, RZ, RZ, 0x1 ;  /* 0x00000001ff090424 */ /* 0x000fe200078e02ff */
[----:B------:R-:W-:-:S04]  /*93ac0*/  IADD3 R7, PT, PT, R10, R7, RZ ;  /* 0x000000070a077210 */ /* 0x000fc80007ffe0ff */
        /* <DEDUP_REMOVED lines=9> */
[----:B------:R-:W-:Y:S02]  /*93b60*/  @P0 IADD3 R50, PT, PT, RZ, 0x1, RZ ;  /* 0x00000001ff320810 */ /* 0x000fe40007ffe0ff */
[----:B------:R-:W-:-:S09]  /*93b70*/  SHF.L.W.U32.HI R81, R7, 0x1f, R10 ;  /* 0x0000001f07517819 */ /* 0x000fd20000010e0a */
[----:B------:R-:W-:-:S05]  /*93b80*/  @P1 IMAD.MOV R50, RZ, RZ, R9 ;  /* 0x000000ffff321224 */ /* 0x000fca00078e0209 */
[----:B0-----:R-:W-:-:S04]  /*93b90*/  IADD3 R15, PT, PT, R50, UR4, R15 ;  /* 0x00000004320f7c10 */ /* 0x001fc8000fffe00f */
[----:B------:R-:W-:Y:S01]  /*93ba0*/  SHF.L.W.U32.HI R50, R10, 0x1f, R15 ;  /* 0x0000001f0a327819 */ /* 0x000fe20000010e0f */
[----:B------:R-:W-:Y:S06]  /*93bb0*/  BRA `(.L_x_843) ;  /* 0x00000000001c7947 */ /* 0x000fec0003800000 */
.L_x_842:
[----:B------:R-:W-:Y:S02]  /*93bc0*/  SHF.L.W.U32.HI R93, R93, 0x1f, R97 ;  /* 0x0000001f5d5d7819 */ /* 0x000fe40000010e61 */
[----:B------:R-:W-:Y:S02]  /*93bd0*/  SHF.L.W.U32.HI R97, R97, 0x1f, R94 ;  /* 0x0000001f61617819 */ /* 0x000fe40000010e5e */
[----:B------:R-:W-:Y:S02]  /*93be0*/  SHF.L.W.U32.HI R94, R94, 0x1f, R91 ;  /* 0x0000001f5e5e7819 */ /* 0x000fe40000010e5b */
[----:B------:R-:W-:Y:S02]  /*93bf0*/  SHF.L.W.U32.HI R91, R91, 0x1f, R82 ;  /* 0x0000001f5b5b7819 */ /* 0x000fe40000010e52 */
[----:B------:R-:W-:Y:S02]  /*93c00*/  SHF.L.W.U32.HI R82, R82, 0x1f, R81 ;  /* 0x0000001f52527819 */ /* 0x000fe40000010e51 */
[----:B------:R-:W-:-:S02]  /*93c10*/  SHF.L.W.U32.HI R81, R81, 0x1f, R50 ;  /* 0x0000001f51517819 */ /* 0x000fc40000010e32 */
[----:B------:R-:W-:-:S07]  /*93c20*/  SHF.L.W.U32.HI R50, R50, 0x1f, R15 ;  /* 0x0000001f32327819 */ /* 0x000fce0000010e0f */
.L_x_843:
[----:B------:R-:W-:Y:S05]  /*93c30*/  BSYNC.RECONVERGENT B4 ;  /* 0x0000000000047941 */ /* 0x000fea0003800200 */
.L_x_841:
[----:B------:R-:W-:Y:S02]  /*93c40*/  LOP3.LUT R2, R3, 0x1, RZ, 0xc0, !PT ;  /* 0x0000000103027812 */ /* 0x000fe400078ec0ff */
[----:B------:R-:W-:Y:S02]  /*93c50*/  SHF.R.U32.HI R15, RZ, 0x1, R15 ;  /* 0x00000001ff0f7819 */ /* 0x000fe4000001160f */
[----:B------:R-:W-:-:S13]  /*93c60*/  ISETP.NE.U32.AND P0, PT, R2, 0x1, PT ;  /* 0x000000010200780c */ /* 0x000fda0003f05070 */
[----:B------:R-:W-:Y:S05]  /*93c70*/  @P0 BRA `(.L_x_844) ;  /* 0xfffffff800a00947 */ /* 0x000fea000383ffff */
.L_x_840:
[----:B------:R-:W-:Y:S05]  /*93c80*/  BSYNC.RECONVERGENT B3 ;  /* 0x0000000000037941 */ /* 0x000fea0003800200 */
.L_x_839:
[----:B------:R-:W-:Y:S01]  /*93c90*/  LOP3.LUT R2, R12, 0x1, RZ, 0xc0, !PT ;  /* 0x000000010c027812 */ /* 0x000fe200078ec0ff */
[----:B------:R-:W-:Y:S03]  /*93ca0*/  BSSY.RECONVERGENT B3, `(.L_x_845) ;  /* 0x000005b000037945 */ /* 0x000fe60003800200 */
[----:B------:R-:W-:-:S13]  /*93cb0*/  ISETP.NE.U32.AND P0, PT, R2, 0x1, PT ;  /* 0x000000010200780c */ /* 0x000fda0003f05070 */
[----:B------:R-:W-:Y:S05]  /*93cc0*/  @!P0 BRA `(.L_x_846) ;  /* 0x0000000400608947 */ /* 0x000fea0003800000 */
.L_x_850:
        /* <DEDUP_REMOVED lines=23> */
[----:B---3--:R-:W-:Y:S01]  /*93e40*/  VIADD R7, R92, UR12 ;  /* 0x0000000c5c077c36 */ /* 0x008fe20008000000 */
[----:B------:R-:W-:Y:S01]  /*93e50*/  IADD3 R10, PT, PT, R13, UR15, RZ ;  /* 0x0000000f0d0a7c10 */ /* 0x000fe2000fffe0ff */
[----:B------:R-:W-:Y:S01]  /*93e60*/  VIADD R83, R83, UR13 ;  /* 0x0000000d53537c36 */ /* 0x000fe20008000000 */
[----:B------:R-:W-:Y:S01]  /*93e70*/  SEL R4, RZ, 0x1, P1 ;  /* 0x00000001ff047807 */ /* 0x000fe20000800000 */
[----:B------:R-:W-:Y:S02]  /*93e80*/  VIADD R80, R80, UR14 ;  /* 0x0000000e50507c36 */ /* 0x000fe40008000000 */
[----:B------:R-:W-:-:S02]  /*93e90*/  IMAD.MOV.U32 R13, RZ, RZ, 0x2 ;  /* 0x00000002ff0d7424 */ /* 0x000fc400078e00ff */
[----:B------:R-:W-:-:S04]  /*93ea0*/  @P0 IMAD.MOV R5, RZ, RZ, R98 ;  /* 0x000000ffff050224 */ /* 0x000fc800078e0262 */
[----:B------:R-:W-:Y:S02]  /*93eb0*/  @P1 IADD3 R2, PT, PT, RZ, 0x1, RZ ;  /* 0x00000001ff021810 */ /* 0x000fe40007ffe0ff */
        /* <DEDUP_REMOVED lines=11> */
[----:B------:R-:W-:Y:S01]  /*93f70*/  @P1 IADD3 R4, PT, PT, R6, RZ, RZ ;  /* 0x000000ff06041210 */ /* 0x000fe20007ffe0ff */
[----:B------:R-:W-:-:S04]  /*93f80*/  IMAD.MOV.U32 R6, RZ, RZ, 0x2 ;  /* 0x00000002ff067424 */ /* 0x000fc800078e00ff */
[----:B------:R-:W-:Y:S02]  /*93f90*/  IMAD.IADD R4, R7, 0x1, R4 ;  /* 0x0000000107047824 */ /* 0x000fe400078e0204 */
[----:B------:R-:W-:-:S03]  /*93fa0*/  @P0 IMAD.MOV R6, RZ, RZ, 0x1 ;  /* 0x00000001ff060424 */ /* 0x000fc600078e02ff */
[----:B------:R-:W-:Y:S02]  /*93fb0*/  ISETP.GE.U32.AND P1, PT, R4, R7, PT ;  /* 0x000000070400720c */ /* 0x000fe40003f26070 */
[----:B------:R-:W-:Y:S02]  /*93fc0*/  SEL R7, RZ, 0x1, P0 ;  /* 0x00000001ff077807 */ /* 0x000fe40000000000 */
[----:B------:R-:W-:Y:S02]  /*93fd0*/  ISETP.GE.U32.AND P0, PT, R83, UR13, PT ;  /* 0x0000000d53007c0c */ /* 0x000fe4000bf06070 */
[----:B------:R-:W-:Y:S02]  /*93fe0*/  SHF.L.W.U32.HI R95, R2, 0x1f, R4 ;  /* 0x0000001f025f7819 */ /* 0x000fe40000010e04 */
[----:B------:R-:W-:-:S05]  /*93ff0*/  SEL R9, RZ, 0x1, P0 ;  /* 0x00000001ff097807 */ /* 0x000fca0000000000 */
[----:B------:R-:W-:Y:S01]  /*94000*/  @P1 IMAD.MOV R6, RZ, RZ, R7 ;  /* 0x000000ffff061224 */ /* 0x000fe200078e0207 */
[----:B------:R-:W-:-:S03]  /*94010*/  MOV R7, 0x2 ;  /* 0x0000000200077802 */ /* 0x000fc60000000f00 */
[----:B------:R-:W-:Y:S02]  /*94020*/  IMAD.IADD R6, R83, 0x1, R6 ;  /* 0x0000000153067824 */ /* 0x000fe400078e0206 */
[----:B------:R-:W-:Y:S01]  /*94030*/  @P0 IMAD.MOV R7, RZ, RZ, 0x1 ;  /* 0x00000001ff070424 */ /* 0x000fe200078e02ff */
        /* <DEDUP_REMOVED lines=21> */
.L_x_848:
[----:B------:R-:W-:Y:S02]  /*94190*/  SHF.L.W.U32.HI R96, R96, 0x1f, R98 ;  /* 0x0000001f60607819 */ /* 0x000fe40000010e62 */
[----:B------:R-:W-:Y:S02]  /*941a0*/  SHF.L.W.U32.HI R98, R98, 0x1f, R95 ;  /* 0x0000001f62627819 */ /* 0x000fe40000010e5f */
[----:B------:R-:W-:Y:S02]  /*941b0*/  SHF.L.W.U32.HI R95, R95, 0x1f, R92 ;  /* 0x0000001f5f5f7819 */ /* 0x000fe40000010e5c */
[----:B------:R-:W-:Y:S02]  /*941c0*/  SHF.L.W.U32.HI R92, R92, 0x1f, R83 ;  /* 0x0000001f5c5c7819 */ /* 0x000fe40000010e53 */
[----:B------:R-:W-:Y:S02]  /*941d0*/  SHF.L.W.U32.HI R83, R83, 0x1f, R80 ;  /* 0x0000001f53537819 */ /* 0x000fe40000010e50 */
[----:B------:R-:W-:-:S02]  /*941e0*/  SHF.L.W.U32.HI R80, R80, 0x1f, R13 ;  /* 0x0000001f50507819 */ /* 0x000fc40000010e0d */
[----:B------:R-:W-:-:S07]  /*941f0*/  SHF.L.W.U32.HI R13, R13, 0x1f, R14 ;  /* 0x0000001f0d0d7819 */ /* 0x000fce0000010e0e */
.L_x_849:
[----:B------:R-:W-:Y:S05]  /*94200*/  BSYNC.RECONVERGENT B4 ;  /* 0x0000000000047941 */ /* 0x000fea0003800200 */
.L_x_847:
[----:B------:R-:W-:Y:S02]  /*94210*/  LOP3.LUT R2, R12, 0x1, RZ, 0xc0, !PT ;  /* 0x000000010c027812 */ /* 0x000fe400078ec0ff */
[----:B------:R-:W-:Y:S02]  /*94220*/  SHF.R.U32.HI R14, RZ, 0x1, R14 ;  /* 0x00000001ff0e7819 */ /* 0x000fe4000001160e */
[----:B------:R-:W-:-:S13]  /*94230*/  ISETP.NE.U32.AND P0, PT, R2, 0x1, PT ;  /* 0x000000010200780c */ /* 0x000fda0003f05070 */
[----:B------:R-:W-:Y:S05]  /*94240*/  @P0 BRA `(.L_x_850) ;  /* 0xfffffff800a00947 */ /* 0x000fea000383ffff */
.L_x_846:
[----:B------:R-:W-:Y:S05]  /*94250*/  BSYNC.RECONVERGENT B3 ;  /* 0x0000000000037941 */ /* 0x000fea0003800200 */
.L_x_845:
        /* <DEDUP_REMOVED lines=35> */
.L_x_854:
        /* <DEDUP_REMOVED lines=75> */
.L_x_857:
        /* <DEDUP_REMOVED lines=42> */
.L_x_856:
[----:B------:R-:W-:Y:S05]  /*94be0*/  BSYNC.RELIABLE B5 ;  /* 0x0000000000057941 */ /* 0x000fea0003800100 */
.L_x_855:
[----:B------:R-:W0:Y:S01]  /*94bf0*/  LDCU UR4, c[0x0][0x384] ;  /* 0x00007080ff0477ac */ /* 0x000e220008000800 */
[----:B------:R-:W-:Y:S01]  /*94c00*/  ISETP.GE.U32.AND P0, PT, R96, R93, PT ;  /* 0x0000005d6000720c */ /* 0x000fe20003f06070 */
        /* <DEDUP_REMOVED lines=18> */
[C---:B--2---:R-:W-:Y:S01]  /*94d30*/  IADD3 R7, PT, PT, -R4.reuse, UR8, RZ ;  /* 0x0000000804077c10 */ /* 0x044fe2000fffe1ff */
        /* <DEDUP_REMOVED lines=22> */
[C---:B---3--:R-:W-:Y:S02]  /*94ea0*/  IADD3 R103, PT, PT, -R4.reuse, UR12, RZ ;  /* 0x0000000c04677c10 */ /* 0x048fe4000fffe1ff */
        /* <DEDUP_REMOVED lines=43> */
.L_x_853:
[----:B------:R-:W-:Y:S05]  /*95160*/  BSYNC.RELIABLE B4 ;  /* 0x0000000000047941 */ /* 0x000fea0003800100 */
.L_x_852:
        /* <DEDUP_REMOVED lines=75> */
.L_x_861:
        /* <DEDUP_REMOVED lines=43> */
.L_x_860:
[----:B------:R-:W-:Y:S05]  /*958d0*/  BSYNC.RELIABLE B4 ;  /* 0x0000000000047941 */ /* 0x000fea0003800100 */
.L_x_859:
[----:B------:R-:W0:Y:S01]  /*958e0*/  LDCU UR4, c[0x0][0x384] ;  /* 0x00007080ff0477ac */ /* 0x000e220008000800 */
[-C--:B------:R-:W-:Y:S01]  /*958f0*/  ISETP.GE.U32.AND P2, PT, R93, R96.reuse, PT ;  /* 0x000000605d00720c */ /* 0x080fe20003f46070 */
[----:B------:R-:W-:Y:S01]  /*95900*/  IMAD.IADD R5, R97, 0x1, -R98 ;  /* 0x0000000161057824 */ /* 0x000fe200078e0a62 */
[----:B------:R-:W-:Y:S01]  /*95910*/  IADD3 R96, PT, PT, R93, -R96, RZ ;  /* 0x800000605d607210 */ /* 0x000fe20007ffe0ff */
        /* <DEDUP_REMOVED lines=26> */
[----:B------:R-:W-:-:S02]  /*95ac0*/  ISETP.LT.U32.OR P1, PT, R91, R92, !P1 ;  /* 0x0000005c5b00720c */ /* 0x000fc40004f21470 */
[----:B------:R-:W-:Y:S02]  /*95ad0*/  ISETP.GE.U32.AND P2, PT, R7, R2, PT ;  /* 0x000000020700720c */ /* 0x000fe40003f46070 */
[----:B------:R-:W-:Y:S01]  /*95ae0*/  IADD3 R4, PT, PT, R9, -0x1, RZ ;  /* 0xffffffff09047810 */ /* 0x000fe20007ffe0ff */
[----:B------:R-:W-:Y:S01]  /*95af0*/  @!P0 IMAD.MOV R4, RZ, RZ, R9 ;  /* 0x000000ffff048224 */ /* 0x000fe200078e0209 */
[----:B------:R-:W-:Y:S02]  /*95b00*/  SEL R2, RZ, 0x1, !P1 ;  /* 0x00000001ff027807 */ /* 0x000fe40004800000 */
[----:B------:R-:W-:Y:S01]  /*95b10*/  ISETP.GT.U32.OR P2, PT, R6, UR9, !P2 ;  /* 0x0000000906007c0c */ /* 0x000fe2000d744470 */
[C---:B------:R-:W-:Y:S01]  /*95b20*/  VIADD R6, R95.reuse, 0xffffffff ;  /* 0xffffffff5f067836 */ /* 0x040fe20000000000 */
[----:B------:R-:W-:Y:S02]  /*95b30*/  ISETP.GE.U32.AND P0, PT, R95, R2, PT ;  /* 0x000000025f00720c */ /* 0x000fe40003f06070 */
[----:B---3--:R-:W-:Y:S01]  /*95b40*/  IADD3 R9, PT, PT, -R4, UR12, RZ ;  /* 0x0000000c04097c10 */ /* 0x008fe2000fffe1ff */
[----:B------:R-:W-:Y:S01]  /*95b50*/  @!P1 IMAD.MOV R6, RZ, RZ, R95 ;  /* 0x000000ffff069224 */ /* 0x000fe200078e025f */
[----:B------:R-:W-:-:S02]  /*95b60*/  SEL R2, RZ, 0x1, !P2 ;  /* 0x00000001ff027807 */ /* 0x000fc40005000000 */
        /* <DEDUP_REMOVED lines=21> */
[----:B------:R-:W-:Y:S01]  /*95cc0*/  SEL R2, RZ, 0x1, !P0 ;  /* 0x00000001ff027807 */ /* 0x000fe20004000000 */
[----:B------:R-:W-:Y:S01]  /*95cd0*/  VIADD R95, R7, 0xffffffff ;  /* 0xffffffff075f7836 */ /* 0x000fe20000000000 */
[----:B------:R-:W-:Y:S01]  /*95ce0*/  ISETP.LT.U32.OR P4, PT, R50, R13, !P4 ;  /* 0x0000000d3200720c */ /* 0x000fe20006781470 */
[C---:B------:R-:W-:Y:S01]  /*95cf0*/  VIADD R80, R103.reuse, 0xffffffff ;  /* 0xffffffff67507836 */ /* 0x040fe20000000000 */
[----:B------:R-:W-:Y:S01]  /*95d00*/  ISETP.GE.U32.AND P5, PT, R103, R2, PT ;  /* 0x000000026700720c */ /* 0x000fe20003fa6070 */
[----:B------:R-:W-:Y:S01]  /*95d10*/  VIADD R2, R14, 0x1 ;  /* 0x000000010e027836 */ /* 0x000fe20000000000 */
[----:B------:R-:W-:Y:S01]  /*95d20*/  IADD3 R105, PT, PT, -R6, UR15, RZ ;  /* 0x0000000f06697c10 */ /* 0x000fe2000fffe1ff */
[----:B------:R-:W-:Y:S01]  /*95d30*/  @!P3 IMAD.MOV R95, RZ, RZ, R7 ;  /* 0x000000ffff5fb224 */ /* 0x000fe200078e0207 */
[----:B------:R-:W-:Y:S01]  /*95d40*/  ISETP.GT.U32.OR P5, PT, R4, UR14, !P5 ;  /* 0x0000000e04007c0c */ /* 0x000fe2000efa4470 */
[----:B------:R-:W-:Y:S01]  /*95d50*/  @!P0 IMAD.MOV R80, RZ, RZ, R103 ;  /* 0x000000ffff508224 */ /* 0x000fe200078e0267 */
        /* <DEDUP_REMOVED lines=12> */
[----:B------:R-:W-:Y:S02]  /*95e20*/  VIADD R14, R2, 0xffffffff ;  /* 0xffffffff020e7836 */ /* 0x000fe40000000000 */
[----:B------:R-:W-:-:S08]  /*95e30*/  IMAD.MOV.U32 R99, RZ, RZ, R3 ;  /* 0x000000ffff637224 */ /* 0x000fd000078e0003 */
[----:B------:R-:W-:-:S07]  /*95e40*/  @!P4 IADD3 R14, PT, PT, R2, RZ, RZ ;  /* 0x000000ff020ec210 */ /* 0x000fce0007ffe0ff */
.L_x_858:
[----:B------:R-:W-:Y:S05]  /*95e50*/  BSYNC.RECONVERGENT B3 ;  /* 0x0000000000037941 */ /* 0x000fea0003800200 */
.L_x_851:
        /* <DEDUP_REMOVED lines=9> */
.L_x_832:
[----:B------:R-:W-:Y:S05]  /*95ef0*/  BSYNC.RECONVERGENT B2 ;  /* 0x0000000000027941 */ /* 0x000fea0003800200 */
.L_x_831:
        /* <DEDUP_REMOVED lines=8> */
[----:B------:R-:W-:Y:S01]  /*95f80*/  HFMA2 R101, -RZ, RZ, 0, 0 ;  /* 0x00000000ff657431 */ /* 0x000fe200000001ff */
[----:B------:R-:W-:Y:S01]  /*95f90*/  BSSY.RECONVERGENT B2, `(.L_x_863) ;  /* 0x0000134000027945 */ /* 0x000fe20003800200 */
[----:B------:R-:W-:Y:S01]  /*95fa0*/  IMAD.MOV.U32 R2, RZ, RZ, RZ ;  /* 0x000000ffff027224 */ /* 0x000fe200078e00ff */
[----:B------:R-:W-:Y:S01]  /*95fb0*/  CS2R R4, SRZ ;  /* 0x0000000000047805 */ /* 0x000fe2000001ff00 */
[----:B------:R-:W-:Y:S01]  /*95fc0*/  IMAD.MOV.U32 R7, RZ, RZ, R33 ;  /* 0x000000ffff077224 */ /* 0x000fe200078e0021 */
[----:B------:R-:W-:Y:S01]  /*95fd0*/  CS2R R94, SRZ ;  /* 0x00000000005e7805 */ /* 0x000fe2000001ff00 */
[----:B------:R-:W-:Y:S01]  /*95fe0*/  IMAD.MOV.U32 R6, RZ, RZ, RZ ;  /* 0x000000ffff067224 */ /* 0x000fe200078e00ff */
[----:B------:R-:W2:Y:S01]  /*95ff0*/  LDC R92, c[0x0][0x3a8] ;  /* 0x0000ea00ff5c7b82 */ /* 0x000ea20000000800 */
[----:B------:R-:W-:Y:S02]  /*96000*/  CS2R R98, SRZ ;  /* 0x0000000000627805 */ /* 0x000fe4000001ff00 */
[----:B0-----:R-:W-:-:S02]  /*96010*/  LOP3.LUT R8, R9, 0xffff, RZ, 0xc0, !PT ;  /* 0x0000ffff09087812 */ /* 0x001fc400078ec0ff */
[----:B------:R-:W-:Y:S02]  /*96020*/  SHF.R.U32.HI R9, RZ, 0x10, R9 ;  /* 0x00000010ff097819 */ /* 0x000fe40000011609 */
[----:B--2---:R-:W-:Y:S02]  /*96030*/  LOP3.LUT R10, R92, 0xffff, RZ, 0xc0, !PT ;  /* 0x0000ffff5c0a7812 */ /* 0x004fe400078ec0ff */
[----:B------:R-:W-:-:S07]  /*96040*/  SHF.R.U32.HI R92, RZ, 0x10, R92 ;  /* 0x00000010ff5c7819 */ /* 0x000fce000001165c */
.L_x_864:
        /* <DEDUP_REMOVED lines=35> */
[----:B------:R-:W-:Y:S01]  /*96280*/  SHF.R.U32.HI R84, RZ, 0x10, R15 ;  /* 0x00000010ff547819 */ /* 0x000fe2000001160f */
[----:B------:R-:W-:-:S02]  /*96290*/  IMAD R16, R12, 0x10000, R13 ;  /* 0x000100000c107824 */ /* 0x000fc400078e020d */
[----:B------:R-:W-:Y:S02]  /*962a0*/  IMAD R3, R9, R93, R14 ;  /* 0x0000005d09037224 */ /* 0x000fe400078e020e */
        /* <DEDUP_REMOVED lines=22> */
[----:B------:R-:W-:-:S02]  /*96410*/  SHF.R.U32.HI R81, RZ, 0x10, R81 ;  /* 0x00000010ff517819 */ /* 0x000fc40000011651 */
[C---:B------:R-:W-:Y:S01]  /*96420*/  IADD3 R3, PT, PT, R14.reuse, R12, RZ ;  /* 0x0000000c0e037210 */ /* 0x040fe20007ffe0ff */
[----:B------:R-:W-:Y:S01]  /*96430*/  IMAD R12, R91, UR5, RZ ;  /* 0x000000055b0c7c24 */ /* 0x000fe2000f8e02ff */
[----:B------:R-:W-:Y:S01]  /*96440*/  ISETP.GE.U32.AND P0, PT, R14, R101, PT ;  /* 0x000000650e00720c */ /* 0x000fe20003f06070 */
[----:B------:R-:W-:Y:S01]  /*96450*/  VIADD R51, R46, 0x1 ;  /* 0x000000012e337836 */ /* 0x000fe20000000000 */
[----:B------:R-:W-:Y:S01]  /*96460*/  ISETP.GE.U32.AND P1, PT, R3, R14, PT ;  /* 0x0000000e0300720c */ /* 0x000fe20003f26070 */
[----:B------:R-:W-:Y:S01]  /*96470*/  IMAD R14, R93, UR5, RZ ;  /* 0x000000055d0e7c24 */ /* 0x000fe2000f8e02ff */
[----:B------:R-:W-:Y:S01]  /*96480*/  LOP3.LUT R13, R12, 0xffff, RZ, 0xc0, !PT ;  /* 0x0000ffff0c0d7812 */ /* 0x000fe200078ec0ff */
[----:B------:R-:W-:Y:S01]  /*96490*/  IMAD R81, R85, R96, R81 ;  /* 0x0000006055517224 */ /* 0x000fe200078e0251 */
[----:B------:R-:W-:Y:S01]  /*964a0*/  SHF.R.U32.HI R12, RZ, 0x10, R12 ;  /* 0x00000010ff0c7819 */ /* 0x000fe2000001160c */
[----:B------:R-:W-:Y:S02]  /*964b0*/  IMAD R14, R91, UR4, R14 ;  /* 0x000000045b0e7c24 */ /* 0x000fe4000f8e020e */
[----:B------:R-:W-:-:S02]  /*964c0*/  IMAD.IADD R13, R13, 0x1, R94 ;  /* 0x000000010d0d7824 */ /* 0x000fc400078e025e */
        /* <DEDUP_REMOVED lines=8> */
[----:B------:R-:W-:Y:S01]  /*96550*/  IADD3 R12, PT, PT, R51, 0x1, RZ ;  /* 0x00000001330c7810 */ /* 0x000fe20007ffe0ff */
[----:B------:R-:W-:Y:S01]  /*96560*/  @P1 IMAD.MOV R12, RZ, RZ, R51 ;  /* 0x000000ffff0c1224 */ /* 0x000fe200078e0233 */
[----:B------:R-:W-:Y:S01]  /*96570*/  ISETP.GE.U32.AND P0, PT, R13, R94, PT ;  /* 0x0000005e0d00720c */ /* 0x000fe20003f06070 */
[----:B------:R-:W-:Y:S01]  /*96580*/  IMAD R46, R88, R96, RZ ;  /* 0x00000060582e7224 */ /* 0x000fe200078e02ff */
[----:B------:R-:W-:Y:S01]  /*96590*/  LOP3.LUT R47, R17, 0xffff, RZ, 0xc0, !PT ;  /* 0x0000ffff112f7812 */ /* 0x000fe200078ec0ff */
[----:B------:R-:W-:Y:S01]  /*965a0*/  IMAD.IADD R12, R13, 0x1, R12 ;  /* 0x000000010d0c7824 */ /* 0x000fe200078e020c */
[----:B------:R-:W-:Y:S01]  /*965b0*/  SHF.R.U32.HI R17, RZ, 0x10, R17 ;  /* 0x00000010ff117819 */ /* 0x000fe20000011611 */
[----:B------:R-:W-:-:S02]  /*965c0*/  IMAD R46, R86, R97, R46 ;  /* 0x00000061562e7224 */ /* 0x000fc400078e022e */
[----:B------:R-:W-:Y:S01]  /*965d0*/  IMAD.IADD R47, R16, 0x1, R47 ;  /* 0x00000001102f7824 */ /* 0x000fe200078e022f */
[----:B------:R-:W-:Y:S01]  /*965e0*/  ISETP.GE.U32.AND P1, PT, R12, R13, PT ;  /* 0x0000000d0c00720c */ /* 0x000fe20003f26070 */
[----:B------:R-:W-:Y:S01]  /*965f0*/  IMAD.IADD R51, R3, 0x1, R84 ;  /* 0x0000000103337824 */ /* 0x000fe200078e0254 */
[----:B------:R-:W-:Y:S01]  /*96600*/  LOP3.LUT R84, R49, 0xffff, RZ, 0xc0, !PT ;  /* 0x0000ffff31547812 */ /* 0x000fe200078ec0ff */
[----:B------:R-:W-:Y:S01]  /*96610*/  IMAD R47, R46, 0x10000, R47 ;  /* 0x000100002e2f7824 */ /* 0x000fe200078e022f */
[----:B0-----:R-:W-:Y:S01]  /*96620*/  ULOP3.LUT UR5, UR4, 0xffff, URZ, 0xc0, !UPT ;  /* 0x0000ffff04057892 */ /* 0x001fe2000f8ec0ff */
[C---:B------:R-:W-:Y:S01]  /*96630*/  IMAD R90, R82.reuse, 0x10000, R51 ;  /* 0x00010000525a7824 */ /* 0x040fe200078e0233 */
[----:B------:R-:W-:Y:S01]  /*96640*/  LEA.HI R82, R82, R81, RZ, 0x10 ;  /* 0x0000005152527211 */ /* 0x000fe200078f80ff */
[----:B------:R-:W-:Y:S01]  /*96650*/  IMAD R13, R91, UR13, RZ ;  /* 0x0000000d5b0d7c24 */ /* 0x000fe2000f8e02ff */
[----:B------:R-:W-:Y:S01]  /*96660*/  ISETP.GE.U32.AND P2, PT, R47, R16, PT ;  /* 0x000000102f00720c */ /* 0x000fe20003f46070 */
[-C--:B------:R-:W-:Y:S01]  /*96670*/  IMAD R17, R86, R96.reuse, R17 ;  /* 0x0000006056117224 */ /* 0x080fe200078e0211 */
[----:B------:R-:W-:Y:S01]  /*96680*/  ISETP.GE.U32.AND P3, PT, R90, R3, PT ;  /* 0x000000035a00720c */ /* 0x000fe20003f66070 */
[----:B------:R-:W-:Y:S01]  /*96690*/  IMAD R16, R93, UR13, RZ ;  /* 0x0000000d5d107c24 */ /* 0x000fe2000f8e02ff */
[----:B------:R-:W-:Y:S01]  /*966a0*/  LOP3.LUT R3, R13, 0xffff, RZ, 0xc0, !PT ;  /* 0x0000ffff0d037812 */ /* 0x000fe200078ec0ff */
[----:B------:R-:W-:Y:S01]  /*966b0*/  IMAD R94, R84, R96, RZ ;  /* 0x00000060545e7224 */ /* 0x000fe200078e02ff */
[----:B------:R-:W-:Y:S01]  /*966c0*/  LEA.HI R51, R46, R17, RZ, 0x10 ;  /* 0x000000112e337211 */ /* 0x000fe200078f80ff */
[----:B------:R-:W-:Y:S01]  /*966d0*/  IMAD R16, R91, UR9, R16 ;  /* 0x000000095b107c24 */ /* 0x000fe2000f8e0210 */
[----:B------:R-:W-:Y:S01]  /*966e0*/  IADD3 R47, PT, PT, R15, 0x1, RZ ;  /* 0x000000010f2f7810 */ /* 0x000fe20007ffe0ff */
[----:B------:R-:W-:Y:S01]  /*966f0*/  IMAD.IADD R3, R3, 0x1, R6 ;  /* 0x0000000103037824 */ /* 0x000fe200078e0206 */
[----:B------:R-:W-:Y:S01]  /*96700*/  SHF.R.U32.HI R46, RZ, 0x10, R13 ;  /* 0x00000010ff2e7819 */ /* 0x000fe2000001160d */
[----:B------:R-:W-:Y:S01]  /*96710*/  @P0 IMAD.MOV R47, RZ, RZ, R15 ;  /* 0x000000ffff2f0224 */ /* 0x000fe200078e020f */
[----:B------:R-:W-:Y:S01]  /*96720*/  USHF.R.U32.HI UR4, URZ, 0x10, UR4 ;  /* 0x00000010ff047899 */ /* 0x000fe20008011604 */
[----:B------:R-:W-:-:S02]  /*96730*/  IMAD R13, R16, 0x10000, R3 ;  /* 0x00010000100d7824 */ /* 0x000fc400078e0203 */
[----:B------:R-:W-:Y:S02]  /*96740*/  VIADD R3, R47, 0x1 ;  /* 0x000000012f037836 */ /* 0x000fe40000000000 */
[----:B------:R-:W-:Y:S02]  /*96750*/  IMAD R17, R93, UR9, R46 ;  /* 0x000000095d117c24 */ /* 0x000fe4000f8e022e */
[C---:B------:R-:W-:Y:S01]  /*96760*/  VIADD R99, R51.reuse, 0x1 ;  /* 0x0000000133637836 */ /* 0x040fe20000000000 */
[----:B------:R-:W-:Y:S01]  /*96770*/  @P2 IADD3 R99, PT, PT, R51, RZ, RZ ;  /* 0x000000ff33632210 */ /* 0x000fe20007ffe0ff */
[----:B------:R-:W-:Y:S01]  /*96780*/  @P1 IMAD.MOV R3, RZ, RZ, R47 ;  /* 0x000000ffff031224 */ /* 0x000fe200078e022f */
[----:B------:R-:W-:Y:S01]  /*96790*/  ISETP.GE.U32.AND P2, PT, R14, R95, PT ;  /* 0x0000005f0e00720c */ /* 0x000fe20003f46070 */
[----:B------:R-:W0:Y:S01]  /*967a0*/  LDC.64 R46, c[0x0][0x390] ;  /* 0x0000e400ff2e7b82 */ /* 0x000e220000000a00 */
[----:B------:R-:W-:Y:S01]  /*967b0*/  IMAD R51, R84, R97, RZ ;  /* 0x0000006154337224 */ /* 0x000fe200078e02ff */
[----:B------:R-:W-:Y:S01]  /*967c0*/  LEA.HI R81, R16, R17, RZ, 0x10 ;  /* 0x0000001110517211 */ /* 0x000fe200078f80ff */
[----:B------:R-:W-:Y:S01]  /*967d0*/  IMAD.IADD R99, R90, 0x1, R99 ;  /* 0x000000015a637824 */ /* 0x000fe200078e0263 */
[----:B------:R-:W-:Y:S01]  /*967e0*/  IADD3 R3, PT, PT, R14, R3, RZ ;  /* 0x000000030e037210 */ /* 0x000fe20007ffe0ff */
[----:B------:R-:W-:Y:S01]  /*967f0*/  IMAD R15, R91, UR14, RZ ;  /* 0x0000000e5b0f7c24 */ /* 0x000fe2000f8e02ff */
[----:B------:R-:W-:Y:S01]  /*96800*/  LOP3.LUT R95, R51, 0xffff, RZ, 0xc0, !PT ;  /* 0x0000ffff335f7812 */ /* 0x000fe200078ec0ff */
[----:B------:R-:W-:Y:S01]  /*96810*/  VIADD R103, R82, 0x1 ;  /* 0x0000000152677836 */ /* 0x000fe20000000000 */
[----:B------:R-:W-:Y:S01]  /*96820*/  ISETP.GE.U32.AND P0, PT, R99, R90, PT ;  /* 0x0000005a6300720c */ /* 0x000fe20003f06070 */
[----:B------:R-:W-:Y:S01]  /*96830*/  @P3 IMAD.MOV R103, RZ, RZ, R82 ;  /* 0x000000ffff673224 */ /* 0x000fe200078e0252 */
[----:B------:R-:W-:Y:S01]  /*96840*/  LOP3.LUT R82, R15, 0xffff, RZ, 0xc0, !PT ;  /* 0x0000ffff0f527812 */ /* 0x000fe200078ec0ff */
[----:B------:R-:W-:Y:S01]  /*96850*/  IMAD R94, R83, R97, R94 ;  /* 0x00000061535e7224 */ /* 0x000fe200078e025e */
[----:B------:R-:W-:Y:S01]  /*96860*/  SHF.R.U32.HI R90, RZ, 0x10, R15 ;  /* 0x00000010ff5a7819 */ /* 0x000fe2000001160f */
[----:B------:R-:W-:Y:S01]  /*96870*/  IMAD.IADD R95, R12, 0x1, R95 ;  /* 0x000000010c5f7824 */ /* 0x000fe200078e025f */
[----:B------:R-:W-:Y:S01]  /*96880*/  SHF.R.U32.HI R51, RZ, 0x10, R51 ;  /* 0x00000010ff337819 */ /* 0x000fe20000011633 */
[----:B------:R-:W-:Y:S01]  /*96890*/  IMAD R16, R93, UR14, RZ ;  /* 0x0000000e5d107c24 */ /* 0x000fe2000f8e02ff */
[----:B------:R-:W-:Y:S01]  /*968a0*/  ISETP.GE.U32.AND P1, PT, R3, R14, PT ;  /* 0x0000000e0300720c */ /* 0x000fe20003f26070 */
[----:B------:R-:W-:-:S02]  /*968b0*/  IMAD R102, R94, 0x10000, R95 ;  /* 0x000100005e667824 */ /* 0x000fc400078e025f */
[----:B------:R-:W-:Y:S02]  /*968c0*/  VIADD R101, R103, 0x1 ;  /* 0x0000000167657836 */ /* 0x000fe40000000000 */
[----:B------:R-:W-:Y:S01]  /*968d0*/  IMAD.IADD R15, R82, 0x1, R5 ;  /* 0x00000001520f7824 */ /* 0x000fe200078e0205 */
[----:B------:R-:W-:Y:S01]  /*968e0*/  ISETP.GE.U32.AND P3, PT, R102, R12, PT ;  /* 0x0000000c6600720c */ /* 0x000fe20003f66070 */
[----:B------:R-:W-:Y:S01]  /*968f0*/  @P0 IMAD.MOV R101, RZ, RZ, R103 ;  /* 0x000000ffff650224 */ /* 0x000fe200078e0267 */
[----:B0-----:R-:W-:Y:S01]  /*96900*/  LOP3.LUT R82, R46, 0xffff, RZ, 0xc0, !PT ;  /* 0x0000ffff2e527812 */ /* 0x001fe200078ec0ff */
[----:B------:R-:W-:Y:S01]  /*96910*/  IMAD R16, R91, UR10, R16 ;  /* 0x0000000a5b107c24 */ /* 0x000fe2000f8e0210 */
[----:B------:R-:W-:Y:S01]  /*96920*/  ISETP.GE.U32.AND P0, PT, R13, R6, PT ;  /* 0x000000060d00720c */ /* 0x000fe20003f06070 */
[----:B------:R-:W-:Y:S02]  /*96930*/  IMAD.IADD R101, R102, 0x1, R101 ;  /* 0x0000000166657824 */ /* 0x000fe400078e0265 */
[----:B------:R-:W-:-:S02]  /*96940*/  IMAD R17, R93, UR10, R90 ;  /* 0x0000000a5d117c24 */ /* 0x000fc4000f8e025a */
[----:B------:R-:W-:Y:S02]  /*96950*/  IMAD R90, R16, 0x10000, R15 ;  /* 0x00010000105a7824 */ /* 0x000fe400078e020f */
[----:B------:R-:W-:Y:S01]  /*96960*/  IMAD R12, R82, R97, RZ ;  /* 0x00000061520c7224 */ /* 0x000fe200078e02ff */
[----:B------:R-:W-:Y:S01]  /*96970*/  LEA.HI R100, R16, R17, RZ, 0x10 ;  /* 0x0000001110647211 */ /* 0x000fe200078f80ff */
[----:B------:R-:W-:Y:S01]  /*96980*/  IMAD R51, R83, R96, R51 ;  /* 0x0000006053337224 */ /* 0x000fe200078e0233 */
[----:B------:R-:W-:Y:S01]  /*96990*/  SHF.R.U32.HI R17, RZ, 0x10, R46 ;  /* 0x00000010ff117819 */ /* 0x000fe2000001162e */
[----:B------:R-:W-:Y:S01]  /*969a0*/  VIADD R15, R50, 0x1 ;  /* 0x00000001320f7836 */ /* 0x000fe20000000000 */
[----:B------:R-:W-:Y:S01]  /*969b0*/  LOP3.LUT R16, R12, 0xffff, RZ, 0xc0, !PT ;  /* 0x0000ffff0c107812 */ /* 0x000fe200078ec0ff */
[----:B------:R-:W-:Y:S01]  /*969c0*/  @P2 IMAD.MOV R15, RZ, RZ, R50 ;  /* 0x000000ffff0f2224 */ /* 0x000fe200078e0232 */
[----:B------:R-:W-:Y:S01]  /*969d0*/  ISETP.GE.U32.AND P2, PT, R101, R102, PT ;  /* 0x000000666500720c */ /* 0x000fe20003f46070 */
[----:B------:R-:W-:Y:S01]  /*969e0*/  IMAD R14, R82, R96, RZ ;  /* 0x00000060520e7224 */ /* 0x000fe200078e02ff */
[----:B------:R-:W-:Y:S01]  /*969f0*/  LEA.HI R51, R94, R51, RZ, 0x10 ;  /* 0x000000335e337211 */ /* 0x000fe200078f80ff */
[----:B------:R-:W-:Y:S01]  /*96a00*/  VIADD R6, R15, 0x1 ;  /* 0x000000010f067836 */ /* 0x000fe20000000000 */
[----:B------:R-:W-:Y:S01]  /*96a10*/  SHF.R.U32.HI R12, RZ, 0x10, R12 ;  /* 0x00000010ff0c7819 */ /* 0x000fe2000001160c */
[----:B------:R-:W-:Y:S01]  /*96a20*/  @P1 IMAD.MOV R6, RZ, RZ, R15 ;  /* 0x000000ffff061224 */ /* 0x000fe200078e020f */
[----:B------:R-:W-:Y:S01]  /*96a30*/  IADD3 R50, PT, PT, R51, 0x1, RZ ;  /* 0x0000000133327810 */ /* 0x000fe20007ffe0ff */
[----:B------:R-:W-:Y:S01]  /*96a40*/  IMAD R14, R17, R97, R14 ;  /* 0x00000061110e7224 */ /* 0x000fe200078e020e */
[----:B------:R-:W-:Y:S01]  /*96a50*/  ISETP.GE.U32.AND P1, PT, R90, R5, PT ;  /* 0x000000055a00720c */ /* 0x000fe20003f26070 */
[----:B------:R-:W-:Y:S01]  /*96a60*/  IMAD.IADD R15, R3, 0x1, R16 ;  /* 0x00000001030f7824 */ /* 0x000fe200078e0210 */
[----:B------:R-:W-:Y:S01]  /*96a70*/  LOP3.LUT R16, R47, 0xffff, RZ, 0xc0, !PT ;  /* 0x0000ffff2f107812 */ /* 0x000fe200078ec0ff */
[----:B------:R-:W-:-:S02]  /*96a80*/  @P3 IMAD.MOV R50, RZ, RZ, R51 ;  /* 0x000000ffff323224 */ /* 0x000fc400078e0233 */
[-C--:B------:R-:W-:Y:S01]  /*96a90*/  IMAD R5, R17, R96.reuse, R12 ;  /* 0x0000006011057224 */ /* 0x080fe200078e020c */
[----:B------:R-:W-:Y:S01]  /*96aa0*/  LEA R15, R14, R15, 0x10 ;  /* 0x0000000f0e0f7211 */ /* 0x000fe200078e80ff */
[----:B------:R-:W-:Y:S02]  /*96ab0*/  VIADD R94, R50, 0x1 ;  /* 0x00000001325e7836 */ /* 0x000fe40000000000 */
[----:B------:R-:W-:Y:S01]  /*96ac0*/  @P2 IMAD.MOV R94, RZ, RZ, R50 ;  /* 0x000000ffff5e2224 */ /* 0x000fe200078e0232 */
[C---:B------:R-:W-:Y:S01]  /*96ad0*/  ISETP.GE.U32.AND P3, PT, R15.reuse, R3, PT ;  /* 0x000000030f00720c */ /* 0x040fe20003f66070 */
[----:B------:R-:W-:Y:S01]  /*96ae0*/  IMAD R12, R16, R97, RZ ;  /* 0x00000061100c7224 */ /* 0x000fe200078e02ff */
[----:B------:R-:W0:Y:S01]  /*96af0*/  LDC.64 R50, c[0x0][0x398] ;  /* 0x0000e600ff327b82 */ /* 0x000e220000000a00 */
[----:B------:R-:W-:Y:S01]  /*96b00*/  IMAD.IADD R94, R15, 0x1, R94 ;  /* 0x000000010f5e7824 */ /* 0x000fe200078e025e */
[----:B------:R-:W-:Y:S01]  /*96b10*/  LEA.HI R5, R14, R5, RZ, 0x10 ;  /* 0x000000050e057211 */ /* 0x000fe200078f80ff */
[----:B------:R-:W-:Y:S01]  /*96b20*/  IMAD.IADD R6, R13, 0x1, R6 ;  /* 0x000000010d067824 */ /* 0x000fe200078e0206 */
[----:B------:R-:W-:Y:S01]  /*96b30*/  LOP3.LUT R3, R12, 0xffff, RZ, 0xc0, !PT ;  /* 0x0000ffff0c037812 */ /* 0x000fe200078ec0ff */
[----:B------:R-:W-:Y:S01]  /*96b40*/  IMAD R14, R16, R96, RZ ;  /* 0x00000060100e7224 */ /* 0x000fe200078e02ff */
[----:B------:R-:W-:Y:S01]  /*96b50*/  ISETP.GE.U32.AND P4, PT, R94, R15, PT ;  /* 0x0000000f5e00720c */ /* 0x000fe20003f86070 */
[----:B------:R-:W-:Y:S01]  /*96b60*/  VIADD R104, R5, 0x1 ;  /* 0x0000000105687836 */ /* 0x000fe20000000000 */
[----:B------:R-:W-:Y:S01]  /*96b70*/  SHF.R.U32.HI R15, RZ, 0x10, R47 ;  /* 0x00000010ff0f7819 */ /* 0x000fe2000001162f */
[----:B------:R-:W-:Y:S01]  /*96b80*/  VIADD R103, R81, 0x1 ;  /* 0x0000000151677836 */ /* 0x000fe20000000000 */
[C---:B------:R-:W-:Y:S01]  /*96b90*/  ISETP.GE.U32.AND P2, PT, R6.reuse, R13, PT ;  /* 0x0000000d0600720c */ /* 0x040fe20003f46070 */
[----:B------:R-:W-:Y:S01]  /*96ba0*/  IMAD.IADD R13, R6, 0x1, R3 ;  /* 0x00000001060d7824 */ /* 0x000fe200078e0203 */
[----:B------:R-:W-:Y:S01]  /*96bb0*/  @P3 IADD3 R104, PT, PT, R5, RZ, RZ ;  /* 0x000000ff05683210 */ /* 0x000fe20007ffe0ff */
[----:B------:R-:W-:Y:S01]  /*96bc0*/  IMAD R14, R15, R97, R14 ;  /* 0x000000610f0e7224 */ /* 0x000fe200078e020e */
[----:B------:R-:W-:Y:S01]  /*96bd0*/  SHF.R.U32.HI R12, RZ, 0x10, R12 ;  /* 0x00000010ff0c7819 */ /* 0x000fe2000001160c */
[----:B------:R-:W-:-:S02]  /*96be0*/  IMAD R5, R91, UR15, RZ ;  /* 0x0000000f5b057c24 */ /* 0x000fc4000f8e02ff */
[----:B------:R-:W-:Y:S02]  /*96bf0*/  IMAD R102, R14, 0x10000, R13 ;  /* 0x000100000e667824 */ /* 0x000fe400078e020d */
[----:B------:R-:W-:Y:S01]  /*96c00*/  @P0 IMAD.MOV R103, RZ, RZ, R81 ;  /* 0x000000ffff670224 */ /* 0x000fe200078e0251 */
[----:B------:R-:W-:Y:S01]  /*96c10*/  LOP3.LUT R13, R5, 0xffff, RZ, 0xc0, !PT ;  /* 0x0000ffff050d7812 */ /* 0x000fe200078ec0ff */
[----:B------:R-:W-:Y:S01]  /*96c20*/  IMAD R81, R15, R96, R12 ;  /* 0x000000600f517224 */ /* 0x000fe200078e020c */
[----:B------:R-:W-:Y:S01]  /*96c30*/  ISETP.GE.U32.AND P0, PT, R102, R6, PT ;  /* 0x000000066600720c */ /* 0x000fe20003f06070 */
[----:B------:R-:W-:Y:S01]  /*96c40*/  VIADD R95, R104, 0x1 ;  /* 0x00000001685f7836 */ /* 0x000fe20000000000 */
[----:B------:R-:W-:Y:S01]  /*96c50*/  SHF.R.U32.HI R12, RZ, 0x10, R5 ;  /* 0x00000010ff0c7819 */ /* 0x000fe20000011605 */
[----:B------:R-:W-:Y:S01]  /*96c60*/  IMAD R6, R93, UR15, RZ ;  /* 0x0000000f5d067c24 */ /* 0x000fe2000f8e02ff */
[----:B------:R-:W-:Y:S01]  /*96c70*/  LEA.HI R81, R14, R81, RZ, 0x10 ;  /* 0x000000510e517211 */ /* 0x000fe200078f80ff */
[----:B------:R-:W-:Y:S01]  /*96c80*/  @P4 IMAD.MOV R95, RZ, RZ, R104 ;  /* 0x000000ffff5f4224 */ /* 0x000fe200078e0268 */
[----:B0-----:R-:W-:Y:S01]  /*96c90*/  LOP3.LUT R14, R50, 0xffff, RZ, 0xc0, !PT ;  /* 0x0000ffff320e7812 */ /* 0x001fe200078ec0ff */
[----:B------:R-:W-:Y:S01]  /*96ca0*/  VIADD R3, R103, 0x1 ;  /* 0x0000000167037836 */ /* 0x000fe20000000000 */
[----:B------:R-:W-:Y:S01]  /*96cb0*/  IADD3 R13, PT, PT, R13, R4, RZ ;  /* 0x000000040d0d7210 */ /* 0x000fe20007ffe0ff */
[----:B------:R-:W-:-:S02]  /*96cc0*/  IMAD R6, R91, UR11, R6 ;  /* 0x0000000b5b067c24 */ /* 0x000fc4000f8e0206 */
[----:B------:R-:W-:Y:S02]  /*96cd0*/  IMAD R5, R93, UR11, R12 ;  /* 0x0000000b5d057c24 */ /* 0x000fe4000f8e020c */
[----:B------:R-:W-:Y:S02]  /*96ce0*/  @P2 IMAD.MOV R3, RZ, RZ, R103 ;  /* 0x000000ffff032224 */ /* 0x000fe400078e0267 */
[----:B------:R-:W-:Y:S01]  /*96cf0*/  IMAD.IADD R95, R102, 0x1, R95 ;  /* 0x00000001665f7824 */ /* 0x000fe200078e025f */
[----:B------:R-:W-:Y:S01]  /*96d00*/  LEA.HI R103, R6, R5, RZ, 0x10 ;  /* 0x0000000506677211 */ /* 0x000fe200078f80ff */
[----:B------:R-:W-:Y:S02]  /*96d10*/  IMAD.IADD R3, R90, 0x1, R3 ;  /* 0x000000015a037824 */ /* 0x000fe400078e0203 */
[----:B------:R-:W-:Y:S01]  /*96d20*/  IMAD R5, R14, R97, RZ ;  /* 0x000000610e057224 */ /* 0x000fe200078e02ff */
[----:B------:R-:W-:Y:S01]  /*96d30*/  ISETP.GE.U32.AND P2, PT, R95, R102, PT ;  /* 0x000000665f00720c */ /* 0x000fe20003f46070 */
[----:B------:R-:W-:-:S02]  /*96d40*/  VIADD R105, R81, 0x1 ;  /* 0x0000000151697836 */ /* 0x000fc40000000000 */
[----:B------:R-:W-:Y:S01]  /*96d50*/  @P0 IMAD.MOV R105, RZ, RZ, R81 ;  /* 0x000000ffff690224 */ /* 0x000fe200078e0251 */
[----:B------:R-:W-:Y:S01]  /*96d60*/  ISETP.GE.U32.AND P0, PT, R3, R90, PT ;  /* 0x0000005a0300720c */ /* 0x000fe20003f06070 */
[----:B------:R-:W-:Y:S01]  /*96d70*/  IMAD R102, R6, 0x10000, R13 ;  /* 0x0001000006667824 */ /* 0x000fe200078e020d */
[----:B------:R-:W-:Y:S01]  /*96d80*/  SHF.R.U32.HI R13, RZ, 0x10, R50 ;  /* 0x00000010ff0d7819 */ /* 0x000fe20000011632 */
        /* <DEDUP_REMOVED lines=10> */
[----:B------:R-:W-:-:S02]  /*96e30*/  @P2 IMAD.MOV R6, RZ, RZ, R105 ;  /* 0x000000ffff062224 */ /* 0x000fc400078e0269 */
[----:B------:R-:W-:Y:S02]  /*96e40*/  IMAD R100, R13, R96, R100 ;  /* 0x000000600d647224 */ /* 0x000fe400078e0264 */
[C---:B------:R-:W-:Y:S02]  /*96e50*/  IMAD R105, R81.reuse, 0x10000, R90 ;  /* 0x0001000051697824 */ /* 0x040fe400078e025a */
[----:B------:R-:W-:Y:S01]  /*96e60*/  VIADD R5, R104, 0x1 ;  /* 0x0000000168057836 */ /* 0x000fe20000000000 */
[----:B------:R-:W-:Y:S01]  /*96e70*/  LEA.HI R100, R81, R100, RZ, 0x10 ;  /* 0x0000006451647211 */ /* 0x000fe200078f80ff */
[----:B------:R-:W-:Y:S01]  /*96e80*/  @P0 IMAD.MOV R5, RZ, RZ, R104 ;  /* 0x000000ffff050224 */ /* 0x000fe200078e0268 */
[C---:B------:R-:W-:Y:S01]  /*96e90*/  ISETP.GE.U32.AND P0, PT, R105.reuse, R3, PT ;  /* 0x000000036900720c */ /* 0x040fe20003f06070 */
[C---:B------:R-:W-:Y:S01]  /*96ea0*/  IMAD R90, R12.reuse, R97, RZ ;  /* 0x000000610c5a7224 */ /* 0x040fe200078e02ff */
[----:B------:R-:W0:Y:S01]  /*96eb0*/  LDC R81, c[0x0][0x3a0] ;  /* 0x0000e800ff517b82 */ /* 0x000e220000000800 */
[----:B------:R-:W-:Y:S01]  /*96ec0*/  IMAD.IADD R6, R105, 0x1, R6 ;  /* 0x0000000169067824 */ /* 0x000fe200078e0206 */
[----:B------:R-:W-:Y:S01]  /*96ed0*/  SHF.R.U32.HI R3, RZ, 0x10, R51 ;  /* 0x00000010ff037819 */ /* 0x000fe20000011633 */
[----:B------:R-:W-:Y:S01]  /*96ee0*/  IMAD R4, R12, R96, RZ ;  /* 0x000000600c047224 */ /* 0x000fe200078e02ff */
[----:B------:R-:W-:Y:S01]  /*96ef0*/  LOP3.LUT R106, R90, 0xffff, RZ, 0xc0, !PT ;  /* 0x0000ffff5a6a7812 */ /* 0x000fe200078ec0ff */
[----:B------:R-:W-:Y:S01]  /*96f00*/  VIADD R108, R100, 0x1 ;  /* 0x00000001646c7836 */ /* 0x000fe20000000000 */
[----:B------:R-:W-:Y:S01]  /*96f10*/  IADD3 R5, PT, PT, R102, R5, RZ ;  /* 0x0000000566057210 */ /* 0x000fe20007ffe0ff */
[----:B------:R-:W-:Y:S01]  /*96f20*/  IMAD R104, R3, R97, R4 ;  /* 0x0000006103687224 */ /* 0x000fe200078e0204 */
[----:B------:R-:W-:Y:S01]  /*96f30*/  ISETP.GE.U32.AND P2, PT, R6, R105, PT ;  /* 0x000000690600720c */ /* 0x000fe20003f46070 */
[----:B------:R-:W-:Y:S01]  /*96f40*/  VIADD R107, R103, 0x1 ;  /* 0x00000001676b7836 */ /* 0x000fe20000000000 */
[----:B------:R-:W-:Y:S01]  /*96f50*/  SHF.R.U32.HI R90, RZ, 0x10, R90 ;  /* 0x00000010ff5a7819 */ /* 0x000fe2000001165a */
[----:B------:R-:W-:-:S02]  /*96f60*/  IMAD.IADD R105, R5, 0x1, R106 ;  /* 0x0000000105697824 */ /* 0x000fc400078e026a */
[----:B------:R-:W-:Y:S01]  /*96f70*/  @P0 IMAD.MOV R108, RZ, RZ, R100 ;  /* 0x000000ffff6c0224 */ /* 0x000fe200078e0264 */
[----:B------:R-:W-:Y:S01]  /*96f80*/  ISETP.GE.U32.AND P0, PT, R5, R102, PT ;  /* 0x000000660500720c */ /* 0x000fe20003f06070 */
[----:B------:R-:W-:Y:S02]  /*96f90*/  IMAD R106, R104, 0x10000, R105 ;  /* 0x00010000686a7824 */ /* 0x000fe400078e0269 */
[----:B------:R-:W-:Y:S02]  /*96fa0*/  @P1 IMAD.MOV R107, RZ, RZ, R103 ;  /* 0x000000ffff6b1224 */ /* 0x000fe400078e0267 */
[----:B------:R-:W-:Y:S01]  /*96fb0*/  IMAD R100, R91, UR5, RZ ;  /* 0x000000055b647c24 */ /* 0x000fe2000f8e02ff */
[----:B------:R-:W-:Y:S01]  /*96fc0*/  ISETP.GE.U32.AND P1, PT, R106, R5, PT ;  /* 0x000000056a00720c */ /* 0x000fe20003f26070 */
[----:B------:R-:W-:Y:S01]  /*96fd0*/  IMAD R4, R93, UR5, RZ ;  /* 0x000000055d047c24 */ /* 0x000fe2000f8e02ff */
[----:B------:R-:W-:Y:S01]  /*96fe0*/  IADD3 R5, PT, PT, R108, 0x1, RZ ;  /* 0x000000016c057810 */ /* 0x000fe20007ffe0ff */
[----:B------:R-:W-:Y:S01]  /*96ff0*/  @P2 IMAD.MOV R5, RZ, RZ, R108 ;  /* 0x000000ffff052224 */ /* 0x000fe200078e026c */
[----:B------:R-:W-:Y:S01]  /*97000*/  LOP3.LUT R103, R100, 0xffff, RZ, 0xc0, !PT ;  /* 0x0000ffff64677812 */ /* 0x000fe200078ec0ff */
[----:B------:R-:W-:Y:S01]  /*97010*/  IMAD R102, R91, UR4, R4 ;  /* 0x000000045b667c24 */ /* 0x000fe2000f8e0204 */
[----:B0-----:R-:W-:Y:S01]  /*97020*/  LOP3.LUT R91, R81, 0xffff, RZ, 0xc0, !PT ;  /* 0x0000ffff515b7812 */ /* 0x001fe200078ec0ff */
[----:B------:R-:W-:Y:S01]  /*97030*/  IMAD.IADD R5, R106, 0x1, R5 ;  /* 0x000000016a057824 */ /* 0x000fe200078e0205 */
[----:B------:R-:W-:Y:S01]  /*97040*/  SHF.R.U32.HI R100, RZ, 0x10, R100 ;  /* 0x00000010ff647819 */ /* 0x000fe20000011664 */
[----:B------:R-:W-:-:S02]  /*97050*/  IMAD.IADD R103, R103, 0x1, R2 ;  /* 0x0000000167677824 */ /* 0x000fc400078e0202 */
[----:B------:R-:W-:Y:S01]  /*97060*/  IMAD R105, R3, R96, R90 ;  /* 0x0000006003697224 */ /* 0x000fe200078e025a */
[----:B------:R-:W-:Y:S01]  /*97070*/  ISETP.GE.U32.AND P2, PT, R5, R106, PT ;  /* 0x0000006a0500720c */ /* 0x000fe20003f46070 */
[----:B------:R-:W-:Y:S01]  /*97080*/  IMAD R106, R91, R97, RZ ;  /* 0x000000615b6a7224 */ /* 0x000fe200078e02ff */
[----:B------:R-:W-:Y:S01]  /*97090*/  SHF.R.U32.HI R90, RZ, 0x10, R81 ;  /* 0x00000010ff5a7819 */ /* 0x000fe20000011651 */
[----:B------:R-:W-:Y:S01]  /*970a0*/  VIADD R4, R107, 0x1 ;  /* 0x000000016b047836 */ /* 0x000fe20000000000 */
[----:B------:R-:W-:Y:S01]  /*970b0*/  LEA.HI R105, R104, R105, RZ, 0x10 ;  /* 0x0000006968697211 */ /* 0x000fe200078f80ff */
[----:B------:R-:W-:Y:S01]  /*970c0*/  @P0 IMAD.MOV R4, RZ, RZ, R107 ;  /* 0x000000ffff040224 */ /* 0x000fe200078e026b */
[----:B------:R-:W-:Y:S01]  /*970d0*/  LOP3.LUT R109, R106, 0xffff, RZ, 0xc0, !PT ;  /* 0x0000ffff6a6d7812 */ /* 0x000fe200078ec0ff */
[----:B------:R-:W-:Y:S01]  /*970e0*/  IMAD R103, R102, 0x10000, R103 ;  /* 0x0001000066677824 */ /* 0x000fe200078e0267 */
[----:B------:R-:W-:Y:S01]  /*970f0*/  IADD3 R110, PT, PT, R105, 0x1, RZ ;  /* 0x00000001696e7810 */ /* 0x000fe20007ffe0ff */
[----:B------:R-:W-:-:S02]  /*97100*/  IMAD R107, R91, R96, RZ ;  /* 0x000000605b6b7224 */ /* 0x000fc400078e02ff */
[C---:B------:R-:W-:Y:S01]  /*97110*/  IMAD.IADD R104, R103.reuse, 0x1, R4 ;  /* 0x0000000167687824 */ /* 0x040fe200078e0204 */
[----:B------:R-:W-:Y:S01]  /*97120*/  ISETP.GE.U32.AND P0, PT, R103, R2, PT ;  /* 0x000000026700720c */ /* 0x000fe20003f06070 */
[----:B------:R-:W-:Y:S01]  /*97130*/  IMAD R107, R90, R97, R107 ;  /* 0x000000615a6b7224 */ /* 0x000fe200078e026b */
[----:B------:R-:W-:Y:S01]  /*97140*/  SHF.R.U32.HI R97, RZ, 0x10, R106 ;  /* 0x00000010ff617819 */ /* 0x000fe2000001166a */
[C---:B------:R-:W-:Y:S02]  /*97150*/  IMAD.IADD R108, R104.reuse, 0x1, R109 ;  /* 0x00000001686c7824 */ /* 0x040fe400078e026d */
[----:B------:R-:W-:Y:S01]  /*97160*/  @P1 IMAD.MOV R110, RZ, RZ, R105 ;  /* 0x000000ffff6e1224 */ /* 0x000fe200078e0269 */
[----:B------:R-:W-:Y:S01]  /*97170*/  ISETP.GE.U32.AND P1, PT, R104, R103, PT ;  /* 0x000000676800720c */ /* 0x000fe20003f26070 */
[----:B------:R-:W-:Y:S02]  /*97180*/  IMAD R105, R107, 0x10000, R108 ;  /* 0x000100006b697824 */ /* 0x000fe400078e026c */
[----:B------:R-:W-:-:S02]  /*97190*/  VIADD R4, R110, 0x1 ;  /* 0x000000016e047836 */ /* 0x000fc40000000000 */
[----:B------:R-:W-:Y:S02]  /*971a0*/  IMAD R93, R93, UR4, R100 ;  /* 0x000000045d5d7c24 */ /* 0x000fe4000f8e0264 */
[----:B------:R-:W-:Y:S01]  /*971b0*/  @P2 IMAD.MOV R4, RZ, RZ, R110 ;  /* 0x000000ffff042224 */ /* 0x000fe200078e026e */
[C---:B------:R-:W-:Y:S01]  /*971c0*/  ISETP.GE.U32.AND P2, PT, R105.reuse, R104, PT ;  /* 0x000000686900720c */ /* 0x040fe20003f46070 */
[----:B------:R-:W-:Y:S01]  /*971d0*/  IMAD R96, R90, R96, R97 ;  /* 0x000000605a607224 */ /* 0x000fe200078e0261 */
[----:B------:R-:W-:Y:S02]  /*971e0*/  LEA.HI R93, R102, R93, RZ, 0x10 ;  /* 0x0000005d665d7211 */ /* 0x000fe400078f80ff */
[----:B------:R-:W-:Y:S02]  /*971f0*/  IADD3 R4, PT, PT, R105, R4, RZ ;  /* 0x0000000469047210 */ /* 0x000fe40007ffe0ff */
        /* <DEDUP_REMOVED lines=14> */
.L_x_863:
        /* <DEDUP_REMOVED lines=38> */
.L_x_868:
[----:B------:R-:W-:Y:S05]  /*97540*/  BSYNC.RELIABLE B3 ;  /* 0x0000000000037941 */ /* 0x000fea0003800100 */
.L_x_867:
        /* <DEDUP_REMOVED lines=11> */
[----:B------:R-:W-:Y:S01]  /*97600*/  @P6 IADD3 R101, PT, PT, R8, RZ, RZ ;  /* 0x000000ff08656210 */ /* 0x000fe20007ffe0ff */
[----:B------:R-:W-:Y:S01]  /*97610*/  IMAD.IADD R8, R2, 0x1, -R81 ;  /* 0x0000000102087824 */ /* 0x000fe200078e0a51 */
[----:B------:R-:W-:-:S04]  /*97620*/  SEL R7, RZ, 0x1, !P0 ;  /* 0x00000001ff077807 */ /* 0x000fc80004000000 */
[----:B------:R-:W-:Y:S02]  /*97630*/  ISETP.GE.U32.AND P1, PT, R10, R7, PT ;  /* 0x000000070a00720c */ /* 0x000fe40003f26070 */
[----:B------:R-:W-:Y:S02]  /*97640*/  IADD3 R2, PT, PT, R8, -0x1, RZ ;  /* 0xffffffff08027810 */ /* 0x000fe40007ffe0ff */
        /* <DEDUP_REMOVED lines=25> */
.L_x_866:
[----:B------:R-:W-:Y:S05]  /*977e0*/  BSYNC.RECONVERGENT B2 ;  /* 0x0000000000027941 */ /* 0x000fea0003800200 */
.L_x_865:
[----:B------:R-:W-:Y:S01]  /*977f0*/  LOP3.LUT R10, R99, 0xffff, RZ, 0xc0, !PT ;  /* 0x0000ffff630a7812 */ /* 0x000fe200078ec0ff */
[----:B------:R-:W-:Y:S01]  /*97800*/  BSSY.RECONVERGENT B2, `(.L_x_869) ;  /* 0x000011a000027945 */ /* 0x000fe20003800200 */
[----:B------:R-:W-:Y:S01]  /*97810*/  SHF.R.U32.HI R92, RZ, 0x10, R99 ;  /* 0x00000010ff5c7819 */ /* 0x000fe20000011663 */
[----:B------:R-:W-:Y:S01]  /*97820*/  IMAD.MOV.U32 R107, RZ, RZ, R32 ;  /* 0x000000ffff6b7224 */ /* 0x000fe200078e0020 */
[----:B------:R-:W-:Y:S01]  /*97830*/  LOP3.LUT R93, R101, 0xffff, RZ, 0xc0, !PT ;  /* 0x0000ffff655d7812 */ /* 0x000fe200078ec0ff */
[----:B------:R-:W-:Y:S01]  /*97840*/  IMAD.MOV.U32 R126, RZ, RZ, RZ ;  /* 0x000000ffff7e7224 */ /* 0x000fe200078e00ff */
[----:B------:R-:W-:Y:S02]  /*97850*/  LOP3.LUT R96, R94, 0xffff, RZ, 0xc0, !PT ;  /* 0x0000ffff5e607812 */ /* 0x000fe400078ec0ff */
[----:B------:R-:W-:Y:S02]  /*97860*/  CS2R R8, SRZ ;  /* 0x0000000000087805 */ /* 0x000fe4000001ff00 */
[----:B------:R-:W-:-:S02]  /*97870*/  LOP3.LUT R97, R95, 0xffff, RZ, 0xc0, !PT ;  /* 0x0000ffff5f617812 */ /* 0x000fc400078ec0ff */
        /* <DEDUP_REMOVED lines=13> */
[----:B------:R-:W-:Y:S02]  /*97950*/  SHF.R.U32.HI R95, RZ, 0x10, R95 ;  /* 0x00000010ff5f7819 */ /* 0x000fe4000001165f */
[----:B------:R-:W-:-:S07]  /*97960*/  MOV R113, RZ ;  /* 0x000000ff00717202 */ /* 0x000fce0000000f00 */
.L_x_870:
        /* <DEDUP_REMOVED lines=28> */
[----:B------:R-:W-:Y:S01]  /*97b30*/  IADD3 R123, PT, PT, R121, R6, RZ ;  /* 0x00000006797b7210 */ /* 0x000fe20007ffe0ff */
[----:B------:R-:W-:Y:S01]  /*97b40*/  IMAD R117, R101, R111, R114 ;  /* 0x0000006f65757224 */ /* 0x000fe200078e0272 */
[----:B------:R-:W-:Y:S01]  /*97b50*/  ISETP.GE.U32.AND P0, PT, R108, R113, PT ;  /* 0x000000716c00720c */ /* 0x000fe20003f06070 */
[----:B------:R-:W-:-:S02]  /*97b60*/  IMAD.IADD R115, R115, 0x1, R8 ;  /* 0x0000000173737824 */ /* 0x000fc400078e0208 */
[----:B------:R-:W-:Y:S02]  /*97b70*/  IMAD.IADD R114, R118, 0x1, R9 ;  /* 0x0000000176727824 */ /* 0x000fe400078e0209 */
[----:B------:R-:W-:Y:S02]  /*97b80*/  IMAD R116, R94, R111, R116 ;  /* 0x0000006f5e747224 */ /* 0x000fe400078e0274 */
[----:B------:R-:W-:Y:S01]  /*97b90*/  IMAD R120, R95, R109, R122 ;  /* 0x0000006d5f787224 */ /* 0x000fe200078e027a */
[C---:B------:R-:W-:Y:S01]  /*97ba0*/  LEA.HI R122, R110.reuse, R117, RZ, 0x10 ;  /* 0x000000756e7a7211 */ /* 0x040fe200078f80ff */
[----:B------:R-:W-:Y:S02]  /*97bb0*/  IMAD R121, R110, 0x10000, R115 ;  /* 0x000100006e797824 */ /* 0x000fe400078e0273 */
[----:B------:R-:W-:Y:S02]  /*97bc0*/  IMAD R110, R98, R109, RZ ;  /* 0x0000006d626e7224 */ /* 0x000fe400078e02ff */
        /* <DEDUP_REMOVED lines=16> */
[----:B------:R-:W-:Y:S01]  /*97cd0*/  IMAD R127, R102, R111, R116 ;  /* 0x0000006f667f7224 */ /* 0x000fe200078e0274 */
[----:B------:R-:W-:Y:S01]  /*97ce0*/  ISETP.GE.U32.AND P5, PT, R114, R9, PT ;  /* 0x000000097200720c */ /* 0x000fe20003fa6070 */
[----:B------:R-:W-:-:S02]  /*97cf0*/  IMAD R117, R99, R111, R124 ;  /* 0x0000006f63757224 */ /* 0x000fc400078e027c */
[----:B------:R-:W-:Y:S02]  /*97d00*/  IMAD R116, R110, 0x10000, R113 ;  /* 0x000100006e747824 */ /* 0x000fe400078e0271 */
[----:B------:R-:W-:Y:S02]  /*97d10*/  IMAD R113, R108, R89, RZ ;  /* 0x000000596c717224 */ /* 0x000fe400078e02ff */
[----:B------:R-:W-:Y:S01]  /*97d20*/  IMAD R118, R102, R109, R123 ;  /* 0x0000006d66767224 */ /* 0x000fe200078e027b */
[----:B------:R-:W-:Y:S01]  /*97d30*/  LEA.HI R123, R110, R117, RZ, 0x10 ;  /* 0x000000756e7b7211 */ /* 0x000fe200078f80ff */
[----:B------:R-:W-:Y:S01]  /*97d40*/  VIADD R8, R112, 0x1 ;  /* 0x0000000170087836 */ /* 0x000fe20000000000 */
[----:B------:R-:W-:Y:S01]  /*97d50*/  LOP3.LUT R110, R113, 0xffff, RZ, 0xc0, !PT ;  /* 0x0000ffff716e7812 */ /* 0x000fe200078ec0ff */
[----:B------:R-:W-:Y:S01]  /*97d60*/  IMAD.IADD R125, R125, 0x1, R4 ;  /* 0x000000017d7d7824 */ /* 0x000fe200078e0204 */
[----:B------:R-:W-:Y:S01]  /*97d70*/  ISETP.GE.U32.AND P1, PT, R116, R7, PT ;  /* 0x000000077400720c */ /* 0x000fe20003f26070 */
[----:B------:R-:W-:Y:S01]  /*97d80*/  @P0 IMAD.MOV R8, RZ, RZ, R112 ;  /* 0x000000ffff080224 */ /* 0x000fe200078e0270 */
[----:B------:R-:W-:Y:S01]  /*97d90*/  SHF.R.U32.HI R112, RZ, 0x10, R113 ;  /* 0x00000010ff707819 */ /* 0x000fe20000011671 */
[----:B------:R-:W-:Y:S01]  /*97da0*/  IMAD R6, R88, R110, RZ ;  /* 0x0000006e58067224 */ /* 0x000fe200078e02ff */
[----:B------:R-:W-:Y:S01]  /*97db0*/  LEA R117, R118, R125, 0x10 ;  /* 0x0000007d76757211 */ /* 0x000fe200078e80ff */
[----:B------:R-:W-:Y:S01]  /*97dc0*/  IMAD.IADD R8, R121, 0x1, R8 ;  /* 0x0000000179087824 */ /* 0x000fe200078e0208 */
[----:B------:R-:W-:Y:S01]  /*97dd0*/  IADD3 R125, PT, PT, R122, 0x1, RZ ;  /* 0x000000017a7d7810 */ /* 0x000fe20007ffe0ff */
[-C--:B------:R-:W-:Y:S01]  /*97de0*/  IMAD R7, R88, R112.reuse, RZ ;  /* 0x0000007058077224 */ /* 0x080fe200078e02ff */
[----:B------:R-:W-:Y:S01]  /*97df0*/  LOP3.LUT R9, R6, 0xffff, RZ, 0xc0, !PT ;  /* 0x0000ffff06097812 */ /* 0x000fe200078ec0ff */
[----:B------:R-:W-:Y:S01]  /*97e00*/  IMAD R113, R87, R112, RZ ;  /* 0x0000007057717224 */ /* 0x000fe200078e02ff */
[----:B------:R-:W-:Y:S01]  /*97e10*/  ISETP.GE.U32.AND P0, PT, R117, R4, PT ;  /* 0x000000047500720c */ /* 0x000fe20003f06070 */
[-C--:B------:R-:W-:Y:S01]  /*97e20*/  IMAD R7, R86, R110.reuse, R7 ;  /* 0x0000006e56077224 */ /* 0x080fe200078e0207 */
[----:B------:R-:W-:Y:S01]  /*97e30*/  ISETP.GE.U32.AND P4, PT, R8, R121, PT ;  /* 0x000000790800720c */ /* 0x000fe20003f86070 */
[----:B------:R-:W-:Y:S01]  /*97e40*/  IMAD.IADD R4, R108, 0x1, R9 ;  /* 0x000000016c047824 */ /* 0x000fe200078e0209 */
[----:B------:R-:W-:Y:S01]  /*97e50*/  SHF.R.U32.HI R9, RZ, 0x10, R6 ;  /* 0x00000010ff097819 */ /* 0x000fe20000011606 */
[-C--:B------:R-:W-:Y:S01]  /*97e60*/  IMAD R6, R85, R110.reuse, R113 ;  /* 0x0000006e55067224 */ /* 0x080fe200078e0271 */
[----:B------:R-:W-:Y:S01]  /*97e70*/  LEA.HI R118, R118, R127, RZ, 0x10 ;  /* 0x0000007f76767211 */ /* 0x000fe200078f80ff */
[----:B------:R-:W-:-:S02]  /*97e80*/  IMAD R124, R87, R110, RZ ;  /* 0x0000006e577c7224 */ /* 0x000fc400078e02ff */
[----:B------:R-:W-:Y:S02]  /*97e90*/  IMAD R113, R7, 0x10000, R4 ;  /* 0x0001000007717824 */ /* 0x000fe400078e0204 */
[----:B------:R-:W-:Y:S01]  /*97ea0*/  IMAD R4, R86, R112, R9 ;  /* 0x0000007056047224 */ /* 0x000fe200078e0209 */
[----:B------:R-:W-:Y:S01]  /*97eb0*/  LOP3.LUT R121, R124, 0xffff, RZ, 0xc0, !PT ;  /* 0x0000ffff7c797812 */ /* 0x000fe200078ec0ff */
[----:B------:R-:W-:Y:S01]  /*97ec0*/  @P6 IMAD.MOV R125, RZ, RZ, R122 ;  /* 0x000000ffff7d6224 */ /* 0x000fe200078e027a */
[----:B------:R-:W-:Y:S01]  /*97ed0*/  ISETP.GE.U32.AND P3, PT, R113, R108, PT ;  /* 0x0000006c7100720c */ /* 0x000fe20003f66070 */
[----:B------:R-:W-:Y:S01]  /*97ee0*/  VIADD R122, R120, 0x1 ;  /* 0x00000001787a7836 */ /* 0x000fe20000000000 */
[----:B------:R-:W-:Y:S01]  /*97ef0*/  LEA.HI R4, R7, R4, RZ, 0x10 ;  /* 0x0000000407047211 */ /* 0x000fe200078f80ff */
[----:B------:R-:W-:Y:S01]  /*97f00*/  IMAD.IADD R121, R8, 0x1, R121 ;  /* 0x0000000108797824 */ /* 0x000fe200078e0279 */
[----:B------:R-:W-:Y:S01]  /*97f10*/  SHF.R.U32.HI R124, RZ, 0x10, R124 ;  /* 0x00000010ff7c7819 */ /* 0x000fe2000001167c */
[C---:B------:R-:W-:Y:S01]  /*97f20*/  VIADD R7, R125.reuse, 0x1 ;  /* 0x000000017d077836 */ /* 0x040fe20000000000 */
[----:B------:R-:W-:Y:S01]  /*97f30*/  @P4 IADD3 R7, PT, PT, R125, RZ, RZ ;  /* 0x000000ff7d074210 */ /* 0x000fe20007ffe0ff */
[----:B------:R-:W-:-:S02]  /*97f40*/  IMAD R108, R6, 0x10000, R121 ;  /* 0x00010000066c7824 */ /* 0x000fc400078e0279 */
[----:B------:R-:W-:Y:S02]  /*97f50*/  VIADD R113, R4, 0x1 ;  /* 0x0000000104717836 */ /* 0x000fe40000000000 */
[----:B------:R-:W-:Y:S01]  /*97f60*/  IMAD.IADD R7, R114, 0x1, R7 ;  /* 0x0000000172077824 */ /* 0x000fe200078e0207 */
[C---:B------:R-:W-:Y:S01]  /*97f70*/  ISETP.GE.U32.AND P6, PT, R108.reuse, R8, PT ;  /* 0x000000086c00720c */ /* 0x040fe20003fc6070 */
[----:B------:R-:W-:Y:S02]  /*97f80*/  IMAD R9, R85, R112, R124 ;  /* 0x0000007055097224 */ /* 0x000fe400078e027c */
[----:B------:R-:W-:Y:S02]  /*97f90*/  @P3 IMAD.MOV R113, RZ, RZ, R4 ;  /* 0x000000ffff713224 */ /* 0x000fe400078e0204 */
        /* <DEDUP_REMOVED lines=8> */
[----:B------:R-:W-:Y:S01]  /*98020*/  LOP3.LUT R108, R6, 0xffff, RZ, 0xc0, !PT ;  /* 0x0000ffff066c7812 */ /* 0x000fe200078ec0ff */
[----:B------:R-:W-:Y:S02]  /*98030*/  IMAD R8, R84, R112, RZ ;  /* 0x0000007054087224 */ /* 0x000fe400078e02ff */
        /* <DEDUP_REMOVED lines=16> */
[----:B------:R-:W-:Y:S02]  /*98140*/  IMAD R108, R82, R110, RZ ;  /* 0x0000006e526c7224 */ /* 0x000fe400078e02ff */
[-C--:B------:R-:W-:Y:S01]  /*98150*/  IMAD R9, R83, R112.reuse, R9 ;  /* 0x0000007053097224 */ /* 0x080fe200078e0209 */
[----:B------:R-:W-:Y:S01]  /*98160*/  ISETP.GE.U32.AND P3, PT, R8, R119, PT ;  /* 0x000000770800720c */ /* 0x000fe20003f66070 */
[----:B------:R-:W-:Y:S01]  /*98170*/  VIADD R123, R118, 0x1 ;  /* 0x00000001767b7836 */ /* 0x000fe20000000000 */
[----:B------:R-:W-:Y:S01]  /*98180*/  LOP3.LUT R7, R108, 0xffff, RZ, 0xc0, !PT ;  /* 0x0000ffff6c077812 */ /* 0x000fe200078ec0ff */
[----:B------:R-:W-:Y:S01]  /*98190*/  @P0 IMAD.MOV R123, RZ, RZ, R118 ;  /* 0x000000ffff7b0224 */ /* 0x000fe200078e0276 */
[----:B------:R-:W-:Y:S01]  /*981a0*/  LEA.HI R9, R6, R9, RZ, 0x10 ;  /* 0x0000000906097211 */ /* 0x000fe200078f80ff */
[----:B------:R-:W-:Y:S01]  /*981b0*/  IMAD R6, R82, R112, RZ ;  /* 0x0000007052067224 */ /* 0x000fe200078e02ff */
[----:B------:R-:W-:Y:S01]  /*981c0*/  SHF.R.U32.HI R108, RZ, 0x10, R108 ;  /* 0x00000010ff6c7819 */ /* 0x000fe2000001166c */
[----:B------:R-:W-:Y:S01]  /*981d0*/  IMAD.IADD R115, R4, 0x1, R7 ;  /* 0x0000000104737824 */ /* 0x000fe200078e0207 */
[----:B------:R-:W-:Y:S01]  /*981e0*/  IADD3 R7, PT, PT, R122, 0x1, RZ ;  /* 0x000000017a077810 */ /* 0x000fe20007ffe0ff */
[----:B------:R-:W-:-:S02]  /*981f0*/  IMAD R6, R17, R110, R6 ;  /* 0x0000006e11067224 */ /* 0x000fc400078e0206 */
[----:B------:R-:W-:Y:S02]  /*98200*/  VIADD R119, R9, 0x1 ;  /* 0x0000000109777836 */ /* 0x000fe40000000000 */
[----:B------:R-:W-:Y:S02]  /*98210*/  @P1 IMAD.MOV R7, RZ, RZ, R122 ;  /* 0x000000ffff071224 */ /* 0x000fe400078e027a */
[----:B------:R-:W-:Y:S02]  /*98220*/  @P2 IMAD.MOV R119, RZ, RZ, R9 ;  /* 0x000000ffff772224 */ /* 0x000fe400078e0209 */
[----:B------:R-:W-:Y:S02]  /*98230*/  IMAD R114, R6, 0x10000, R115 ;  /* 0x0001000006727824 */ /* 0x000fe400078e0273 */
[----:B------:R-:W-:Y:S02]  /*98240*/  IMAD.IADD R7, R116, 0x1, R7 ;  /* 0x0000000174077824 */ /* 0x000fe400078e0207 */
[C---:B------:R-:W-:Y:S01]  /*98250*/  VIADD R9, R119.reuse, 0x1 ;  /* 0x0000000177097836 */ /* 0x040fe20000000000 */
[----:B------:R-:W-:Y:S01]  /*98260*/  @P3 IADD3 R9, PT, PT, R119, RZ, RZ ;  /* 0x000000ff77093210 */ /* 0x000fe20007ffe0ff */
[----:B------:R-:W-:Y:S01]  /*98270*/  IMAD R118, R16, R110, RZ ;  /* 0x0000006e10767224 */ /* 0x000fe200078e02ff */
[C---:B------:R-:W-:Y:S01]  /*98280*/  ISETP.GE.U32.AND P1, PT, R114.reuse, R4, PT ;  /* 0x000000047200720c */ /* 0x040fe20003f26070 */
[----:B------:R-:W-:Y:S01]  /*98290*/  IMAD R115, R17, R112, R108 ;  /* 0x0000007011737224 */ /* 0x000fe200078e026c */
[----:B------:R-:W-:Y:S01]  /*982a0*/  ISETP.GE.U32.AND P0, PT, R7, R116, PT ;  /* 0x000000740700720c */ /* 0x000fe20003f06070 */
[----:B------:R-:W-:Y:S01]  /*982b0*/  IMAD.IADD R9, R114, 0x1, R9 ;  /* 0x0000000172097824 */ /* 0x000fe200078e0209 */
[----:B------:R-:W-:Y:S01]  /*982c0*/  LOP3.LUT R116, R118, 0xffff, RZ, 0xc0, !PT ;  /* 0x0000ffff76747812 */ /* 0x000fe200078ec0ff */
[----:B------:R-:W-:Y:S01]  /*982d0*/  IMAD R4, R16, R112, RZ ;  /* 0x0000007010047224 */ /* 0x000fe200078e02ff */
[----:B------:R-:W-:-:S02]  /*982e0*/  LEA.HI R115, R6, R115, RZ, 0x10 ;  /* 0x0000007306737211 */ /* 0x000fc400078f80ff */
[----:B------:R-:W-:Y:S01]  /*982f0*/  ISETP.GE.U32.AND P2, PT, R9, R114, PT ;  /* 0x000000720900720c */ /* 0x000fe20003f46070 */
[-C--:B------:R-:W-:Y:S01]  /*98300*/  IMAD R108, R15, R110.reuse, R4 ;  /* 0x0000006e0f6c7224 */ /* 0x080fe200078e0204 */
[----:B------:R-:W-:Y:S01]  /*98310*/  SHF.R.U32.HI R118, RZ, 0x10, R118 ;  /* 0x00000010ff767819 */ /* 0x000fe20000011676 */
[----:B------:R-:W-:Y:S02]  /*98320*/  IMAD.IADD R119, R7, 0x1, R116 ;  /* 0x0000000107777824 */ /* 0x000fe400078e0274 */
[----:B------:R-:W-:Y:S02]  /*98330*/  VIADD R116, R115, 0x1 ;  /* 0x0000000173747836 */ /* 0x000fe40000000000 */
[----:B------:R-:W-:Y:S02]  /*98340*/  IMAD R119, R108, 0x10000, R119 ;  /* 0x000100006c777824 */ /* 0x000fe400078e0277 */
[----:B------:R-:W-:Y:S02]  /*98350*/  @P1 IMAD.MOV R116, RZ, RZ, R115 ;  /* 0x000000ffff741224 */ /* 0x000fe400078e0273 */
[C---:B------:R-:W-:Y:S01]  /*98360*/  VIADD R4, R120.reuse, 0x1 ;  /* 0x0000000178047836 */ /* 0x040fe20000000000 */
[----:B------:R-:W-:Y:S01]  /*98370*/  @P0 IADD3 R4, PT, PT, R120, RZ, RZ ;  /* 0x000000ff78040210 */ /* 0x000fe20007ffe0ff */
[----:B------:R-:W-:Y:S01]  /*98380*/  IMAD R115, R14, R110, RZ ;  /* 0x0000006e0e737224 */ /* 0x000fe200078e02ff */
[----:B------:R-:W-:Y:S01]  /*98390*/  ISETP.GE.U32.AND P1, PT, R119, R7, PT ;  /* 0x000000077700720c */ /* 0x000fe20003f26070 */
[----:B------:R-:W-:-:S02]  /*983a0*/  IMAD R7, R15, R112, R118 ;  /* 0x000000700f077224 */ /* 0x000fc400078e0276 */
[----:B------:R-:W-:Y:S01]  /*983b0*/  IMAD R114, R14, R112, RZ ;  /* 0x000000700e727224 */ /* 0x000fe200078e02ff */
[----:B------:R-:W-:Y:S01]  /*983c0*/  LOP3.LUT R121, R115, 0xffff, RZ, 0xc0, !PT ;  /* 0x0000ffff73797812 */ /* 0x000fe200078ec0ff */
[----:B------:R-:W-:Y:S01]  /*983d0*/  IMAD.IADD R4, R117, 0x1, R4 ;  /* 0x0000000175047824 */ /* 0x000fe200078e0204 */
[----:B------:R-:W-:Y:S01]  /*983e0*/  LEA.HI R108, R108, R7, RZ, 0x10 ;  /* 0x000000076c6c7211 */ /* 0x000fe200078f80ff */
[----:B------:R-:W-:Y:S01]  /*983f0*/  VIADD R6, R116, 0x1 ;  /* 0x0000000174067836 */ /* 0x000fe20000000000 */
[----:B------:R-:W-:Y:S01]  /*98400*/  SHF.R.U32.HI R115, RZ, 0x10, R115 ;  /* 0x00000010ff737819 */ /* 0x000fe20000011673 */
[----:B------:R-:W-:Y:S01]  /*98410*/  @P2 IMAD.MOV R6, RZ, RZ, R116 ;  /* 0x000000ffff062224 */ /* 0x000fe200078e0274 */
[C---:B------:R-:W-:Y:S01]  /*98420*/  ISETP.GE.U32.AND P0, PT, R4.reuse, R117, PT ;  /* 0x000000750400720c */ /* 0x040fe20003f06070 */
[----:B------:R-:W-:Y:S02]  /*98430*/  IMAD R118, R13, R110, R114 ;  /* 0x0000006e0d767224 */ /* 0x000fe400078e0272 */
        /* <DEDUP_REMOVED lines=16> */
[----:B------:R-:W-:Y:S02]  /*98540*/  VIADD R4, R123, 0x1 ;  /* 0x000000017b047836 */ /* 0x000fe40000000000 */
[----:B------:R-:W-:Y:S02]  /*98550*/  IMAD R114, R105, R111, R114 ;  /* 0x0000006f69727224 */ /* 0x000fe400078e0272 */
[----:B------:R-:W-:Y:S02]  /*98560*/  @P0 IMAD.MOV R4, RZ, RZ, R123 ;  /* 0x000000ffff040224 */ /* 0x000fe400078e027b */
[C---:B------:R-:W-:Y:S01]  /*98570*/  IMAD R108, R7.reuse, 0x10000, R108 ;  /* 0x00010000076c7824 */ /* 0x040fe200078e026c */
[----:B------:R-:W-:Y:S01]  /*98580*/  LEA.HI R114, R7, R114, RZ, 0x10 ;  /* 0x0000007207727211 */ /* 0x000fe200078f80ff */
[----:B------:R-:W-:Y:S02]  /*98590*/  @P1 IMAD.MOV R116, RZ, RZ, R117 ;  /* 0x000000ffff741224 */ /* 0x000fe400078e0275 */
[----:B------:R-:W-:Y:S01]  /*985a0*/  VIADD R120, R118, 0x1 ;  /* 0x0000000176787836 */ /* 0x000fe20000000000 */
[C---:B------:R-:W-:Y:S01]  /*985b0*/  IADD3 R115, PT, PT, R108.reuse, R4, RZ ;  /* 0x000000046c737210 */ /* 0x040fe20007ffe0ff */
        /* <DEDUP_REMOVED lines=8> */
[----:B------:R-:W-:Y:S01]  /*98640*/  SHF.R.U32.HI R117, RZ, 0x10, R5 ;  /* 0x00000010ff757819 */ /* 0x000fe20000011605 */
[----:B------:R-:W-:Y:S01]  /*98650*/  IMAD R116, R12, R112, RZ ;  /* 0x000000700c747224 */ /* 0x000fe200078e02ff */
[----:B------:R-:W-:Y:S01]  /*98660*/  LOP3.LUT R4, R5, 0xffff, RZ, 0xc0, !PT ;  /* 0x0000ffff05047812 */ /* 0x000fe200078ec0ff */
[----:B------:R-:W-:Y:S02]  /*98670*/  IMAD R109, R104, R109, RZ ;  /* 0x0000006d686d7224 */ /* 0x000fe400078e02ff */
[C---:B------:R-:W-:Y:S02]  /*98680*/  IMAD R116, R3.reuse, R110, R116 ;  /* 0x0000006e03747224 */ /* 0x040fe400078e0274 */
[----:B------:R-:W-:-:S02]  /*98690*/  IMAD R117, R3, R112, R117 ;  /* 0x0000007003757224 */ /* 0x000fc400078e0275 */
[----:B------:R-:W-:Y:S01]  /*986a0*/  IMAD.IADD R5, R115, 0x1, R4 ;  /* 0x0000000173057824 */ /* 0x000fe200078e0204 */
[----:B------:R-:W-:Y:S01]  /*986b0*/  IADD3 R4, PT, PT, R120, 0x1, RZ ;  /* 0x0000000178047810 */ /* 0x000fe20007ffe0ff */
[----:B------:R-:W-:Y:S02]  /*986c0*/  @P2 IMAD.MOV R4, RZ, RZ, R120 ;  /* 0x000000ffff042224 */ /* 0x000fe400078e0278 */
[C---:B------:R-:W-:Y:S01]  /*986d0*/  IMAD R119, R116.reuse, 0x10000, R5 ;  /* 0x0001000074777824 */ /* 0x040fe200078e0205 */
        /* <DEDUP_REMOVED lines=8> */
[C---:B------:R-:W-:Y:S01]  /*98760*/  VIADD R5, R118.reuse, 0x1 ;  /* 0x0000000176057836 */ /* 0x040fe20000000000 */
[----:B------:R-:W-:Y:S01]  /*98770*/  @P1 IADD3 R5, PT, PT, R118, RZ, RZ ;  /* 0x000000ff76051210 */ /* 0x000fe20007ffe0ff */
[C---:B------:R-:W-:Y:S01]  /*98780*/  IMAD R115, R91.reuse, R110, RZ ;  /* 0x0000006e5b737224 */ /* 0x040fe200078e02ff */
[----:B------:R-:W-:Y:S01]  /*98790*/  ISETP.GE.U32.AND P1, PT, R4, R119, PT ;  /* 0x000000770400720c */ /* 0x000fe20003f26070 */
[----:B------:R-:W-:Y:S02]  /*987a0*/  IMAD R117, R108, 0x10000, R117 ;  /* 0x000100006c757824 */ /* 0x000fe400078e0275 */
[----:B------:R-:W-:Y:S01]  /*987b0*/  IMAD R119, R91, R112, RZ ;  /* 0x000000705b777224 */ /* 0x000fe200078e02ff */
[----:B------:R-:W-:Y:S01]  /*987c0*/  LOP3.LUT R121, R115, 0xffff, RZ, 0xc0, !PT ;  /* 0x0000ffff73797812 */ /* 0x000fe200078ec0ff */
[----:B------:R-:W-:Y:S01]  /*987d0*/  IMAD.IADD R114, R117, 0x1, R5 ;  /* 0x0000000175727824 */ /* 0x000fe200078e0205 */
[----:B------:R-:W-:Y:S01]  /*987e0*/  SHF.R.U32.HI R115, RZ, 0x10, R115 ;  /* 0x00000010ff737819 */ /* 0x000fe20000011673 */
[----:B------:R-:W-:-:S02]  /*987f0*/  IMAD R119, R90, R110, R119 ;  /* 0x0000006e5a777224 */ /* 0x000fc400078e0277 */
[----:B------:R-:W-:Y:S02]  /*98800*/  VIADD R118, R116, 0x1 ;  /* 0x0000000174767836 */ /* 0x000fe40000000000 */
        /* <DEDUP_REMOVED lines=26> */
.L_x_869:
        /* <DEDUP_REMOVED lines=46> */
.L_x_874:
[----:B------:R-:W-:Y:S05]  /*98c90*/  BSYNC.RELIABLE B3 ;  /* 0x0000000000037941 */ /* 0x000fea0003800100 */
.L_x_873:
        /* <DEDUP_REMOVED lines=39> */
[----:B------:R-:W-:Y:S01]  /*98f10*/  @!P5 IADD3 R2, PT, PT, R10, RZ, RZ ;  /* 0x000000ff0a02d210 */ /* 0x000fe20007ffe0ff */
[----:B------:R-:W-:-:S07]  /*98f20*/  IMAD.IADD R10, R113, 0x1, -R80 ;  /* 0x00000001710a7824 */ /* 0x000fce00078e0a50 */
.L_x_872:
[----:B------:R-:W-:Y:S05]  /*98f30*/  BSYNC.RECONVERGENT B2 ;  /* 0x0000000000027941 */ /* 0x000fea0003800200 */
.L_x_871:
        /* <DEDUP_REMOVED lines=46> */
.L_x_878:
        /* <DEDUP_REMOVED lines=11> */
[C---:B------:R-:W-:Y:S01]  /*992d0*/  ISETP.GE.U32.AND P0, PT, R101.reuse, R100, PT ;  /* 0x000000646500720c */ /* 0x040fe20003f06070 */
[----:B------:R-:W-:Y:S02]  /*992e0*/  VIADD R102, R101, 0xffffffff ;  /* 0xffffffff65667836 */ /* 0x000fe40000000000 */
        /* <DEDUP_REMOVED lines=8> */
[----:B------:R-:W-:Y:S01]  /*99370*/  VIADD R114, R107, 0xffffffff ;  /* 0xffffffff6b727836 */ /* 0x000fe20000000000 */
[----:B------:R-:W-:Y:S01]  /*99380*/  IADD3 R111, PT, PT, R18, -R93, RZ ;  /* 0x8000005d126f7210 */ /* 0x000fe20007ffe0ff */
[----:B------:R-:W-:Y:S01]  /*99390*/  VIADD R116, R109, 0xffffffff ;  /* 0xffffffff6d747836 */ /* 0x000fe20000000000 */
[----:B------:R-:W-:Y:S01]  /*993a0*/  ISETP.LT.U32.OR P1, PT, R52, R97, !P1 ;  /* 0x000000613400720c */ /* 0x000fe20004f21470 */
[----:B------:R-:W-:-:S02]  /*993b0*/  @P6 IMAD.MOV R102, RZ, RZ, R101 ;  /* 0x000000ffff666224 */ /* 0x000fc400078e0265 */
        /* <DEDUP_REMOVED lines=15> */
[C---:B------:R-:W-:Y:S02]  /*994b0*/  ISETP.GE.U32.AND P5, PT, R111.reuse, R100, PT ;  /* 0x000000646f00720c */ /* 0x040fe40003fa6070 */
[----:B------:R-:W-:Y:S02]  /*994c0*/  IADD3 R100, PT, PT, -R98, R19, RZ ;  /* 0x0000001362647210 */ /* 0x000fe40007ffe1ff */
[----:B------:R-:W-:Y:S02]  /*994d0*/  ISETP.LT.U32.OR P5, PT, R18, R93, !P5 ;  /* 0x0000005d1200720c */ /* 0x000fe40006fa1470 */
[----:B------:R-:W-:Y:S01]  /*994e0*/  @!P4 IADD3 R120, PT, PT, R111, RZ, RZ ;  /* 0x000000ff6f78c210 */ /* 0x000fe20007ffe0ff */
[----:B------:R-:W-:-:S10]  /*994f0*/  VIADD R122, R100, 0xffffffff ;  /* 0xffffffff647a7836 */ /* 0x000fd40000000000 */
[----:B------:R-:W-:Y:S02]  /*99500*/  @!P5 IMAD.MOV R122, RZ, RZ, R100 ;  /* 0x000000ffff7ad224 */ /* 0x000fe400078e0264 */
[----:B------:R-:W-:Y:S01]  /*99510*/  IMAD.IADD R100, R60, 0x1, -R99 ;  /* 0x000000013c647824 */ /* 0x000fe200078e0a63 */
[----:B------:R-:W-:Y:S06]  /*99520*/  BRA `(.L_x_879) ;  /* 0x0000000400687947 */ /* 0x000fec0003800000 */
.L_x_877:
[----:B------:R-:W-:Y:S05]  /*99530*/  BSYNC.RELIABLE B3 ;  /* 0x0000000000037941 */ /* 0x000fea0003800100 */
.L_x_876:
        /* <DEDUP_REMOVED lines=16> */
[----:B------:R-:W-:Y:S01]  /*99640*/  @P1 IMAD.MOV R105, RZ, RZ, R103 ;  /* 0x000000ffff691224 */ /* 0x000fe200078e0267 */
[----:B----4-:R-:W-:-:S02]  /*99650*/  IADD3 R103, PT, PT, -R52, R97, RZ ;  /* 0x0000006134677210 */ /* 0x010fc40007ffe1ff */
[----:B------:R-:W-:Y:S01]  /*99660*/  SEL R100, RZ, 0x1, !P0 ;  /* 0x00000001ff647807 */ /* 0x000fe20004000000 */
[----:B------:R-:W-:-:S03]  /*99670*/  IMAD.IADD R107, R48, 0x1, -R105 ;  /* 0x00000001306b7824 */ /* 0x000fc600078e0a69 */
        /* <DEDUP_REMOVED lines=14> */
[----:B------:R-:W-:Y:S02]  /*99760*/  ISETP.LT.U32.OR P4, PT, R94, R53, !P4 ;  /* 0x000000355e00720c */ /* 0x000fe40006781470 */
[----:B------:R-:W-:Y:S01]  /*99770*/  @!P1 IADD3 R105, PT, PT, R103, RZ, RZ ;  /* 0x000000ff67699210 */ /* 0x000fe20007ffe0ff */
[----:B------:R-:W-:Y:S01]  /*99780*/  IMAD.IADD R103, R95, 0x1, -R20 ;  /* 0x000000015f677824 */ /* 0x000fe200078e0a14 */
[----:B------:R-:W-:Y:S02]  /*99790*/  ISETP.GT.U32.OR P2, PT, R100, R49, !P2 ;  /* 0x000000316400720c */ /* 0x000fe40005744470 */
[----:B------:R-:W-:Y:S01]  /*997a0*/  SEL R100, RZ, 0x1, !P4 ;  /* 0x00000001ff647807 */ /* 0x000fe20006000000 */
[----:B------:R-:W-:Y:S01]  /*997b0*/  IMAD.IADD R111, R46, 0x1, -R105 ;  /* 0x000000012e6f7824 */ /* 0x000fe200078e0a69 */
[----:B------:R-:W-:Y:S02]  /*997c0*/  SEL R102, RZ, 0x1, !P2 ;  /* 0x00000001ff667807 */ /* 0x000fe40005000000 */
        /* <DEDUP_REMOVED lines=12> */
[----:B------:R-:W-:Y:S01]  /*99890*/  ISETP.GE.U32.AND P5, PT, R103, R102, PT ;  /* 0x000000666700720c */ /* 0x000fe20003fa6070 */
[----:B------:R-:W-:Y:S01]  /*998a0*/  @!P2 IMAD.MOV R112, RZ, RZ, R111 ;  /* 0x000000ffff70a224 */ /* 0x000fe200078e026f */
[----:B------:R-:W-:-:S02]  /*998b0*/  ISETP.GE.U32.AND P4, PT, R113, R104, PT ;  /* 0x000000687100720c */ /* 0x000fc40003f86070 */
[----:B------:R-:W-:Y:S02]  /*998c0*/  ISETP.LT.U32.OR P5, PT, R92, R45, !P5 ;  /* 0x0000002d5c00720c */ /* 0x000fe40006fa1470 */
[----:B------:R-:W-:Y:S01]  /*998d0*/  IADD3 R105, PT, PT, R103, -0x1, RZ ;  /* 0xffffffff67697810 */ /* 0x000fe20007ffe0ff */
[----:B------:R-:W-:Y:S01]  /*998e0*/  @!P3 IMAD.MOV R105, RZ, RZ, R103 ;  /* 0x000000ffff69b224 */ /* 0x000fe200078e0267 */
[----:B------:R-:W-:Y:S01]  /*998f0*/  ISETP.GT.U32.OR P3, PT, R100, R47, !P4 ;  /* 0x0000002f6400720c */ /* 0x000fe20006764470 */
[----:B------:R-:W-:Y:S01]  /*99900*/  IMAD.IADD R103, R93, 0x1, -R18 ;  /* 0x000000015d677824 */ /* 0x000fe200078e0a12 */
        /* <DEDUP_REMOVED lines=11> */
[----:B------:R-:W-:Y:S01]  /*999c0*/  @!P6 IMAD.MOV R102, RZ, RZ, R107 ;  /* 0x000000ffff66e224 */ /* 0x000fe200078e026b */
[----:B------:R-:W-:Y:S01]  /*999d0*/  ISETP.LT.U32.OR P5, PT, R93, R18, !P5 ;  /* 0x000000125d00720c */ /* 0x000fe20006fa1470 */
[----:B------:R-:W-:Y:S01]  /*999e0*/  IMAD.IADD R105, R19, 0x1, -R98 ;  /* 0x0000000113697824 */ /* 0x000fe200078e0a62 */
[----:B------:R-:W-:Y:S01]  /*999f0*/  IADD3 R103, PT, PT, R51, -R104, RZ ;  /* 0x8000006833677210 */ /* 0x000fe20007ffe0ff */
[----:B------:R-:W-:Y:S01]  /*99a00*/  @!P3 IMAD.MOV R116, RZ, RZ, R115 ;  /* 0x000000ffff74b224 */ /* 0x000fe200078e0273 */
[----:B------:R-:W-:-:S02]  /*99a10*/  SEL R100, RZ, 0x1, !P4 ;  /* 0x00000001ff647807 */ /* 0x000fc40006000000 */
[----:B------:R-:W-:Y:S01]  /*99a20*/  @!P1 IADD3 R114, PT, PT, R113, RZ, RZ ;  /* 0x000000ff71729210 */ /* 0x000fe20007ffe0ff */
[C---:B------:R-:W-:Y:S01]  /*99a30*/  VIADD R120, R103.reuse, 0xffffffff ;  /* 0xffffffff67787836 */ /* 0x040fe20000000000 */
[----:B------:R-:W-:Y:S01]  /*99a40*/  ISETP.GE.U32.AND P6, PT, R103, R100, PT ;  /* 0x000000646700720c */ /* 0x000fe20003fc6070 */
[----:B------:R-:W-:Y:S02]  /*99a50*/  VIADD R100, R105, 0x1 ;  /* 0x0000000169647836 */ /* 0x000fe40000000000 */
[----:B------:R-:W-:Y:S01]  /*99a60*/  @!P4 IMAD.MOV R120, RZ, RZ, R103 ;  /* 0x000000ffff78c224 */ /* 0x000fe200078e0267 */
[----:B------:R-:W-:Y:S01]  /*99a70*/  ISETP.GT.U32.OR P6, PT, R104, R51, !P6 ;  /* 0x000000336800720c */ /* 0x000fe200077c4470 */
[----:B------:R-:W-:-:S04]  /*99a80*/  @!P5 IMAD.MOV R100, RZ, RZ, R105 ;  /* 0x000000ffff64d224 */ /* 0x000fc800078e0269 */
[----:B------:R-:W-:-:S04]  /*99a90*/  IMAD.IADD R100, R81, 0x1, R100 ;  /* 0x0000000151647824 */ /* 0x000fc800078e0264 */
[----:B------:R-:W-:-:S04]  /*99aa0*/  VIADD R122, R100, 0xffffffff ;  /* 0xffffffff647a7836 */ /* 0x000fc80000000000 */
[----:B------:R-:W-:Y:S02]  /*99ab0*/  @!P6 IMAD.MOV R122, RZ, RZ, R100 ;  /* 0x000000ffff7ae224 */ /* 0x000fe400078e0264 */
[----:B------:R-:W-:-:S07]  /*99ac0*/  IMAD.IADD R100, R80, 0x1, -R101 ;  /* 0x0000000150647824 */ /* 0x000fce00078e0a65 */
.L_x_879:
[----:B------:R-:W-:Y:S05]  /*99ad0*/  BSYNC.RECONVERGENT B2 ;  /* 0x0000000000027941 */ /* 0x000fea0003800200 */
.L_x_875:
        /* <DEDUP_REMOVED lines=10> */
[----:B0-----:R-:W-:Y:S01]  /*99b80*/  HFMA2 R106, -RZ, RZ, 0, 0 ;  /* 0x00000000ff6a7431 */ /* 0x001fe200000001ff */
[----:B------:R-:W-:Y:S01]  /*99b90*/  SHF.R.U32.HI R107, RZ, 0x10, R102 ;  /* 0x00000010ff6b7819 */ /* 0x000fe20000011666 */
[----:B------:R0:W-:Y:S01]  /*99ba0*/  STL [R27+0xc], R112 ;  /* 0x00000c701b007387 */ /* 0x0001e20000100800 */
[----:B------:R-:W-:-:S02]  /*99bb0*/  LOP3.LUT R110, R112, 0xffff, RZ, 0xc0, !PT ;  /* 0x0000ffff706e7812 */ /* 0x000fc400078ec0ff */
[----:B-1----:R-:W-:Y:S02]  /*99bc0*/  CS2R R100, SRZ ;  /* 0x0000000000647805 */ /* 0x002fe4000001ff00 */
        /* <DEDUP_REMOVED lines=12> */
[----:B0-----:R-:W-:Y:S01]  /*99c90*/  SHF.R.U32.HI R112, RZ, 0x10, R112 ;  /* 0x00000010ff707819 */ /* 0x001fe20000011670 */
[----:B------:R0:W-:Y:S01]  /*99ca0*/  STL [R27+0x1c], R122 ;  /* 0x00001c7a1b007387 */ /* 0x0001e20000100800 */
[----:B-1----:R-:W-:Y:S01]  /*99cb0*/  SHF.R.U32.HI R114, RZ, 0x10, R114 ;  /* 0x00000010ff727819 */ /* 0x002fe20000011672 */
[----:B--2---:R-:W-:-:S02]  /*99cc0*/  IMAD.MOV.U32 R116, RZ, RZ, RZ ;  /* 0x000000ffff747224 */ /* 0x004fc400078e00ff */
[----:B------:R-:W-:Y:S01]  /*99cd0*/  IMAD.MOV.U32 R140, RZ, RZ, RZ ;  /* 0x000000ffff8c7224 */ /* 0x000fe200078e00ff */
[----:B---3--:R-:W-:Y:S01]  /*99ce0*/  SHF.R.U32.HI R120, RZ, 0x10, R120 ;  /* 0x00000010ff787819 */ /* 0x008fe20000011678 */
[----:B0-----:R-:W-:-:S07]  /*99cf0*/  IMAD.MOV.U32 R122, RZ, RZ, R27 ;  /* 0x000000ffff7a7224 */ /* 0x001fce00078e001b */
.L_x_881:
        /* <DEDUP_REMOVED lines=16> */
[C---:B------:R-:W-:Y:S01]  /*99e00*/  LEA R128, R129.reuse, R128, 0x10 ;  /* 0x0000008081807211 */ /* 0x040fe200078e80ff */
[----:B------:R-:W-:Y:S01]  /*99e10*/  IMAD R133, R108, R126, RZ ;  /* 0x0000007e6c857224 */ /* 0x000fe200078e02ff */
[----:B------:R-:W-:Y:S01]  /*99e20*/  LEA.HI R127, R129, R130, RZ, 0x10 ;  /* 0x00000082817f7211 */ /* 0x000fe200078f80ff */
[-C--:B------:R-:W-:Y:S01]  /*99e30*/  IMAD R129, R105, R126.reuse, RZ ;  /* 0x0000007e69817224 */ /* 0x080fe200078e02ff */
[----:B------:R-:W-:Y:S01]  /*99e40*/  LOP3.LUT R130, R131, 0xffff, RZ, 0xc0, !PT ;  /* 0x0000ffff83827812 */ /* 0x000fe200078ec0ff */
[----:B------:R-:W-:Y:S01]  /*99e50*/  IMAD R139, R110, R126, RZ ;  /* 0x0000007e6e8b7224 */ /* 0x000fe200078e02ff */
[----:B------:R-:W-:Y:S01]  /*99e60*/  SHF.R.U32.HI R131, RZ, 0x10, R131 ;  /* 0x00000010ff837819 */ /* 0x000fe20000011683 */
[----:B------:R-:W-:Y:S01]  /*99e70*/  IMAD R129, R107, R124, R129 ;  /* 0x0000007c6b817224 */ /* 0x000fe200078e0281 */
[----:B------:R-:W-:Y:S01]  /*99e80*/  SHF.R.U32.HI R136, RZ, 0x10, R132 ;  /* 0x00000010ff887819 */ /* 0x000fe20000011684 */
[----:B------:R-:W-:Y:S01]  /*99e90*/  IMAD.IADD R130, R130, 0x1, R123 ;  /* 0x0000000182827824 */ /* 0x000fe200078e027b */
[----:B------:R-:W-:Y:S01]  /*99ea0*/  LOP3.LUT R138, R137, 0xffff, RZ, 0xc0, !PT ;  /* 0x0000ffff898a7812 */ /* 0x000fe200078ec0ff */
[----:B------:R-:W-:Y:S01]  /*99eb0*/  IMAD R132, R107, R126, R131 ;  /* 0x0000007e6b847224 */ /* 0x000fe200078e0283 */
[----:B------:R-:W-:Y:S01]  /*99ec0*/  SHF.R.U32.HI R137, RZ, 0x10, R137 ;  /* 0x00000010ff897819 */ /* 0x000fe20000011689 */
[----:B------:R-:W-:Y:S01]  /*99ed0*/  IMAD.IADD R131, R135, 0x1, R116 ;  /* 0x0000000187837824 */ /* 0x000fe200078e0274 */
[----:B------:R-:W-:Y:S01]  /*99ee0*/  ISETP.GE.U32.AND P0, PT, R128, R125, PT ;  /* 0x0000007d8000720c */ /* 0x000fe20003f06070 */
[----:B------:R-:W-:Y:S01]  /*99ef0*/  IMAD R134, R109, R124, R133 ;  /* 0x0000007c6d867224 */ /* 0x000fe200078e0285 */
[----:B------:R-:W-:Y:S01]  /*99f00*/  LEA.HI R133, R129, R132, RZ, 0x10 ;  /* 0x0000008481857211 */ /* 0x000fe200078f80ff */
[----:B------:R-:W-:-:S02]  /*99f10*/  IMAD R135, R109, R126, R136 ;  /* 0x0000007e6d877224 */ /* 0x000fc400078e0288 */
[C---:B------:R-:W-:Y:S02]  /*99f20*/  IMAD R139, R112.reuse, R124, R139 ;  /* 0x0000007c708b7224 */ /* 0x040fe400078e028b */
[----:B------:R-:W-:Y:S02]  /*99f30*/  IMAD R136, R112, R126, R137 ;  /* 0x0000007e70887224 */ /* 0x000fe400078e0289 */
[----:B------:R-:W-:Y:S02]  /*99f40*/  IMAD R130, R129, 0x10000, R130 ;  /* 0x0001000081827824 */ /* 0x000fe400078e0282 */
        /* <DEDUP_REMOVED lines=14> */
[----:B------:R-:W-:Y:S01]  /*9a030*/  IADD3 R136, PT, PT, R137, R106, RZ ;  /* 0x0000006a89887210 */ /* 0x000fe20007ffe0ff */
[----:B------:R-:W-:Y:S01]  /*9a040*/  IMAD R139, R115, R126, RZ ;  /* 0x0000007e738b7224 */ /* 0x000fe200078e02ff */
[----:B------:R-:W-:Y:S01]  /*9a050*/  ISETP.GE.U32.AND P6, PT, R130, R123, PT ;  /* 0x0000007b8200720c */ /* 0x000fe20003fc6070 */
[----:B------:R-:W-:Y:S01]  /*9a060*/  IMAD.IADD R142, R142, 0x1, R101 ;  /* 0x000000018e8e7824 */ /* 0x000fe200078e0265 */
[C---:B------:R-:W-:Y:S01]  /*9a070*/  LEA.HI R138, R125.reuse, R138, RZ, 0x10 ;  /* 0x0000008a7d8a7211 */ /* 0x040fe200078f80ff */
[----:B------:R-:W-:Y:S01]  /*9a080*/  IMAD R137, R125, 0x10000, R136 ;  /* 0x000100007d897824 */ /* 0x000fe200078e0288 */
[----:B------:R-:W-:Y:S01]  /*9a090*/  ISETP.GE.U32.AND P2, PT, R132, R111, PT ;  /* 0x0000006f8400720c */ /* 0x000fe20003f46070 */
[----:B------:R-:W-:Y:S01]  /*9a0a0*/  IMAD R125, R128, R89, RZ ;  /* 0x00000059807d7224 */ /* 0x000fe200078e02ff */
[----:B------:R-:W-:Y:S01]  /*9a0b0*/  ISETP.GE.U32.AND P5, PT, R131, R116, PT ;  /* 0x000000748300720c */ /* 0x000fe20003fa6070 */
[----:B------:R-:W-:Y:S01]  /*9a0c0*/  IMAD R139, R117, R124, R139 ;  /* 0x0000007c758b7224 */ /* 0x000fe200078e028b */
[----:B------:R-:W-:Y:S01]  /*9a0d0*/  ISETP.GE.U32.AND P1, PT, R137, R106, PT ;  /* 0x0000006a8900720c */ /* 0x000fe20003f26070 */
[----:B------:R-:W-:Y:S01]  /*9a0e0*/  VIADD R123, R127, 0x1 ;  /* 0x000000017f7b7836 */ /* 0x000fe20000000000 */
[----:B------:R-:W-:Y:S01]  /*9a0f0*/  LOP3.LUT R129, R125, 0xffff, RZ, 0xc0, !PT ;  /* 0x0000ffff7d817812 */ /* 0x000fe200078ec0ff */
[----:B------:R-:W-:-:S02]  /*9a100*/  IMAD R136, R139, 0x10000, R142 ;  /* 0x000100008b887824 */ /* 0x000fc400078e028e */
[----:B------:R-:W-:Y:S01]  /*9a110*/  @P0 IMAD.MOV R123, RZ, RZ, R127 ;  /* 0x000000ffff7b0224 */ /* 0x000fe200078e027f */
[----:B------:R-:W-:Y:S01]  /*9a120*/  SHF.R.U32.HI R127, RZ, 0x10, R125 ;  /* 0x00000010ff7f7819 */ /* 0x000fe2000001167d */
[----:B------:R-:W-:Y:S01]  /*9a130*/  IMAD R106, R88, R129, RZ ;  /* 0x00000081586a7224 */ /* 0x000fe200078e02ff */
[----:B------:R-:W-:Y:S01]  /*9a140*/  ISETP.GE.U32.AND P0, PT, R136, R101, PT ;  /* 0x000000658800720c */ /* 0x000fe20003f06070 */
[----:B------:R-:W-:Y:S02]  /*9a150*/  IMAD.IADD R123, R130, 0x1, R123 ;  /* 0x00000001827b7824 */ /* 0x000fe400078e027b */
[----:B------:R-:W-:Y:S01]  /*9a160*/  IMAD R101, R88, R127, RZ ;  /* 0x0000007f58657224 */ /* 0x000fe200078e02ff */
[----:B------:R-:W-:Y:S01]  /*9a170*/  LOP3.LUT R111, R106, 0xffff, RZ, 0xc0, !PT ;  /* 0x0000ffff6a6f7812 */ /* 0x000fe200078ec0ff */
[-C--:B------:R-:W-:Y:S01]  /*9a180*/  IMAD R125, R87, R129.reuse, RZ ;  /* 0x00000081577d7224 */ /* 0x080fe200078e02ff */
        /* <DEDUP_REMOVED lines=11> */
[----:B------:R-:W-:Y:S01]  /*9a240*/  IMAD R130, R85, R129, R130 ;  /* 0x0000008155827224 */ /* 0x000fe200078e0282 */
[----:B------:R-:W-:Y:S01]  /*9a250*/  ISETP.GE.U32.AND P3, PT, R111, R128, PT ;  /* 0x000000806f00720c */ /* 0x000fe20003f66070 */
[----:B------:R-:W-:-:S02]  /*9a260*/  VIADD R142, R133, 0x1 ;  /* 0x00000001858e7836 */ /* 0x000fc40000000000 */
[-C--:B------:R-:W-:Y:S02]  /*9a270*/  IMAD R106, R86, R127.reuse, R106 ;  /* 0x0000007f566a7224 */ /* 0x080fe400078e026a */
        /* <DEDUP_REMOVED lines=9> */
[----:B------:R-:W-:-:S02]  /*9a310*/  @P3 IMAD.MOV R125, RZ, RZ, R101 ;  /* 0x000000ffff7d3224 */ /* 0x000fc400078e0265 */
[----:B------:R-:W-:Y:S02]  /*9a320*/  IMAD.IADD R106, R131, 0x1, R106 ;  /* 0x00000001836a7824 */ /* 0x000fe400078e026a */
[----:B------:R-:W-:Y:S02]  /*9a330*/  VIADD R133, R134, 0x1 ;  /* 0x0000000186857836 */ /* 0x000fe40000000000 */
[----:B------:R-:W-:Y:S02]  /*9a340*/  @P5 IMAD.MOV R133, RZ, RZ, R134 ;  /* 0x000000ffff855224 */ /* 0x000fe400078e0286 */
[C---:B------:R-:W-:Y:S01]  /*9a350*/  VIADD R134, R135.reuse, 0x1 ;  /* 0x0000000187867836 */ /* 0x040fe20000000000 */
[----:B------:R-:W-:Y:S01]  /*9a360*/  @P2 IADD3 R134, PT, PT, R135, RZ, RZ ;  /* 0x000000ff87862210 */ /* 0x000fe20007ffe0ff */
[----:B------:R-:W-:Y:S01]  /*9a370*/  IMAD.IADD R125, R128, 0x1, R125 ;  /* 0x00000001807d7824 */ /* 0x000fe200078e027d */
[----:B------:R-:W-:Y:S01]  /*9a380*/  ISETP.GE.U32.AND P2, PT, R106, R131, PT ;  /* 0x000000836a00720c */ /* 0x000fe20003f46070 */
[----:B------:R-:W-:-:S02]  /*9a390*/  IMAD R116, R84, R129, RZ ;  /* 0x0000008154747224 */ /* 0x000fc400078e02ff */
[----:B------:R-:W-:Y:S01]  /*9a3a0*/  VIADD R141, R111, 0x1 ;  /* 0x000000016f8d7836 */ /* 0x000fe20000000000 */
[----:B------:R-:W-:Y:S01]  /*9a3b0*/  ISETP.GE.U32.AND P3, PT, R125, R128, PT ;  /* 0x000000807d00720c */ /* 0x000fe20003f66070 */
[----:B------:R-:W-:Y:S01]  /*9a3c0*/  @P6 IMAD.MOV R141, RZ, RZ, R111 ;  /* 0x000000ffff8d6224 */ /* 0x000fe200078e026f */
[----:B------:R-:W-:Y:S01]  /*9a3d0*/  LOP3.LUT R111, R116, 0xffff, RZ, 0xc0, !PT ;  /* 0x0000ffff746f7812 */ /* 0x000fe200078ec0ff */
[----:B------:R-:W-:Y:S01]  /*9a3e0*/  IMAD R128, R84, R127, RZ ;  /* 0x0000007f54807224 */ /* 0x000fe200078e02ff */
[----:B------:R-:W-:Y:S01]  /*9a3f0*/  SHF.R.U32.HI R116, RZ, 0x10, R116 ;  /* 0x00000010ff747819 */ /* 0x000fe20000011674 */
[----:B------:R-:W-:Y:S01]  /*9a400*/  VIADD R101, R133, 0x1 ;  /* 0x0000000185657836 */ /* 0x000fe20000000000 */
[----:B------:R-:W-:Y:S01]  /*9a410*/  IADD3 R123, PT, PT, R141, 0x1, RZ ;  /* 0x000000018d7b7810 */ /* 0x000fe20007ffe0ff */
[----:B------:R-:W-:Y:S02]  /*9a420*/  IMAD R128, R83, R129, R128 ;  /* 0x0000008153807224 */ /* 0x000fe400078e0280 */
[----:B------:R-:W-:-:S02]  /*9a430*/  IMAD.IADD R111, R106, 0x1, R111 ;  /* 0x000000016a6f7824 */ /* 0x000fc400078e026f */
[----:B------:R-:W-:Y:S02]  /*9a440*/  @P2 IMAD.MOV R101, RZ, RZ, R133 ;  /* 0x000000ffff652224 */ /* 0x000fe400078e0285 */
[----:B------:R-:W-:Y:S02]  /*9a450*/  IMAD R130, R128, 0x10000, R111 ;  /* 0x0001000080827824 */ /* 0x000fe400078e026f */
[----:B------:R-:W-:Y:S02]  /*9a460*/  @P3 IMAD.MOV R123, RZ, RZ, R141 ;  /* 0x000000ffff7b3224 */ /* 0x000fe400078e028d */
[----:B------:R-:W-:Y:S01]  /*9a470*/  IMAD.IADD R101, R132, 0x1, R101 ;  /* 0x0000000184657824 */ /* 0x000fe200078e0265 */
[----:B------:R-:W-:Y:S01]  /*9a480*/  ISETP.GE.U32.AND P2, PT, R130, R106, PT ;  /* 0x0000006a8200720c */ /* 0x000fe20003f46070 */
[----:B------:R-:W-:Y:S02]  /*9a490*/  VIADD R135, R138, 0x1 ;  /* 0x000000018a877836 */ /* 0x000fe40000000000 */
[----:B------:R-:W-:Y:S01]  /*9a4a0*/  @P1 IMAD.MOV R135, RZ, RZ, R138 ;  /* 0x000000ffff871224 */ /* 0x000fe200078e028a */
[----:B------:R-:W-:Y:S01]  /*9a4b0*/  ISETP.GE.U32.AND P1, PT, R101, R132, PT ;  /* 0x000000846500720c */ /* 0x000fe20003f26070 */
[----:B------:R-:W-:Y:S01]  /*9a4c0*/  IMAD.IADD R123, R130, 0x1, R123 ;  /* 0x00000001827b7824 */ /* 0x000fe200078e027b */
[----:B------:R-:W-:Y:S01]  /*9a4d0*/  IADD3 R138, PT, PT, R139, 0x1, RZ ;  /* 0x000000018b8a7810 */ /* 0x000fe20007ffe0ff */
        /* <DEDUP_REMOVED lines=21> */
[----:B------:R-:W-:Y:S01]  /*9a630*/  IMAD R101, R17, R127, R130 ;  /* 0x0000007f11657224 */ /* 0x000fe200078e0282 */
        /* <DEDUP_REMOVED lines=42> */
[C---:B------:R-:W-:Y:S01]  /*9a8e0*/  VIADD R101, R138.reuse, 0x1 ;  /* 0x000000018a657836 */ /* 0x040fe20000000000 */
[----:B------:R-:W-:Y:S01]  /*9a8f0*/  @P0 IADD3 R101, PT, PT, R138, RZ, RZ ;  /* 0x000000ff8a650210 */ /* 0x000fe20007ffe0ff */
        /* <DEDUP_REMOVED lines=15> */
[----:B------:R-:W-:Y:S01]  /*9a9f0*/  IMAD R124, R119, R124, RZ ;  /* 0x0000007c777c7224 */ /* 0x000fe200078e02ff */
[----:B------:R-:W-:Y:S01]  /*9aa00*/  SHF.R.U32.HI R134, RZ, 0x10, R102 ;  /* 0x00000010ff867819 */ /* 0x000fe20000011666 */
[----:B------:R-:W-:-:S02]  /*9aa10*/  IMAD R132, R3, R129, R132 ;  /* 0x0000008103847224 */ /* 0x000fc400078e0284 */
        /* <DEDUP_REMOVED lines=50> */
.L_x_880:
        /* <DEDUP_REMOVED lines=38> */
.L_x_885:
[----:B------:R-:W-:Y:S05]  /*9afa0*/  BSYNC.RELIABLE B3 ;  /* 0x0000000000037941 */ /* 0x000fea0003800100 */
.L_x_884:
        /* <DEDUP_REMOVED lines=32> */
[----:B------:R-:W-:-:S03]  /*9b1b0*/  VIADD R100, R103, 0xffffffff ;  /* 0xffffffff67647836 */ /* 0x000fc60000000000 */
        /* <DEDUP_REMOVED lines=8> */
.L_x_883:
[----:B------:R-:W-:Y:S05]  /*9b240*/  BSYNC.RECONVERGENT B2 ;  /* 0x0000000000027941 */ /* 0x000fea0003800200 */
.L_x_882:
        /* <DEDUP_REMOVED lines=24> */
.L_x_887:
        /* <DEDUP_REMOVED lines=260> */
.L_x_886:
        /* <DEDUP_REMOVED lines=38> */
.L_x_891:
[----:B------:R-:W-:Y:S05]  /*9c670*/  BSYNC.RELIABLE B3 ;  /* 0x0000000000037941 */ /* 0x000fea0003800100 */
.L_x_890:
        /* <DEDUP_REMOVED lines=41> */
.L_x_889:
[----:B------:R-:W-:Y:S05]  /*9c910*/  BSYNC.RECONVERGENT B2 ;  /* 0x0000000000027941 */ /* 0x000fea0003800200 */
.L_x_888:
        /* <DEDUP_REMOVED lines=32> */
[----:B------:R-:W-:Y:S01]  /*9cb20*/  MOV R111, R30 ;  /* 0x0000001e006f7202 */ /* 0x000fe20000000f00 */
[----:B0-----:R-:W-:-:S07]  /*9cb30*/  IMAD.MOV.U32 R119, RZ, RZ, RZ ;  /* 0x000000ffff777224 */ /* 0x001fce00078e00ff */
.L_x_893:
        /* <DEDUP_REMOVED lines=260> */
.L_x_892:
        /* <DEDUP_REMOVED lines=38> */
.L_x_897:
[----:B------:R-:W-:Y:S05]  /*9dde0*/  BSYNC.RELIABLE B3 ;  /* 0x0000000000037941 */ /* 0x000fea0003800100 */
.L_x_896:
        /* <DEDUP_REMOVED lines=41> */
.L_x_895:
[----:B------:R-:W-:Y:S05]  /*9e080*/  BSYNC.RECONVERGENT B2 ;  /* 0x0000000000027941 */ /* 0x000fea0003800200 */
.L_x_894:
        /* <DEDUP_REMOVED lines=35> */
[----:B------:R-:W-:Y:S02]  /*9e2c0*/  ISETP.GE.U32.AND P1, PT, R20, R97, PT ;  /* 0x000000611400720c */ /* 0x000fe40003f26070 */
[----:B------:R-:W-:-:S11]  /*9e2d0*/  ISETP.GE.U32.AND P0, PT, R60, R45, PT ;  /* 0x0000002d3c00720c */ /* 0x000fd60003f06070 */
[----:B------:R-:W-:Y:S01]  /*9e2e0*/  @P1 IMAD.MOV R55, RZ, RZ, R96 ;  /* 0x000000ffff371224 */ /* 0x000fe200078e0260 */
[----:B------:R-:W-:-:S04]  /*9e2f0*/  SEL R96, RZ, 0x1, P0 ;  /* 0x00000001ff607807 */ /* 0x000fc80000000000 */
[----:B------:R-:W-:Y:S01]  /*9e300*/  IADD3 R45, PT, PT, R60, R55, RZ ;  /* 0x000000373c2d7210 */ /* 0x000fe20007ffe0ff */
[----:B------:R-:W-:-:S03]  /*9e310*/  IMAD.IADD R55, R94, 0x1, R18 ;  /* 0x000000015e377824 */ /* 0x000fc600078e0212 */
[----:B------:R-:W-:Y:S01]  /*9e320*/  ISETP.GE.U32.AND P1, PT, R45, R60, PT ;  /* 0x0000003c2d00720c */ /* 0x000fe20003f26070 */
[----:B------:R-:W-:Y:S02]  /*9e330*/  IMAD.MOV.U32 R60, RZ, RZ, 0x2 ;  /* 0x00000002ff3c7424 */ /* 0x000fe400078e00ff */
[----:B------:R-:W-:Y:S01]  /*9e340*/  @P0 IMAD.MOV R60, RZ, RZ, 0x1 ;  /* 0x00000001ff3c0424 */ /* 0x000fe200078e02ff */
[----:B------:R-:W-:Y:S01]  /*9e350*/  ISETP.GE.U32.AND P0, PT, R55, R18, PT ;  /* 0x000000123700720c */ /* 0x000fe20003f06070 */
[----:B------:R-:W-:-:S08]  /*9e360*/  IMAD.MOV.U32 R18, RZ, RZ, 0x2 ;  /* 0x00000002ff127424 */ /* 0x000fd000078e00ff */
[----:B------:R-:W-:-:S04]  /*9e370*/  @P1 IMAD.MOV R60, RZ, RZ, R96 ;  /* 0x000000ffff3c1224 */ /* 0x000fc800078e0260 */
[----:B------:R-:W-:Y:S01]  /*9e380*/  IMAD.IADD R60, R55, 0x1, R60 ;  /* 0x00000001373c7824 */ /* 0x000fe200078e023c */
[----:B------:R-:W-:-:S04]  /*9e390*/  @P0 IADD3 R18, PT, PT, RZ, 0x1, RZ ;  /* 0x00000001ff120810 */ /* 0x000fc80007ffe0ff */
[----:B------:R-:W-:Y:S02]  /*9e3a0*/  ISETP.GE.U32.AND P1, PT, R60, R55, PT ;  /* 0x000000373c00720c */ /* 0x000fe40003f26070 */
[----:B------:R-:W-:-:S11]  /*9e3b0*/  SEL R55, RZ, 0x1, P0 ;  /* 0x00000001ff377807 */ /* 0x000fd60000000000 */
        /* <DEDUP_REMOVED lines=36> */
.L_x_901:
[----:B------:R-:W-:Y:S05]  /*9e600*/  BSYNC.RELIABLE B3 ;  /* 0x0000000000037941 */ /* 0x000fea0003800100 */
.L_x_900:
        /* <DEDUP_REMOVED lines=41> */
.L_x_899:
[----:B------:R-:W-:Y:S05]  /*9e8a0*/  BSYNC.RECONVERGENT B2 ;  /* 0x0000000000027941 */ /* 0x000fea0003800200 */
.L_x_898:
        /* <DEDUP_REMOVED lines=24> */
.L_x_903:
        /* <DEDUP_REMOVED lines=260> */
.L_x_902:
        /* <DEDUP_REMOVED lines=38> */
.L_x_907:
[----:B------:R-:W-:Y:S05]  /*9fcd0*/  BSYNC.RELIABLE B3 ;  /* 0x0000000000037941 */ /* 0x000fea0003800100 */
.L_x_906:
        /* <DEDUP_REMOVED lines=41> */
.L_x_905:
[----:B------:R-:W-:Y:S05]  /*9ff70*/  BSYNC.RECONVERGENT B2 ;  /* 0x0000000000027941 */ /* 0x000fea0003800200 */
.L_x_904:
        /* <DEDUP_REMOVED lines=17> */
.L_x_909:
        /* <DEDUP_REMOVED lines=12> */
[----:B0-----:R-:W-:Y:S01]  /*a0150*/  LOP3.LUT R108, R103, 0xffff, RZ, 0xc0, !PT ;  /* 0x0000ffff676c7812 */ /* 0x001fe200078ec0ff */
        /* <DEDUP_REMOVED lines=16> */
[----:B------:R-:W-:Y:S01]  /*a0260*/  IMAD R94, R70, R56, RZ ;  /* 0x00000038465e7224 */ /* 0x000fe200078e02ff */
[----:B------:R-:W-:Y:S01]  /*a0270*/  IADD3 R105, PT, PT, R105, R58, RZ ;  /* 0x0000003a69697210 */ /* 0x000fe20007ffe0ff */
[----:B------:R-:W-:Y:S01]  /*a0280*/  IMAD.IADD R99, R98, 0x1, R61 ;  /* 0x0000000162637824 */ /* 0x000fe200078e023d */
[----:B------:R-:W-:Y:S01]  /*a0290*/  LEA.HI R103, R96, R103, RZ, 0x10 ;  /* 0x0000006760677211 */ /* 0x000fe200078f80ff */
[CC--:B------:R-:W-:Y:S01]  /*a02a0*/  IMAD R100, R73.reuse, R56.reuse, R100 ;  /* 0x0000003849647224 */ /* 0x0c0fe200078e0264 */
[----:B------:R-:W-:Y:S01]  /*a02b0*/  LOP3.LUT R97, R94, 0xffff, RZ, 0xc0, !PT ;  /* 0x0000ffff5e617812 */ /* 0x000fe200078ec0ff */
[----:B------:R-:W-:Y:S01]  /*a02c0*/  IMAD R107, R73, R57, R104 ;  /* 0x00000039496b7224 */ /* 0x000fe200078e0268 */
[----:B------:R-:W-:Y:S01]  /*a02d0*/  SHF.R.U32.HI R94, RZ, 0x10, R94 ;  /* 0x00000010ff5e7819 */ /* 0x000fe2000001165e */
[----:B------:R-:W-:-:S02]  /*a02e0*/  IMAD R106, R71, R56, R106 ;  /* 0x00000038476a7224 */ /* 0x000fc400078e026a */
[----:B------:R-:W-:Y:S01]  /*a02f0*/  IMAD R111, R71, R57, R110 ;  /* 0x00000039476f7224 */ /* 0x000fe200078e026e */
[----:B------:R-:W-:Y:S01]  /*a0300*/  LEA.HI R107, R100, R107, RZ, 0x10 ;  /* 0x0000006b646b7211 */ /* 0x000fe200078f80ff */
[----:B------:R-:W-:Y:S02]  /*a0310*/  IMAD.IADD R109, R108, 0x1, R59 ;  /* 0x000000016c6d7824 */ /* 0x000fe400078e023b */
[-C--:B------:R-:W-:Y:S01]  /*a0320*/  IMAD R98, R68, R56.reuse, RZ ;  /* 0x0000003844627224 */ /* 0x080fe200078e02ff */
[----:B------:R-:W-:Y:S01]  /*a0330*/  LEA.HI R111, R106, R111, RZ, 0x10 ;  /* 0x0000006f6a6f7211 */ /* 0x000fe200078f80ff */
[----:B------:R-:W-:Y:S02]  /*a0340*/  IMAD R104, R96, 0x10000, R99 ;  /* 0x0001000060687824 */ /* 0x000fe400078e0263 */
[----:B------:R-:W-:Y:S02]  /*a0350*/  IMAD R96, R70, R57, RZ ;  /* 0x0000003946607224 */ /* 0x000fe400078e02ff */
[----:B------:R-:W-:Y:S01]  /*a0360*/  IMAD R105, R100, 0x10000, R105 ;  /* 0x0001000064697824 */ /* 0x000fe200078e0269 */
[----:B------:R-:W-:Y:S01]  /*a0370*/  ISETP.GE.U32.AND P6, PT, R104, R61, PT ;  /* 0x0000003d6800720c */ /* 0x000fe20003fc6070 */
        /* <DEDUP_REMOVED lines=9> */
[C---:B------:R-:W-:Y:S01]  /*a0410*/  IMAD R94, R67.reuse, R56, R99 ;  /* 0x00000038435e7224 */ /* 0x040fe200078e0263 */
[C---:B------:R-:W-:Y:S01]  /*a0420*/  LEA R99, R96.reuse, R97, 0x10 ;  /* 0x0000006160637211 */ /* 0x040fe200078e80ff */
        /* <DEDUP_REMOVED lines=10> */
[----:B------:R-:W-:-:S02]  /*a04d0*/  SHF.R.U32.HI R96, RZ, 0x10, R96 ;  /* 0x00000010ff607819 */ /* 0x000fc40000011660 */
[----:B------:R-:W-:Y:S01]  /*a04e0*/  ISETP.GE.U32.AND P0, PT, R98, R79, PT ;  /* 0x0000004f6200720c */ /* 0x000fe20003f06070 */
[C---:B------:R-:W-:Y:S02]  /*a04f0*/  IMAD R58, R88.reuse, R94, RZ ;  /* 0x0000005e583a7224 */ /* 0x040fe400078e02ff */
[-C--:B------:R-:W-:Y:S02]  /*a0500*/  IMAD R59, R88, R96.reuse, RZ ;  /* 0x00000060583b7224 */ /* 0x080fe400078e02ff */
[----:B------:R-:W-:Y:S01]  /*a0510*/  IMAD.IADD R61, R104, 0x1, R61 ;  /* 0x00000001683d7824 */ /* 0x000fe200078e023d */
[----:B------:R-:W-:Y:S01]  /*a0520*/  LOP3.LUT R79, R58, 0xffff, RZ, 0xc0, !PT ;  /* 0x0000ffff3a4f7812 */ /* 0x000fe200078ec0ff */
[----:B------:R-:W-:Y:S02]  /*a0530*/  IMAD R97, R87, R96, RZ ;  /* 0x0000006057617224 */ /* 0x000fe400078e02ff */
[----:B------:R-:W-:Y:S01]  /*a0540*/  IMAD R59, R86, R94, R59 ;  /* 0x0000005e563b7224 */ /* 0x000fe200078e023b */
[----:B------:R-:W-:Y:S01]  /*a0550*/  ISETP.GE.U32.AND P4, PT, R61, R104, PT ;  /* 0x000000683d00720c */ /* 0x000fe20003f86070 */
[----:B------:R-:W-:Y:S01]  /*a0560*/  IMAD.IADD R62, R102, 0x1, R79 ;  /* 0x00000001663e7824 */ /* 0x000fe200078e024f */
[----:B------:R-:W-:Y:S01]  /*a0570*/  SHF.R.U32.HI R79, RZ, 0x10, R58 ;  /* 0x00000010ff4f7819 */ /* 0x000fe2000001163a */
[----:B------:R-:W-:-:S02]  /*a0580*/  IMAD R101, R87, R94, RZ ;  /* 0x0000005e57657224 */ /* 0x000fc400078e02ff */
[----:B------:R-:W-:Y:S02]  /*a0590*/  IMAD R104, R85, R94, R97 ;  /* 0x0000005e55687224 */ /* 0x000fe400078e0261 */
[----:B------:R-:W-:Y:S01]  /*a05a0*/  IMAD R97, R59, 0x10000, R62 ;  /* 0x000100003b617824 */ /* 0x000fe200078e023e */
[----:B------:R-:W-:Y:S01]  /*a05b0*/  LOP3.LUT R106, R101, 0xffff, RZ, 0xc0, !PT ;  /* 0x0000ffff656a7812 */ /* 0x000fe200078ec0ff */
[----:B------:R-:W-:Y:S01]  /*a05c0*/  IMAD R58, R86, R96, R79 ;  /* 0x00000060563a7224 */ /* 0x000fe200078e024f */
[----:B------:R-:W-:Y:S02]  /*a05d0*/  SHF.R.U32.HI R101, RZ, 0x10, R101 ;  /* 0x00000010ff657819 */ /* 0x000fe40000011665 */
[----:B------:R-:W-:Y:S01]  /*a05e0*/  ISETP.GE.U32.AND P3, PT, R97, R102, PT ;  /* 0x000000666100720c */ /* 0x000fe20003f66070 */
[----:B------:R-:W-:Y:S01]  /*a05f0*/  VIADD R102, R107, 0x1 ;  /* 0x000000016b667836 */ /* 0x000fe20000000000 */
[----:B------:R-:W-:Y:S01]  /*a0600*/  IADD3 R113, PT, PT, R61, R106, RZ ;  /* 0x0000006a3d717210 */ /* 0x000fe20007ffe0ff */
[----:B------:R-:W-:Y:S01]  /*a0610*/  VIADD R106, R103, 0x1 ;  /* 0x00000001676a7836 */ /* 0x000fe20000000000 */
[----:B------:R-:W-:Y:S01]  /*a0620*/  LEA.HI R59, R59, R58, RZ, 0x10 ;  /* 0x0000003a3b3b7211 */ /* 0x000fe200078f80ff */
[----:B------:R-:W-:Y:S01]  /*a0630*/  @P6 IMAD.MOV R106, RZ, RZ, R103 ;  /* 0x000000ffff6a6224 */ /* 0x000fe200078e0267 */
[----:B------:R-:W-:Y:S01]  /*a0640*/  @P5 IADD3 R102, PT, PT, R107, RZ, RZ ;  /* 0x000000ff6b665210 */ /* 0x000fe20007ffe0ff */
[----:B------:R-:W-:-:S02]  /*a0650*/  IMAD R62, R104, 0x10000, R113 ;  /* 0x00010000683e7824 */ /* 0x000fc400078e0271 */
[----:B------:R-:W-:Y:S02]  /*a0660*/  VIADD R58, R106, 0x1 ;  /* 0x000000016a3a7836 */ /* 0x000fe40000000000 */
[----:B------:R-:W-:Y:S01]  /*a0670*/  @P4 IMAD.MOV R58, RZ, RZ, R106 ;  /* 0x000000ffff3a4224 */ /* 0x000fe200078e026a */
[----:B------:R-:W-:Y:S01]  /*a0680*/  ISETP.GE.U32.AND P6, PT, R62, R61, PT ;  /* 0x0000003d3e00720c */ /* 0x000fe20003fc6070 */
[----:B------:R-:W-:Y:S02]  /*a0690*/  VIADD R97, R59, 0x1 ;  /* 0x000000013b617836 */ /* 0x000fe40000000000 */
[----:B------:R-:W-:Y:S02]  /*a06a0*/  IMAD.IADD R58, R105, 0x1, R58 ;  /* 0x00000001693a7824 */ /* 0x000fe400078e023a */
[----:B------:R-:W-:Y:S02]  /*a06b0*/  @P3 IMAD.MOV R97, RZ, RZ, R59 ;  /* 0x000000ffff613224 */ /* 0x000fe400078e023b */
[----:B------:R-:W-:-:S02]  /*a06c0*/  VIADD R106, R111, 0x1 ;  /* 0x000000016f6a7836 */ /* 0x000fc40000000000 */
        /* <DEDUP_REMOVED lines=8> */
[C---:B------:R-:W-:Y:S01]  /*a0750*/  VIADD R59, R102.reuse, 0x1 ;  /* 0x00000001663b7836 */ /* 0x040fe20000000000 */
[----:B------:R-:W-:Y:S01]  /*a0760*/  LOP3.LUT R79, R61, 0xffff, RZ, 0xc0, !PT ;  /* 0x0000ffff3d4f7812 */ /* 0x000fe200078ec0ff */
[----:B------:R-:W-:Y:S01]  /*a0770*/  IMAD R62, R83, R94, R62 ;  /* 0x0000005e533e7224 */ /* 0x000fe200078e023e */
[----:B------:R-:W-:Y:S01]  /*a0780*/  IADD3 R103, PT, PT, R101, 0x1, RZ ;  /* 0x0000000165677810 */ /* 0x000fe20007ffe0ff */
[----:B------:R-:W-:Y:S01]  /*a0790*/  @P6 IMAD.MOV R103, RZ, RZ, R101 ;  /* 0x000000ffff676224 */ /* 0x000fe200078e0265 */
[----:B------:R-:W-:Y:S01]  /*a07a0*/  @P2 IADD3 R59, PT, PT, R102, RZ, RZ ;  /* 0x000000ff663b2210 */ /* 0x000fe20007ffe0ff */
[----:B------:R-:W-:Y:S01]  /*a07b0*/  IMAD.IADD R79, R58, 0x1, R79 ;  /* 0x000000013a4f7824 */ /* 0x000fe200078e024f */
[----:B------:R-:W-:Y:S01]  /*a07c0*/  SHF.R.U32.HI R101, RZ, 0x10, R61 ;  /* 0x00000010ff657819 */ /* 0x000fe2000001163d */
[----:B------:R-:W-:-:S02]  /*a07d0*/  VIADD R61, R103, 0x1 ;  /* 0x00000001673d7836 */ /* 0x000fc40000000000 */
[----:B------:R-:W-:Y:S02]  /*a07e0*/  IMAD R102, R62, 0x10000, R79 ;  /* 0x000100003e667824 */ /* 0x000fe400078e024f */
[----:B------:R-:W-:Y:S02]  /*a07f0*/  @P3 IMAD.MOV R61, RZ, RZ, R103 ;  /* 0x000000ffff3d3224 */ /* 0x000fe400078e0267 */
[----:B------:R-:W-:Y:S01]  /*a0800*/  IMAD.IADD R59, R100, 0x1, R59 ;  /* 0x00000001643b7824 */ /* 0x000fe200078e023b */
[C---:B------:R-:W-:Y:S01]  /*a0810*/  ISETP.GE.U32.AND P2, PT, R102.reuse, R58, PT ;  /* 0x0000003a6600720c */ /* 0x040fe20003f46070 */
[----:B------:R-:W-:Y:S02]  /*a0820*/  VIADD R104, R109, 0x1 ;  /* 0x000000016d687836 */ /* 0x000fe40000000000 */
        /* <DEDUP_REMOVED lines=50> */
[----:B------:R-:W-:Y:S02]  /*a0b50*/  IMAD R101, R13, R94, R101 ;  /* 0x0000005e0d657224 */ /* 0x000fe400078e0265 */
[----:B------:R-:W-:Y:S02]  /*a0b60*/  IMAD.IADD R104, R79, 0x1, R104 ;  /* 0x000000014f687824 */ /* 0x000fe400078e0268 */
[----:B------:R-:W-:-:S02]  /*a0b70*/  IMAD.IADD R59, R100, 0x1, R59 ;  /* 0x00000001643b7824 */ /* 0x000fc400078e023b */
[C---:B------:R-:W-:Y:S01]  /*a0b80*/  IMAD R62, R66.reuse, R56, RZ ;  /* 0x00000038423e7224 */ /* 0x040fe200078e02ff */
[----:B------:R-:W-:Y:S01]  /*a0b90*/  LEA R103, R101, R104, 0x10 ;  /* 0x0000006865677211 */ /* 0x000fe200078e80ff */
[----:B------:R-:W-:Y:S02]  /*a0ba0*/  VIADD R106, R99, 0x1 ;  /* 0x00000001636a7836 */ /* 0x000fe40000000000 */
        /* <DEDUP_REMOVED lines=26> */
[----:B------:R-:W-:Y:S01]  /*a0d50*/  SHF.R.U32.HI R102, RZ, 0x10, R100 ;  /* 0x00000010ff667819 */ /* 0x000fe20000011664 */
[----:B------:R-:W-:Y:S01]  /*a0d60*/  IMAD R101, R12, R96, RZ ;  /* 0x000000600c657224 */ /* 0x000fe200078e02ff */
[----:B------:R-:W-:Y:S01]  /*a0d70*/  LOP3.LUT R103, R100, 0xffff, RZ, 0xc0, !PT ;  /* 0x0000ffff64677812 */ /* 0x000fe200078ec0ff */
[----:B------:R-:W-:-:S02]  /*a0d80*/  IMAD R99, R63, R56, R54 ;  /* 0x000000383f637224 */ /* 0x000fc400078e0236 */
[C---:B------:R-:W-:Y:S01]  /*a0d90*/  IMAD R101, R3.reuse, R94, R101 ;  /* 0x0000005e03657224 */ /* 0x040fe200078e0265 */
[----:B------:R-:W-:Y:S01]  /*a0da0*/  IADD3 R54, PT, PT, R98, R103, RZ ;  /* 0x0000006762367210 */ /* 0x000fe20007ffe0ff */
[----:B------:R-:W-:Y:S02]  /*a0db0*/  IMAD R102, R3, R96, R102 ;  /* 0x0000006003667224 */ /* 0x000fe400078e0266 */
[----:B------:R-:W-:Y:S02]  /*a0dc0*/  IMAD R56, R64, R56, RZ ;  /* 0x0000003840387224 */ /* 0x000fe400078e02ff */
[C---:B------:R-:W-:Y:S01]  /*a0dd0*/  IMAD R103, R101.reuse, 0x10000, R54 ;  /* 0x0001000065677824 */ /* 0x040fe200078e0236 */
[----:B------:R-:W-:Y:S01]  /*a0de0*/  LEA.HI R102, R101, R102, RZ, 0x10 ;  /* 0x0000006665667211 */ /* 0x000fe200078f80ff */
[----:B------:R-:W-:Y:S01]  /*a0df0*/  VIADD R100, R105, 0x1 ;  /* 0x0000000169647836 */ /* 0x000fe20000000000 */
[----:B------:R-:W-:Y:S01]  /*a0e00*/  LOP3.LUT R101, R56, 0xffff, RZ, 0xc0, !PT ;  /* 0x0000ffff38657812 */ /* 0x000fe200078ec0ff */
[----:B------:R-:W-:Y:S01]  /*a0e10*/  VIADD R104, R79, 0x1 ;  /* 0x000000014f687836 */ /* 0x000fe20000000000 */
[----:B------:R-:W-:Y:S01]  /*a0e20*/  SHF.R.U32.HI R56, RZ, 0x10, R56 ;  /* 0x00000010ff387819 */ /* 0x000fe20000011638 */
[----:B------:R-:W-:-:S02]  /*a0e30*/  @P2 IMAD.MOV R100, RZ, RZ, R105 ;  /* 0x000000ffff642224 */ /* 0x000fc400078e0269 */
        /* <DEDUP_REMOVED lines=10> */
[----:B------:R-:W-:-:S02]  /*a0ee0*/  IMAD R103, R91, R96, RZ ;  /* 0x000000605b677224 */ /* 0x000fc400078e02ff */
[C---:B------:R-:W-:Y:S02]  /*a0ef0*/  IMAD.IADD R98, R101.reuse, 0x1, R54 ;  /* 0x0000000165627824 */ /* 0x040fe400078e0236 */
[----:B------:R-:W-:Y:S02]  /*a0f00*/  VIADD R104, R102, 0x1 ;  /* 0x0000000166687836 */ /* 0x000fe40000000000 */
[----:B------:R-:W-:Y:S02]  /*a0f10*/  IMAD R103, R90, R94, R103 ;  /* 0x0000005e5a677224 */ /* 0x000fe400078e0267 */
[----:B------:R-:W-:Y:S01]  /*a0f20*/  @P0 IMAD.MOV R104, RZ, RZ, R102 ;  /* 0x000000ffff680224 */ /* 0x000fe200078e0266 */
[----:B------:R-:W-:Y:S01]  /*a0f30*/  ISETP.GE.U32.AND P0, PT, R101, R18, PT ;  /* 0x000000126500720c */ /* 0x000fe20003f06070 */
[----:B------:R-:W-:Y:S01]  /*a0f40*/  IMAD.IADD R94, R98, 0x1, R105 ;  /* 0x00000001625e7824 */ /* 0x000fe200078e0269 */
[----:B------:R-:W-:Y:S01]  /*a0f50*/  SHF.R.U32.HI R105, RZ, 0x10, R100 ;  /* 0x00000010ff697819 */ /* 0x000fe20000011664 */
        /* <DEDUP_REMOVED lines=23> */
.L_x_908:
        /* <DEDUP_REMOVED lines=38> */
.L_x_913:
[----:B------:R-:W-:Y:S05]  /*a1330*/  BSYNC.RELIABLE B3 ;  /* 0x0000000000037941 */ /* 0x000fea0003800100 */
.L_x_912:
        /* <DEDUP_REMOVED lines=41> */
.L_x_911:
[----:B------:R-:W-:Y:S05]  /*a15d0*/  BSYNC.RECONVERGENT B2 ;  /* 0x0000000000027941 */ /* 0x000fea0003800200 */
.L_x_910:
        /* <DEDUP_REMOVED lines=25> */
.L_x_915:
        /* <DEDUP_REMOVED lines=29> */
[----:B------:R-:W-:-:S02]  /*a1940*/  IMAD R97, R58, R72, R99 ;  /* 0x000000483a617224 */ /* 0x000fc400078e0263 */
[----:B------:R-:W-:Y:S01]  /*a1950*/  IMAD R112, R59, R76, R104 ;  /* 0x0000004c3b707224 */ /* 0x000fe200078e0268 */
[----:B------:R-:W-:Y:S01]  /*a1960*/  LEA.HI R99, R77, R98, RZ, 0x10 ;  /* 0x000000624d637211 */ /* 0x000fe200078f80ff */
[----:B------:R-:W-:Y:S02]  /*a1970*/  IMAD.IADD R106, R101, 0x1, R78 ;  /* 0x00000001656a7824 */ /* 0x000fe400078e024e */
[----:B------:R-:W-:Y:S02]  /*a1980*/  IMAD R108, R58, R76, R103 ;  /* 0x0000004c3a6c7224 */ /* 0x000fe400078e0267 */
[----:B------:R-:W-:Y:S01]  /*a1990*/  IMAD R104, R77, 0x10000, R100 ;  /* 0x000100004d687824 */ /* 0x000fe200078e0264 */
[C---:B------:R-:W-:Y:S01]  /*a19a0*/  LEA R106, R97.reuse, R106, 0x10 ;  /* 0x0000006a616a7211 */ /* 0x040fe200078e80ff */
[----:B------:R-:W-:Y:S01]  /*a19b0*/  IMAD R77, R64, R72, RZ ;  /* 0x00000048404d7224 */ /* 0x000fe200078e02ff */
[----:B------:R-:W-:Y:S01]  /*a19c0*/  LEA.HI R108, R97, R108, RZ, 0x10 ;  /* 0x0000006c616c7211 */ /* 0x000fe200078f80ff */
[----:B------:R-:W-:Y:S01]  /*a19d0*/  IMAD R105, R63, R76, RZ ;  /* 0x0000004c3f697224 */ /* 0x000fe200078e02ff */
[----:B------:R-:W-:Y:S01]  /*a19e0*/  ISETP.GE.U32.AND P6, PT, R104, R69, PT ;  /* 0x000000456800720c */ /* 0x000fe20003fc6070 */
[----:B------:R-:W-:Y:S01]  /*a19f0*/  IMAD.IADD R110, R110, 0x1, R71 ;  /* 0x000000016e6e7824 */ /* 0x000fe200078e0247 */
[----:B------:R-:W-:Y:S01]  /*a1a00*/  LOP3.LUT R97, R77, 0xffff, RZ, 0xc0, !PT ;  /* 0x0000ffff4d617812 */ /* 0x000fe200078ec0ff */
[-C--:B------:R-:W-:Y:S01]  /*a1a10*/  IMAD R105, R59, R72.reuse, R105 ;  /* 0x000000483b697224 */ /* 0x080fe200078e0269 */
[----:B------:R-:W-:Y:S01]  /*a1a20*/  SHF.R.U32.HI R77, RZ, 0x10, R77 ;  /* 0x00000010ff4d7819 */ /* 0x000fe2000001164d */
[----:B------:R-:W-:Y:S01]  /*a1a30*/  IMAD R98, R65, R72, RZ ;  /* 0x0000004841627224 */ /* 0x000fe200078e02ff */
[----:B------:R-:W-:Y:S01]  /*a1a40*/  ISETP.GE.U32.AND P5, PT, R106, R78, PT ;  /* 0x0000004e6a00720c */ /* 0x000fe20003fa6070 */
[----:B------:R-:W-:Y:S01]  /*a1a50*/  IMAD R73, R64, R76, RZ ;  /* 0x0000004c40497224 */ /* 0x000fe200078e02ff */
[C---:B------:R-:W-:Y:S01]  /*a1a60*/  LEA.HI R112, R105.reuse, R112, RZ, 0x10 ;  /* 0x0000007069707211 */ /* 0x040fe200078f80ff */
[----:B------:R-:W-:Y:S01]  /*a1a70*/  IMAD R100, R105, 0x10000, R110 ;  /* 0x0001000069647824 */ /* 0x000fe200078e026e */
[----:B------:R-:W-:Y:S01]  /*a1a80*/  LOP3.LUT R114, R98, 0xffff, RZ, 0xc0, !PT ;  /* 0x0000ffff62727812 */ /* 0x000fe200078ec0ff */
[C---:B------:R-:W-:Y:S01]  /*a1a90*/  IMAD R73, R62.reuse, R72, R73 ;  /* 0x000000483e497224 */ /* 0x040fe200078e0249 */
[----:B------:R-:W-:Y:S01]  /*a1aa0*/  SHF.R.U32.HI R103, RZ, 0x10, R98 ;  /* 0x00000010ff677819 */ /* 0x000fe20000011662 */
[----:B------:R-:W-:Y:S01]  /*a1ab0*/  IMAD R110, R62, R76, R77 ;  /* 0x0000004c3e6e7224 */ /* 0x000fe200078e024d */
[----:B------:R-:W-:Y:S01]  /*a1ac0*/  ISETP.GE.U32.AND P2, PT, R100, R71, PT ;  /* 0x000000476400720c */ /* 0x000fe20003f46070 */
[----:B------:R-:W-:-:S02]  /*a1ad0*/  IMAD.IADD R98, R97, 0x1, R94 ;  /* 0x0000000161627824 */ /* 0x000fc400078e025e */
[----:B------:R-:W-:Y:S01]  /*a1ae0*/  IMAD R101, R65, R76, RZ ;  /* 0x0000004c41657224 */ /* 0x000fe200078e02ff */
[C---:B------:R-:W-:Y:S01]  /*a1af0*/  LEA.HI R110, R73.reuse, R110, RZ, 0x10 ;  /* 0x0000006e496e7211 */ /* 0x040fe200078f80ff */
[----:B------:R-:W-:Y:S02]  /*a1b00*/  IMAD R97, R73, 0x10000, R98 ;  /* 0x0001000049617824 */ /* 0x000fe400078e0262 */
[----:B------:R-:W-:Y:S02]  /*a1b10*/  IMAD R73, R102, R89, RZ ;  /* 0x0000005966497224 */ /* 0x000fe400078e02ff */
[----:B------:R-:W-:Y:S01]  /*a1b20*/  IMAD R101, R79, R72, R101 ;  /* 0x000000484f657224 */ /* 0x000fe200078e0265 */
[----:B------:R-:W-:Y:S01]  /*a1b30*/  ISETP.GE.U32.AND P1, PT, R97, R94, PT ;  /* 0x0000005e6100720c */ /* 0x000fe20003f26070 */
[----:B------:R-:W-:Y:S01]  /*a1b40*/  IMAD.IADD R114, R114, 0x1, R75 ;  /* 0x0000000172727824 */ /* 0x000fe200078e024b */
[----:B------:R-:W-:Y:S01]  /*a1b50*/  LOP3.LUT R77, R73, 0xffff, RZ, 0xc0, !PT ;  /* 0x0000ffff494d7812 */ /* 0x000fe200078ec0ff */
[C---:B------:R-:W-:Y:S01]  /*a1b60*/  VIADD R69, R96.reuse, 0x1 ;  /* 0x0000000160457836 */ /* 0x040fe20000000000 */
[----:B------:R-:W-:Y:S01]  /*a1b70*/  @P0 IADD3 R69, PT, PT, R96, RZ, RZ ;  /* 0x000000ff60450210 */ /* 0x000fe20007ffe0ff */
[----:B------:R-:W-:Y:S01]  /*a1b80*/  IMAD R98, R101, 0x10000, R114 ;  /* 0x0001000065627824 */ /* 0x000fe200078e0272 */
[----:B------:R-:W-:Y:S01]  /*a1b90*/  SHF.R.U32.HI R96, RZ, 0x10, R73 ;  /* 0x00000010ff607819 */ /* 0x000fe20000011649 */
[----:B------:R-:W-:-:S02]  /*a1ba0*/  IMAD R71, R88, R77, RZ ;  /* 0x0000004d58477224 */ /* 0x000fc400078e02ff */
[----:B------:R-:W-:Y:S01]  /*a1bb0*/  IMAD.IADD R69, R104, 0x1, R69 ;  /* 0x0000000168457824 */ /* 0x000fe200078e0245 */
[----:B------:R-:W-:Y:S01]  /*a1bc0*/  ISETP.GE.U32.AND P0, PT, R98, R75, PT ;  /* 0x0000004b6200720c */ /* 0x000fe20003f06070 */
        /* <DEDUP_REMOVED lines=8> */
[----:B------:R-:W-:Y:S01]  /*a1c50*/  IMAD R116, R79, R76, R103 ;  /* 0x0000004c4f747224 */ /* 0x000fe200078e0267 */
[----:B------:R-:W-:Y:S01]  /*a1c60*/  SHF.R.U32.HI R94, RZ, 0x10, R94 ;  /* 0x00000010ff5e7819 */ /* 0x000fe2000001165e */
[----:B------:R-:W-:-:S02]  /*a1c70*/  IMAD R104, R87, R96, RZ ;  /* 0x0000006057687224 */ /* 0x000fc400078e02ff */
[----:B------:R-:W-:Y:S01]  /*a1c80*/  IMAD R75, R73, 0x10000, R78 ;  /* 0x00010000494b7824 */ /* 0x000fe200078e024e */
[----:B------:R-:W-:Y:S01]  /*a1c90*/  LEA.HI R116, R101, R116, RZ, 0x10 ;  /* 0x0000007465747211 */ /* 0x000fe200078f80ff */
[----:B------:R-:W-:Y:S02]  /*a1ca0*/  IMAD R104, R85, R77, R104 ;  /* 0x0000004d55687224 */ /* 0x000fe400078e0268 */
[----:B------:R-:W-:Y:S01]  /*a1cb0*/  IMAD.IADD R101, R69, 0x1, R114 ;  /* 0x0000000145657824 */ /* 0x000fe200078e0272 */
[----:B------:R-:W-:Y:S01]  /*a1cc0*/  ISETP.GE.U32.AND P3, PT, R75, R102, PT ;  /* 0x000000664b00720c */ /* 0x000fe20003f66070 */
[C---:B------:R-:W-:Y:S01]  /*a1cd0*/  VIADD R103, R99.reuse, 0x1 ;  /* 0x0000000163677836 */ /* 0x040fe20000000000 */
[----:B------:R-:W-:Y:S01]  /*a1ce0*/  @P6 IADD3 R103, PT, PT, R99, RZ, RZ ;  /* 0x000000ff63676210 */ /* 0x000fe20007ffe0ff */
[----:B------:R-:W-:Y:S02]  /*a1cf0*/  IMAD R78, R86, R96, R71 ;  /* 0x00000060564e7224 */ /* 0x000fe400078e0247 */
[----:B------:R-:W-:-:S02]  /*a1d00*/  IMAD R102, R104, 0x10000, R101 ;  /* 0x0001000068667824 */ /* 0x000fc400078e0265 */
[----:B------:R-:W-:Y:S01]  /*a1d10*/  IMAD R71, R85, R96, R94 ;  /* 0x0000006055477224 */ /* 0x000fe200078e025e */
[----:B------:R-:W-:Y:S01]  /*a1d20*/  LEA.HI R78, R73, R78, RZ, 0x10 ;  /* 0x0000004e494e7211 */ /* 0x000fe200078f80ff */
[----:B------:R-:W-:Y:S01]  /*a1d30*/  IMAD R75, R84, R77, RZ ;  /* 0x0000004d544b7224 */ /* 0x000fe200078e02ff */
[----:B------:R-:W-:Y:S01]  /*a1d40*/  ISETP.GE.U32.AND P6, PT, R102, R69, PT ;  /* 0x000000456600720c */ /* 0x000fe20003fc6070 */
[----:B------:R-:W-:Y:S01]  /*a1d50*/  VIADD R69, R103, 0x1 ;  /* 0x0000000167457836 */ /* 0x000fe20000000000 */
[----:B------:R-:W-:Y:S01]  /*a1d60*/  LEA.HI R71, R104, R71, RZ, 0x10 ;  /* 0x0000004768477211 */ /* 0x000fe200078f80ff */
[----:B------:R-:W-:Y:S01]  /*a1d70*/  @P4 IMAD.MOV R69, RZ, RZ, R103 ;  /* 0x000000ffff454224 */ /* 0x000fe200078e0267 */
[----:B------:R-:W-:Y:S01]  /*a1d80*/  LOP3.LUT R94, R75, 0xffff, RZ, 0xc0, !PT ;  /* 0x0000ffff4b5e7812 */ /* 0x000fe200078ec0ff */
[C---:B------:R-:W-:Y:S01]  /*a1d90*/  VIADD R73, R78.reuse, 0x1 ;  /* 0x000000014e497836 */ /* 0x040fe20000000000 */
[----:B------:R-:W-:Y:S01]  /*a1da0*/  @P3 IADD3 R73, PT, PT, R78, RZ, RZ ;  /* 0x000000ff4e493210 */ /* 0x000fe20007ffe0ff */
[----:B------:R-:W-:Y:S01]  /*a1db0*/  IMAD.IADD R69, R106, 0x1, R69 ;  /* 0x000000016a457824 */ /* 0x000fe200078e0245 */
[----:B------:R-:W-:Y:S01]  /*a1dc0*/  SHF.R.U32.HI R99, RZ, 0x10, R75 ;  /* 0x00000010ff637819 */ /* 0x000fe2000001164b */
[----:B------:R-:W-:-:S02]  /*a1dd0*/  VIADD R103, R112, 0x1 ;  /* 0x0000000170677836 */ /* 0x000fc40000000000 */
[----:B------:R-:W-:Y:S01]  /*a1de0*/  @P2 IMAD.MOV R103, RZ, RZ, R112 ;  /* 0x000000ffff672224 */ /* 0x000fe200078e0270 */
[----:B------:R-:W-:Y:S01]  /*a1df0*/  ISETP.GE.U32.AND P2, PT, R69, R106, PT ;  /* 0x0000006a4500720c */ /* 0x000fe20003f46070 */
[----:B------:R-:W-:Y:S02]  /*a1e00*/  IMAD.IADD R73, R102, 0x1, R73 ;  /* 0x0000000166497824 */ /* 0x000fe400078e0249 */
[----:B------:R-:W-:Y:S02]  /*a1e10*/  VIADD R105, R108, 0x1 ;  /* 0x000000016c697836 */ /* 0x000fe40000000000 */
[----:B------:R-:W-:Y:S01]  /*a1e20*/  @P5 IMAD.MOV R105, RZ, RZ, R108 ;  /* 0x000000ffff695224 */ /* 0x000fe200078e026c */
[----:B------:R-:W-:Y:S01]  /*a1e30*/  ISETP.GE.U32.AND P3, PT, R73, R102, PT ;  /* 0x000000664900720c */ /* 0x000fe20003f66070 */
[----:B------:R-:W-:Y:S02]  /*a1e40*/  IMAD R78, R84, R96, RZ ;  /* 0x00000060544e7224 */ /* 0x000fe400078e02ff */
[----:B------:R-:W-:-:S02]  /*a1e50*/  VIADD R104, R71, 0x1 ;  /* 0x0000000147687836 */ /* 0x000fc40000000000 */
[----:B------:R-:W-:Y:S01]  /*a1e60*/  @P6 IMAD.MOV R104, RZ, RZ, R71 ;  /* 0x000000ffff686224 */ /* 0x000fe200078e0247 */
[----:B------:R-:W-:Y:S01]  /*a1e70*/  IADD3 R71, PT, PT, R105, 0x1, RZ ;  /* 0x0000000169477810 */ /* 0x000fe20007ffe0ff */
[----:B------:R-:W-:Y:S02]  /*a1e80*/  IMAD R78, R83, R77, R78 ;  /* 0x0000004d534e7224 */ /* 0x000fe400078e024e */
[----:B------:R-:W-:Y:S02]  /*a1e90*/  IMAD.IADD R101, R69, 0x1, R94 ;  /* 0x0000000145657824 */ /* 0x000fe400078e025e */
        /* <DEDUP_REMOVED lines=16> */
[----:B------:R-:W-:-:S02]  /*a1fa0*/  LOP3.LUT R94, R101, 0xffff, RZ, 0xc0, !PT ;  /* 0x0000ffff655e7812 */ /* 0x000fc400078ec0ff */
[----:B------:R-:W-:Y:S01]  /*a1fb0*/  SHF.R.U32.HI R101, RZ, 0x10, R101 ;  /* 0x00000010ff657819 */ /* 0x000fe20000011665 */
[----:B------:R-:W-:Y:S01]  /*a1fc0*/  IMAD R100, R17, R77, R78 ;  /* 0x0000004d11647224 */ /* 0x000fe200078e024e */
[----:B------:R-:W-:Y:S01]  /*a1fd0*/  @P0 IADD3 R105, PT, PT, R116, RZ, RZ ;  /* 0x000000ff74690210 */ /* 0x000fe20007ffe0ff */
[----:B------:R-:W-:Y:S02]  /*a1fe0*/  IMAD.IADD R75, R71, 0x1, R94 ;  /* 0x00000001474b7824 */ /* 0x000fe400078e025e */
[----:B------:R-:W-:Y:S02]  /*a1ff0*/  VIADD R78, R103, 0x1 ;  /* 0x00000001674e7836 */ /* 0x000fe40000000000 */
[----:B------:R-:W-:Y:S02]  /*a2000*/  VIADD R104, R99, 0x1 ;  /* 0x0000000163687836 */ /* 0x000fe40000000000 */
[----:B------:R-:W-:Y:S02]  /*a2010*/  @P1 IMAD.MOV R78, RZ, RZ, R103 ;  /* 0x000000ffff4e1224 */ /* 0x000fe400078e0267 */
[----:B------:R-:W-:-:S02]  /*a2020*/  @P2 IMAD.MOV R104, RZ, RZ, R99 ;  /* 0x000000ffff682224 */ /* 0x000fc400078e0263 */
        /* <DEDUP_REMOVED lines=10> */
[----:B------:R-:W-:Y:S01]  /*a20d0*/  IMAD.IADD R78, R102, 0x1, R75 ;  /* 0x00000001664e7824 */ /* 0x000fe200078e024b */
[----:B------:R-:W-:Y:S01]  /*a20e0*/  IADD3 R75, PT, PT, R94, R71, RZ ;  /* 0x000000475e4b7210 */ /* 0x000fe20007ffe0ff */
[----:B------:R-:W-:Y:S01]  /*a20f0*/  IMAD R104, R16, R96, RZ ;  /* 0x0000006010687224 */ /* 0x000fe200078e02ff */
[----:B------:R-:W-:Y:S01]  /*a2100*/  LEA.HI R101, R100, R101, RZ, 0x10 ;  /* 0x0000006564657211 */ /* 0x000fe200078f80ff */
[----:B------:R-:W-:Y:S01]  /*a2110*/  VIADD R71, R106, 0x1 ;  /* 0x000000016a477836 */ /* 0x000fe20000000000 */
[----:B------:R-:W-:Y:S01]  /*a2120*/  ISETP.GE.U32.AND P2, PT, R78, R102, PT ;  /* 0x000000664e00720c */ /* 0x000fe20003f46070 */
[----:B------:R-:W-:-:S02]  /*a2130*/  IMAD R104, R15, R77, R104 ;  /* 0x0000004d0f687224 */ /* 0x000fc400078e0268 */
[----:B------:R-:W-:Y:S02]  /*a2140*/  VIADD R103, R101, 0x1 ;  /* 0x0000000165677836 */ /* 0x000fe40000000000 */
        /* <DEDUP_REMOVED lines=8> */
[----:B------:R-:W-:Y:S01]  /*a21d0*/  IADD3 R71, PT, PT, R103, 0x1, RZ ;  /* 0x0000000167477810 */ /* 0x000fe20007ffe0ff */
[----:B------:R-:W-:Y:S01]  /*a21e0*/  IMAD R94, R14, R96, RZ ;  /* 0x000000600e5e7224 */ /* 0x000fe200078e02ff */
[----:B------:R-:W-:Y:S01]  /*a21f0*/  LEA.HI R99, R104, R99, RZ, 0x10 ;  /* 0x0000006368637211 */ /* 0x000fe200078f80ff */
[----:B------:R-:W-:Y:S01]  /*a2200*/  @P2 IMAD.MOV R71, RZ, RZ, R103 ;  /* 0x000000ffff472224 */ /* 0x000fe200078e0267 */
[----:B------:R-:W-:Y:S01]  /*a2210*/  ISETP.GE.U32.AND P0, PT, R75, R98, PT ;  /* 0x000000624b00720c */ /* 0x000fe20003f06070 */
[----:B------:R-:W-:Y:S01]  /*a2220*/  IMAD R102, R13, R77, R94 ;  /* 0x0000004d0d667224 */ /* 0x000fe200078e025e */
[----:B------:R-:W-:Y:S01]  /*a2230*/  SHF.R.U32.HI R101, RZ, 0x10, R101 ;  /* 0x00000010ff657819 */ /* 0x000fe20000011665 */
[----:B------:R-:W-:-:S02]  /*a2240*/  IMAD.IADD R97, R75, 0x1, R106 ;  /* 0x000000014b617824 */ /* 0x000fc400078e026a */
        /* <DEDUP_REMOVED lines=21> */
[C---:B------:R-:W-:Y:S01]  /*a23a0*/  ISETP.GE.U32.AND P0, PT, R97.reuse, R74, PT ;  /* 0x0000004a6100720c */ /* 0x040fe20003f06070 */
[----:B------:R-:W-:Y:S01]  /*a23b0*/  IMAD.IADD R98, R97, 0x1, R75 ;  /* 0x0000000161627824 */ /* 0x000fe200078e024b */
[----:B------:R-:W-:Y:S01]  /*a23c0*/  IADD3 R105, PT, PT, R101, 0x1, RZ ;  /* 0x0000000165697810 */ /* 0x000fe20007ffe0ff */
[----:B------:R-:W-:Y:S02]  /*a23d0*/  IMAD.IADD R94, R103, 0x1, R100 ;  /* 0x00000001675e7824 */ /* 0x000fe400078e0264 */
[----:B------:R-:W-:Y:S01]  /*a23e0*/  IMAD R74, R12, R77, RZ ;  /* 0x0000004d0c4a7224 */ /* 0x000fe200078e02ff */
[----:B------:R-:W-:Y:S01]  /*a23f0*/  ISETP.GE.U32.AND P1, PT, R98, R97, PT ;  /* 0x000000616200720c */ /* 0x000fe20003f26070 */
[----:B------:R-:W-:-:S02]  /*a2400*/  IMAD R75, R54, R76, RZ ;  /* 0x0000004c364b7224 */ /* 0x000fc400078e02ff */
        /* <DEDUP_REMOVED lines=11> */
[C---:B------:R-:W-:Y:S01]  /*a24c0*/  LEA.HI R103, R100.reuse, R103, RZ, 0x10 ;  /* 0x0000006764677211 */ /* 0x040fe200078f80ff */
[----:B------:R-:W-:Y:S01]  /*a24d0*/  @P0 IMAD.MOV R104, RZ, RZ, R99 ;  /* 0x000000ffff680224 */ /* 0x000fe200078e0263 */
[----:B------:R-:W-:Y:S01]  /*a24e0*/  LEA R102, R100, R101, 0x10 ;  /* 0x0000006564667211 */ /* 0x000fe200078e80ff */
[----:B------:R-:W-:Y:S01]  /*a24f0*/  VIADD R75, R105, 0x1 ;  /* 0x00000001694b7836 */ /* 0x000fe20000000000 */
[----:B------:R-:W-:Y:S01]  /*a2500*/  LOP3.LUT R99, R74, 0xffff, RZ, 0xc0, !PT ;  /* 0x0000ffff4a637812 */ /* 0x000fe200078ec0ff */
[----:B------:R-:W-:Y:S01]  /*a2510*/  @P2 IMAD.MOV R75, RZ, RZ, R105 ;  /* 0x000000ffff4b2224 */ /* 0x000fe200078e0269 */
[----:B------:R-:W-:Y:S01]  /*a2520*/  ISETP.GE.U32.AND P0, PT, R102, R98, PT ;  /* 0x000000626600720c */ /* 0x000fe20003f06070 */
[----:B------:R-:W-:-:S02]  /*a2530*/  IMAD R100, R91, R77, RZ ;  /* 0x0000004d5b647224 */ /* 0x000fc400078e02ff */
[----:B------:R-:W-:Y:S02]  /*a2540*/  IMAD.IADD R75, R102, 0x1, R75 ;  /* 0x00000001664b7824 */ /* 0x000fe400078e024b */
[----:B------:R-:W-:Y:S01]  /*a2550*/  IMAD.IADD R98, R99, 0x1, R70 ;  /* 0x0000000163627824 */ /* 0x000fe200078e0246 */
[----:B------:R-:W-:Y:S01]  /*a2560*/  LOP3.LUT R105, R100, 0xffff, RZ, 0xc0, !PT ;  /* 0x0000ffff64697812 */ /* 0x000fe200078ec0ff */
[----:B------:R-:W-:Y:S01]  /*a2570*/  VIADD R72, R104, 0x1 ;  /* 0x0000000168487836 */ /* 0x000fe20000000000 */
[----:B------:R-:W-:Y:S01]  /*a2580*/  SHF.R.U32.HI R99, RZ, 0x10, R74 ;  /* 0x00000010ff637819 */ /* 0x000fe2000001164a */
[----:B------:R-:W-:Y:S01]  /*a2590*/  @P1 IMAD.MOV R72, RZ, RZ, R104 ;  /* 0x000000ffff481224 */ /* 0x000fe200078e0268 */
[----:B------:R-:W-:Y:S01]  /*a25a0*/  ISETP.GE.U32.AND P1, PT, R75, R102, PT ;  /* 0x000000664b00720c */ /* 0x000fe20003f26070 */
[----:B------:R-:W-:Y:S01]  /*a25b0*/  IMAD R101, R97, 0x10000, R98 ;  /* 0x0001000061657824 */ /* 0x000fe200078e0262 */
[----:B------:R-:W-:Y:S01]  /*a25c0*/  IADD3 R102, PT, PT, R103, 0x1, RZ ;  /* 0x0000000167667810 */ /* 0x000fe20007ffe0ff */
[----:B------:R-:W-:-:S02]  /*a25d0*/  IMAD R98, R91, R96, RZ ;  /* 0x000000605b627224 */ /* 0x000fc400078e02ff */
[C---:B------:R-:W-:Y:S02]  /*a25e0*/  IMAD.IADD R72, R101.reuse, 0x1, R72 ;  /* 0x0000000165487824 */ /* 0x040fe400078e0248 */
[----:B------:R-:W-:Y:S01]  /*a25f0*/  IMAD R98, R90, R77, R98 ;  /* 0x0000004d5a627224 */ /* 0x000fe200078e0262 */
[----:B------:R-:W-:Y:S01]  /*a2600*/  SHF.R.U32.HI R77, RZ, 0x10, R100 ;  /* 0x00000010ff4d7819 */ /* 0x000fe20000011664 */
[----:B------:R-:W-:Y:S02]  /*a2610*/  IMAD.IADD R105, R72, 0x1, R105 ;  /* 0x0000000148697824 */ /* 0x000fe400078e0269 */
[----:B------:R-:W-:Y:S01]  /*a2620*/  @P0 IMAD.MOV R102, RZ, RZ, R103 ;  /* 0x000000ffff660224 */ /* 0x000fe200078e0267 */
[----:B------:R-:W-:Y:S01]  /*a2630*/  ISETP.GE.U32.AND P0, PT, R101, R70, PT ;  /* 0x000000466500720c */ /* 0x000fe20003f06070 */
[----:B------:R-:W-:Y:S02]  /*a2640*/  IMAD R105, R98, 0x10000, R105 ;  /* 0x0001000062697824 */ /* 0x000fe400078e0269 */
[----:B------:R-:W-:-:S02]  /*a2650*/  IMAD R76, R18, R76, R99 ;  /* 0x0000004c124c7224 */ /* 0x000fc400078e0263 */
[----:B------:R-:W-:Y:S01]  /*a2660*/  VIADD R74, R102, 0x1 ;  /* 0x00000001664a7836 */ /* 0x000fe20000000000 */
[----:B------:R-:W-:Y:S01]  /*a2670*/  ISETP.GE.U32.AND P2, PT, R105, R72, PT ;  /* 0x000000486900720c */ /* 0x000fe20003f46070 */
[----:B------:R-:W-:Y:S01]  /*a2680*/  @P1 IMAD.MOV R74, RZ, RZ, R102 ;  /* 0x000000ffff4a1224 */ /* 0x000fe200078e0266 */
[----:B------:R-:W-:Y:S01]  /*a2690*/  LEA.HI R76, R97, R76, RZ, 0x10 ;  /* 0x0000004c614c7211 */ /* 0x000fe200078f80ff */
[----:B------:R-:W-:Y:S01]  /*a26a0*/  IMAD R77, R90, R96, R77 ;  /* 0x000000605a4d7224 */ /* 0x000fe200078e024d */
[----:B------:R-:W-:Y:S02]  /*a26b0*/  ISETP.GE.U32.AND P1, PT, R72, R101, PT ;  /* 0x000000654800720c */ /* 0x000fe40003f26070 */
[----:B------:R-:W-:Y:S01]  /*a26c0*/  IADD3 R74, PT, PT, R105, R74, RZ ;  /* 0x0000004a694a7210 */ /* 0x000fe20007ffe0ff */
[----:B------:R-:W-:Y:S01]  /*a26d0*/  VIADD R72, R76, 0x1 ;  /* 0x000000014c487836 */ /* 0x000fe20000000000 */
[----:B------:R-:W-:Y:S01]  /*a26e0*/  LEA.HI R77, R98, R77, RZ, 0x10 ;  /* 0x0000004d624d7211 */ /* 0x000fe200078f80ff */
[----:B------:R-:W-:Y:S01]  /*a26f0*/  @P0 IMAD.MOV R72, RZ, RZ, R76 ;  /* 0x000000ffff480224 */ /* 0x000fe200078e024c */
[----:B------:R-:W-:-:S02]  /*a2700*/  ISETP.GE.U32.AND P3, PT, R74, R105, PT ;  /* 0x000000694a00720c */ /* 0x000fc40003f66070 */
        /* <DEDUP_REMOVED lines=10> */
.L_x_914:
        /* <DEDUP_REMOVED lines=38> */
.L_x_919:
[----:B------:R-:W-:Y:S05]  /*a2a10*/  BSYNC.RELIABLE B3 ;  /* 0x0000000000037941 */ /* 0x000fea0003800100 */
.L_x_918:
        /* <DEDUP_REMOVED lines=41> */
.L_x_917:
[----:B------:R-:W-:Y:S05]  /*a2cb0*/  BSYNC.RECONVERGENT B2 ;  /* 0x0000000000027941 */ /* 0x000fea0003800200 */
.L_x_916:
[----:B------:R0:W-:Y:S01]  /*a2cc0*/  STL [R11], R73 ;  /* 0x000000490b007387 */ /* 0x0001e20000100800 */
[----:B------:R-:W-:Y:S01]  /*a2cd0*/  BSSY.RECONVERGENT B2, `(.L_x_920) ;  /* 0x00000ae000027945 */ /* 0x000fe20003800200 */
[----:B------:R-:W-:Y:S01]  /*a2ce0*/  CS2R R56, SRZ ;  /* 0x0000000000387805 */ /* 0x000fe2000001ff00 */
[----:B------:R-:W-:Y:S01]  /*a2cf0*/  IMAD.MOV.U32 R18, RZ, RZ, R11 ;  /* 0x000000ffff127224 */ /* 0x000fe200078e000b */
[----:B------:R0:W-:Y:S01]  /*a2d00*/  STL [R11+0x4], R69 ;  /* 0x000004450b007387 */ /* 0x0001e20000100800 */
[----:B------:R-:W-:Y:S02]  /*a2d10*/  CS2R R54, SRZ ;  /* 0x0000000000367805 */ /* 0x000fe4000001ff00 */
[----:B------:R-:W-:Y:S02]  /*a2d20*/  CS2R R58, SRZ ;  /* 0x00000000003a7805 */ /* 0x000fe4000001ff00 */
[----:B------:R-:W-:Y:S01]  /*a2d30*/  MOV R62, RZ ;  /* 0x000000ff003e7202 */ /* 0x000fe20000000f00 */
        /* <DEDUP_REMOVED lines=8> */
.L_x_921:
        /* <DEDUP_REMOVED lines=24> */
[-C--:B------:R-:W-:Y:S01]  /*a2f40*/  IMAD R67, R87, R63.reuse, RZ ;  /* 0x0000003f57437224 */ /* 0x080fe200078e02ff */
[----:B------:R-:W-:Y:S01]  /*a2f50*/  IADD3 R72, PT, PT, R71, R68, RZ ;  /* 0x0000004447487210 */ /* 0x000fe20007ffe0ff */
[----:B------:R-:W-:Y:S01]  /*a2f60*/  IMAD R70, R85, R63, R70 ;  /* 0x0000003f55467224 */ /* 0x000fe200078e0246 */
[----:B------:R-:W-:Y:S01]  /*a2f70*/  LEA.HI R66, R61, R66, RZ, 0x10 ;  /* 0x000000423d427211 */ /* 0x000fe200078f80ff */
[-C--:B------:R-:W-:Y:S01]  /*a2f80*/  IMAD R67, R85, R64.reuse, R67 ;  /* 0x0000004055437224 */ /* 0x080fe200078e0243 */
[----:B------:R-:W-:Y:S01]  /*a2f90*/  ISETP.GE.U32.AND P0, PT, R68, R59, PT ;  /* 0x0000003b4400720c */ /* 0x000fe20003f06070 */
[----:B------:R-:W-:-:S02]  /*a2fa0*/  IMAD R65, R84, R64, RZ ;  /* 0x0000004054417224 */ /* 0x000fc400078e02ff */
[C---:B------:R-:W-:Y:S01]  /*a2fb0*/  IMAD R72, R67.reuse, 0x10000, R72 ;  /* 0x0001000043487824 */ /* 0x040fe200078e0248 */
[----:B------:R-:W-:Y:S01]  /*a2fc0*/  LEA.HI R70, R67, R70, RZ, 0x10 ;  /* 0x0000004643467211 */ /* 0x000fe200078f80ff */
[----:B------:R-:W-:Y:S02]  /*a2fd0*/  VIADD R61, R66, 0x1 ;  /* 0x00000001423d7836 */ /* 0x000fe40000000000 */
[----:B------:R-:W-:Y:S01]  /*a2fe0*/  @P1 IMAD.MOV R61, RZ, RZ, R66 ;  /* 0x000000ffff3d1224 */ /* 0x000fe200078e0242 */
[----:B------:R-:W-:Y:S01]  /*a2ff0*/  ISETP.GE.U32.AND P2, PT, R72, R68, PT ;  /* 0x000000444800720c */ /* 0x000fe20003f46070 */
[----:B------:R-:W-:Y:S01]  /*a3000*/  VIADD R59, R62, 0x1 ;  /* 0x000000013e3b7836 */ /* 0x000fe20000000000 */
[----:B------:R-:W-:Y:S01]  /*a3010*/  LOP3.LUT R68, R65, 0xffff, RZ, 0xc0, !PT ;  /* 0x0000ffff41447812 */ /* 0x000fe200078ec0ff */
[----:B------:R-:W-:Y:S02]  /*a3020*/  IMAD.IADD R61, R72, 0x1, R61 ;  /* 0x00000001483d7824 */ /* 0x000fe400078e023d */
[----:B------:R-:W-:Y:S01]  /*a3030*/  @P0 IADD3 R59, PT, PT, R62, RZ, RZ ;  /* 0x000000ff3e3b0210 */ /* 0x000fe20007ffe0ff */
[----:B------:R-:W-:-:S02]  /*a3040*/  IMAD R66, R84, R63, RZ ;  /* 0x0000003f54427224 */ /* 0x000fc400078e02ff */
[----:B------:R-:W-:Y:S01]  /*a3050*/  ISETP.GE.U32.AND P1, PT, R61, R72, PT ;  /* 0x000000483d00720c */ /* 0x000fe20003f26070 */
[----:B------:R-:W-:Y:S01]  /*a3060*/  VIADD R69, R70, 0x1 ;  /* 0x0000000146457836 */ /* 0x000fe20000000000 */
[----:B------:R-:W-:Y:S01]  /*a3070*/  ISETP.GE.U32.AND P0, PT, R59, R62, PT ;  /* 0x0000003e3b00720c */ /* 0x000fe20003f06070 */
[----:B------:R-:W-:Y:S01]  /*a3080*/  IMAD R66, R83, R64, R66 ;  /* 0x0000004053427224 */ /* 0x000fe200078e0242 */
[----:B------:R-:W-:Y:S01]  /*a3090*/  IADD3 R62, PT, PT, R57, 0x1, RZ ;  /* 0x00000001393e7810 */ /* 0x000fe20007ffe0ff */
[----:B------:R-:W-:Y:S02]  /*a30a0*/  IMAD.IADD R67, R68, 0x1, R59 ;  /* 0x0000000144437824 */ /* 0x000fe400078e023b */
[----:B------:R-:W-:Y:S01]  /*a30b0*/  @P2 IMAD.MOV R69, RZ, RZ, R70 ;  /* 0x000000ffff452224 */ /* 0x000fe200078e0246 */
[----:B------:R-:W-:Y:S01]  /*a30c0*/  SHF.R.U32.HI R70, RZ, 0x10, R65 ;  /* 0x00000010ff467819 */ /* 0x000fe20000011641 */
[----:B------:R-:W-:Y:S02]  /*a30d0*/  IMAD R68, R66, 0x10000, R67 ;  /* 0x0001000042447824 */ /* 0x000fe400078e0243 */
        /* <DEDUP_REMOVED lines=21> */
[C---:B------:R-:W-:Y:S01]  /*a3230*/  ISETP.GE.U32.AND P1, PT, R69.reuse, R62, PT ;  /* 0x0000003e4500720c */ /* 0x040fe20003f26070 */
        /* <DEDUP_REMOVED lines=57> */
[----:B------:R-:W-:Y:S01]  /*a35d0*/  IMAD R54, R91, R64, RZ ;  /* 0x000000405b367224 */ /* 0x000fe200078e02ff */
[----:B------:R-:W-:Y:S01]  /*a35e0*/  IADD3 R55, PT, PT, R68, R65, RZ ;  /* 0x0000004144377210 */ /* 0x000fe20007ffe0ff */
[----:B------:R-:W-:Y:S01]  /*a35f0*/  VIADD R65, R56, 0x1 ;  /* 0x0000000138417836 */ /* 0x000fe20000000000 */
        /* <DEDUP_REMOVED lines=10> */
[----:B------:R-:W-:Y:S01]  /*a36a0*/  IMAD R64, R90, R63, R64 ;  /* 0x0000003f5a407224 */ /* 0x000fe200078e0240 */
[----:B------:R-:W-:Y:S01]  /*a36b0*/  IADD3 R54, PT, PT, R70, 0x1, RZ ;  /* 0x0000000146367810 */ /* 0x000fe20007ffe0ff */
[C---:B------:R-:W-:Y:S02]  /*a36c0*/  IMAD R69, R67.reuse, 0x10000, R68 ;  /* 0x0001000043457824 */ /* 0x040fe400078e0244 */
[----:B------:R-:W-:Y:S01]  /*a36d0*/  @P2 IMAD.MOV R54, RZ, RZ, R70 ;  /* 0x000000ffff362224 */ /* 0x000fe200078e0246 */
[----:B------:R-:W-:-:S02]  /*a36e0*/  LEA.HI R64, R67, R64, RZ, 0x10 ;  /* 0x0000004043407211 */ /* 0x000fc400078f80ff */
[C---:B------:R-:W-:Y:S01]  /*a36f0*/  ISETP.GE.U32.AND P0, PT, R69.reuse, R65, PT ;  /* 0x000000414500720c */ /* 0x040fe20003f06070 */
[----:B------:R-:W-:Y:S02]  /*a3700*/  IMAD.IADD R54, R69, 0x1, R54 ;  /* 0x0000000145367824 */ /* 0x000fe400078e0236 */
[----:B------:R-:W-:-:S03]  /*a3710*/  VIADD R63, R64, 0x1 ;  /* 0x00000001403f7836 */ /* 0x000fc60000000000 */
[----:B------:R-:W-:-:S07]  /*a3720*/  ISETP.GE.U32.AND P1, PT, R54, R69, PT ;  /* 0x000000453600720c */ /* 0x000fce0003f26070 */
[----:B------:R-:W-:Y:S01]  /*a3730*/  @P0 IMAD.MOV R63, RZ, RZ, R64 ;  /* 0x000000ffff3f0224 */ /* 0x000fe200078e0240 */
[----:B------:R-:W-:-:S03]  /*a3740*/  ISETP.GE.U32.AND P0, PT, R65, R56, PT ;  /* 0x000000384100720c */ /* 0x000fc60003f06070 */
[C---:B------:R-:W-:Y:S02]  /*a3750*/  VIADD R64, R63.reuse, 0x1 ;  /* 0x000000013f407836 */ /* 0x040fe40000000000 */
[----:B------:R-:W-:Y:S02]  /*a3760*/  @P1 IADD3 R64, PT, PT, R63, RZ, RZ ;  /* 0x000000ff3f401210 */ /* 0x000fe40007ffe0ff */
[----:B------:R-:W-:-:S03]  /*a3770*/  ISETP.NE.AND P1, PT, R19, 0x8, PT ;  /* 0x000000081300780c */ /* 0x000fc60003f25270 */
[----:B------:R-:W-:-:S03]  /*a3780*/  VIADD R56, R64, 0x1 ;  /* 0x0000000140387836 */ /* 0x000fc60000000000 */
[----:B------:R-:W-:-:S07]  /*a3790*/  @P0 IMAD.MOV R56, RZ, RZ, R64 ;  /* 0x000000ffff380224 */ /* 0x000fce00078e0240 */
[----:B------:R-:W-:Y:S05]  /*a37a0*/  @P1 BRA `(.L_x_921) ;  /* 0xfffffff400841947 */ /* 0x000fea000383ffff */
[----:B------:R-:W-:Y:S05]  /*a37b0*/  BSYNC.RECONVERGENT B2 ;  /* 0x0000000000027941 */ /* 0x000fea0003800200 */
.L_x_920:
        /* <DEDUP_REMOVED lines=38> */
.L_x_925:
[----:B------:R-:W-:Y:S05]  /*a3a20*/  BSYNC.RELIABLE B3 ;  /* 0x0000000000037941 */ /* 0x000fea0003800100 */
.L_x_924:
        /* <DEDUP_REMOVED lines=41> */
.L_x_923:
[----:B------:R-:W-:Y:S05]  /*a3cc0*/  BSYNC.RECONVERGENT B2 ;  /* 0x0000000000027941 */ /* 0x000fea0003800200 */
.L_x_922:
        /* <DEDUP_REMOVED lines=58> */
.L_x_931:
[----:B------:R-:W-:Y:S05]  /*a4070*/  BSYNC.RELIABLE B4 ;  /* 0x0000000000047941 */ /* 0x000fea0003800100 */
.L_x_930:
        /* <DEDUP_REMOVED lines=75> */
.L_x_933:
[----:B------:R-:W-:Y:S05]  /*a4530*/  BSYNC.RELIABLE B4 ;  /* 0x0000000000047941 */ /* 0x000fea0003800100 */
.L_x_932:
        /* <DEDUP_REMOVED lines=41> */
.L_x_929:
[----:B------:R-:W-:Y:S05]  /*a47d0*/  BSYNC.RECONVERGENT B3 ;  /* 0x0000000000037941 */ /* 0x000fea0003800200 */
.L_x_928:
        /* <DEDUP_REMOVED lines=11> */
[----:B------:R-:W0:Y:S01]  /*a4890*/  LDCU.64 UR4, c[0x0][0x398] ;  /* 0x00007300ff0477ac */ /* 0x000e220008000a00 */
[----:B------:R-:W-:Y:S02]  /*a48a0*/  HFMA2 R78, -RZ, RZ, 0, 0 ;  /* 0x00000000ff4e7431 */ /* 0x000fe400000001ff */
[----:B------:R-:W-:Y:S01]  /*a48b0*/  IMAD.MOV.U32 R73, RZ, RZ, 0x1 ;  /* 0x00000001ff497424 */ /* 0x000fe200078e00ff */
[----:B------:R-:W-:Y:S01]  /*a48c0*/  CS2R R68, SRZ ;  /* 0x0000000000447805 */ /* 0x000fe2000001ff00 */
[----:B------:R-:W1:Y:S01]  /*a48d0*/  LDCU.64 UR8, c[0x0][0x390] ;  /* 0x00007200ff0877ac */ /* 0x000e620008000a00 */
[----:B------:R-:W-:Y:S01]  /*a48e0*/  IMAD.MOV.U32 R47, RZ, RZ, RZ ;  /* 0x000000ffff2f7224 */ /* 0x000fe200078e00ff */
[----:B------:R-:W-:Y:S01]  /*a48f0*/  CS2R R70, SRZ ;  /* 0x0000000000467805 */ /* 0x000fe2000001ff00 */
[----:B------:R-:W-:Y:S01]  /*a4900*/  IMAD.MOV.U32 R67, RZ, RZ, RZ ;  /* 0x000000ffff437224 */ /* 0x000fe200078e00ff */
[----:B------:R-:W2:Y:S01]  /*a4910*/  LDCU.64 UR10, c[0x0][0x388] ;  /* 0x00007100ff0a77ac */ /* 0x000ea20008000a00 */
[----:B------:R-:W-:Y:S01]  /*a4920*/  IMAD.MOV.U32 R72, RZ, RZ, RZ ;  /* 0x000000ffff487224 */ /* 0x000fe200078e00ff */
[----:B------:R-:W-:-:S02]  /*a4930*/  CS2R R76, SRZ ;  /* 0x00000000004c7805 */ /* 0x000fc4000001ff00 */
[----:B------:R-:W-:Y:S01]  /*a4940*/  CS2R R80, SRZ ;  /* 0x0000000000507805 */ /* 0x000fe2000001ff00 */
[----:B------:R-:W-:Y:S01]  /*a4950*/  IMAD.MOV.U32 R48, RZ, RZ, RZ ;  /* 0x000000ffff307224 */ /* 0x000fe200078e00ff */
[----:B------:R-:W-:Y:S01]  /*a4960*/  CS2R R74, SRZ ;  /* 0x00000000004a7805 */ /* 0x000fe2000001ff00 */
[----:B------:R-:W-:Y:S02]  /*a4970*/  IMAD.MOV.U32 R65, RZ, RZ, RZ ;  /* 0x000000ffff417224 */ /* 0x000fe400078e00ff */
[----:B0-----:R-:W-:Y:S01]  /*a4980*/  IMAD.U32 R49, RZ, RZ, UR5 ;  /* 0x00000005ff317e24 */ /* 0x001fe2000f8e00ff */
[----:B------:R-:W0:Y:S01]  /*a4990*/  LDCU UR5, c[0x0][0x384] ;  /* 0x00007080ff0577ac */ /* 0x000e220008000800 */
[----:B------:R-:W-:Y:S02]  /*a49a0*/  IMAD.U32 R50, RZ, RZ, UR4 ;  /* 0x00000004ff327e24 */ /* 0x000fe4000f8e00ff */
[----:B-1----:R-:W-:Y:S01]  /*a49b0*/  IMAD.U32 R51, RZ, RZ, UR9 ;  /* 0x00000009ff337e24 */ /* 0x002fe2000f8e00ff */
[----:B------:R-:W1:Y:S01]  /*a49c0*/  LDCU UR4, c[0x0][0x3a0] ;  /* 0x00007400ff0477ac */ /* 0x000e620008000800 */
[----:B------:R-:W-:-:S02]  /*a49d0*/  IMAD.U32 R64, RZ, RZ, UR8 ;  /* 0x00000008ff407e24 */ /* 0x000fc4000f8e00ff */
[----:B--2---:R-:W-:Y:S01]  /*a49e0*/  IMAD.U32 R61, RZ, RZ, UR11 ;  /* 0x0000000bff3d7e24 */ /* 0x004fe2000f8e00ff */
[----:B------:R-:W-:Y:S01]  /*a49f0*/  MOV R66, UR10 ;  /* 0x0000000a00427c02 */ /* 0x000fe20008000f00 */
[----:B0-----:R-:W-:Y:S02]  /*a4a00*/  IMAD.U32 R46, RZ, RZ, UR5 ;  /* 0x00000005ff2e7e24 */ /* 0x001fe4000f8e00ff */
[----:B-1----:R-:W-:-:S07]  /*a4a10*/  IMAD.U32 R63, RZ, RZ, UR4 ;  /* 0x00000004ff3f7e24 */ /* 0x002fce000f8e00ff */
.L_x_957:
        /* <DEDUP_REMOVED lines=51> */
.L_x_939:
        /* <DEDUP_REMOVED lines=16> */
[----:B0-----:R-:W-:Y:S01]  /*a4e50*/  VIADD R73, R73, UR4 ;  /* 0x0000000449497c36 */ /* 0x001fe20008000000 */
[----:B-1----:R-:W-:Y:S01]  /*a4e60*/  IADD3 R80, PT, PT, R80, UR8, RZ ;  /* 0x0000000850507c10 */ /* 0x002fe2000fffe0ff */
[----:B------:R-:W-:-:S03]  /*a4e70*/  VIADD R76, R76, UR9 ;  /* 0x000000094c4c7c36 */ /* 0x000fc60008000000 */
[----:B------:R-:W-:Y:S01]  /*a4e80*/  ISETP.GE.U32.AND P0, PT, R73, UR4, PT ;  /* 0x0000000449007c0c */ /* 0x000fe2000bf06070 */
[----:B------:R-:W0:Y:S01]  /*a4e90*/  LDCU UR4, c[0x0][0x3a0] ;  /* 0x00007400ff0477ac */ /* 0x000e220008000800 */
[C---:B------:R-:W-:Y:S01]  /*a4ea0*/  ISETP.GE.U32.AND P1, PT, R80.reuse, UR8, PT ;  /* 0x0000000850007c0c */ /* 0x040fe2000bf26070 */
[----:B------:R-:W-:Y:S02]  /*a4eb0*/  VIADD R3, R80, 0x1 ;  /* 0x0000000150037836 */ /* 0x000fe40000000000 */
[----:B--2---:R-:W-:Y:S01]  /*a4ec0*/  VIADD R71, R71, UR12 ;  /* 0x0000000c47477c36 */ /* 0x004fe20008000000 */
[----:B------:R-:W-:Y:S01]  /*a4ed0*/  SEL R14, RZ, 0x1, P1 ;  /* 0x00000001ff0e7807 */ /* 0x000fe20000800000 */
[----:B------:R-:W-:Y:S02]  /*a4ee0*/  VIADD R72, R72, UR13 ;  /* 0x0000000d48487c36 */ /* 0x000fe40008000000 */
[----:B------:R-:W-:Y:S02]  /*a4ef0*/  VIADD R67, R67, UR14 ;  /* 0x0000000e43437c36 */ /* 0x000fe40008000000 */
[----:B------:R-:W-:-:S02]  /*a4f00*/  VIADD R68, R68, UR15 ;  /* 0x0000000f44447c36 */ /* 0x000fc40008000000 */
[----:B------:R-:W-:Y:S02]  /*a4f10*/  @P0 IMAD.MOV R3, RZ, RZ, R80 ;  /* 0x000000ffff030224 */ /* 0x000fe400078e0250 */
[----:B------:R-:W-:-:S03]  /*a4f20*/  @P1 IMAD.MOV R13, RZ, RZ, 0x1 ;  /* 0x00000001ff0d1424 */ /* 0x000fc600078e02ff */
[----:B------:R-:W-:Y:S02]  /*a4f30*/  ISETP.GE.U32.AND P0, PT, R3, R80, PT ;  /* 0x000000500300720c */ /* 0x000fe40003f06070 */
[----:B------:R-:W-:-:S11]  /*a4f40*/  SHF.L.W.U32.HI R73, R73, 0x1f, R3 ;  /* 0x0000001f49497819 */ /* 0x000fd60000010e03 */
[----:B------:R-:W-:Y:S01]  /*a4f50*/  @P0 IMAD.MOV R13, RZ, RZ, R14 ;  /* 0x000000ffff0d0224 */ /* 0x000fe200078e020e */
[----:B------:R-:W-:Y:S01]  /*a4f60*/  ISETP.GE.U32.AND P0, PT, R76, UR9, PT ;  /* 0x000000094c007c0c */ /* 0x000fe2000bf06070 */
[----:B------:R-:W-:-:S03]  /*a4f70*/  IMAD.MOV.U32 R14, RZ, RZ, 0x2 ;  /* 0x00000002ff0e7424 */ /* 0x000fc600078e00ff */
[----:B------:R-:W-:Y:S02]  /*a4f80*/  IADD3 R13, PT, PT, R76, R13, RZ ;  /* 0x0000000d4c0d7210 */ /* 0x000fe40007ffe0ff */
[----:B------:R-:W-:Y:S02]  /*a4f90*/  SEL R15, RZ, 0x1, P0 ;  /* 0x00000001ff0f7807 */ /* 0x000fe40000000000 */
        /* <DEDUP_REMOVED lines=8> */
[----:B------:R-:W-:Y:S02]  /*a5020*/  @P0 IADD3 R15, PT, PT, RZ, 0x1, RZ ;  /* 0x00000001ff0f0810 */ /* 0x000fe40007ffe0ff */
[----:B------:R-:W-:Y:S02]  /*a5030*/  ISETP.GE.U32.AND P0, PT, R72, UR13, PT ;  /* 0x0000000d48007c0c */ /* 0x000fe4000bf06070 */
[----:B------:R-:W-:-:S02]  /*a5040*/  ISETP.GE.U32.AND P1, PT, R14, R71, PT ;  /* 0x000000470e00720c */ /* 0x000fc40003f26070 */
        /* <DEDUP_REMOVED lines=10> */
[----:B------:R-:W-:Y:S01]  /*a50f0*/  @P1 IADD3 R16, PT, PT, R17, RZ, RZ ;  /* 0x000000ff11101210 */ /* 0x000fe20007ffe0ff */
[----:B------:R-:W-:Y:S02]  /*a5100*/  IMAD.MOV.U32 R17, RZ, RZ, 0x2 ;  /* 0x00000002ff117424 */ /* 0x000fe400078e00ff */
[----:B------:R-:W-:Y:S01]  /*a5110*/  @P0 IMAD.MOV R17, RZ, RZ, 0x1 ;  /* 0x00000001ff110424 */ /* 0x000fe200078e02ff */
[----:B------:R-:W-:Y:S01]  /*a5120*/  ISETP.GE.U32.AND P0, PT, R68, UR15, PT ;  /* 0x0000000f44007c0c */ /* 0x000fe2000bf06070 */
[----:B------:R-:W-:-:S03]  /*a5130*/  IMAD.IADD R16, R67, 0x1, R16 ;  /* 0x0000000143107824 */ /* 0x000fc600078e0210 */
[----:B------:R-:W-:Y:S02]  /*a5140*/  SEL R19, RZ, 0x1, P0 ;  /* 0x00000001ff137807 */ /* 0x000fe40000000000 */
[----:B------:R-:W-:Y:S02]  /*a5150*/  ISETP.GE.U32.AND P1, PT, R16, R67, PT ;  /* 0x000000431000720c */ /* 0x000fe40003f26070 */
[----:B------:R-:W-:-:S11]  /*a5160*/  SHF.L.W.U32.HI R72, R15, 0x1f, R16 ;  /* 0x0000001f0f487819 */ /* 0x000fd60000010e10 */
[----:B------:R-:W-:Y:S02]  /*a5170*/  @P1 IMAD.MOV R17, RZ, RZ, R18 ;  /* 0x000000ffff111224 */ /* 0x000fe400078e0212 */
[----:B------:R-:W-:Y:S02]  /*a5180*/  HFMA2 R18, -RZ, RZ, 0, 1.1920928955078125e-07 ;  /* 0x00000002ff127431 */ /* 0x000fe400000001ff */
[----:B------:R-:W-:Y:S02]  /*a5190*/  IMAD.IADD R17, R68, 0x1, R17 ;  /* 0x0000000144117824 */ /* 0x000fe400078e0211 */
[----:B------:R-:W-:-:S03]  /*a51a0*/  @P0 IMAD.MOV R18, RZ, RZ, 0x1 ;  /* 0x00000001ff120424 */ /* 0x000fc600078e02ff */
[----:B------:R-:W-:Y:S02]  /*a51b0*/  ISETP.GE.U32.AND P1, PT, R17, R68, PT ;  /* 0x000000441100720c */ /* 0x000fe40003f26070 */
[----:B------:R-:W-:-:S11]  /*a51c0*/  SHF.L.W.U32.HI R67, R16, 0x1f, R17 ;  /* 0x0000001f10437819 */ /* 0x000fd60000010e11 */
[----:B------:R-:W-:-:S05]  /*a51d0*/  @P1 IMAD.MOV R18, RZ, RZ, R19 ;  /* 0x000000ffff121224 */ /* 0x000fca00078e0213 */
[----:B0-----:R-:W-:-:S04]  /*a51e0*/  IADD3 R47, PT, PT, R18, UR4, R47 ;  /* 0x00000004122f7c10 */ /* 0x001fc8000fffe02f */
[----:B------:R-:W-:Y:S01]  /*a51f0*/  SHF.L.W.U32.HI R68, R17, 0x1f, R47 ;  /* 0x0000001f11447819 */ /* 0x000fe20000010e2f */
[----:B------:R-:W-:Y:S06]  /*a5200*/  BRA `(.L_x_938) ;  /* 0x00000000001c7947 */ /* 0x000fec0003800000 */
.L_x_937:
[----:B------:R-:W-:Y:S02]  /*a5210*/  SHF.L.W.U32.HI R73, R73, 0x1f, R80 ;  /* 0x0000001f49497819 */ /* 0x000fe40000010e50 */
[----:B------:R-:W-:Y:S02]  /*a5220*/  SHF.L.W.U32.HI R80, R80, 0x1f, R76 ;  /* 0x0000001f50507819 */ /* 0x000fe40000010e4c */
[----:B------:R-:W-:Y:S02]  /*a5230*/  SHF.L.W.U32.HI R76, R76, 0x1f, R71 ;  /* 0x0000001f4c4c7819 */ /* 0x000fe40000010e47 */
[----:B------:R-:W-:Y:S02]  /*a5240*/  SHF.L.W.U32.HI R71, R71, 0x1f, R72 ;  /* 0x0000001f47477819 */ /* 0x000fe40000010e48 */
[----:B------:R-:W-:Y:S02]  /*a5250*/  SHF.L.W.U32.HI R72, R72, 0x1f, R67 ;  /* 0x0000001f48487819 */ /* 0x000fe40000010e43 */
[----:B------:R-:W-:-:S02]  /*a5260*/  SHF.L.W.U32.HI R67, R67, 0x1f, R68 ;  /* 0x0000001f43437819 */ /* 0x000fc40000010e44 */
[----:B------:R-:W-:-:S07]  /*a5270*/  SHF.L.W.U32.HI R68, R68, 0x1f, R47 ;  /* 0x0000001f44447819 */ /* 0x000fce0000010e2f */
.L_x_938:
[----:B------:R-:W-:Y:S05]  /*a5280*/  BSYNC.RECONVERGENT B4 ;  /* 0x0000000000047941 */ /* 0x000fea0003800200 */
.L_x_936:
[----:B------:R-:W-:Y:S02]  /*a5290*/  LOP3.LUT R3, R79, 0x1, RZ, 0xc0, !PT ;  /* 0x000000014f037812 */ /* 0x000fe400078ec0ff */
[----:B------:R-:W-:Y:S02]  /*a52a0*/  SHF.R.U32.HI R47, RZ, 0x1, R47 ;  /* 0x00000001ff2f7819 */ /* 0x000fe4000001162f */
[----:B------:R-:W-:-:S13]  /*a52b0*/  ISETP.NE.U32.AND P0, PT, R3, 0x1, PT ;  /* 0x000000010300780c */ /* 0x000fda0003f05070 */
[----:B------:R-:W-:Y:S05]  /*a52c0*/  @P0 BRA `(.L_x_939) ;  /* 0xfffffff800a00947 */ /* 0x000fea000383ffff */
.L_x_935:
[----:B------:R-:W-:Y:S05]  /*a52d0*/  BSYNC.RECONVERGENT B3 ;  /* 0x0000000000037941 */ /* 0x000fea0003800200 */
.L_x_934:
[----:B------:R-:W-:Y:S01]  /*a52e0*/  LOP3.LUT R3, R46, 0x1, RZ, 0xc0, !PT ;  /* 0x000000012e037812 */ /* 0x000fe200078ec0ff */
[----:B------:R-:W-:Y:S03]  /*a52f0*/  BSSY.RECONVERGENT B3, `(.L_x_940) ;  /* 0x000005b000037945 */ /* 0x000fe60003800200 */
[----:B------:R-:W-:-:S13]  /*a5300*/  ISETP.NE.U32.AND P0, PT, R3, 0x1, PT ;  /* 0x000000010300780c */ /* 0x000fda0003f05070 */
[----:B------:R-:W-:Y:S05]  /*a5310*/  @!P0 BRA `(.L_x_941) ;  /* 0x0000000400608947 */ /* 0x000fea0003800000 */
.L_x_945:
        /* <DEDUP_REMOVED lines=13> */
[----:B------:R-:W-:Y:S01]  /*a53f0*/  MOV R13, 0x2 ;  /* 0x00000002000d7802 */ /* 0x000fe20000000f00 */
        /* <DEDUP_REMOVED lines=11> */
[----:B------:R-:W-:Y:S01]  /*a54b0*/  @P1 IMAD.MOV R13, RZ, RZ, 0x1 ;  /* 0x00000001ff0d1424 */ /* 0x000fe200078e02ff */
[----:B------:R-:W-:Y:S02]  /*a54c0*/  ISETP.GE.U32.AND P0, PT, R3, R77, PT ;  /* 0x0000004d0300720c */ /* 0x000fe40003f06070 */
[----:B------:R-:W-:-:S11]  /*a54d0*/  SHF.L.W.U32.HI R78, R78, 0x1f, R3 ;  /* 0x0000001f4e4e7819 */ /* 0x000fd60000010e03 */
[----:B------:R-:W-:Y:S01]  /*a54e0*/  @P0 IMAD.MOV R13, RZ, RZ, R15 ;  /* 0x000000ffff0d0224 */ /* 0x000fe200078e020f */
[----:B------:R-:W-:Y:S02]  /*a54f0*/  ISETP.GE.U32.AND P0, PT, R14, UR9, PT ;  /* 0x000000090e007c0c */ /* 0x000fe4000bf06070 */
[----:B--2---:R-:W-:Y:S01]  /*a5500*/  IADD3 R15, PT, PT, R74, UR12, RZ ;  /* 0x0000000c4a0f7c10 */ /* 0x004fe2000fffe0ff */
        /* <DEDUP_REMOVED lines=33> */
[----:B------:R-:W-:-:S07]  /*a5720*/  SHF.L.W.U32.HI R69, R15, 0x1f, R16 ;  /* 0x0000001f0f457819 */ /* 0x000fce0000010e10 */
        /* <DEDUP_REMOVED lines=11> */
.L_x_943:
[----:B------:R-:W-:Y:S02]  /*a57e0*/  SHF.L.W.U32.HI R78, R78, 0x1f, R77 ;  /* 0x0000001f4e4e7819 */ /* 0x000fe40000010e4d */
[----:B------:R-:W-:Y:S02]  /*a57f0*/  SHF.L.W.U32.HI R77, R77, 0x1f, R75 ;  /* 0x0000001f4d4d7819 */ /* 0x000fe40000010e4b */
[----:B------:R-:W-:Y:S02]  /*a5800*/  SHF.L.W.U32.HI R75, R75, 0x1f, R74 ;  /* 0x0000001f4b4b7819 */ /* 0x000fe40000010e4a */
[----:B------:R-:W-:Y:S02]  /*a5810*/  SHF.L.W.U32.HI R74, R74, 0x1f, R69 ;  /* 0x0000001f4a4a7819 */ /* 0x000fe40000010e45 */
[----:B------:R-:W-:Y:S02]  /*a5820*/  SHF.L.W.U32.HI R69, R69, 0x1f, R70 ;  /* 0x0000001f45457819 */ /* 0x000fe40000010e46 */
[----:B------:R-:W-:-:S02]  /*a5830*/  SHF.L.W.U32.HI R70, R70, 0x1f, R65 ;  /* 0x0000001f46467819 */ /* 0x000fc40000010e41 */
[----:B------:R-:W-:-:S07]  /*a5840*/  SHF.L.W.U32.HI R65, R65, 0x1f, R48 ;  /* 0x0000001f41417819 */ /* 0x000fce0000010e30 */
.L_x_944:
[----:B------:R-:W-:Y:S05]  /*a5850*/  BSYNC.RECONVERGENT B4 ;  /* 0x0000000000047941 */ /* 0x000fea0003800200 */
.L_x_942:
[----:B------:R-:W-:Y:S02]  /*a5860*/  LOP3.LUT R3, R46, 0x1, RZ, 0xc0, !PT ;  /* 0x000000012e037812 */ /* 0x000fe400078ec0ff */
[----:B------:R-:W-:Y:S02]  /*a5870*/  SHF.R.U32.HI R48, RZ, 0x1, R48 ;  /* 0x00000001ff307819 */ /* 0x000fe40000011630 */
[----:B------:R-:W-:-:S13]  /*a5880*/  ISETP.NE.U32.AND P0, PT, R3, 0x1, PT ;  /* 0x000000010300780c */ /* 0x000fda0003f05070 */
[----:B------:R-:W-:Y:S05]  /*a5890*/  @P0 BRA `(.L_x_945) ;  /* 0xfffffff800a00947 */ /* 0x000fea000383ffff */
.L_x_941:
[----:B------:R-:W-:Y:S05]  /*a58a0*/  BSYNC.RECONVERGENT B3 ;  /* 0x0000000000037941 */ /* 0x000fea0003800200 */
.L_x_940:
        /* <DEDUP_REMOVED lines=35> */
.L_x_949:
        /* <DEDUP_REMOVED lines=9> */
[----:B------:R-:W-:Y:S01]  /*a5b70*/  IMAD.IADD R86, R54, 0x1, -R49 ;  /* 0x0000000136567824 */ /* 0x000fe200078e0a31 */
[----:B------:R-:W-:-:S02]  /*a5b80*/  IADD3 R79, PT, PT, -R46, R79, RZ ;  /* 0x0000004f2e4f7210 */ /* 0x000fc40007ffe1ff */
        /* <DEDUP_REMOVED lines=64> */
.L_x_952:
        /* <DEDUP_REMOVED lines=42> */
.L_x_951:
[----:B------:R-:W-:Y:S05]  /*a6230*/  BSYNC.RELIABLE B5 ;  /* 0x0000000000057941 */ /* 0x000fea0003800100 */
.L_x_950:
[----:B------:R-:W0:Y:S01]  /*a6240*/  LDCU UR4, c[0x0][0x384] ;  /* 0x00007080ff0477ac */ /* 0x000e220008000800 */
[C---:B------:R-:W-:Y:S01]  /*a6250*/  ISETP.GE.U32.AND P0, PT, R78.reuse, R73, PT ;  /* 0x000000494e00720c */ /* 0x040fe20003f06070 */
[----:B------:R-:W-:Y:S01]  /*a6260*/  IMAD.IADD R14, R77, 0x1, -R80 ;  /* 0x000000014d0e7824 */ /* 0x000fe200078e0a50 */
[----:B------:R-:W-:Y:S01]  /*a6270*/  IADD3 R47, PT, PT, R47, -R48, RZ ;  /* 0x800000302f2f7210 */ /* 0x000fe20007ffe0ff */
[----:B------:R-:W1:Y:S01]  /*a6280*/  LDCU.64 UR8, c[0x0][0x388] ;  /* 0x00007100ff0877ac */ /* 0x000e620008000a00 */
[----:B------:R-:W-:Y:S01]  /*a6290*/  SEL R3, RZ, 0x1, P0 ;  /* 0x00000001ff037807 */ /* 0x000fe20000000000 */
[----:B------:R-:W-:Y:S02]  /*a62a0*/  IMAD.IADD R73, R78, 0x1, -R73 ;  /* 0x000000014e497824 */ /* 0x000fe400078e0a49 */
[----:B------:R-:W-:Y:S01]  /*a62b0*/  IMAD.IADD R16, R75, 0x1, -R76 ;  /* 0x000000014b107824 */ /* 0x000fe200078e0a4c */
[C---:B------:R-:W-:Y:S01]  /*a62c0*/  ISETP.GE.U32.AND P1, PT, R14.reuse, R3, PT ;  /* 0x000000030e00720c */ /* 0x040fe20003f26070 */
[----:B------:R-:W-:Y:S01]  /*a62d0*/  VIADD R13, R14, 0xffffffff ;  /* 0xffffffff0e0d7836 */ /* 0x000fe20000000000 */
[----:B------:R-:W2:Y:S02]  /*a62e0*/  LDCU.128 UR12, c[0x0][0x390] ;  /* 0x00007200ff0c77ac */ /* 0x000ea40008000c00 */
[----:B------:R-:W-:Y:S01]  /*a62f0*/  ISETP.LT.U32.OR P1, PT, R77, R80, !P1 ;  /* 0x000000504d00720c */ /* 0x000fe20004f21470 */
[----:B------:R-:W-:Y:S01]  /*a6300*/  @P0 IMAD.MOV R13, RZ, RZ, R14 ;  /* 0x000000ffff0d0224 */ /* 0x000fe200078e020e */
[----:B------:R-:W-:Y:S01]  /*a6310*/  IADD3 R15, PT, PT, R16, -0x1, RZ ;  /* 0xffffffff100f7810 */ /* 0x000fe20007ffe0ff */
        /* <DEDUP_REMOVED lines=21> */
[C---:B------:R-:W-:Y:S01]  /*a6470*/  VIADD R76, R82.reuse, 0xffffffff ;  /* 0xffffffff524c7836 */ /* 0x040fe20000000000 */
        /* <DEDUP_REMOVED lines=12> */
[----:B------:R-:W-:Y:S01]  /*a6540*/  IADD3 R14, PT, PT, -R67, R70, RZ ;  /* 0x00000046430e7210 */ /* 0x000fe20007ffe1ff */
[----:B------:R-:W-:Y:S01]  /*a6550*/  @!P2 IMAD.MOV R71, RZ, RZ, R84 ;  /* 0x000000ffff47a224 */ /* 0x000fe200078e0254 */
        /* <DEDUP_REMOVED lines=18> */
[C---:B------:R-:W-:Y:S01]  /*a6680*/  VIADD R67, R14.reuse, 0xffffffff ;  /* 0xffffffff0e437836 */ /* 0x040fe20000000000 */
[----:B------:R-:W-:Y:S01]  /*a6690*/  ISETP.GE.U32.AND P5, PT, R14, R3, PT ;  /* 0x000000030e00720c */ /* 0x000fe20003fa6070 */
[----:B------:R-:W-:Y:S01]  /*a66a0*/  VIADD R3, R47, 0x1 ;  /* 0x000000012f037836 */ /* 0x000fe20000000000 */
[----:B------:R-:W-:Y:S01]  /*a66b0*/  IADD3 R16, PT, PT, -R15, UR15, RZ ;  /* 0x0000000f0f107c10 */ /* 0x000fe2000fffe1ff */
[----:B------:R-:W-:Y:S01]  /*a66c0*/  @!P0 IMAD.MOV R67, RZ, RZ, R14 ;  /* 0x000000ffff438224 */ /* 0x000fe200078e020e */
[----:B------:R-:W-:-:S02]  /*a66d0*/  ISETP.GT.U32.OR P5, PT, R13, UR14, !P5 ;  /* 0x0000000e0d007c0c */ /* 0x000fc4000efa4470 */
[----:B------:R-:W-:Y:S01]  /*a66e0*/  @!P3 IADD3 R76, PT, PT, R82, RZ, RZ ;  /* 0x000000ff524cb210 */ /* 0x000fe20007ffe0ff */
[----:B------:R-:W-:Y:S01]  /*a66f0*/  VIADD R68, R16, 0xffffffff ;  /* 0xffffffff10447836 */ /* 0x000fe20000000000 */
[----:B------:R-:W-:Y:S02]  /*a6700*/  SEL R13, RZ, 0x1, !P5 ;  /* 0x00000001ff0d7807 */ /* 0x000fe40006800000 */
[----:B------:R-:W-:Y:S01]  /*a6710*/  @!P1 IADD3 R72, PT, PT, R86, RZ, RZ ;  /* 0x000000ff56489210 */ /* 0x000fe20007ffe0ff */
[----:B------:R-:W-:Y:S01]  /*a6720*/  @!P4 IMAD.MOV R3, RZ, RZ, R47 ;  /* 0x000000ffff03c224 */ /* 0x000fe200078e022f */
[----:B------:R-:W-:Y:S02]  /*a6730*/  ISETP.GE.U32.AND P4, PT, R16, R13, PT ;  /* 0x0000000d1000720c */ /* 0x000fe40003f86070 */
[----:B------:R-:W-:Y:S01]  /*a6740*/  IADD3 R73, PT, PT, -R73, UR4, RZ ;  /* 0x0000000449497c10 */ /* 0x000fe2000fffe1ff */
[----:B---3--:R-:W-:Y:S01]  /*a6750*/  VIADD R3, R3, UR5 ;  /* 0x0000000503037c36 */ /* 0x008fe20008000000 */
[----:B------:R-:W-:Y:S01]  /*a6760*/  ISETP.GT.U32.OR P4, PT, R15, UR15, !P4 ;  /* 0x0000000f0f007c0c */ /* 0x000fe2000e784470 */
[----:B------:R-:W-:-:S02]  /*a6770*/  @!P5 IMAD.MOV R68, RZ, RZ, R16 ;  /* 0x000000ffff44d224 */ /* 0x000fc400078e0210 */
[----:B------:R-:W-:-:S10]  /*a6780*/  VIADD R47, R3, 0xffffffff ;  /* 0xffffffff032f7836 */ /* 0x000fd40000000000 */
[----:B------:R-:W-:Y:S01]  /*a6790*/  @!P4 IMAD.MOV R47, RZ, RZ, R3 ;  /* 0x000000ffff2fc224 */ /* 0x000fe200078e0203 */
[----:B------:R-:W-:Y:S06]  /*a67a0*/  BRA `(.L_x_953) ;  /* 0x0000000c003c7947 */ /* 0x000fec0003800000 */
.L_x_948:
[----:B------:R-:W-:Y:S05]  /*a67b0*/  BSYNC.RELIABLE B4 ;  /* 0x0000000000047941 */ /* 0x000fea0003800100 */
.L_x_947:
        /* <DEDUP_REMOVED lines=75> */
.L_x_956:
        /* <DEDUP_REMOVED lines=28> */
[----:B------:R-:W-:Y:S01]  /*a6e30*/  IMAD.MOV.U32 R46, RZ, RZ, R15 ;  /* 0x000000ffff2e7224 */ /* 0x000fe200078e000f */
        /* <DEDUP_REMOVED lines=14> */
.L_x_955:
[----:B------:R-:W-:Y:S05]  /*a6f20*/  BSYNC.RELIABLE B4 ;  /* 0x0000000000047941 */ /* 0x000fea0003800100 */
.L_x_954:
        /* <DEDUP_REMOVED lines=21> */
[----:B-1----:R-:W-:Y:S02]  /*a7080*/  IADD3 R14, PT, PT, -R13, UR8, RZ ;  /* 0x000000080d0e7c10 */ /* 0x002fe4000fffe1ff */
[----:B------:R-:W-:Y:S02]  /*a7090*/  ISETP.LT.U32.OR P0, PT, R76, R75, !P0 ;  /* 0x0000004b4c00720c */ /* 0x000fe40004701470 */
[C---:B------:R-:W-:Y:S01]  /*a70a0*/  ISETP.GE.U32.AND P3, PT, R14.reuse, R3, PT ;  /* 0x000000030e00720c */ /* 0x040fe20003f66070 */
[----:B------:R-:W-:Y:S01]  /*a70b0*/  VIADD R77, R14, 0xffffffff ;  /* 0xffffffff0e4d7836 */ /* 0x000fe20000000000 */
[----:B------:R-:W-:Y:S01]  /*a70c0*/  SEL R3, RZ, 0x1, !P0 ;  /* 0x00000001ff037807 */ /* 0x000fe20004000000 */
[----:B------:R-:W-:Y:S01]  /*a70d0*/  @!P6 IMAD.MOV R77, RZ, RZ, R14 ;  /* 0x000000ffff4de224 */ /* 0x000fe200078e020e */
[----:B------:R-:W-:-:S02]  /*a70e0*/  @!P1 IADD3 R19, PT, PT, R16, RZ, RZ ;  /* 0x000000ff10139210 */ /* 0x000fc40007ffe0ff */
[----:B------:R-:W-:Y:S01]  /*a70f0*/  ISETP.GT.U32.OR P3, PT, R13, UR8, !P3 ;  /* 0x000000080d007c0c */ /* 0x000fe2000df64470 */
[C---:B------:R-:W-:Y:S01]  /*a7100*/  VIADD R13, R18.reuse, 0xffffffff ;  /* 0xffffffff120d7836 */ /* 0x040fe20000000000 */
[----:B------:R-:W-:Y:S02]  /*a7110*/  ISETP.GE.U32.AND P1, PT, R18, R3, PT ;  /* 0x000000031200720c */ /* 0x000fe40003f26070 */
[----:B------:R-:W-:Y:S01]  /*a7120*/  IADD3 R16, PT, PT, -R19, UR9, RZ ;  /* 0x0000000913107c10 */ /* 0x000fe2000fffe1ff */
[----:B------:R-:W-:Y:S01]  /*a7130*/  @!P0 IMAD.MOV R13, RZ, RZ, R18 ;  /* 0x000000ffff0d8224 */ /* 0x000fe200078e0212 */
[----:B------:R-:W-:Y:S02]  /*a7140*/  SEL R3, RZ, 0x1, !P3 ;  /* 0x00000001ff037807 */ /* 0x000fe40005800000 */
        /* <DEDUP_REMOVED lines=12> */
[----:B------:R-:W-:Y:S02]  /*a7210*/  ISETP.LT.U32.OR P0, PT, R72, R69, !P0 ;  /* 0x000000454800720c */ /* 0x000fe40004701470 */
[----:B------:R-:W-:Y:S02]  /*a7220*/  ISETP.GE.U32.AND P4, PT, R18, R3, PT ;  /* 0x000000031200720c */ /* 0x000fe40003f86070 */
[----:B------:R-:W-:Y:S02]  /*a7230*/  SEL R3, RZ, 0x1, !P0 ;  /* 0x00000001ff037807 */ /* 0x000fe40004000000 */
[----:B------:R-:W-:-:S02]  /*a7240*/  ISETP.GT.U32.OR P1, PT, R13, UR12, !P4 ;  /* 0x0000000c0d007c0c */ /* 0x000fc4000e724470 */
        /* <DEDUP_REMOVED lines=25> */
[----:B------:R-:W-:Y:S01]  /*a73e0*/  ISETP.GT.U32.OR P5, PT, R13, UR14, !P5 ;  /* 0x0000000e0d007c0c */ /* 0x000fe2000efa4470 */
[----:B------:R-:W-:Y:S01]  /*a73f0*/  IMAD.MOV.U32 R46, RZ, RZ, R15 ;  /* 0x000000ffff2e7224 */ /* 0x000fe200078e000f */
        /* <DEDUP_REMOVED lines=9> */
[----:B------:R-:W-:-:S07]  /*a7490*/  @!P4 IMAD.MOV R48, RZ, RZ, R3 ;  /* 0x000000ffff30c224 */ /* 0x000fce00078e0203 */
.L_x_953:
[----:B------:R-:W-:Y:S05]  /*a74a0*/  BSYNC.RECONVERGENT B3 ;  /* 0x0000000000037941 */ /* 0x000fea0003800200 */
.L_x_946:
        /* <DEDUP_REMOVED lines=9> */
.L_x_927:
[----:B------:R-:W-:Y:S05]  /*a7540*/  BSYNC.RECONVERGENT B2 ;  /* 0x0000000000027941 */ /* 0x000fea0003800200 */
.L_x_926:
[----:B------:R3:W-:Y:S04]  /*a7550*/  STL.64 [R1+0x228], R12 ;  /* 0x0002280c01007387 */ /* 0x0007e80000100a00 */
[----:B------:R3:W-:Y:S04]  /*a7560*/  STL.64 [R1+0x230], R14 ;  /* 0x0002300e01007387 */ /* 0x0007e80000100a00 */
[----:B------:R3:W-:Y:S04]  /*a7570*/  STL.64 [R1+0x238], R16 ;  /* 0x0002381001007387 */ /* 0x0007e80000100a00 */
[----:B------:R3:W-:Y:S04]  /*a7580*/  STL.64 [R1+0x240], R18 ;  /* 0x0002401201007387 */ /* 0x0007e80000100a00 */
[----:B------:R3:W-:Y:S01]  /*a7590*/  STL.U8 [R1+0x224], R3 ;  /* 0x0002240301007387 */ /* 0x0007e20000100000 */
[----:B------:R-:W-:Y:S05]  /*a75a0*/  @P0 BRA `(.L_x_730) ;  /* 0x000000a400d80947 */ /* 0x000fea0003800000 */
[----:B------:R-:W0:Y:S01]  /*a75b0*/  LDC R67, c[0x0][0x3a4] ;  /* 0x0000e900ff437b82 */ /* 0x000e220000000800 */
[----:B---3--:R-:W-:Y:S01]  /*a75c0*/  HFMA2 R18, -RZ, RZ, 0, 0 ;  /* 0x00000000ff127431 */ /* 0x008fe200000001ff */
[----:B------:R-:W-:Y:S01]  /*a75d0*/  BSSY.RECONVERGENT B2, `(.L_x_958) ;  /* 0x0000136000027945 */ /* 0x000fe20003800200 */
[----:B------:R-:W-:Y:S01]  /*a75e0*/  IMAD.MOV.U32 R3, RZ, RZ, RZ ;  /* 0x000000ffff037224 */ /* 0x000fe200078e00ff */
        /* <DEDUP_REMOVED lines=12> */
.L_x_959:
[----:B------:R0:W2:Y:S01]  /*a76b0*/  LDL R70, [R64] ;  /* 0x0000000040467983 */ /* 0x0000a20000100800 */
[----:B------:R-:W1:Y:S01]  /*a76c0*/  LDCU.128 UR8, c[0x0][0x3b0] ;  /* 0x00007600ff0877ac */ /* 0x000e620008000c00 */
[----:B------:R-:W3:Y:S01]  /*a76d0*/  LDC R19, c[0x0][0x3e4] ;  /* 0x0000f900ff137b82 */ /* 0x000ee20000000800 */
[----:B------:R-:W-:Y:S01]  /*a76e0*/  VIADD R84, R84, 0x1 ;  /* 0x0000000154547836 */ /* 0x000fe20000000000 */
[----:B------:R-:W4:Y:S01]  /*a76f0*/  LDCU UR4, c[0x0][0x3ac] ;  /* 0x00007580ff0477ac */ /* 0x000f220008000800 */
[----:B0-----:R-:W-:-:S05]  /*a7700*/  VIADD R64, R64, 0x4 ;  /* 0x0000000440407836 */ /* 0x001fca0000000000 */
        /* <DEDUP_REMOVED lines=25> */
[----:B------:R-:W-:Y:S01]  /*a78a0*/  IMAD.IADD R17, R16, 0x1, R65 ;  /* 0x0000000110117824 */ /* 0x000fe200078e0241 */
[----:B------:R-:W-:Y:S01]  /*a78b0*/  LEA R14, R13, R14, 0x10 ;  /* 0x0000000e0d0e7211 */ /* 0x000fe200078e80ff */
[----:B------:R-:W-:Y:S01]  /*a78c0*/  IMAD R15, R69, R70, R15 ;  /* 0x00000046450f7224 */ /* 0x000fe200078e020f */
[----:B------:R-:W-:Y:S01]  /*a78d0*/  LEA.HI R12, R13, R12, RZ, 0x10 ;  /* 0x0000000c0d0c7211 */ /* 0x000fe200078f80ff */
[----:B------:R-:W-:Y:S01]  /*a78e0*/  IMAD R59, R70, UR12, RZ ;  /* 0x0000000c463b7c24 */ /* 0x000fe2000f8e02ff */
[----:B------:R-:W-:Y:S01]  /*a78f0*/  ISETP.GE.U32.AND P0, PT, R14, R73, PT ;  /* 0x000000490e00720c */ /* 0x000fe20003f06070 */
[----:B------:R-:W-:Y:S01]  /*a7900*/  IMAD R51, R70, UR5, RZ ;  /* 0x0000000546337c24 */ /* 0x000fe2000f8e02ff */
[----:B------:R-:W-:Y:S01]  /*a7910*/  LOP3.LUT R56, R54, 0xffff, RZ, 0xc0, !PT ;  /* 0x0000ffff36387812 */ /* 0x000fe200078ec0ff */
[----:B------:R-:W-:-:S02]  /*a7920*/  VIADD R13, R12, 0x1 ;  /* 0x000000010c0d7836 */ /* 0x000fc40000000000 */
[----:B------:R-:W-:Y:S01]  /*a7930*/  IMAD R59, R72, UR8, R59 ;  /* 0x00000008483b7c24 */ /* 0x000fe2000f8e023b */
[----:B------:R-:W-:Y:S01]  /*a7940*/  IADD3 R56, PT, PT, R56, R49, RZ ;  /* 0x0000003138387210 */ /* 0x000fe20007ffe0ff */
[----:B------:R-:W-:Y:S02]  /*a7950*/  IMAD R74, R70, UR8, R61 ;  /* 0x00000008464a7c24 */ /* 0x000fe4000f8e023d */
[----:B------:R-:W-:Y:S02]  /*a7960*/  IMAD R51, R72, UR4, R51 ;  /* 0x0000000448337c24 */ /* 0x000fe4000f8e0233 */
[----:B---3--:R-:W-:Y:S01]  /*a7970*/  IMAD R76, R14, R19, RZ ;  /* 0x000000130e4c7224 */ /* 0x008fe200078e02ff */
[C---:B------:R-:W-:Y:S01]  /*a7980*/  LEA.HI R61, R59.reuse, R74, RZ, 0x10 ;  /* 0x0000004a3b3d7211 */ /* 0x040fe200078f80ff */
[----:B------:R-:W-:Y:S02]  /*a7990*/  @P0 IMAD.MOV R13, RZ, RZ, R12 ;  /* 0x000000ffff0d0224 */ /* 0x000fe400078e020c */
[----:B------:R-:W-:Y:S01]  /*a79a0*/  IMAD R12, R68, R70, RZ ;  /* 0x00000046440c7224 */ /* 0x000fe200078e02ff */
[----:B------:R-:W-:Y:S01]  /*a79b0*/  SHF.R.U32.HI R74, RZ, 0x10, R76 ;  /* 0x00000010ff4a7819 */ /* 0x000fe2000001164c */
[----:B------:R-:W-:Y:S01]  /*a79c0*/  IMAD R62, R59, 0x10000, R56 ;  /* 0x000100003b3e7824 */ /* 0x000fe200078e0238 */
[----:B------:R-:W-:Y:S01]  /*a79d0*/  LOP3.LUT R76, R76, 0xffff, RZ, 0xc0, !PT ;  /* 0x0000ffff4c4c7812 */ /* 0x000fe200078ec0ff */
[----:B------:R-:W-:-:S04]  /*a79e0*/  IMAD R12, R69, R72, R12 ;  /* 0x00000048450c7224 */ /* 0x000fc800078e020c */
[C---:B------:R-:W-:Y:S01]  /*a79f0*/  IMAD R16, R12.reuse, 0x10000, R17 ;  /* 0x000100000c107824 */ /* 0x040fe200078e0211 */
[----:B------:R-:W-:Y:S01]  /*a7a00*/  LEA.HI R15, R12, R15, RZ, 0x10 ;  /* 0x0000000f0c0f7211 */ /* 0x000fe200078f80ff */
[----:B------:R-:W-:Y:S02]  /*a7a10*/  IMAD R12, R72, UR5, RZ ;  /* 0x00000005480c7c24 */ /* 0x000fe4000f8e02ff */
[C---:B------:R-:W-:Y:S01]  /*a7a20*/  IMAD.IADD R13, R16.reuse, 0x1, R13 ;  /* 0x00000001100d7824 */ /* 0x040fe200078e020d */
[----:B------:R-:W-:Y:S02]  /*a7a30*/  ISETP.GE.U32.AND P0, PT, R16, R65, PT ;  /* 0x000000411000720c */ /* 0x000fe40003f06070 */
[----:B------:R-:W-:Y:S02]  /*a7a40*/  SHF.R.U32.HI R57, RZ, 0x10, R12 ;  /* 0x00000010ff397819 */ /* 0x000fe4000001160c */
[----:B------:R-:W-:Y:S02]  /*a7a50*/  ISETP.GE.U32.AND P1, PT, R13, R16, PT ;  /* 0x000000100d00720c */ /* 0x000fe40003f26070 */
[----:B------:R-:W1:Y:S01]  /*a7a60*/  LDC.64 R16, c[0x0][0x388] ;  /* 0x0000e200ff107b82 */ /* 0x000e620000000a00 */
[----:B------:R-:W-:Y:S01]  /*a7a70*/  LOP3.LUT R55, R12, 0xffff, RZ, 0xc0, !PT ;  /* 0x0000ffff0c377812 */ /* 0x000fe200078ec0ff */
[----:B------:R-:W-:Y:S01]  /*a7a80*/  IMAD R54, R70, UR4, R57 ;  /* 0x0000000446367c24 */ /* 0x000fe2000f8e0239 */
[----:B------:R-:W2:Y:S03]  /*a7a90*/  LDCU UR4, c[0x0][0x3c0] ;  /* 0x00007800ff0477ac */ /* 0x000ea60008000800 */
[----:B------:R-:W-:Y:S01]  /*a7aa0*/  IMAD.IADD R12, R55, 0x1, R50 ;  /* 0x00000001370c7824 */ /* 0x000fe200078e0232 */
[----:B------:R-:W-:Y:S01]  /*a7ab0*/  LEA.HI R58, R51, R54, RZ, 0x10 ;  /* 0x00000036333a7211 */ /* 0x000fe200078f80ff */
[----:B------:R-:W-:-:S02]  /*a7ac0*/  VIADD R55, R15, 0x1 ;  /* 0x000000010f377836 */ /* 0x000fc40000000000 */
        /* <DEDUP_REMOVED lines=10> */
[----:B------:R-:W-:Y:S01]  /*a7b70*/  IMAD.IADD R12, R57, 0x1, R12 ;  /* 0x00000001390c7824 */ /* 0x000fe200078e020c */
[----:B-1----:R-:W-:Y:S01]  /*a7b80*/  LOP3.LUT R54, R16, 0xffff, RZ, 0xc0, !PT ;  /* 0x0000ffff10367812 */ /* 0x002fe200078ec0ff */
[CC--:B------:R-:W-:Y:S01]  /*a7b90*/  IMAD R59, R55.reuse, R76.reuse, R59 ;  /* 0x0000004c373b7224 */ /* 0x0c0fe200078e023b */
[----:B------:R-:W-:Y:S01]  /*a7ba0*/  SHF.R.U32.HI R56, RZ, 0x10, R16 ;  /* 0x00000010ff387819 */ /* 0x000fe20000011610 */
[----:B--2---:R-:W-:Y:S01]  /*a7bb0*/  ULOP3.LUT UR5, UR4, 0xffff, URZ, 0xc0, !UPT ;  /* 0x0000ffff04057892 */ /* 0x004fe2000f8ec0ff */
[----:B------:R-:W-:Y:S01]  /*a7bc0*/  SHF.R.U32.HI R15, RZ, 0x10, R15 ;  /* 0x00000010ff0f7819 */ /* 0x000fe2000001160f */
[----:B------:R-:W-:Y:S01]  /*a7bd0*/  IMAD R65, R54, R76, RZ ;  /* 0x0000004c36417224 */ /* 0x000fe200078e02ff */
[----:B------:R-:W-:Y:S01]  /*a7be0*/  IADD3 R78, PT, PT, R14, R63, RZ ;  /* 0x0000003f0e4e7210 */ /* 0x000fe20007ffe0ff */
[-C--:B------:R-:W-:Y:S01]  /*a7bf0*/  IMAD R71, R54, R74.reuse, RZ ;  /* 0x0000004a36477224 */ /* 0x080fe200078e02ff */
[----:B------:R-:W-:Y:S01]  /*a7c00*/  ISETP.GE.U32.AND P1, PT, R12, R57, PT ;  /* 0x000000390c00720c */ /* 0x000fe20003f26070 */
[----:B------:R-:W-:Y:S01]  /*a7c10*/  IMAD R80, R55, R74, R15 ;  /* 0x0000004a37507224 */ /* 0x000fe200078e020f */
[----:B------:R-:W-:Y:S01]  /*a7c20*/  LOP3.LUT R82, R65, 0xffff, RZ, 0xc0, !PT ;  /* 0x0000ffff41527812 */ /* 0x000fe200078ec0ff */
[----:B------:R-:W-:Y:S01]  /*a7c30*/  IMAD R71, R56, R76, R71 ;  /* 0x0000004c38477224 */ /* 0x000fe200078e0247 */
[----:B------:R-:W-:Y:S01]  /*a7c40*/  SHF.R.U32.HI R65, RZ, 0x10, R65 ;  /* 0x00000010ff417819 */ /* 0x000fe20000011641 */
[C---:B------:R-:W-:Y:S01]  /*a7c50*/  IMAD R57, R59.reuse, 0x10000, R78 ;  /* 0x000100003b397824 */ /* 0x040fe200078e024e */
[----:B------:R-:W-:Y:S01]  /*a7c60*/  LEA.HI R80, R59, R80, RZ, 0x10 ;  /* 0x000000503b507211 */ /* 0x000fe200078f80ff */
[----:B------:R-:W-:Y:S01]  /*a7c70*/  IMAD.IADD R82, R13, 0x1, R82 ;  /* 0x000000010d527824 */ /* 0x000fe200078e0252 */
[----:B------:R-:W-:Y:S01]  /*a7c80*/  USHF.R.U32.HI UR4, URZ, 0x10, UR4 ;  /* 0x00000010ff047899 */ /* 0x000fe20008011604 */
        /* <DEDUP_REMOVED lines=14> */
[C---:B------:R-:W-:Y:S02]  /*a7d70*/  IMAD R63, R13.reuse, 0x10000, R14 ;  /* 0x000100000d3f7824 */ /* 0x040fe400078e020e */
[----:B------:R-:W0:Y:S01]  /*a7d80*/  LDC.64 R14, c[0x0][0x390] ;  /* 0x0000e400ff0e7b82 */ /* 0x000e220000000a00 */
[----:B------:R-:W-:Y:S01]  /*a7d90*/  @P2 IMAD.MOV R73, RZ, RZ, R80 ;  /* 0x000000ffff492224 */ /* 0x000fe200078e0250 */
[----:B------:R-:W-:Y:S01]  /*a7da0*/  ISETP.GE.U32.AND P2, PT, R62, R49, PT ;  /* 0x000000313e00720c */ /* 0x000fe20003f46070 */
[C---:B------:R-:W-:Y:S01]  /*a7db0*/  VIADD R59, R58.reuse, 0x1 ;  /* 0x000000013a3b7836 */ /* 0x040fe20000000000 */
[----:B------:R-:W-:Y:S01]  /*a7dc0*/  @P0 IADD3 R59, PT, PT, R58, RZ, RZ ;  /* 0x000000ff3a3b0210 */ /* 0x000fe20007ffe0ff */
[----:B------:R-:W-:Y:S01]  /*a7dd0*/  IMAD.IADD R73, R82, 0x1, R73 ;  /* 0x0000000152497824 */ /* 0x000fe200078e0249 */
[----:B------:R-:W-:Y:S01]  /*a7de0*/  LEA.HI R71, R13, R50, RZ, 0x10 ;  /* 0x000000320d477211 */ /* 0x000fe200078f80ff */
[----:B------:R-:W-:Y:S01]  /*a7df0*/  IMAD R49, R72, UR14, RZ ;  /* 0x0000000e48317c24 */ /* 0x000fe2000f8e02ff */
[----:B------:R-:W-:Y:S01]  /*a7e00*/  SHF.R.U32.HI R58, RZ, 0x10, R17 ;  /* 0x00000010ff3a7819 */ /* 0x000fe20000011611 */
[----:B------:R-:W-:Y:S01]  /*a7e10*/  IMAD R65, R57, R76, RZ ;  /* 0x0000004c39417224 */ /* 0x000fe200078e02ff */
[----:B------:R-:W-:Y:S01]  /*a7e20*/  ISETP.GE.U32.AND P0, PT, R73, R82, PT ;  /* 0x000000524900720c */ /* 0x000fe20003f06070 */
[----:B------:R-:W-:Y:S01]  /*a7e30*/  VIADD R13, R59, 0x1 ;  /* 0x000000013b0d7836 */ /* 0x000fe20000000000 */
[----:B------:R-:W-:Y:S01]  /*a7e40*/  LOP3.LUT R50, R49, 0xffff, RZ, 0xc0, !PT ;  /* 0x0000ffff31327812 */ /* 0x000fe200078ec0ff */
[----:B------:R-:W-:Y:S01]  /*a7e50*/  @P1 IMAD.MOV R13, RZ, RZ, R59 ;  /* 0x000000ffff0d1224 */ /* 0x000fe200078e023b */
[----:B------:R-:W-:Y:S01]  /*a7e60*/  SHF.R.U32.HI R49, RZ, 0x10, R49 ;  /* 0x00000010ff317819 */ /* 0x000fe20000011631 */
[----:B------:R-:W-:Y:S01]  /*a7e70*/  IMAD R59, R70, UR14, RZ ;  /* 0x0000000e463b7c24 */ /* 0x000fe2000f8e02ff */
[----:B------:R-:W-:Y:S01]  /*a7e80*/  LOP3.LUT R77, R65, 0xffff, RZ, 0xc0, !PT ;  /* 0x0000ffff414d7812 */ /* 0x000fe200078ec0ff */
[----:B------:R-:W-:-:S02]  /*a7e90*/  IMAD R75, R57, R74, RZ ;  /* 0x0000004a394b7224 */ /* 0x000fc400078e02ff */
[----:B------:R-:W-:Y:S02]  /*a7ea0*/  IMAD R59, R72, UR10, R59 ;  /* 0x0000000a483b7c24 */ /* 0x000fe4000f8e023b */
[----:B------:R-:W-:Y:S01]  /*a7eb0*/  IMAD R80, R70, UR10, R49 ;  /* 0x0000000a46507c24 */ /* 0x000fe2000f8e0231 */
[----:B------:R-:W-:Y:S01]  /*a7ec0*/  SHF.R.U32.HI R49, RZ, 0x10, R65 ;  /* 0x00000010ff317819 */ /* 0x000fe20000011641 */
[C---:B------:R-:W-:Y:S01]  /*a7ed0*/  VIADD R79, R78.reuse, 0x1 ;  /* 0x000000014e4f7836 */ /* 0x040fe20000000000 */
[----:B------:R-:W-:Y:S01]  /*a7ee0*/  @P3 IADD3 R79, PT, PT, R78, RZ, RZ ;  /* 0x000000ff4e4f3210 */ /* 0x000fe20007ffe0ff */
[----:B------:R-:W-:Y:S01]  /*a7ef0*/  IMAD.IADD R50, R50, 0x1, R47 ;  /* 0x0000000132327824 */ /* 0x000fe200078e022f */
[----:B------:R-:W-:Y:S01]  /*a7f00*/  LEA.HI R80, R59, R80, RZ, 0x10 ;  /* 0x000000503b507211 */ /* 0x000fe200078f80ff */
[----:B------:R-:W-:Y:S01]  /*a7f10*/  IMAD R75, R58, R76, R75 ;  /* 0x0000004c3a4b7224 */ /* 0x000fe200078e024b */
[----:B------:R-:W-:Y:S01]  /*a7f20*/  IADD3 R65, PT, PT, R79, 0x1, RZ ;  /* 0x000000014f417810 */ /* 0x000fe20007ffe0ff */
[----:B------:R-:W-:-:S02]  /*a7f30*/  IMAD.IADD R82, R12, 0x1, R77 ;  /* 0x000000010c527824 */ /* 0x000fc400078e024d */
[----:B------:R-:W-:Y:S02]  /*a7f40*/  IMAD.IADD R13, R62, 0x1, R13 ;  /* 0x000000013e0d7824 */ /* 0x000fe400078e020d */
[----:B------:R-:W-:Y:S01]  /*a7f50*/  IMAD R78, R59, 0x10000, R50 ;  /* 0x000100003b4e7824 */ /* 0x000fe200078e0232 */
[----:B0-----:R-:W-:Y:S01]  /*a7f60*/  LOP3.LUT R59, R14, 0xffff, RZ, 0xc0, !PT ;  /* 0x0000ffff0e3b7812 */ /* 0x001fe200078ec0ff */
[----:B------:R-:W-:Y:S01]  /*a7f70*/  IMAD R82, R75, 0x10000, R82 ;  /* 0x000100004b527824 */ /* 0x000fe200078e0252 */
[----:B------:R-:W-:Y:S01]  /*a7f80*/  ISETP.GE.U32.AND P1, PT, R13, R62, PT ;  /* 0x0000003e0d00720c */ /* 0x000fe20003f26070 */
[----:B------:R-:W-:Y:S01]  /*a7f90*/  @P0 IMAD.MOV R65, RZ, RZ, R79 ;  /* 0x000000ffff410224 */ /* 0x000fe200078e024f */
[----:B------:R-:W-:Y:S01]  /*a7fa0*/  ISETP.GE.U32.AND P0, PT, R63, R48, PT ;  /* 0x000000303f00720c */ /* 0x000fe20003f06070 */
[----:B------:R-:W-:Y:S01]  /*a7fb0*/  IMAD R48, R59, R76, RZ ;  /* 0x0000004c3b307224 */ /* 0x000fe200078e02ff */
[C---:B------:R-:W-:Y:S01]  /*a7fc0*/  ISETP.GE.U32.AND P3, PT, R82.reuse, R12, PT ;  /* 0x0000000c5200720c */ /* 0x040fe20003f66070 */
[----:B------:R-:W-:-:S02]  /*a7fd0*/  IMAD.IADD R65, R82, 0x1, R65 ;  /* 0x0000000152417824 */ /* 0x000fc400078e0241 */
[----:B------:R-:W-:Y:S01]  /*a7fe0*/  IMAD R12, R58, R74, R49 ;  /* 0x0000004a3a0c7224 */ /* 0x000fe200078e0231 */
[----:B------:R-:W-:Y:S01]  /*a7ff0*/  LOP3.LUT R62, R48, 0xffff, RZ, 0xc0, !PT ;  /* 0x0000ffff303e7812 */ /* 0x000fe200078ec0ff */
[----:B------:R-:W-:Y:S02]  /*a8000*/  VIADD R50, R61, 0x1 ;  /* 0x000000013d327836 */ /* 0x000fe40000000000 */
[----:B------:R-:W-:Y:S01]  /*a8010*/  @P2 IMAD.MOV R50, RZ, RZ, R61 ;  /* 0x000000ffff322224 */ /* 0x000fe200078e023d */
[----:B------:R-:W-:Y:S01]  /*a8020*/  ISETP.GE.U32.AND P2, PT, R65, R82, PT ;  /* 0x000000524100720c */ /* 0x000fe20003f46070 */
[----:B------:R-:W-:Y:S01]  /*a8030*/  IMAD R49, R59, R74, RZ ;  /* 0x0000004a3b317224 */ /* 0x000fe200078e02ff */
[----:B------:R-:W-:Y:S01]  /*a8040*/  LEA.HI R75, R75, R12, RZ, 0x10 ;  /* 0x0000000c4b4b7211 */ /* 0x000fe200078f80ff */
[----:B------:R-:W-:Y:S01]  /*a8050*/  VIADD R12, R50, 0x1 ;  /* 0x00000001320c7836 */ /* 0x000fe20000000000 */
[----:B------:R-:W-:Y:S01]  /*a8060*/  SHF.R.U32.HI R61, RZ, 0x10, R14 ;  /* 0x00000010ff3d7819 */ /* 0x000fe2000001160e */
[----:B------:R-:W-:Y:S01]  /*a8070*/  IMAD.IADD R82, R13, 0x1, R62 ;  /* 0x000000010d527824 */ /* 0x000fe200078e023e */
[----:B------:R-:W-:Y:S01]  /*a8080*/  SHF.R.U32.HI R62, RZ, 0x10, R48 ;  /* 0x00000010ff3e7819 */ /* 0x000fe20000011630 */
[C---:B------:R-:W-:Y:S01]  /*a8090*/  VIADD R77, R75.reuse, 0x1 ;  /* 0x000000014b4d7836 */ /* 0x040fe20000000000 */
[----:B------:R-:W-:Y:S01]  /*a80a0*/  @P3 IADD3 R77, PT, PT, R75, RZ, RZ ;  /* 0x000000ff4b4d3210 */ /* 0x000fe20007ffe0ff */
        /* <DEDUP_REMOVED lines=13> */
[----:B------:R-:W-:Y:S01]  /*a8180*/  VIADD R83, R71, 0x1 ;  /* 0x0000000147537836 */ /* 0x000fe20000000000 */
[----:B------:R-:W-:Y:S01]  /*a8190*/  IADD3 R50, PT, PT, R47, R50, RZ ;  /* 0x000000322f327210 */ /* 0x000fe20007ffe0ff */
[----:B------:R-:W-:Y:S01]  /*a81a0*/  VIADD R85, R49, 0x1 ;  /* 0x0000000131557836 */ /* 0x000fe20000000000 */
[----:B------:R-:W-:Y:S01]  /*a81b0*/  ISETP.GE.U32.AND P3, PT, R47, R13, PT ;  /* 0x0000000d2f00720c */ /* 0x000fe20003f66070 */
[----:B------:R-:W-:Y:S01]  /*a81c0*/  @P0 IMAD.MOV R83, RZ, RZ, R71 ;  /* 0x000000ffff530224 */ /* 0x000fe200078e0247 */
[----:B------:R-:W0:Y:S01]  /*a81d0*/  LDC.64 R12, c[0x0][0x398] ;  /* 0x0000e600ff0c7b82 */ /* 0x000e220000000a00 */
[----:B------:R-:W-:Y:S01]  /*a81e0*/  ISETP.GE.U32.AND P4, PT, R50, R47, PT ;  /* 0x0000002f3200720c */ /* 0x000fe20003f86070 */
[----:B------:R-:W-:Y:S01]  /*a81f0*/  IMAD R47, R62, R74, RZ ;  /* 0x0000004a3e2f7224 */ /* 0x000fe200078e02ff */
[----:B------:R-:W-:Y:S01]  /*a8200*/  LOP3.LUT R77, R75, 0xffff, RZ, 0xc0, !PT ;  /* 0x0000ffff4b4d7812 */ /* 0x000fe200078ec0ff */
[----:B------:R-:W-:Y:S01]  /*a8210*/  IMAD R71, R70, UR15, RZ ;  /* 0x0000000f46477c24 */ /* 0x000fe2000f8e02ff */
[----:B------:R-:W-:Y:S01]  /*a8220*/  SHF.R.U32.HI R75, RZ, 0x10, R75 ;  /* 0x00000010ff4b7819 */ /* 0x000fe2000001164b */
[----:B------:R-:W-:-:S02]  /*a8230*/  IMAD R81, R63, R76, R47 ;  /* 0x0000004c3f517224 */ /* 0x000fc400078e022f */
[----:B------:R-:W-:Y:S02]  /*a8240*/  IMAD.IADD R82, R48, 0x1, R77 ;  /* 0x0000000130527824 */ /* 0x000fe400078e024d */
[----:B------:R-:W-:Y:S02]  /*a8250*/  VIADD R47, R83, 0x1 ;  /* 0x00000001532f7836 */ /* 0x000fe40000000000 */
[----:B------:R-:W-:Y:S01]  /*a8260*/  @P3 IMAD.MOV R85, RZ, RZ, R49 ;  /* 0x000000ffff553224 */ /* 0x000fe200078e0231 */
[----:B------:R-:W-:Y:S01]  /*a8270*/  LEA R82, R81, R82, 0x10 ;  /* 0x0000005251527211 */ /* 0x000fe200078e80ff */
[----:B------:R-:W-:Y:S02]  /*a8280*/  IMAD R49, R72, UR15, RZ ;  /* 0x0000000f48317c24 */ /* 0x000fe4000f8e02ff */
[----:B------:R-:W-:Y:S01]  /*a8290*/  VIADD R79, R85, 0x1 ;  /* 0x00000001554f7836 */ /* 0x000fe20000000000 */
[C---:B------:R-:W-:Y:S01]  /*a82a0*/  ISETP.GE.U32.AND P0, PT, R82.reuse, R48, PT ;  /* 0x000000305200720c */ /* 0x040fe20003f06070 */
[----:B------:R-:W-:Y:S01]  /*a82b0*/  @P4 IMAD.MOV R79, RZ, RZ, R85 ;  /* 0x000000ffff4f4224 */ /* 0x000fe200078e0255 */
[----:B------:R-:W-:Y:S01]  /*a82c0*/  SHF.R.U32.HI R77, RZ, 0x10, R49 ;  /* 0x00000010ff4d7819 */ /* 0x000fe20000011631 */
[----:B------:R-:W-:Y:S01]  /*a82d0*/  IMAD R48, R63, R74, R75 ;  /* 0x0000004a3f307224 */ /* 0x000fe200078e024b */
[----:B------:R-:W-:Y:S01]  /*a82e0*/  LOP3.LUT R75, R49, 0xffff, RZ, 0xc0, !PT ;  /* 0x0000ffff314b7812 */ /* 0x000fe200078ec0ff */
[----:B------:R-:W-:-:S02]  /*a82f0*/  IMAD.IADD R49, R82, 0x1, R79 ;  /* 0x0000000152317824 */ /* 0x000fc400078e024f */
[----:B------:R-:W-:Y:S01]  /*a8300*/  @P2 IMAD.MOV R47, RZ, RZ, R83 ;  /* 0x000000ffff2f2224 */ /* 0x000fe200078e0253 */
[----:B------:R-:W-:Y:S01]  /*a8310*/  LEA.HI R79, R81, R48, RZ, 0x10 ;  /* 0x00000030514f7211 */ /* 0x000fe200078f80ff */
[----:B------:R-:W-:Y:S01]  /*a8320*/  IMAD R48, R72, UR11, R71 ;  /* 0x0000000b48307c24 */ /* 0x000fe2000f8e0247 */
[----:B0-----:R-:W-:Y:S01]  /*a8330*/  LOP3.LUT R71, R12, 0xffff, RZ, 0xc0, !PT ;  /* 0x0000ffff0c477812 */ /* 0x001fe200078ec0ff */
[----:B------:R-:W-:Y:S01]  /*a8340*/  IMAD.IADD R75, R75, 0x1, R18 ;  /* 0x000000014b4b7824 */ /* 0x000fe200078e0212 */
[----:B------:R-:W-:Y:S01]  /*a8350*/  ISETP.GE.U32.AND P2, PT, R49, R82, PT ;  /* 0x000000523100720c */ /* 0x000fe20003f46070 */
[----:B------:R-:W-:Y:S01]  /*a8360*/  IMAD R77, R70, UR11, R77 ;  /* 0x0000000b464d7c24 */ /* 0x000fe2000f8e024d */
[----:B------:R-:W-:Y:S01]  /*a8370*/  IADD3 R83, PT, PT, R79, 0x1, RZ ;  /* 0x000000014f537810 */ /* 0x000fe20007ffe0ff */
[----:B------:R-:W-:Y:S02]  /*a8380*/  IMAD R81, R48, 0x10000, R75 ;  /* 0x0001000030517824 */ /* 0x000fe400078e024b */
[----:B------:R-:W-:Y:S01]  /*a8390*/  IMAD.IADD R47, R78, 0x1, R47 ;  /* 0x000000014e2f7824 */ /* 0x000fe200078e022f */
[----:B------:R-:W-:Y:S01]  /*a83a0*/  LEA.HI R82, R48, R77, RZ, 0x10 ;  /* 0x0000004d30527211 */ /* 0x000fe200078f80ff */
[----:B------:R-:W-:Y:S01]  /*a83b0*/  IMAD R75, R71, R76, RZ ;  /* 0x0000004c474b7224 */ /* 0x000fe200078e02ff */
[----:B------:R-:W-:Y:S01]  /*a83c0*/  SHF.R.U32.HI R77, RZ, 0x10, R12 ;  /* 0x00000010ff4d7819 */ /* 0x000fe2000001160c */
[----:B------:R-:W-:-:S02]  /*a83d0*/  VIADD R85, R80, 0x1 ;  /* 0x0000000150557836 */ /* 0x000fc40000000000 */
[----:B------:R-:W-:Y:S01]  /*a83e0*/  @P0 IMAD.MOV R83, RZ, RZ, R79 ;  /* 0x000000ffff530224 */ /* 0x000fe200078e024f */
[----:B------:R-:W-:Y:S01]  /*a83f0*/  ISETP.GE.U32.AND P0, PT, R47, R78, PT ;  /* 0x0000004e2f00720c */ /* 0x000fe20003f06070 */
[----:B------:R-:W-:Y:S01]  /*a8400*/  @P1 IMAD.MOV R85, RZ, RZ, R80 ;  /* 0x000000ffff551224 */ /* 0x000fe200078e0250 */
[----:B------:R-:W-:Y:S01]  /*a8410*/  LOP3.LUT R80, R75, 0xffff, RZ, 0xc0, !PT ;  /* 0x0000ffff4b507812 */ /* 0x000fe200078ec0ff */
[----:B------:R-:W-:Y:S01]  /*a8420*/  IMAD R78, R71, R74, RZ ;  /* 0x0000004a474e7224 */ /* 0x000fe200078e02ff */
[----:B------:R-:W-:Y:S01]  /*a8430*/  SHF.R.U32.HI R75, RZ, 0x10, R75 ;  /* 0x00000010ff4b7819 */ /* 0x000fe2000001164b */
[----:B------:R-:W-:Y:S01]  /*a8440*/  VIADD R48, R83, 0x1 ;  /* 0x0000000153307836 */ /* 0x000fe20000000000 */
[----:B------:R-:W-:Y:S01]  /*a8450*/  IADD3 R79, PT, PT, R47, R80, RZ ;  /* 0x000000502f4f7210 */ /* 0x000fe20007ffe0ff */
[----:B------:R-:W-:Y:S01]  /*a8460*/  IMAD R78, R77, R76, R78 ;  /* 0x0000004c4d4e7224 */ /* 0x000fe200078e024e */
[----:B------:R-:W-:Y:S01]  /*a8470*/  ISETP.GE.U32.AND P1, PT, R81, R18, PT ;  /* 0x000000125100720c */ /* 0x000fe20003f26070 */
[----:B------:R-:W-:-:S02]  /*a8480*/  @P2 IMAD.MOV R48, RZ, RZ, R83 ;  /* 0x000000ffff302224 */ /* 0x000fc400078e0253 */
[----:B------:R-:W-:Y:S01]  /*a8490*/  IMAD R83, R77, R74, R75 ;  /* 0x0000004a4d537224 */ /* 0x000fe200078e024b */
[----:B------:R-:W-:Y:S01]  /*a84a0*/  LOP3.LUT R75, R13, 0xffff, RZ, 0xc0, !PT ;  /* 0x0000ffff0d4b7812 */ /* 0x000fe200078ec0ff */
[C---:B------:R-:W-:Y:S02]  /*a84b0*/  IMAD R79, R78.reuse, 0x10000, R79 ;  /* 0x000100004e4f7824 */ /* 0x040fe400078e024f */
[----:B------:R-:W-:Y:S01]  /*a84c0*/  VIADD R80, R85, 0x1 ;  /* 0x0000000155507836 */ /* 0x000fe20000000000 */
[----:B------:R-:W-:Y:S01]  /*a84d0*/  LEA.HI R83, R78, R83, RZ, 0x10 ;  /* 0x000000534e537211 */ /* 0x000fe200078f80ff */
[----:B------:R-:W-:Y:S01]  /*a84e0*/  IMAD.IADD R48, R79, 0x1, R48 ;  /* 0x000000014f307824 */ /* 0x000fe200078e0230 */
[----:B------:R-:W0:Y:S01]  /*a84f0*/  LDC R78, c[0x0][0x3a0] ;  /* 0x0000e800ff4e7b82 */ /* 0x000e220000000800 */
[----:B------:R-:W-:Y:S01]  /*a8500*/  IMAD R18, R75, R76, RZ ;  /* 0x0000004c4b127224 */ /* 0x000fe200078e02ff */
[----:B------:R-:W-:Y:S01]  /*a8510*/  IADD3 R88, PT, PT, R83, 0x1, RZ ;  /* 0x0000000153587810 */ /* 0x000fe20007ffe0ff */
[----:B------:R-:W-:Y:S01]  /*a8520*/  @P0 IMAD.MOV R80, RZ, RZ, R85 ;  /* 0x000000ffff500224 */ /* 0x000fe200078e0255 */
[----:B------:R-:W-:Y:S01]  /*a8530*/  ISETP.GE.U32.AND P0, PT, R79, R47, PT ;  /* 0x0000002f4f00720c */ /* 0x000fe20003f06070 */
[----:B------:R-:W-:Y:S01]  /*a8540*/  IMAD R47, R75, R74, RZ ;  /* 0x0000004a4b2f7224 */ /* 0x000fe200078e02ff */
[----:B------:R-:W-:Y:S01]  /*a8550*/  ISETP.GE.U32.AND P2, PT, R48, R79, PT ;  /* 0x0000004f3000720c */ /* 0x000fe20003f46070 */
[----:B------:R-:W-:Y:S01]  /*a8560*/  IMAD.IADD R80, R81, 0x1, R80 ;  /* 0x0000000151507824 */ /* 0x000fe200078e0250 */
[----:B------:R-:W-:Y:S01]  /*a8570*/  SHF.R.U32.HI R79, RZ, 0x10, R13 ;  /* 0x00000010ff4f7819 */ /* 0x000fe2000001160d */
[----:B------:R-:W-:Y:S01]  /*a8580*/  VIADD R89, R82, 0x1 ;  /* 0x0000000152597836 */ /* 0x000fe20000000000 */
[----:B------:R-:W-:Y:S01]  /*a8590*/  LOP3.LUT R87, R18, 0xffff, RZ, 0xc0, !PT ;  /* 0x0000ffff12577812 */ /* 0x000fe200078ec0ff */
[----:B------:R-:W-:-:S02]  /*a85a0*/  @P1 IMAD.MOV R89, RZ, RZ, R82 ;  /* 0x000000ffff591224 */ /* 0x000fc400078e0252 */
[----:B------:R-:W-:Y:S02]  /*a85b0*/  IMAD R85, R79, R76, R47 ;  /* 0x0000004c4f557224 */ /* 0x000fe400078e022f */
[----:B------:R-:W-:Y:S02]  /*a85c0*/  IMAD.IADD R86, R80, 0x1, R87 ;  /* 0x0000000150567824 */ /* 0x000fe400078e0257 */
[----:B------:R-:W-:Y:S02]  /*a85d0*/  IMAD R47, R70, UR5, RZ ;  /* 0x00000005462f7c24 */ /* 0x000fe4000f8e02ff */
[----:B------:R-:W-:Y:S02]  /*a85e0*/  IMAD R86, R85, 0x10000, R86 ;  /* 0x0001000055567824 */ /* 0x000fe400078e0256 */
[----:B------:R-:W-:Y:S01]  /*a85f0*/  @P0 IMAD.MOV R88, RZ, RZ, R83 ;  /* 0x000000ffff580224 */ /* 0x000fe200078e0253 */
[----:B------:R-:W-:Y:S02]  /*a8600*/  ISETP.GE.U32.AND P0, PT, R80, R81, PT ;  /* 0x000000515000720c */ /* 0x000fe40003f06070 */
[----:B------:R-:W-:Y:S01]  /*a8610*/  ISETP.GE.U32.AND P1, PT, R86, R80, PT ;  /* 0x000000505600720c */ /* 0x000fe20003f26070 */
[C---:B------:R-:W-:Y:S01]  /*a8620*/  IMAD R80, R72.reuse, UR4, R47 ;  /* 0x0000000448507c24 */ /* 0x040fe2000f8e022f */
[----:B------:R-:W-:Y:S01]  /*a8630*/  SHF.R.U32.HI R81, RZ, 0x10, R18 ;  /* 0x00000010ff517819 */ /* 0x000fe20000011612 */
[----:B------:R-:W-:Y:S01]  /*a8640*/  IMAD R72, R72, UR5, RZ ;  /* 0x0000000548487c24 */ /* 0x000fe2000f8e02ff */
[----:B------:R-:W-:Y:S01]  /*a8650*/  IADD3 R18, PT, PT, R89, 0x1, RZ ;  /* 0x0000000159127810 */ /* 0x000fe20007ffe0ff */
[----:B------:R-:W-:-:S02]  /*a8660*/  VIADD R83, R88, 0x1 ;  /* 0x0000000158537836 */ /* 0x000fc40000000000 */
[----:B------:R-:W-:Y:S01]  /*a8670*/  @P2 IMAD.MOV R83, RZ, RZ, R88 ;  /* 0x000000ffff532224 */ /* 0x000fe200078e0258 */
[----:B------:R-:W-:Y:S01]  /*a8680*/  LOP3.LUT R82, R72, 0xffff, RZ, 0xc0, !PT ;  /* 0x0000ffff48527812 */ /* 0x000fe200078ec0ff */
[----:B------:R-:W-:Y:S01]  /*a8690*/  IMAD R88, R79, R74, R81 ;  /* 0x0000004a4f587224 */ /* 0x000fe200078e0251 */
[----:B0-----:R-:W-:Y:S01]  /*a86a0*/  LOP3.LUT R81, R78, 0xffff, RZ, 0xc0, !PT ;  /* 0x0000ffff4e517812 */ /* 0x001fe200078ec0ff */
[----:B------:R-:W-:Y:S01]  /*a86b0*/  IMAD.IADD R47, R86, 0x1, R83 ;  /* 0x00000001562f7824 */ /* 0x000fe200078e0253 */
[----:B------:R-:W-:Y:S01]  /*a86c0*/  SHF.R.U32.HI R83, RZ, 0x10, R78 ;  /* 0x00000010ff537819 */ /* 0x000fe2000001164e */
[----:B------:R-:W-:Y:S01]  /*a86d0*/  @P0 IMAD.MOV R18, RZ, RZ, R89 ;  /* 0x000000ffff120224 */ /* 0x000fe200078e0259 */
[----:B------:R-:W-:Y:S01]  /*a86e0*/  LEA.HI R88, R85, R88, RZ, 0x10 ;  /* 0x0000005855587211 */ /* 0x000fe200078f80ff */
[----:B------:R-:W-:Y:S01]  /*a86f0*/  IMAD.IADD R85, R82, 0x1, R3 ;  /* 0x0000000152557824 */ /* 0x000fe200078e0203 */
[----:B------:R-:W-:Y:S01]  /*a8700*/  ISETP.GE.U32.AND P2, PT, R47, R86, PT ;  /* 0x000000562f00720c */ /* 0x000fe20003f46070 */
[----:B------:R-:W-:-:S02]  /*a8710*/  IMAD R86, R81, R76, RZ ;  /* 0x0000004c51567224 */ /* 0x000fc400078e02ff */
[----:B------:R-:W-:Y:S01]  /*a8720*/  IMAD R82, R80, 0x10000, R85 ;  /* 0x0001000050527824 */ /* 0x000fe200078e0255 */
[----:B------:R-:W-:Y:S01]  /*a8730*/  SHF.R.U32.HI R85, RZ, 0x10, R72 ;  /* 0x00000010ff557819 */ /* 0x000fe20000011648 */
[----:B------:R-:W-:Y:S01]  /*a8740*/  IMAD R89, R81, R74, RZ ;  /* 0x0000004a51597224 */ /* 0x000fe200078e02ff */
[----:B------:R-:W-:Y:S01]  /*a8750*/  LOP3.LUT R90, R86, 0xffff, RZ, 0xc0, !PT ;  /* 0x0000ffff565a7812 */ /* 0x000fe200078ec0ff */
        /* <DEDUP_REMOVED lines=12> */
[----:B------:R-:W-:Y:S01]  /*a8820*/  ISETP.GE.U32.AND P2, PT, R91, R87, PT ;  /* 0x000000575b00720c */ /* 0x000fe20003f46070 */
        /* <DEDUP_REMOVED lines=17> */
.L_x_958:
        /* <DEDUP_REMOVED lines=38> */
.L_x_963:
[----:B------:R-:W-:Y:S05]  /*a8ba0*/  BSYNC.RELIABLE B3 ;  /* 0x0000000000037941 */ /* 0x000fea0003800100 */
.L_x_962:
        /* <DEDUP_REMOVED lines=41> */
.L_x_961:
[----:B------:R-:W-:Y:S05]  /*a8e40*/  BSYNC.RECONVERGENT B2 ;  /* 0x0000000000027941 */ /* 0x000fea0003800200 */
.L_x_960:
        /* <DEDUP_REMOVED lines=26> */
.L_x_965:
        /* <DEDUP_REMOVED lines=26> */
[----:B------:R-:W-:Y:S01]  /*a9190*/  IADD3 R103, PT, PT, R90, R91, RZ ;  /* 0x0000005b5a677210 */ /* 0x000fe20007ffe0ff */
[----:B------:R-:W-:Y:S01]  /*a91a0*/  IMAD R107, R95, R89, R86 ;  /* 0x000000595f6b7224 */ /* 0x000fe200078e0256 */
[----:B------:R-:W-:Y:S01]  /*a91b0*/  ISETP.GE.U32.AND P0, PT, R96, R99, PT ;  /* 0x000000636000720c */ /* 0x000fe20003f06070 */
[----:B------:R-:W-:Y:S01]  /*a91c0*/  IMAD R86, R69, R87, RZ ;  /* 0x0000005745567224 */ /* 0x000fe200078e02ff */
[----:B------:R-:W-:Y:S01]  /*a91d0*/  SHF.R.U32.HI R102, RZ, 0x10, R102 ;  /* 0x00000010ff667819 */ /* 0x000fe20000011666 */
[----:B------:R-:W-:Y:S01]  /*a91e0*/  IMAD R104, R68, R89, RZ ;  /* 0x0000005944687224 */ /* 0x000fe200078e02ff */
[----:B------:R-:W-:Y:S01]  /*a91f0*/  LEA.HI R107, R88, R107, RZ, 0x10 ;  /* 0x0000006b586b7211 */ /* 0x000fe200078f80ff */
[----:B------:R-:W-:Y:S01]  /*a9200*/  IMAD R111, R52, R89, R100 ;  /* 0x00000059346f7224 */ /* 0x000fe200078e0264 */
[----:B------:R-:W-:Y:S01]  /*a9210*/  LOP3.LUT R99, R86, 0xffff, RZ, 0xc0, !PT ;  /* 0x0000ffff56637812 */ /* 0x000fe200078ec0ff */
[----:B------:R-:W-:Y:S01]  /*a9220*/  IMAD.IADD R109, R109, 0x1, R82 ;  /* 0x000000016d6d7824 */ /* 0x000fe200078e0252 */
[----:B------:R-:W-:Y:S01]  /*a9230*/  SHF.R.U32.HI R86, RZ, 0x10, R86 ;  /* 0x00000010ff567819 */ /* 0x000fe20000011656 */
[----:B------:R-:W-:Y:S01]  /*a9240*/  IMAD.IADD R113, R98, 0x1, R97 ;  /* 0x0000000162717824 */ /* 0x000fe200078e0261 */
[----:B------:R-:W-:Y:S01]  /*a9250*/  LEA.HI R111, R94, R111, RZ, 0x10 ;  /* 0x0000006f5e6f7211 */ /* 0x000fe200078f80ff */
[----:B------:R-:W-:-:S02]  /*a9260*/  IMAD R104, R53, R87, R104 ;  /* 0x0000005735687224 */ /* 0x000fc400078e0268 */
[----:B------:R-:W-:Y:S02]  /*a9270*/  IMAD R98, R88, 0x10000, R103 ;  /* 0x0001000058627824 */ /* 0x000fe400078e0267 */
[----:B------:R-:W-:Y:S02]  /*a9280*/  IMAD R88, R69, R89, RZ ;  /* 0x0000005945587224 */ /* 0x000fe400078e02ff */
[----:B------:R-:W-:Y:S01]  /*a9290*/  IMAD R109, R94, 0x10000, R109 ;  /* 0x000100005e6d7824 */ /* 0x000fe200078e026d */
[----:B------:R-:W-:Y:S01]  /*a92a0*/  ISETP.GE.U32.AND P6, PT, R98, R91, PT ;  /* 0x0000005b6200720c */ /* 0x000fe20003fc6070 */
[----:B------:R-:W-:Y:S02]  /*a92b0*/  IMAD R94, R104, 0x10000, R113 ;  /* 0x00010000685e7824 */ /* 0x000fe400078e0271 */
[C---:B------:R-:W-:Y:S01]  /*a92c0*/  IMAD R88, R20.reuse, R87, R88 ;  /* 0x0000005714587224 */ /* 0x040fe200078e0258 */
[----:B------:R-:W-:Y:S01]  /*a92d0*/  ISETP.GE.U32.AND P5, PT, R109, R82, PT ;  /* 0x000000526d00720c */ /* 0x000fe20003fa6070 */
[----:B------:R-:W-:Y:S01]  /*a92e0*/  IMAD R113, R20, R89, R86 ;  /* 0x0000005914717224 */ /* 0x000fe200078e0256 */
[----:B------:R-:W-:Y:S01]  /*a92f0*/  ISETP.GE.U32.AND P2, PT, R94, R97, PT ;  /* 0x000000615e00720c */ /* 0x000fe20003f46070 */
[----:B------:R-:W-:-:S02]  /*a9300*/  IMAD.IADD R99, R99, 0x1, R84 ;  /* 0x0000000163637824 */ /* 0x000fc400078e0254 */
[----:B------:R-:W-:Y:S01]  /*a9310*/  IMAD R90, R70, R87, RZ ;  /* 0x00000057465a7224 */ /* 0x000fe200078e02ff */
[C---:B------:R-:W-:Y:S01]  /*a9320*/  LEA.HI R113, R88.reuse, R113, RZ, 0x10 ;  /* 0x0000007158717211 */ /* 0x040fe200078f80ff */
[----:B------:R-:W-:Y:S02]  /*a9330*/  IMAD R103, R88, 0x10000, R99 ;  /* 0x0001000058677824 */ /* 0x000fe400078e0263 */
        /* <DEDUP_REMOVED lines=10> */
[----:B------:R-:W-:Y:S01]  /*a93e0*/  IADD3 R117, PT, PT, R102, R101, RZ ;  /* 0x0000006566757210 */ /* 0x000fe20007ffe0ff */
[----:B------:R-:W-:Y:S01]  /*a93f0*/  IMAD R119, R45, R89, R90 ;  /* 0x000000592d777224 */ /* 0x000fe200078e025a */
[----:B------:R-:W-:Y:S01]  /*a9400*/  ISETP.GE.U32.AND P1, PT, R103, R84, PT ;  /* 0x000000546700720c */ /* 0x000fe20003f26070 */
[----:B------:R-:W-:Y:S01]  /*a9410*/  @P0 IMAD.MOV R91, RZ, RZ, R105 ;  /* 0x000000ffff5b0224 */ /* 0x000fe200078e0269 */
[----:B------:R-:W-:Y:S01]  /*a9420*/  LOP3.LUT R97, R82, 0xffff, RZ, 0xc0, !PT ;  /* 0x0000ffff52617812 */ /* 0x000fe200078ec0ff */
[----:B------:R-:W-:Y:S01]  /*a9430*/  IMAD R84, R51, R88, RZ ;  /* 0x0000005833547224 */ /* 0x000fe200078e02ff */
[C---:B------:R-:W-:Y:S01]  /*a9440*/  LEA.HI R119, R100.reuse, R119, RZ, 0x10 ;  /* 0x0000007764777211 */ /* 0x040fe200078f80ff */
[----:B------:R-:W-:Y:S01]  /*a9450*/  IMAD R90, R100, 0x10000, R117 ;  /* 0x00010000645a7824 */ /* 0x000fe200078e0275 */
[----:B------:R-:W-:Y:S01]  /*a9460*/  SHF.R.U32.HI R82, RZ, 0x10, R82 ;  /* 0x00000010ff527819 */ /* 0x000fe20000011652 */
[----:B------:R-:W-:Y:S01]  /*a9470*/  IMAD.IADD R91, R98, 0x1, R91 ;  /* 0x00000001625b7824 */ /* 0x000fe200078e025b */
[----:B------:R-:W-:Y:S01]  /*a9480*/  LEA.HI R115, R104, R115, RZ, 0x10 ;  /* 0x0000007368737211 */ /* 0x000fe200078f80ff */
[----:B------:R-:W-:Y:S01]  /*a9490*/  IMAD R84, R55, R86, R84 ;  /* 0x0000005637547224 */ /* 0x000fe200078e0254 */
[----:B------:R-:W-:Y:S01]  /*a94a0*/  ISETP.GE.U32.AND P0, PT, R90, R101, PT ;  /* 0x000000655a00720c */ /* 0x000fe20003f06070 */
[----:B------:R-:W-:Y:S01]  /*a94b0*/  IMAD.IADD R97, R96, 0x1, R97 ;  /* 0x0000000160617824 */ /* 0x000fe200078e0261 */
[----:B------:R-:W-:Y:S01]  /*a94c0*/  ISETP.GE.U32.AND P4, PT, R91, R98, PT ;  /* 0x000000625b00720c */ /* 0x000fe20003f86070 */
[----:B------:R-:W-:-:S02]  /*a94d0*/  IMAD R100, R54, R86, RZ ;  /* 0x0000005636647224 */ /* 0x000fc400078e02ff */
[----:B------:R-:W-:Y:S01]  /*a94e0*/  IMAD R99, R54, R88, RZ ;  /* 0x0000005836637224 */ /* 0x000fe200078e02ff */
[----:B------:R-:W-:Y:S01]  /*a94f0*/  LEA R97, R84, R97, 0x10 ;  /* 0x0000006154617211 */ /* 0x000fe200078e80ff */
[----:B------:R-:W-:Y:S01]  /*a9500*/  VIADD R104, R113, 0x1 ;  /* 0x0000000171687836 */ /* 0x000fe20000000000 */
[----:B------:R-:W-:Y:S01]  /*a9510*/  LOP3.LUT R102, R100, 0xffff, RZ, 0xc0, !PT ;  /* 0x0000ffff64667812 */ /* 0x000fe200078ec0ff */
[----:B------:R-:W-:Y:S01]  /*a9520*/  IMAD R98, R56, R86, R99 ;  /* 0x0000005638627224 */ /* 0x000fe200078e0263 */
[----:B------:R-:W-:Y:S01]  /*a9530*/  ISETP.GE.U32.AND P3, PT, R97, R96, PT ;  /* 0x000000606100720c */ /* 0x000fe20003f66070 */
[----:B------:R-:W-:Y:S01]  /*a9540*/  IMAD R99, R55, R88, R82 ;  /* 0x0000005837637224 */ /* 0x000fe200078e0252 */
[----:B------:R-:W-:Y:S01]  /*a9550*/  SHF.R.U32.HI R97, RZ, 0x10, R100 ;  /* 0x00000010ff617819 */ /* 0x000fe20000011664 */
[----:B------:R-:W-:Y:S01]  /*a9560*/  IMAD.IADD R101, R91, 0x1, R102 ;  /* 0x000000015b657824 */ /* 0x000fe200078e0266 */
[----:B------:R-:W-:Y:S01]  /*a9570*/  @P1 IADD3 R104, PT, PT, R113, RZ, RZ ;  /* 0x000000ff71681210 */ /* 0x000fe20007ffe0ff */
        /* <DEDUP_REMOVED lines=8> */
[----:B------:R-:W-:Y:S02]  /*a9600*/  @P3 IMAD.MOV R84, RZ, RZ, R99 ;  /* 0x000000ffff543224 */ /* 0x000fe400078e0263 */
[----:B------:R-:W-:Y:S02]  /*a9610*/  IMAD.IADD R82, R109, 0x1, R82 ;  /* 0x000000016d527824 */ /* 0x000fe400078e0252 */
[----:B------:R-:W-:Y:S01]  /*a9620*/  IMAD R97, R56, R88, R97 ;  /* 0x0000005838617224 */ /* 0x000fe200078e0261 */
[----:B------:R-:W-:Y:S01]  /*a9630*/  IADD3 R99, PT, PT, R96, R84, RZ ;  /* 0x0000005460637210 */ /* 0x000fe20007ffe0ff */
[----:B------:R-:W-:-:S02]  /*a9640*/  VIADD R102, R115, 0x1 ;  /* 0x0000000173667836 */ /* 0x000fc40000000000 */
[----:B------:R-:W-:Y:S01]  /*a9650*/  @P2 IMAD.MOV R102, RZ, RZ, R115 ;  /* 0x000000ffff662224 */ /* 0x000fe200078e0273 */
[----:B------:R-:W-:Y:S01]  /*a9660*/  ISETP.GE.U32.AND P2, PT, R82, R109, PT ;  /* 0x0000006d5200720c */ /* 0x000fe20003f46070 */
        /* <DEDUP_REMOVED lines=8> */
[----:B------:R-:W-:-:S02]  /*a96f0*/  @P6 IMAD.MOV R98, RZ, RZ, R97 ;  /* 0x000000ffff626224 */ /* 0x000fc400078e0261 */
[----:B------:R-:W-:Y:S02]  /*a9700*/  IMAD R97, R57, R88, RZ ;  /* 0x0000005839617224 */ /* 0x000fe400078e02ff */
[----:B------:R-:W-:Y:S02]  /*a9710*/  VIADD R91, R100, 0x1 ;  /* 0x00000001645b7836 */ /* 0x000fe40000000000 */
[----:B------:R-:W-:Y:S02]  /*a9720*/  IMAD R96, R58, R86, R97 ;  /* 0x000000563a607224 */ /* 0x000fe400078e0261 */
[----:B------:R-:W-:Y:S02]  /*a9730*/  IMAD.IADD R101, R82, 0x1, R101 ;  /* 0x0000000152657824 */ /* 0x000fe400078e0265 */
[----:B------:R-:W-:Y:S02]  /*a9740*/  @P2 IMAD.MOV R91, RZ, RZ, R100 ;  /* 0x000000ffff5b2224 */ /* 0x000fe400078e0264 */
[----:B------:R-:W-:-:S02]  /*a9750*/  VIADD R84, R98, 0x1 ;  /* 0x0000000162547836 */ /* 0x000fc40000000000 */
[----:B------:R-:W-:Y:S02]  /*a9760*/  IMAD R101, R96, 0x10000, R101 ;  /* 0x0001000060657824 */ /* 0x000fe400078e0265 */
[----:B------:R-:W-:Y:S02]  /*a9770*/  @P3 IMAD.MOV R84, RZ, RZ, R98 ;  /* 0x000000ffff543224 */ /* 0x000fe400078e0262 */
        /* <DEDUP_REMOVED lines=48> */
[----:B------:R-:W-:Y:S01]  /*a9a80*/  ISETP.GE.U32.AND P0, PT, R101, R90, PT ;  /* 0x0000005a6500720c */ /* 0x000fe20003f06070 */
[----:B------:R-:W-:Y:S01]  /*a9a90*/  IMAD R100, R77, R86, R84 ;  /* 0x000000564d647224 */ /* 0x000fe200078e0254 */
[----:B------:R-:W-:Y:S01]  /*a9aa0*/  LEA.HI R103, R94, R103, RZ, 0x10 ;  /* 0x000000675e677211 */ /* 0x000fe200078f80ff */
[----:B------:R-:W-:Y:S02]  /*a9ab0*/  IMAD.IADD R105, R101, 0x1, R102 ;  /* 0x0000000165697824 */ /* 0x000fe400078e0266 */
[----:B------:R-:W-:Y:S01]  /*a9ac0*/  @P2 IMAD.MOV R97, RZ, RZ, R107 ;  /* 0x000000ffff612224 */ /* 0x000fe200078e026b */
[----:B------:R-:W-:Y:S01]  /*a9ad0*/  IADD3 R102, PT, PT, R103, 0x1, RZ ;  /* 0x0000000167667810 */ /* 0x000fe20007ffe0ff */
[----:B------:R-:W-:-:S02]  /*a9ae0*/  IMAD R105, R100, 0x10000, R105 ;  /* 0x0001000064697824 */ /* 0x000fc400078e0269 */
[----:B------:R-:W-:Y:S02]  /*a9af0*/  IMAD.IADD R97, R98, 0x1, R97 ;  /* 0x0000000162617824 */ /* 0x000fe400078e0261 */
        /* <DEDUP_REMOVED lines=24> */
[C---:B------:R-:W-:Y:S02]  /*a9c80*/  IMAD R96, R75.reuse, R86, RZ ;  /* 0x000000564b607224 */ /* 0x040fe400078e02ff */
        /* <DEDUP_REMOVED lines=47> */
[----:B------:R-:W-:Y:S02]  /*a9f80*/  LEA.HI R85, R98, R85, RZ, 0x10 ;  /* 0x0000005562557211 */ /* 0x000fe400078f80ff */
[----:B------:R-:W-:-:S03]  /*a9f90*/  ISETP.NE.AND P0, PT, R106, 0x8, PT ;  /* 0x000000086a00780c */ /* 0x000fc60003f05270 */
[----:B------:R-:W-:Y:S02]  /*a9fa0*/  VIADD R89, R85, 0x1 ;  /* 0x0000000155597836 */ /* 0x000fe40000000000 */
        /* <DEDUP_REMOVED lines=8> */
.L_x_964:
        /* <DEDUP_REMOVED lines=38> */
.L_x_969:
[----:B------:R-:W-:Y:S05]  /*aa290*/  BSYNC.RELIABLE B3 ;  /* 0x0000000000037941 */ /* 0x000fea0003800100 */
.L_x_968:
        /* <DEDUP_REMOVED lines=41> */
.L_x_967:
[----:B------:R-:W-:Y:S05]  /*aa530*/  BSYNC.RECONVERGENT B2 ;  /* 0x0000000000027941 */ /* 0x000fea0003800200 */
.L_x_966:
[----:B------:R-:W-:Y:S01]  /*aa540*/  STL [R24], R99 ;  /* 0x0000006318007387 */ /* 0x000fe20000100800 */
[----:B------:R-:W-:Y:S01]  /*aa550*/  LOP3.LUT R66, R18, 0xffff, RZ, 0xc0, !PT ;  /* 0x0000ffff12427812 */ /* 0x000fe200078ec0ff */
[----:B------:R-:W-:Y:S01]  /*aa560*/  HFMA2 R76, -RZ, RZ, 0, 0 ;  /* 0x00000000ff4c7431 */ /* 0x000fe200000001ff */
[----:B------:R-:W-:Y:S01]  /*aa570*/  SHF.R.U32.HI R67, RZ, 0x10, R18 ;  /* 0x00000010ff437819 */ /* 0x000fe20000011612 */
[----:B------:R-:W-:Y:S01]  /*aa580*/  STL [R24+0x8], R82 ;  /* 0x0000085218007387 */ /* 0x000fe20000100800 */
[----:B------:R-:W-:Y:S01]  /*aa590*/  BSSY.RECONVERGENT B2, `(.L_x_970) ;  /* 0x0000120000027945 */ /* 0x000fe20003800200 */
[----:B------:R-:W-:Y:S01]  /*aa5a0*/  LOP3.LUT R20, R73, 0xffff, RZ, 0xc0, !PT ;  /* 0x0000ffff49147812 */ /* 0x000fe200078ec0ff */
[----:B------:R-:W-:Y:S01]  /*aa5b0*/  IMAD.MOV.U32 R69, RZ, RZ, RZ ;  /* 0x000000ffff457224 */ /* 0x000fe200078e00ff */
        /* <DEDUP_REMOVED lines=11> */
[----:B------:R-:W-:Y:S01]  /*aa670*/  LOP3.LUT R18, R3, 0xffff, RZ, 0xc0, !PT ;  /* 0x0000ffff03127812 */ /* 0x000fe200078ec0ff */
        /* <DEDUP_REMOVED lines=10> */
[----:B------:R-:W-:Y:S02]  /*aa720*/  SHF.R.U32.HI R47, RZ, 0x10, R47 ;  /* 0x00000010ff2f7819 */ /* 0x000fe4000001162f */
[----:B------:R-:W-:Y:S01]  /*aa730*/  SHF.R.U32.HI R3, RZ, 0x10, R3 ;  /* 0x00000010ff037819 */ /* 0x000fe20000011603 */
[----:B0-----:R-:W-:Y:S02]  /*aa740*/  IMAD.MOV.U32 R91, RZ, RZ, RZ ;  /* 0x000000ffff5b7224 */ /* 0x001fe400078e00ff */
[----:B-1----:R-:W-:-:S07]  /*aa750*/  IMAD.MOV.U32 R85, RZ, RZ, RZ ;  /* 0x000000ffff557224 */ /* 0x002fce00078e00ff */
.L_x_971:
        /* <DEDUP_REMOVED lines=18> */
[----:B------:R-:W-:Y:S01]  /*aa880*/  IADD3 R99, PT, PT, R99, R76, RZ ;  /* 0x0000004c63637210 */ /* 0x000fe20007ffe0ff */
[C---:B------:R-:W-:Y:S01]  /*aa890*/  IMAD R88, R82.reuse, 0x10000, R93 ;  /* 0x0001000052587824 */ /* 0x040fe200078e025d */
[----:B------:R-:W-:Y:S01]  /*aa8a0*/  LEA.HI R95, R82, R95, RZ, 0x10 ;  /* 0x0000005f525f7211 */ /* 0x000fe200078f80ff */
[-C--:B------:R-:W-:Y:S01]  /*aa8b0*/  IMAD R82, R45, R70.reuse, RZ ;  /* 0x000000462d527224 */ /* 0x080fe200078e02ff */
[----:B------:R-:W-:Y:S01]  /*aa8c0*/  LOP3.LUT R84, R80, 0xffff, RZ, 0xc0, !PT ;  /* 0x0000ffff50547812 */ /* 0x000fe200078ec0ff */
[-C--:B------:R-:W-:Y:S01]  /*aa8d0*/  IMAD R93, R52, R70.reuse, RZ ;  /* 0x00000046345d7224 */ /* 0x080fe200078e02ff */
[----:B------:R-:W-:Y:S01]  /*aa8e0*/  SHF.R.U32.HI R80, RZ, 0x10, R80 ;  /* 0x00000010ff507819 */ /* 0x000fe20000011650 */
[----:B------:R-:W-:Y:S01]  /*aa8f0*/  IMAD R96, R53, R70, RZ ;  /* 0x0000004635607224 */ /* 0x000fe200078e02ff */
[----:B------:R-:W-:Y:S01]  /*aa900*/  SHF.R.U32.HI R94, RZ, 0x10, R94 ;  /* 0x00000010ff5e7819 */ /* 0x000fe2000001165e */
[-C--:B------:R-:W-:Y:S01]  /*aa910*/  IMAD R82, R65, R72.reuse, R82 ;  /* 0x0000004841527224 */ /* 0x080fe200078e0252 */
[----:B------:R-:W-:Y:S01]  /*aa920*/  ISETP.GE.U32.AND P0, PT, R88, R89, PT ;  /* 0x000000595800720c */ /* 0x000fe20003f06070 */
[----:B------:R-:W-:-:S02]  /*aa930*/  IMAD R92, R50, R72, R93 ;  /* 0x00000048325c7224 */ /* 0x000fc400078e025d */
[-C--:B------:R-:W-:Y:S02]  /*aa940*/  IMAD R97, R65, R70.reuse, R80 ;  /* 0x0000004641617224 */ /* 0x080fe400078e0250 */
[----:B------:R-:W-:Y:S02]  /*aa950*/  IMAD R101, R50, R70, R101 ;  /* 0x0000004632657224 */ /* 0x000fe400078e0265 */
[----:B------:R-:W-:Y:S01]  /*aa960*/  IMAD.IADD R93, R84, 0x1, R85 ;  /* 0x00000001545d7824 */ /* 0x000fe200078e0255 */
[----:B------:R-:W-:Y:S01]  /*aa970*/  LEA.HI R97, R82, R97, RZ, 0x10 ;  /* 0x0000006152617211 */ /* 0x000fe200078f80ff */
[-C--:B------:R-:W-:Y:S01]  /*aa980*/  IMAD R96, R49, R72.reuse, R96 ;  /* 0x0000004831607224 */ /* 0x080fe200078e0260 */
[----:B------:R-:W-:Y:S01]  /*aa990*/  LEA.HI R101, R92, R101, RZ, 0x10 ;  /* 0x000000655c657211 */ /* 0x000fe200078f80ff */
[----:B------:R-:W-:Y:S02]  /*aa9a0*/  IMAD.IADD R103, R90, 0x1, R87 ;  /* 0x000000015a677824 */ /* 0x000fe400078e0257 */
        /* <DEDUP_REMOVED lines=21> */
[----:B------:R-:W-:Y:S01]  /*aab00*/  IMAD R84, R64, R70, RZ ;  /* 0x0000004640547224 */ /* 0x000fe200078e02ff */
[----:B------:R-:W-:Y:S01]  /*aab10*/  LEA R93, R89, R80, 0x10 ;  /* 0x00000050595d7211 */ /* 0x000fe200078e80ff */
[----:B------:R-:W-:Y:S01]  /*aab20*/  VIADD R85, R95, 0x1 ;  /* 0x000000015f557836 */ /* 0x000fe20000000000 */
[----:B------:R-:W-:Y:S01]  /*aab30*/  LOP3.LUT R80, R82, 0xffff, RZ, 0xc0, !PT ;  /* 0x0000ffff52507812 */ /* 0x000fe200078ec0ff */
[----:B------:R-:W-:Y:S01]  /*aab40*/  IMAD R96, R47, R72, R84 ;  /* 0x000000482f607224 */ /* 0x000fe200078e0254 */
[----:B------:R-:W-:Y:S01]  /*aab50*/  SHF.R.U32.HI R82, RZ, 0x10, R82 ;  /* 0x00000010ff527819 */ /* 0x000fe20000011652 */
[----:B------:R-:W-:Y:S01]  /*aab60*/  @P0 IMAD.MOV R85, RZ, RZ, R95 ;  /* 0x000000ffff550224 */ /* 0x000fe200078e025f */
[----:B------:R-:W-:Y:S01]  /*aab70*/  ISETP.GE.U32.AND P1, PT, R93, R86, PT ;  /* 0x000000565d00720c */ /* 0x000fe20003f26070 */
[----:B------:R-:W-:Y:S02]  /*aab80*/  IMAD R76, R51, R80, RZ ;  /* 0x00000050334c7224 */ /* 0x000fe400078e02ff */
[----:B------:R-:W-:-:S02]  /*aab90*/  IMAD R84, R96, 0x10000, R103 ;  /* 0x0001000060547824 */ /* 0x000fc400078e0267 */
[----:B------:R-:W-:Y:S01]  /*aaba0*/  IMAD R86, R51, R82, RZ ;  /* 0x0000005233567224 */ /* 0x000fe200078e02ff */
[----:B------:R-:W-:Y:S01]  /*aabb0*/  LOP3.LUT R87, R76, 0xffff, RZ, 0xc0, !PT ;  /* 0x0000ffff4c577812 */ /* 0x000fe200078ec0ff */
[----:B------:R-:W-:Y:S01]  /*aabc0*/  IMAD.IADD R85, R90, 0x1, R85 ;  /* 0x000000015a557824 */ /* 0x000fe200078e0255 */
[----:B------:R-:W-:Y:S01]  /*aabd0*/  ISETP.GE.U32.AND P0, PT, R84, R91, PT ;  /* 0x0000005b5400720c */ /* 0x000fe20003f06070 */
[----:B------:R-:W-:Y:S01]  /*aabe0*/  IMAD R107, R47, R70, R98 ;  /* 0x000000462f6b7224 */ /* 0x000fe200078e0262 */
[----:B------:R-:W-:Y:S01]  /*aabf0*/  SHF.R.U32.HI R76, RZ, 0x10, R76 ;  /* 0x00000010ff4c7819 */ /* 0x000fe2000001164c */
[----:B------:R-:W-:Y:S01]  /*aac00*/  IMAD R86, R55, R80, R86 ;  /* 0x0000005037567224 */ /* 0x000fe200078e0256 */
        /* <DEDUP_REMOVED lines=32> */
[----:B------:R-:W-:Y:S01]  /*aae10*/  IMAD R87, R57, R82, RZ ;  /* 0x0000005239577224 */ /* 0x000fe200078e02ff */
[----:B------:R-:W-:Y:S01]  /*aae20*/  IADD3 R90, PT, PT, R91, 0x1, RZ ;  /* 0x000000015b5a7810 */ /* 0x000fe20007ffe0ff */
[----:B------:R-:W-:Y:S01]  /*aae30*/  @P6 IMAD.MOV R90, RZ, RZ, R91 ;  /* 0x000000ffff5a6224 */ /* 0x000fe200078e025b */
[----:B------:R-:W-:Y:S01]  /*aae40*/  @P5 IADD3 R97, PT, PT, R101, RZ, RZ ;  /* 0x000000ff65615210 */ /* 0x000fe20007ffe0ff */
[----:B------:R-:W-:Y:S01]  /*aae50*/  IMAD R88, R58, R80, R87 ;  /* 0x000000503a587224 */ /* 0x000fe200078e0257 */
[----:B------:R-:W-:Y:S01]  /*aae60*/  LOP3.LUT R91, R86, 0xffff, RZ, 0xc0, !PT ;  /* 0x0000ffff565b7812 */ /* 0x000fe200078ec0ff */
[----:B------:R-:W-:Y:S01]  /*aae70*/  @P1 IMAD.MOV R98, RZ, RZ, R94 ;  /* 0x000000ffff621224 */ /* 0x000fe200078e025e */
[----:B------:R-:W-:Y:S01]  /*aae80*/  SHF.R.U32.HI R95, RZ, 0x10, R86 ;  /* 0x00000010ff5f7819 */ /* 0x000fe20000011656 */
[C---:B------:R-:W-:Y:S01]  /*aae90*/  VIADD R85, R97.reuse, 0x1 ;  /* 0x0000000161557836 */ /* 0x040fe20000000000 */
        /* <DEDUP_REMOVED lines=8> */
[----:B------:R-:W-:Y:S01]  /*aaf20*/  IMAD R95, R58, R82, R95 ;  /* 0x000000523a5f7224 */ /* 0x000fe200078e025f */
[----:B------:R-:W-:Y:S01]  /*aaf30*/  ISETP.GE.U32.AND P1, PT, R87, R92, PT ;  /* 0x0000005c5700720c */ /* 0x000fe20003f26070 */
[----:B------:R-:W-:Y:S01]  /*aaf40*/  IMAD R86, R59, R80, RZ ;  /* 0x000000503b567224 */ /* 0x000fe200078e02ff */
[----:B------:R-:W-:Y:S01]  /*aaf50*/  ISETP.GE.U32.AND P3, PT, R85, R91, PT ;  /* 0x0000005b5500720c */ /* 0x000fe20003f66070 */
[----:B------:R-:W-:Y:S01]  /*aaf60*/  IMAD R76, R59, R82, RZ ;  /* 0x000000523b4c7224 */ /* 0x000fe200078e02ff */
[----:B------:R-:W-:Y:S01]  /*aaf70*/  LEA.HI R95, R88, R95, RZ, 0x10 ;  /* 0x0000005f585f7211 */ /* 0x000fe200078f80ff */
[----:B------:R-:W-:Y:S01]  /*aaf80*/  VIADD R99, R107, 0x1 ;  /* 0x000000016b637836 */ /* 0x000fe20000000000 */
[----:B------:R-:W-:Y:S01]  /*aaf90*/  LOP3.LUT R88, R86, 0xffff, RZ, 0xc0, !PT ;  /* 0x0000ffff56587812 */ /* 0x000fe200078ec0ff */
[----:B------:R-:W-:-:S02]  /*aafa0*/  IMAD R90, R61, R80, R76 ;  /* 0x000000503d5a7224 */ /* 0x000fc400078e024c */
[----:B------:R-:W-:Y:S01]  /*aafb0*/  VIADD R92, R95, 0x1 ;  /* 0x000000015f5c7836 */ /* 0x000fe20000000000 */
[----:B------:R-:W-:Y:S01]  /*aafc0*/  IADD3 R91, PT, PT, R87, R88, RZ ;  /* 0x00000058575b7210 */ /* 0x000fe20007ffe0ff */
[----:B------:R-:W-:Y:S02]  /*aafd0*/  VIADD R76, R96, 0x1 ;  /* 0x00000001604c7836 */ /* 0x000fe40000000000 */
[----:B------:R-:W-:Y:S02]  /*aafe0*/  @P2 IMAD.MOV R92, RZ, RZ, R95 ;  /* 0x000000ffff5c2224 */ /* 0x000fe400078e025f */
[----:B------:R-:W-:Y:S02]  /*aaff0*/  @P1 IMAD.MOV R76, RZ, RZ, R96 ;  /* 0x000000ffff4c1224 */ /* 0x000fe400078e0260 */
[----:B------:R-:W-:Y:S01]  /*ab000*/  IMAD R95, R90, 0x10000, R91 ;  /* 0x000100005a5f7824 */ /* 0x000fe200078e025b */
[----:B------:R-:W-:Y:S01]  /*ab010*/  SHF.R.U32.HI R91, RZ, 0x10, R86 ;  /* 0x00000010ff5b7819 */ /* 0x000fe20000011656 */
[----:B------:R-:W-:Y:S01]  /*ab020*/  VIADD R88, R92, 0x1 ;  /* 0x000000015c587836 */ /* 0x000fe20000000000 */
[----:B------:R-:W-:Y:S01]  /*ab030*/  IADD3 R86, PT, PT, R93, R76, RZ ;  /* 0x0000004c5d567210 */ /* 0x000fe20007ffe0ff */
        /* <DEDUP_REMOVED lines=15> */
[----:B------:R-:W-:Y:S02]  /*ab130*/  IMAD R90, R88, 0x10000, R93 ;  /* 0x00010000585a7824 */ /* 0x000fe400078e025d */
[C---:B------:R-:W-:Y:S01]  /*ab140*/  VIADD R97, R91.reuse, 0x1 ;  /* 0x000000015b617836 */ /* 0x040fe20000000000 */
[----:B------:R-:W-:Y:S01]  /*ab150*/  @P1 IADD3 R97, PT, PT, R91, RZ, RZ ;  /* 0x000000ff5b611210 */ /* 0x000fe20007ffe0ff */
        /* <DEDUP_REMOVED lines=10> */
[----:B------:R-:W-:Y:S01]  /*ab200*/  ISETP.GE.U32.AND P0, PT, R91, R84, PT ;  /* 0x000000545b00720c */ /* 0x000fe20003f06070 */
[----:B------:R-:W-:-:S02]  /*ab210*/  @P2 IMAD.MOV R87, RZ, RZ, R97 ;  /* 0x000000ffff572224 */ /* 0x000fc400078e0261 */
[----:B------:R-:W-:Y:S02]  /*ab220*/  IMAD R92, R77, R80, R86 ;  /* 0x000000504d5c7224 */ /* 0x000fe400078e0256 */
[----:B------:R-:W-:Y:S02]  /*ab230*/  IMAD.IADD R95, R91, 0x1, R96 ;  /* 0x000000015b5f7824 */ /* 0x000fe400078e0260 */
[----:B------:R-:W-:Y:S02]  /*ab240*/  IMAD.IADD R87, R90, 0x1, R87 ;  /* 0x000000015a577824 */ /* 0x000fe400078e0257 */
[----:B------:R-:W-:Y:S01]  /*ab250*/  VIADD R96, R93, 0x1 ;  /* 0x000000015d607836 */ /* 0x000fe20000000000 */
[----:B------:R-:W-:Y:S01]  /*ab260*/  LEA R95, R92, R95, 0x10 ;  /* 0x0000005f5c5f7211 */ /* 0x000fe200078e80ff */
        /* <DEDUP_REMOVED lines=12> */
[----:B------:R-:W-:Y:S01]  /*ab330*/  IMAD R93, R67, R70, R88 ;  /* 0x00000046435d7224 */ /* 0x000fe200078e0258 */
[----:B------:R-:W-:Y:S01]  /*ab340*/  IADD3 R88, PT, PT, R96, 0x1, RZ ;  /* 0x0000000160587810 */ /* 0x000fe20007ffe0ff */
[----:B------:R-:W-:-:S02]  /*ab350*/  @P1 IMAD.MOV R88, RZ, RZ, R96 ;  /* 0x000000ffff581224 */ /* 0x000fc400078e0260 */
[----:B------:R-:W-:Y:S01]  /*ab360*/  @P0 IMAD.MOV R84, RZ, RZ, R99 ;  /* 0x000000ffff540224 */ /* 0x000fe200078e0263 */
[C---:B------:R-:W-:Y:S01]  /*ab370*/  LEA.HI R93, R86.reuse, R93, RZ, 0x10 ;  /* 0x0000005d565d7211 */ /* 0x040fe200078f80ff */
[----:B------:R-:W-:Y:S02]  /*ab380*/  IMAD R91, R86, 0x10000, R91 ;  /* 0x00010000565b7824 */ /* 0x000fe400078e025b */
[----:B------:R-:W-:Y:S02]  /*ab390*/  IMAD.IADD R86, R95, 0x1, R88 ;  /* 0x000000015f567824 */ /* 0x000fe400078e0258 */
[C---:B------:R-:W-:Y:S01]  /*ab3a0*/  IMAD.IADD R84, R91.reuse, 0x1, R84 ;  /* 0x000000015b547824 */ /* 0x040fe200078e0254 */
[----:B------:R-:W-:Y:S01]  /*ab3b0*/  ISETP.GE.U32.AND P0, PT, R91, R74, PT ;  /* 0x0000004a5b00720c */ /* 0x000fe20003f06070 */
[----:B------:R-:W-:Y:S02]  /*ab3c0*/  IMAD R90, R75, R80, RZ ;  /* 0x000000504b5a7224 */ /* 0x000fe400078e02ff */
        /* <DEDUP_REMOVED lines=34> */
[----:B------:R-:W-:Y:S01]  /*ab5f0*/  @P0 IMAD.MOV R92, RZ, RZ, R97 ;  /* 0x000000ffff5c0224 */ /* 0x000fe200078e0261 */
[----:B------:R-:W-:Y:S01]  /*ab600*/  ISETP.GE.U32.AND P0, PT, R93, R69, PT ;  /* 0x000000455d00720c */ /* 0x000fe20003f06070 */
[----:B------:R-:W-:Y:S02]  /*ab610*/  IMAD R90, R83, R80, R90 ;  /* 0x00000050535a7224 */ /* 0x000fe400078e025a */
        /* <DEDUP_REMOVED lines=24> */
.L_x_970:
        /* <DEDUP_REMOVED lines=38> */
.L_x_975:
[----:B------:R-:W-:Y:S05]  /*aba00*/  BSYNC.RELIABLE B3 ;  /* 0x0000000000037941 */ /* 0x000fea0003800100 */
.L_x_974:
        /* <DEDUP_REMOVED lines=41> */
.L_x_973:
[----:B------:R-:W-:Y:S05]  /*abca0*/  BSYNC.RECONVERGENT B2 ;  /* 0x0000000000027941 */ /* 0x000fea0003800200 */
.L_x_972:
        /* <DEDUP_REMOVED lines=28> */
[----:B0-----:R-:W-:Y:S01]  /*abe70*/  HFMA2 R74, -RZ, RZ, 0, 0 ;  /* 0x00000000ff4a7431 */ /* 0x001fe200000001ff */
[----:B------:R-:W-:Y:S01]  /*abe80*/  BSSY.RECONVERGENT B2, `(.L_x_976) ;  /* 0x00002d0000027945 */ /* 0x000fe20003800200 */
[----:B------:R-:W-:Y:S01]  /*abe90*/  IMAD.MOV.U32 R69, RZ, RZ, 0x1 ;  /* 0x00000001ff457424 */ /* 0x000fe200078e00ff */
[----:B------:R-:W0:Y:S01]  /*abea0*/  LDCU.64 UR8, c[0x0][0x390] ;  /* 0x00007200ff0877ac */ /* 0x000e220008000a00 */
[----:B------:R-:W-:Y:S01]  /*abeb0*/  CS2R R66, SRZ ;  /* 0x0000000000427805 */ /* 0x000fe2000001ff00 */
[----:B------:R-:W-:Y:S01]  /*abec0*/  IMAD.MOV.U32 R68, RZ, RZ, RZ ;  /* 0x000000ffff447224 */ /* 0x000fe200078e00ff */
[----:B------:R-:W-:Y:S01]  /*abed0*/  CS2R R60, SRZ ;  /* 0x00000000003c7805 */ /* 0x000fe2000001ff00 */
[----:B------:R-:W2:Y:S01]  /*abee0*/  LDCU.64 UR10, c[0x0][0x398] ;  /* 0x00007300ff0a77ac */ /* 0x000ea20008000a00 */
[----:B------:R-:W-:Y:S01]  /*abef0*/  CS2R R56, SRZ ;  /* 0x0000000000387805 */ /* 0x000fe2000001ff00 */
[----:B------:R-:W-:Y:S01]  /*abf00*/  IMAD.MOV.U32 R13, RZ, RZ, RZ ;  /* 0x000000ffff0d7224 */ /* 0x000fe200078e00ff */
[----:B------:R-:W-:-:S02]  /*abf10*/  CS2R R72, SRZ ;  /* 0x0000000000487805 */ /* 0x000fc4000001ff00 */
[----:B------:R-:W-:Y:S02]  /*abf20*/  CS2R R62, SRZ ;  /* 0x00000000003e7805 */ /* 0x000fe4000001ff00 */
[----:B------:R-:W-:Y:S02]  /*abf30*/  CS2R R58, SRZ ;  /* 0x00000000003a7805 */ /* 0x000fe4000001ff00 */
[----:B------:R-:W-:Y:S01]  /*abf40*/  CS2R R54, SRZ ;  /* 0x0000000000367805 */ /* 0x000fe2000001ff00 */
[----:B------:R-:W-:Y:S01]  /*abf50*/  IMAD.MOV.U32 R46, RZ, RZ, RZ ;  /* 0x000000ffff2e7224 */ /* 0x000fe200078e00ff */
[----:B------:R-:W-:Y:S02]  /*abf60*/  CS2R R70, SRZ ;  /* 0x0000000000467805 */ /* 0x000fe4000001ff00 */
[----:B------:R-:W-:Y:S01]  /*abf70*/  CS2R R64, SRZ ;  /* 0x0000000000407805 */ /* 0x000fe2000001ff00 */
[----:B-1----:R-:W-:Y:S01]  /*abf80*/  IMAD.U32 R48, RZ, RZ, UR4 ;  /* 0x00000004ff307e24 */ /* 0x002fe2000f8e00ff */
[----:B------:R-:W1:Y:S01]  /*abf90*/  LDCU UR4, c[0x0][0x384] ;  /* 0x00007080ff0477ac */ /* 0x000e620008000800 */
[----:B------:R-:W-:Y:S01]  /*abfa0*/  IMAD.U32 R47, RZ, RZ, UR5 ;  /* 0x00000005ff2f7e24 */ /* 0x000fe2000f8e00ff */
[----:B0-----:R-:W-:Y:S01]  /*abfb0*/  MOV R49, UR8 ;  /* 0x0000000800317c02 */ /* 0x001fe20008000f00 */
[----:B------:R-:W0:Y:S01]  /*abfc0*/  LDCU UR5, c[0x0][0x3a0] ;  /* 0x00007400ff0577ac */ /* 0x000e220008000800 */
[----:B------:R-:W-:-:S02]  /*abfd0*/  IMAD.U32 R50, RZ, RZ, UR9 ;  /* 0x00000009ff327e24 */ /* 0x000fc4000f8e00ff */
[----:B--2---:R-:W-:Y:S02]  /*abfe0*/  IMAD.U32 R51, RZ, RZ, UR10 ;  /* 0x0000000aff337e24 */ /* 0x004fe4000f8e00ff */
[----:B------:R-:W-:Y:S02]  /*abff0*/  IMAD.U32 R52, RZ, RZ, UR11 ;  /* 0x0000000bff347e24 */ /* 0x000fe4000f8e00ff */
[----:B------:R-:W-:Y:S02]  /*ac000*/  IMAD.MOV.U32 R77, RZ, RZ, RZ ;  /* 0x000000ffff4d7224 */ /* 0x000fe400078e00ff */
[----:B-1----:R-:W-:Y:S02]  /*ac010*/  IMAD.U32 R45, RZ, RZ, UR4 ;  /* 0x00000004ff2d7e24 */ /* 0x002fe4000f8e00ff */
[----:B0-----:R-:W-:-:S07]  /*ac020*/  IMAD.U32 R53, RZ, RZ, UR5 ;  /* 0x00000005ff357e24 */ /* 0x001fce000f8e00ff */
.L_x_1001:
        /* <DEDUP_REMOVED lines=54> */
.L_x_983:
        /* <DEDUP_REMOVED lines=21> */
[C---:B------:R-:W-:Y:S02]  /*ac4e0*/  IADD3 R3, PT, PT, R74.reuse, 0x1, RZ ;  /* 0x000000014a037810 */ /* 0x040fe40007ffe0ff */
[----:B------:R-:W-:-:S04]  /*ac4f0*/  ISETP.GE.U32.AND P1, PT, R74, UR8, PT ;  /* 0x000000084a007c0c */ /* 0x000fc8000bf26070 */
[----:B------:R-:W-:-:S04]  /*ac500*/  SEL R17, RZ, 0x1, P1 ;  /* 0x00000001ff117807 */ /* 0x000fc80000800000 */
[----:B------:R-:W-:-:S05]  /*ac510*/  @P0 IMAD.MOV R3, RZ, RZ, R74 ;  /* 0x000000ffff030224 */ /* 0x000fca00078e024a */
        /* <DEDUP_REMOVED lines=48> */
[----:B0-----:R-:W-:-:S04]  /*ac820*/  IADD3 R46, PT, PT, R55, UR4, R46 ;  /* 0x00000004372e7c10 */ /* 0x001fc8000fffe02e */
[----:B------:R-:W-:Y:S01]  /*ac830*/  SHF.L.W.U32.HI R55, R19, 0x1f, R46 ;  /* 0x0000001f13377819 */ /* 0x000fe20000010e2e */
[----:B------:R-:W-:Y:S06]  /*ac840*/  BRA `(.L_x_982) ;  /* 0x00000000001c7947 */ /* 0x000fec0003800000 */
.L_x_981:
[----:B------:R-:W-:Y:S02]  /*ac850*/  SHF.L.W.U32.HI R69, R69, 0x1f, R74 ;  /* 0x0000001f45457819 */ /* 0x000fe40000010e4a */
[----:B------:R-:W-:Y:S02]  /*ac860*/  SHF.L.W.U32.HI R74, R74, 0x1f, R73 ;  /* 0x0000001f4a4a7819 */ /* 0x000fe40000010e49 */
[----:B------:R-:W-:Y:S02]  /*ac870*/  SHF.L.W.U32.HI R73, R73, 0x1f, R72 ;  /* 0x0000001f49497819 */ /* 0x000fe40000010e48 */
[----:B------:R-:W-:Y:S02]  /*ac880*/  SHF.L.W.U32.HI R72, R72, 0x1f, R63 ;  /* 0x0000001f48487819 */ /* 0x000fe40000010e3f */
[----:B------:R-:W-:Y:S02]  /*ac890*/  SHF.L.W.U32.HI R63, R63, 0x1f, R58 ;  /* 0x0000001f3f3f7819 */ /* 0x000fe40000010e3a */
[----:B------:R-:W-:-:S02]  /*ac8a0*/  SHF.L.W.U32.HI R58, R58, 0x1f, R55 ;  /* 0x0000001f3a3a7819 */ /* 0x000fc40000010e37 */
[----:B------:R-:W-:-:S07]  /*ac8b0*/  SHF.L.W.U32.HI R55, R55, 0x1f, R46 ;  /* 0x0000001f37377819 */ /* 0x000fce0000010e2e */
.L_x_982:
[----:B------:R-:W-:Y:S05]  /*ac8c0*/  BSYNC.RECONVERGENT B4 ;  /* 0x0000000000047941 */ /* 0x000fea0003800200 */
.L_x_980:
[----:B------:R-:W-:Y:S02]  /*ac8d0*/  LOP3.LUT R3, R14, 0x1, RZ, 0xc0, !PT ;  /* 0x000000010e037812 */ /* 0x000fe400078ec0ff */
[----:B------:R-:W-:Y:S02]  /*ac8e0*/  SHF.R.U32.HI R46, RZ, 0x1, R46 ;  /* 0x00000001ff2e7819 */ /* 0x000fe4000001162e */
[----:B------:R-:W-:-:S13]  /*ac8f0*/  ISETP.NE.U32.AND P0, PT, R3, 0x1, PT ;  /* 0x000000010300780c */ /* 0x000fda0003f05070 */
[----:B------:R-:W-:Y:S05]  /*ac900*/  @P0 BRA `(.L_x_983) ;  /* 0xfffffff800a00947 */ /* 0x000fea000383ffff */
.L_x_979:
[----:B------:R-:W-:Y:S05]  /*ac910*/  BSYNC.RECONVERGENT B3 ;  /* 0x0000000000037941 */ /* 0x000fea0003800200 */
.L_x_978:
[----:B------:R-:W-:Y:S01]  /*ac920*/  LOP3.LUT R3, R45, 0x1, RZ, 0xc0, !PT ;  /* 0x000000012d037812 */ /* 0x000fe200078ec0ff */
[----:B------:R-:W-:Y:S03]  /*ac930*/  BSSY.RECONVERGENT B3, `(.L_x_984) ;  /* 0x000005b000037945 */ /* 0x000fe60003800200 */
[----:B------:R-:W-:-:S13]  /*ac940*/  ISETP.NE.U32.AND P0, PT, R3, 0x1, PT ;  /* 0x000000010300780c */ /* 0x000fda0003f05070 */
[----:B------:R-:W-:Y:S05]  /*ac950*/  @!P0 BRA `(.L_x_985) ;  /* 0x0000000400608947 */ /* 0x000fea0003800000 */
.L_x_989:
        /* <DEDUP_REMOVED lines=22> */
[----:B------:R-:W-:Y:S01]  /*acac0*/  ISETP.GE.U32.AND P1, PT, R67, UR8, PT ;  /* 0x0000000843007c0c */ /* 0x000fe2000bf26070 */
[----:B--2---:R-:W-:Y:S01]  /*acad0*/  VIADD R61, R61, UR12 ;  /* 0x0000000c3d3d7c36 */ /* 0x004fe20008000000 */
[----:B------:R-:W-:Y:S01]  /*acae0*/  IADD3 R56, PT, PT, R56, UR15, RZ ;  /* 0x0000000f38387c10 */ /* 0x000fe2000fffe0ff */
[----:B------:R-:W-:Y:S01]  /*acaf0*/  VIADD R60, R60, UR13 ;  /* 0x0000000d3c3c7c36 */ /* 0x000fe20008000000 */
[----:B------:R-:W-:Y:S01]  /*acb00*/  SEL R16, RZ, 0x1, P1 ;  /* 0x00000001ff107807 */ /* 0x000fe20000800000 */
[----:B------:R-:W-:-:S04]  /*acb10*/  VIADD R57, R57, UR14 ;  /* 0x0000000e39397c36 */ /* 0x000fc80008000000 */
        /* <DEDUP_REMOVED lines=14> */
[----:B------:R-:W-:Y:S01]  /*acc00*/  @P1 IADD3 R16, PT, PT, R17, RZ, RZ ;  /* 0x000000ff11101210 */ /* 0x000fe20007ffe0ff */
[----:B------:R-:W-:-:S04]  /*acc10*/  IMAD.MOV.U32 R17, RZ, RZ, 0x2 ;  /* 0x00000002ff117424 */ /* 0x000fc800078e00ff */
[----:B------:R-:W-:Y:S02]  /*acc20*/  IMAD.IADD R16, R61, 0x1, R16 ;  /* 0x000000013d107824 */ /* 0x000fe400078e0210 */
[----:B------:R-:W-:Y:S01]  /*acc30*/  @P0 IMAD.MOV R17, RZ, RZ, 0x1 ;  /* 0x00000001ff110424 */ /* 0x000fe200078e02ff */
[----:B------:R-:W-:Y:S02]  /*acc40*/  ISETP.GE.U32.AND P0, PT, R60, UR13, PT ;  /* 0x0000000d3c007c0c */ /* 0x000fe4000bf06070 */
[----:B------:R-:W-:Y:S02]  /*acc50*/  ISETP.GE.U32.AND P1, PT, R16, R61, PT ;  /* 0x0000003d1000720c */ /* 0x000fe40003f26070 */
[----:B------:R-:W-:Y:S02]  /*acc60*/  SEL R19, RZ, 0x1, P0 ;  /* 0x00000001ff137807 */ /* 0x000fe40000000000 */
[----:B------:R-:W-:-:S09]  /*acc70*/  SHF.L.W.U32.HI R68, R15, 0x1f, R16 ;  /* 0x0000001f0f447819 */ /* 0x000fd20000010e10 */
[----:B------:R-:W-:Y:S01]  /*acc80*/  @P1 IMAD.MOV R17, RZ, RZ, R18 ;  /* 0x000000ffff111224 */ /* 0x000fe200078e0212 */
[----:B------:R-:W-:Y:S01]  /*acc90*/  MOV R18, 0x2 ;  /* 0x0000000200127802 */ /* 0x000fe20000000f00 */
[----:B------:R-:W-:Y:S01]  /*acca0*/  @P0 IMAD.MOV R18, RZ, RZ, 0x1 ;  /* 0x00000001ff120424 */ /* 0x000fe200078e02ff */
[----:B------:R-:W-:Y:S01]  /*accb0*/  ISETP.GE.U32.AND P0, PT, R57, UR14, PT ;  /* 0x0000000e39007c0c */ /* 0x000fe2000bf06070 */
[----:B------:R-:W-:-:S03]  /*accc0*/  IMAD.IADD R17, R60, 0x1, R17 ;  /* 0x000000013c117824 */ /* 0x000fc600078e0211 */
[----:B------:R-:W-:Y:S02]  /*accd0*/  SEL R20, RZ, 0x1, P0 ;  /* 0x00000001ff147807 */ /* 0x000fe40000000000 */
[----:B------:R-:W-:Y:S02]  /*acce0*/  ISETP.GE.U32.AND P1, PT, R17, R60, PT ;  /* 0x0000003c1100720c */ /* 0x000fe40003f26070 */
[----:B------:R-:W-:-:S11]  /*accf0*/  SHF.L.W.U32.HI R61, R16, 0x1f, R17 ;  /* 0x0000001f103d7819 */ /* 0x000fd60000010e11 */
[----:B------:R-:W-:Y:S02]  /*acd00*/  @P1 IMAD.MOV R18, RZ, RZ, R19 ;  /* 0x000000ffff121224 */ /* 0x000fe400078e0213 */
[----:B------:R-:W-:Y:S02]  /*acd10*/  IMAD.MOV.U32 R19, RZ, RZ, 0x2 ;  /* 0x00000002ff137424 */ /* 0x000fe400078e00ff */
        /* <DEDUP_REMOVED lines=16> */
.L_x_987:
[----:B------:R-:W-:Y:S02]  /*ace20*/  SHF.L.W.U32.HI R66, R66, 0x1f, R67 ;  /* 0x0000001f42427819 */ /* 0x000fe40000010e43 */
[----:B------:R-:W-:Y:S02]  /*ace30*/  SHF.L.W.U32.HI R67, R67, 0x1f, R68 ;  /* 0x0000001f43437819 */ /* 0x000fe40000010e44 */
[----:B------:R-:W-:Y:S02]  /*ace40*/  SHF.L.W.U32.HI R68, R68, 0x1f, R61 ;  /* 0x0000001f44447819 */ /* 0x000fe40000010e3d */
[----:B------:R-:W-:Y:S02]  /*ace50*/  SHF.L.W.U32.HI R61, R61, 0x1f, R60 ;  /* 0x0000001f3d3d7819 */ /* 0x000fe40000010e3c */
[----:B------:R-:W-:Y:S02]  /*ace60*/  SHF.L.W.U32.HI R60, R60, 0x1f, R57 ;  /* 0x0000001f3c3c7819 */ /* 0x000fe40000010e39 */
[----:B------:R-:W-:-:S02]  /*ace70*/  SHF.L.W.U32.HI R57, R57, 0x1f, R56 ;  /* 0x0000001f39397819 */ /* 0x000fc40000010e38 */
[----:B------:R-:W-:-:S07]  /*ace80*/  SHF.L.W.U32.HI R56, R56, 0x1f, R13 ;  /* 0x0000001f38387819 */ /* 0x000fce0000010e0d */
.L_x_988:
[----:B------:R-:W-:Y:S05]  /*ace90*/  BSYNC.RECONVERGENT B4 ;  /* 0x0000000000047941 */ /* 0x000fea0003800200 */
.L_x_986:
[----:B------:R-:W-:Y:S02]  /*acea0*/  LOP3.LUT R3, R45, 0x1, RZ, 0xc0, !PT ;  /* 0x000000012d037812 */ /* 0x000fe400078ec0ff */
[----:B------:R-:W-:Y:S02]  /*aceb0*/  SHF.R.U32.HI R13, RZ, 0x1, R13 ;  /* 0x00000001ff0d7819 */ /* 0x000fe4000001160d */
[----:B------:R-:W-:-:S13]  /*acec0*/  ISETP.NE.U32.AND P0, PT, R3, 0x1, PT ;  /* 0x000000010300780c */ /* 0x000fda0003f05070 */
[----:B------:R-:W-:Y:S05]  /*aced0*/  @P0 BRA `(.L_x_989) ;  /* 0xfffffff800a00947 */ /* 0x000fea000383ffff */
.L_x_985:
[----:B------:R-:W-:Y:S05]  /*acee0*/  BSYNC.RECONVERGENT B3 ;  /* 0x0000000000037941 */ /* 0x000fea0003800200 */
.L_x_984:
        /* <DEDUP_REMOVED lines=35> */
.L_x_993:
        /* <DEDUP_REMOVED lines=75> */
.L_x_996:
        /* <DEDUP_REMOVED lines=42> */
.L_x_995:
[----:B------:R-:W-:Y:S05]  /*ad870*/  BSYNC.RELIABLE B5 ;  /* 0x0000000000057941 */ /* 0x000fea0003800100 */
.L_x_994:
[----:B------:R-:W0:Y:S01]  /*ad880*/  LDCU UR4, c[0x0][0x384] ;  /* 0x00007080ff0477ac */ /* 0x000e220008000800 */
[C---:B------:R-:W-:Y:S01]  /*ad890*/  ISETP.GE.U32.AND P0, PT, R66.reuse, R69, PT ;  /* 0x000000454200720c */ /* 0x040fe20003f06070 */
[C---:B------:R-:W-:Y:S01]  /*ad8a0*/  IMAD.IADD R14, R67.reuse, 0x1, -R74 ;  /* 0x00000001430e7824 */ /* 0x040fe200078e0a4a */
        /* <DEDUP_REMOVED lines=10> */
[----:B------:R-:W-:Y:S01]  /*ad950*/  IADD3 R14, PT, PT, R61, -R72, RZ ;  /* 0x800000483d0e7210 */ /* 0x000fe20007ffe0ff */
[----:B------:R-:W-:Y:S01]  /*ad960*/  IMAD.IADD R46, R46, 0x1, -R13 ;  /* 0x000000012e2e7824 */ /* 0x000fe200078e0a0d */
[----:B------:R-:W-:Y:S01]  /*ad970*/  SEL R3, RZ, 0x1, !P1 ;  /* 0x00000001ff037807 */ /* 0x000fe20004800000 */
[----:B------:R-:W3:Y:S01]  /*ad980*/  LDCU UR5, c[0x0][0x3a0] ;  /* 0x00007400ff0577ac */ /* 0x000ee20008000800 */
[----:B0-----:R-:W-:-:S02]  /*ad990*/  ISETP.GT.U32.AND P6, PT, R69, UR4, PT ;  /* 0x0000000445007c0c */ /* 0x001fc4000bfc4070 */
[----:B------:R-:W-:Y:S02]  /*ad9a0*/  ISETP.GE.U32.AND P0, PT, R16, R3, PT ;  /* 0x000000031000720c */ /* 0x000fe40003f06070 */
[----:B------:R-:W-:Y:S02]  /*ad9b0*/  SEL R3, RZ, 0x1, !P6 ;  /* 0x00000001ff037807 */ /* 0x000fe40007000000 */
[C---:B-1----:R-:W-:Y:S01]  /*ad9c0*/  IADD3 R18, PT, PT, -R15.reuse, UR8, RZ ;  /* 0x000000080f127c10 */ /* 0x042fe2000fffe1ff */
        /* <DEDUP_REMOVED lines=66> */
.L_x_992:
[----:B------:R-:W-:Y:S05]  /*addf0*/  BSYNC.RELIABLE B4 ;  /* 0x0000000000047941 */ /* 0x000fea0003800100 */
.L_x_991:
        /* <DEDUP_REMOVED lines=75> */
.L_x_1000:
        /* <DEDUP_REMOVED lines=43> */
.L_x_999:
[----:B------:R-:W-:Y:S05]  /*ae560*/  BSYNC.RELIABLE B4 ;  /* 0x0000000000047941 */ /* 0x000fea0003800100 */
.L_x_998:
        /* <DEDUP_REMOVED lines=17> */
[----:B------:R-:W-:Y:S01]  /*ae680*/  IMAD.MOV.U32 R75, RZ, RZ, R14 ;  /* 0x000000ffff4b7224 */ /* 0x000fe200078e000e */
        /* <DEDUP_REMOVED lines=12> */
[----:B------:R-:W-:Y:S02]  /*ae750*/  ISETP.LT.U32.OR P1, PT, R72, R61, !P1 ;  /* 0x0000003d4800720c */ /* 0x000fe40004f21470 */
[----:B------:R-:W-:-:S02]  /*ae760*/  ISETP.GE.U32.AND P2, PT, R18, R3, PT ;  /* 0x000000031200720c */ /* 0x000fc40003f46070 */
[----:B------:R-:W-:Y:S01]  /*ae770*/  IADD3 R17, PT, PT, R20, -0x1, RZ ;  /* 0xffffffff14117810 */ /* 0x000fe20007ffe0ff */
[----:B------:R-:W-:Y:S01]  /*ae780*/  @!P0 IMAD.MOV R17, RZ, RZ, R20 ;  /* 0x000000ffff118224 */ /* 0x000fe200078e0214 */
[----:B------:R-:W-:Y:S02]  /*ae790*/  SEL R3, RZ, 0x1, !P1 ;  /* 0x00000001ff037807 */ /* 0x000fe40004800000 */
[----:B------:R-:W-:Y:S01]  /*ae7a0*/  ISETP.GT.U32.OR P2, PT, R19, UR9, !P2 ;  /* 0x0000000913007c0c */ /* 0x000fe2000d744470 */
[C---:B------:R-:W-:Y:S01]  /*ae7b0*/  VIADD R19, R66.reuse, 0xffffffff ;  /* 0xffffffff42137836 */ /* 0x040fe20000000000 */
[----:B------:R-:W-:Y:S02]  /*ae7c0*/  ISETP.GE.U32.AND P0, PT, R66, R3, PT ;  /* 0x000000034200720c */ /* 0x000fe40003f06070 */
[----:B--2---:R-:W-:Y:S01]  /*ae7d0*/  IADD3 R20, PT, PT, -R17, UR12, RZ ;  /* 0x0000000c11147c10 */ /* 0x004fe2000fffe1ff */
        /* <DEDUP_REMOVED lines=10> */
[----:B------:R-:W-:Y:S02]  /*ae880*/  ISETP.GE.U32.AND P5, PT, R60, R3, PT ;  /* 0x000000033c00720c */ /* 0x000fe40003fa6070 */
[----:B------:R-:W-:-:S02]  /*ae890*/  IADD3 R66, PT, PT, -R19, UR13, RZ ;  /* 0x0000000d13427c10 */ /* 0x000fc4000fffe1ff */
[----:B------:R-:W-:Y:S02]  /*ae8a0*/  SEL R3, RZ, 0x1, !P1 ;  /* 0x00000001ff037807 */ /* 0x000fe40004800000 */
[----:B------:R-:W-:Y:S01]  /*ae8b0*/  ISETP.LT.U32.OR P5, PT, R58, R57, !P5 ;  /* 0x000000393a00720c */ /* 0x000fe20006fa1470 */
[----:B------:R-:W-:Y:S01]  /*ae8c0*/  VIADD R57, R60, 0xffffffff ;  /* 0xffffffff3c397836 */ /* 0x000fe20000000000 */
[----:B------:R-:W-:Y:S01]  /*ae8d0*/  ISETP.GE.U32.AND P4, PT, R66, R3, PT ;  /* 0x000000034200720c */ /* 0x000fe20003f86070 */
[----:B------:R-:W-:Y:S01]  /*ae8e0*/  @!P0 IMAD.MOV R57, RZ, RZ, R60 ;  /* 0x000000ffff398224 */ /* 0x000fe200078e023c */
[----:B------:R-:W-:Y:S02]  /*ae8f0*/  IADD3 R68, PT, PT, -R56, R55, RZ ;  /* 0x0000003738447210 */ /* 0x000fe40007ffe1ff */
        /* <DEDUP_REMOVED lines=9> */
[----:B------:R-:W-:Y:S01]  /*ae990*/  @!P3 IMAD.MOV R68, RZ, RZ, R18 ;  /* 0x000000ffff44b224 */ /* 0x000fe200078e0212 */
[C---:B------:R-:W-:Y:S01]  /*ae9a0*/  ISETP.GE.U32.AND P5, PT, R76.reuse, R3, PT ;  /* 0x000000034c00720c */ /* 0x040fe20003fa6070 */
[----:B------:R-:W-:Y:S01]  /*ae9b0*/  VIADD R3, R17, 0x1 ;  /* 0x0000000111037836 */ /* 0x000fe20000000000 */
[----:B------:R-:W-:Y:S02]  /*ae9c0*/  IADD3 R78, PT, PT, -R19, UR15, RZ ;  /* 0x0000000f134e7c10 */ /* 0x000fe4000fffe1ff */
[----:B------:R-:W-:Y:S01]  /*ae9d0*/  ISETP.GT.U32.OR P5, PT, R57, UR14, !P5 ;  /* 0x0000000e39007c0c */ /* 0x000fe2000efa4470 */
[----:B------:R-:W-:Y:S01]  /*ae9e0*/  VIADD R57, R76, 0xffffffff ;  /* 0xffffffff4c397836 */ /* 0x000fe20000000000 */
        /* <DEDUP_REMOVED lines=13> */
[----:B------:R-:W-:-:S08]  /*aeac0*/  @!P5 IMAD.MOV R56, RZ, RZ, R78 ;  /* 0x000000ffff38d224 */ /* 0x000fd000078e024e */
[----:B------:R-:W-:-:S07]  /*aead0*/  @!P4 IADD3 R13, PT, PT, R3, RZ, RZ ;  /* 0x000000ff030dc210 */ /* 0x000fce0007ffe0ff */
.L_x_997:
[----:B------:R-:W-:Y:S05]  /*aeae0*/  BSYNC.RECONVERGENT B3 ;  /* 0x0000000000037941 */ /* 0x000fea0003800200 */
.L_x_990:
        /* <DEDUP_REMOVED lines=9> */
.L_x_977:
[----:B------:R-:W-:Y:S05]  /*aeb80*/  BSYNC.RECONVERGENT B2 ;  /* 0x0000000000027941 */ /* 0x000fea0003800200 */
.L_x_976:
        /* <DEDUP_REMOVED lines=21> */
.L_x_1003:
        /* <DEDUP_REMOVED lines=24> */
[----:B------:R-:W-:Y:S01]  /*aee60*/  LOP3.LUT R38, R32, 0xffff, RZ, 0xc0, !PT ;  /* 0x0000ffff20267812 */ /* 0x000fe200078ec0ff */
[----:B------:R-:W-:Y:S01]  /*aee70*/  IMAD.IADD R20, R23, 0x1, R42 ;  /* 0x0000000117147824 */ /* 0x000fe200078e022a */
[----:B------:R-:W-:Y:S01]  /*aee80*/  SHF.R.U32.HI R40, RZ, 0x10, R32 ;  /* 0x00000010ff287819 */ /* 0x000fe20000011620 */
        /* <DEDUP_REMOVED lines=8> */
[----:B------:R-:W-:-:S02]  /*aef10*/  IMAD.IADD R37, R38, 0x1, R35 ;  /* 0x0000000126257824 */ /* 0x000fc400078e0223 */
[----:B------:R-:W-:Y:S01]  /*aef20*/  VIADD R3, R20, 0x1 ;  /* 0x0000000114037836 */ /* 0x000fe20000000000 */
[----:B------:R-:W-:Y:S01]  /*aef30*/  LOP3.LUT R24, R11, 0xffff, RZ, 0xc0, !PT ;  /* 0x0000ffff0b187812 */ /* 0x000fe200078ec0ff */
[----:B------:R-:W-:Y:S01]  /*aef40*/  IMAD R43, R17, UR8, R40 ;  /* 0x00000008112b7c24 */ /* 0x000fe2000f8e0228 */
[----:B------:R-:W-:Y:S02]  /*aef50*/  SHF.R.U32.HI R11, RZ, 0x10, R11 ;  /* 0x00000010ff0b7819 */ /* 0x000fe4000001160b */
[C---:B------:R-:W-:Y:S01]  /*aef60*/  LEA R40, R32.reuse, R37, 0x10 ;  /* 0x0000002520287211 */ /* 0x040fe200078e80ff */
[----:B------:R-:W-:Y:S01]  /*aef70*/  @P0 IMAD.MOV R3, RZ, RZ, R20 ;  /* 0x000000ffff030224 */ /* 0x000fe200078e0214 */
[----:B------:R-:W-:Y:S01]  /*aef80*/  LEA.HI R44, R32, R43, RZ, 0x10 ;  /* 0x0000002b202c7211 */ /* 0x000fe200078f80ff */
[----:B------:R-:W-:Y:S02]  /*aef90*/  IMAD R20, R15, R17, RZ ;  /* 0x000000110f147224 */ /* 0x000fe400078e02ff */
[----:B------:R-:W-:-:S02]  /*aefa0*/  IMAD.IADD R23, R24, 0x1, R45 ;  /* 0x0000000118177824 */ /* 0x000fc400078e022d */
[C---:B------:R-:W-:Y:S02]  /*aefb0*/  IMAD R20, R16.reuse, R33, R20 ;  /* 0x0000002110147224 */ /* 0x040fe400078e0214 */
[----:B------:R-:W-:-:S03]  /*aefc0*/  IMAD R11, R16, R17, R11 ;  /* 0x00000011100b7224 */ /* 0x000fc600078e020b */
[C---:B------:R-:W-:Y:S01]  /*aefd0*/  LEA R24, R20.reuse, R23, 0x10 ;  /* 0x0000001714187211 */ /* 0x040fe200078e80ff */
[----:B------:R-:W-:Y:S01]  /*aefe0*/  IMAD R23, R33, UR5, RZ ;  /* 0x0000000521177c24 */ /* 0x000fe2000f8e02ff */
[----:B------:R-:W-:Y:S02]  /*aeff0*/  LEA.HI R20, R20, R11, RZ, 0x10 ;  /* 0x0000000b14147211 */ /* 0x000fe400078f80ff */
[C---:B------:R-:W-:Y:S01]  /*af000*/  ISETP.GE.U32.AND P0, PT, R24.reuse, R45, PT ;  /* 0x0000002d1800720c */ /* 0x040fe20003f06070 */
[----:B------:R-:W-:Y:S01]  /*af010*/  IMAD.IADD R27, R24, 0x1, R3 ;  /* 0x00000001181b7824 */ /* 0x000fe200078e0203 */
[----:B------:R-:W1:Y:S01]  /*af020*/  LDC R11, c[0x0][0x384] ;  /* 0x0000e100ff0b7b82 */ /* 0x000e620000000800 */
[----:B------:R-:W-:Y:S01]  /*af030*/  SHF.R.U32.HI R30, RZ, 0x10, R23 ;  /* 0x00000010ff1e7819 */ /* 0x000fe20000011617 */
[----:B------:R-:W-:Y:S01]  /*af040*/  VIADD R38, R20, 0x1 ;  /* 0x0000000114267836 */ /* 0x000fe20000000000 */
[----:B------:R-:W-:Y:S02]  /*af050*/  LOP3.LUT R31, R23, 0xffff, RZ, 0xc0, !PT ;  /* 0x0000ffff171f7812 */ /* 0x000fe400078ec0ff */
[----:B------:R-:W-:Y:S01]  /*af060*/  ISETP.GE.U32.AND P1, PT, R27, R24, PT ;  /* 0x000000181b00720c */ /* 0x000fe20003f26070 */
[----:B------:R-:W-:Y:S01]  /*af070*/  IMAD R23, R17, UR4, R30 ;  /* 0x0000000411177c24 */ /* 0x000fe2000f8e021e */
[----:B------:R-:W2:Y:S01]  /*af080*/  LDCU UR4, c[0x0][0x3c0] ;  /* 0x00007800ff0477ac */ /* 0x000ea20008000800 */
[----:B------:R-:W3:Y:S01]  /*af090*/  LDC R3, c[0x0][0x3e4] ;  /* 0x0000f900ff037b82 */ /* 0x000ee20000000800 */
[----:B------:R-:W-:-:S02]  /*af0a0*/  IMAD.IADD R31, R31, 0x1, R34 ;  /* 0x000000011f1f7824 */ /* 0x000fc400078e0222 */
[C---:B------:R-:W-:Y:S01]  /*af0b0*/  LEA.HI R36, R28.reuse, R23, RZ, 0x10 ;  /* 0x000000171c247211 */ /* 0x040fe200078f80ff */
[----:B------:R-:W-:Y:S02]  /*af0c0*/  @P0 IMAD.MOV R38, RZ, RZ, R20 ;  /* 0x000000ffff260224 */ /* 0x000fe400078e0214 */
[----:B------:R-:W-:Y:S02]  /*af0d0*/  IMAD R31, R28, 0x10000, R31 ;  /* 0x000100001c1f7824 */ /* 0x000fe400078e021f */
[----:B------:R-:W4:Y:S01]  /*af0e0*/  LDC.64 R24, c[0x0][0x388] ;  /* 0x0000e200ff187b82 */ /* 0x000f220000000a00 */
[----:B------:R-:W-:Y:S02]  /*af0f0*/  VIADD R30, R38, 0x1 ;  /* 0x00000001261e7836 */ /* 0x000fe40000000000 */
[----:B------:R-:W-:Y:S01]  /*af100*/  @P1 IMAD.MOV R30, RZ, RZ, R38 ;  /* 0x000000ffff1e1224 */ /* 0x000fe200078e0226 */
[----:B------:R-:W-:-:S03]  /*af110*/  ISETP.GE.U32.AND P0, PT, R31, R34, PT ;  /* 0x000000221f00720c */ /* 0x000fc60003f06070 */
[----:B------:R-:W-:Y:S01]  /*af120*/  IMAD.IADD R30, R31, 0x1, R30 ;  /* 0x000000011f1e7824 */ /* 0x000fe200078e021e */
[----:B-1----:R-:W-:Y:S01]  /*af130*/  LOP3.LUT R20, R11, 0xffff, RZ, 0xc0, !PT ;  /* 0x0000ffff0b147812 */ /* 0x002fe200078ec0ff */
[----:B--2---:R-:W-:Y:S01]  /*af140*/  ULOP3.LUT UR5, UR4, 0xffff, URZ, 0xc0, !UPT ;  /* 0x0000ffff04057892 */ /* 0x004fe2000f8ec0ff */
[----:B------:R-:W-:Y:S01]  /*af150*/  SHF.R.U32.HI R28, RZ, 0x10, R11 ;  /* 0x00000010ff1c7819 */ /* 0x000fe2000001160b */
[----:B------:R-:W-:Y:S01]  /*af160*/  USHF.R.U32.HI UR4, URZ, 0x10, UR4 ;  /* 0x00000010ff047899 */ /* 0x000fe20008011604 */
[----:B------:R-:W-:Y:S01]  /*af170*/  ISETP.GE.U32.AND P1, PT, R30, R31, PT ;  /* 0x0000001f1e00720c */ /* 0x000fe20003f26070 */
[----:B------:R-:W-:Y:S02]  /*af180*/  IMAD R31, R33, UR13, RZ ;  /* 0x0000000d211f7c24 */ /* 0x000fe4000f8e02ff */
[----:B---3--:R-:W-:-:S03]  /*af190*/  IMAD R23, R26, R3, RZ ;  /* 0x000000031a177224 */ /* 0x008fc600078e02ff */
        /* <DEDUP_REMOVED lines=16> */
[----:B------:R-:W-:Y:S02]  /*af2a0*/  IMAD.IADD R49, R27, 0x1, R50 ;  /* 0x000000011b317824 */ /* 0x000fe400078e0232 */
[----:B------:R-:W-:-:S02]  /*af2b0*/  IMAD R45, R42, 0x10000, R45 ;  /* 0x000100002a2d7824 */ /* 0x000fc400078e022d */
[----:B------:R-:W-:Y:S01]  /*af2c0*/  IMAD R47, R28, R37, R38 ;  /* 0x000000251c2f7224 */ /* 0x000fe200078e0226 */
[----:B------:R-:W-:Y:S01]  /*af2d0*/  LEA R38, R48, R49, 0x10 ;  /* 0x0000003130267211 */ /* 0x000fe200078e80ff */
[----:B------:R-:W-:Y:S01]  /*af2e0*/  VIADD R50, R36, 0x1 ;  /* 0x0000000124327836 */ /* 0x000fe20000000000 */
[----:B------:R-:W-:Y:S01]  /*af2f0*/  ISETP.GE.U32.AND P2, PT, R45, R26, PT ;  /* 0x0000001a2d00720c */ /* 0x000fe20003f46070 */
[----:B------:R-:W-:Y:S01]  /*af300*/  IMAD R26, R17, UR13, RZ ;  /* 0x0000000d111a7c24 */ /* 0x000fe2000f8e02ff */
[----:B------:R-:W-:Y:S01]  /*af310*/  ISETP.GE.U32.AND P3, PT, R38, R27, PT ;  /* 0x0000001b2600720c */ /* 0x000fe20003f66070 */
[----:B------:R-:W-:Y:S01]  /*af320*/  @P0 IMAD.MOV R50, RZ, RZ, R36 ;  /* 0x000000ffff320224 */ /* 0x000fe200078e0224 */
[----:B------:R-:W-:Y:S01]  /*af330*/  LOP3.LUT R27, R31, 0xffff, RZ, 0xc0, !PT ;  /* 0x0000ffff1f1b7812 */ /* 0x000fe200078ec0ff */
[----:B------:R-:W-:Y:S01]  /*af340*/  IMAD R26, R33, UR9, R26 ;  /* 0x00000009211a7c24 */ /* 0x000fe2000f8e021a */
[----:B------:R-:W-:Y:S01]  /*af350*/  LEA.HI R42, R42, R47, RZ, 0x10 ;  /* 0x0000002f2a2a7211 */ /* 0x000fe200078f80ff */
[----:B------:R-:W-:Y:S01]  /*af360*/  IMAD R31, R17, UR9, R34 ;  /* 0x00000009111f7c24 */ /* 0x000fe2000f8e0222 */
[----:B------:R-:W-:Y:S01]  /*af370*/  LOP3.LUT R36, R25, 0xffff, RZ, 0xc0, !PT ;  /* 0x0000ffff19247812 */ /* 0x000fe200078ec0ff */
[----:B------:R-:W-:-:S02]  /*af380*/  IMAD.IADD R27, R27, 0x1, R18 ;  /* 0x000000011b1b7824 */ /* 0x000fc400078e0212 */
[----:B------:R-:W-:Y:S01]  /*af390*/  IMAD R45, R32, R37, R46 ;  /* 0x00000025202d7224 */ /* 0x000fe200078e022e */
[C---:B------:R-:W-:Y:S01]  /*af3a0*/  LEA.HI R49, R26.reuse, R31, RZ, 0x10 ;  /* 0x0000001f1a317211 */ /* 0x040fe200078f80ff */
[----:B------:R-:W-:Y:S02]  /*af3b0*/  IMAD R47, R26, 0x10000, R27 ;  /* 0x000100001a2f7824 */ /* 0x000fe400078e021b */
[----:B------:R-:W-:Y:S01]  /*af3c0*/  VIADD R27, R42, 0x1 ;  /* 0x000000012a1b7836 */ /* 0x000fe20000000000 */
[----:B------:R-:W-:Y:S01]  /*af3d0*/  LEA.HI R45, R48, R45, RZ, 0x10 ;  /* 0x0000002d302d7211 */ /* 0x000fe200078f80ff */
[----:B------:R-:W-:Y:S01]  /*af3e0*/  @P2 IMAD.MOV R27, RZ, RZ, R42 ;  /* 0x000000ffff1b2224 */ /* 0x000fe200078e022a */
[----:B------:R-:W-:Y:S01]  /*af3f0*/  ISETP.GE.U32.AND P2, PT, R40, R35, PT ;  /* 0x000000232800720c */ /* 0x000fe20003f46070 */
[----:B------:R-:W-:Y:S01]  /*af400*/  VIADD R31, R50, 0x1 ;  /* 0x00000001321f7836 */ /* 0x000fe20000000000 */
[----:B------:R-:W-:Y:S01]  /*af410*/  IADD3 R54, PT, PT, R45, 0x1, RZ ;  /* 0x000000012d367810 */ /* 0x000fe20007ffe0ff */
[----:B------:R-:W-:-:S02]  /*af420*/  IMAD.IADD R42, R38, 0x1, R27 ;  /* 0x00000001262a7824 */ /* 0x000fc400078e021b */
[----:B------:R-:W1:Y:S01]  /*af430*/  LDC.64 R26, c[0x0][0x390] ;  /* 0x0000e400ff1a7b82 */ /* 0x000e620000000a00 */
[----:B------:R-:W-:Y:S02]  /*af440*/  @P1 IMAD.MOV R31, RZ, RZ, R50 ;  /* 0x000000ffff1f1224 */ /* 0x000fe400078e0232 */
[----:B------:R-:W-:Y:S01]  /*af450*/  IMAD R34, R33, UR14, RZ ;  /* 0x0000000e21227c24 */ /* 0x000fe2000f8e02ff */
[----:B------:R-:W-:Y:S01]  /*af460*/  ISETP.GE.U32.AND P0, PT, R42, R38, PT ;  /* 0x000000262a00720c */ /* 0x000fe20003f06070 */
[C---:B------:R-:W-:Y:S01]  /*af470*/  IMAD R50, R36.reuse, R43, RZ ;  /* 0x0000002b24327224 */ /* 0x040fe200078e02ff */
[----:B------:R-:W-:Y:S01]  /*af480*/  SHF.R.U32.HI R38, RZ, 0x10, R25 ;  /* 0x00000010ff267819 */ /* 0x000fe20000011619 */
[----:B------:R-:W-:Y:S01]  /*af490*/  IMAD R51, R36, R37, RZ ;  /* 0x0000002524337224 */ /* 0x000fe200078e02ff */
[----:B------:R-:W-:Y:S01]  /*af4a0*/  LOP3.LUT R48, R34, 0xffff, RZ, 0xc0, !PT ;  /* 0x0000ffff22307812 */ /* 0x000fe200078ec0ff */
[----:B------:R-:W-:Y:S01]  /*af4b0*/  IMAD R46, R17, UR14, RZ ;  /* 0x0000000e112e7c24 */ /* 0x000fe2000f8e02ff */
[----:B------:R-:W-:Y:S01]  /*af4c0*/  LOP3.LUT R53, R50, 0xffff, RZ, 0xc0, !PT ;  /* 0x0000ffff32357812 */ /* 0x000fe200078ec0ff */
[----:B------:R-:W-:Y:S01]  /*af4d0*/  @P3 IMAD.MOV R54, RZ, RZ, R45 ;  /* 0x000000ffff363224 */ /* 0x000fe200078e022d */
[----:B------:R-:W-:Y:S01]  /*af4e0*/  SHF.R.U32.HI R34, RZ, 0x10, R34 ;  /* 0x00000010ff227819 */ /* 0x000fe20000011622 */
[----:B------:R-:W-:Y:S01]  /*af4f0*/  IMAD.IADD R35, R48, 0x1, R19 ;  /* 0x0000000130237824 */ /* 0x000fe200078e0213 */
[----:B------:R-:W-:Y:S01]  /*af500*/  SHF.R.U32.HI R50, RZ, 0x10, R50 ;  /* 0x00000010ff327819 */ /* 0x000fe20000011632 */
[----:B------:R-:W-:-:S02]  /*af510*/  IMAD R48, R38, R43, R51 ;  /* 0x0000002b26307224 */ /* 0x000fc400078e0233 */
[----:B------:R-:W-:Y:S02]  /*af520*/  IMAD.IADD R53, R30, 0x1, R53 ;  /* 0x000000011e357824 */ /* 0x000fe400078e0235 */
[----:B------:R-:W-:Y:S02]  /*af530*/  IMAD.IADD R31, R40, 0x1, R31 ;  /* 0x00000001281f7824 */ /* 0x000fe400078e021f */
[----:B------:R-:W-:Y:S02]  /*af540*/  IMAD R46, R33, UR10, R46 ;  /* 0x0000000a212e7c24 */ /* 0x000fe4000f8e022e */
[----:B------:R-:W-:Y:S01]  /*af550*/  IMAD R45, R17, UR10, R34 ;  /* 0x0000000a112d7c24 */ /* 0x000fe2000f8e0222 */
[----:B------:R-:W-:Y:S01]  /*af560*/  ISETP.GE.U32.AND P1, PT, R31, R40, PT ;  /* 0x000000281f00720c */ /* 0x000fe20003f26070 */
[----:B------:R-:W-:Y:S01]  /*af570*/  IMAD R53, R48, 0x10000, R53 ;  /* 0x0001000030357824 */ /* 0x000fe200078e0235 */
[----:B-1----:R-:W-:Y:S01]  /*af580*/  LOP3.LUT R40, R26, 0xffff, RZ, 0xc0, !PT ;  /* 0x0000ffff1a287812 */ /* 0x002fe200078ec0ff */
[----:B------:R-:W-:Y:S01]  /*af590*/  VIADD R34, R54, 0x1 ;  /* 0x0000000136227836 */ /* 0x000fe20000000000 */
[----:B------:R-:W-:Y:S01]  /*af5a0*/  LEA.HI R51, R46, R45, RZ, 0x10 ;  /* 0x0000002d2e337211 */ /* 0x000fe200078f80ff */
[----:B------:R-:W-:Y:S01]  /*af5b0*/  @P0 IMAD.MOV R34, RZ, RZ, R54 ;  /* 0x000000ffff220224 */ /* 0x000fe200078e0236 */
[C---:B------:R-:W-:Y:S01]  /*af5c0*/  ISETP.GE.U32.AND P3, PT, R53.reuse, R30, PT ;  /* 0x0000001e3500720c */ /* 0x040fe20003f66070 */
[----:B------:R-:W-:Y:S01]  /*af5d0*/  IMAD R30, R40, R43, RZ ;  /* 0x0000002b281e7224 */ /* 0x000fe200078e02ff */
[----:B------:R-:W-:Y:S01]  /*af5e0*/  LEA R52, R46, R35, 0x10 ;  /* 0x000000232e347211 */ /* 0x000fe200078e80ff */
[----:B------:R-:W-:Y:S01]  /*af5f0*/  IMAD.IADD R45, R53, 0x1, R34 ;  /* 0x00000001352d7824 */ /* 0x000fe200078e0222 */
[----:B------:R-:W-:Y:S01]  /*af600*/  ISETP.GE.U32.AND P0, PT, R47, R18, PT ;  /* 0x000000122f00720c */ /* 0x000fe20003f06070 */
[-C--:B------:R-:W-:Y:S01]  /*af610*/  IMAD R35, R38, R37.reuse, R50 ;  /* 0x0000002526237224 */ /* 0x080fe200078e0232 */
[----:B------:R-:W-:Y:S01]  /*af620*/  LOP3.LUT R46, R30, 0xffff, RZ, 0xc0, !PT ;  /* 0x0000ffff1e2e7812 */ /* 0x000fe200078ec0ff */
[C---:B------:R-:W-:Y:S01]  /*af630*/  VIADD R50, R44.reuse, 0x1 ;  /* 0x000000012c327836 */ /* 0x040fe20000000000 */
[----:B------:R-:W-:Y:S01]  /*af640*/  @P2 IADD3 R50, PT, PT, R44, RZ, RZ ;  /* 0x000000ff2c322210 */ /* 0x000fe20007ffe0ff */
[----:B------:R-:W-:Y:S01]  /*af650*/  IMAD R34, R40, R37, RZ ;  /* 0x0000002528227224 */ /* 0x000fe200078e02ff */
[----:B------:R-:W-:Y:S01]  /*af660*/  ISETP.GE.U32.AND P2, PT, R45, R53, PT ;  /* 0x000000352d00720c */ /* 0x000fe20003f46070 */
[----:B------:R-:W-:Y:S01]  /*af670*/  IMAD.IADD R46, R31, 0x1, R46 ;  /* 0x000000011f2e7824 */ /* 0x000fe200078e022e */
[----:B------:R-:W-:Y:S01]  /*af680*/  LEA.HI R35, R48, R35, RZ, 0x10 ;  /* 0x0000002330237211 */ /* 0x000fe200078f80ff */
[----:B------:R-:W-:Y:S01]  /*af690*/  VIADD R18, R50, 0x1 ;  /* 0x0000000132127836 */ /* 0x000fe20000000000 */
[----:B------:R-:W-:Y:S01]  /*af6a0*/  SHF.R.U32.HI R44, RZ, 0x10, R26 ;  /* 0x00000010ff2c7819 */ /* 0x000fe2000001161a */
[----:B------:R-:W-:Y:S01]  /*af6b0*/  @P1 IMAD.MOV R18, RZ, RZ, R50 ;  /* 0x000000ffff121224 */ /* 0x000fe200078e0232 */
[----:B------:R-:W-:Y:S01]  /*af6c0*/  SHF.R.U32.HI R30, RZ, 0x10, R30 ;  /* 0x00000010ff1e7819 */ /* 0x000fe2000001161e */
[----:B------:R-:W-:Y:S01]  /*af6d0*/  VIADD R48, R35, 0x1 ;  /* 0x0000000123307836 */ /* 0x000fe20000000000 */
[----:B------:R-:W-:Y:S01]  /*af6e0*/  ISETP.GE.U32.AND P1, PT, R52, R19, PT ;  /* 0x000000133400720c */ /* 0x000fe20003f26070 */
[----:B------:R-:W-:-:S02]  /*af6f0*/  @P3 IMAD.MOV R48, RZ, RZ, R35 ;  /* 0x000000ffff303224 */ /* 0x000fc400078e0223 */
[----:B------:R-:W-:Y:S02]  /*af700*/  IMAD R35, R44, R43, R34 ;  /* 0x0000002b2c237224 */ /* 0x000fe400078e0222 */
[C---:B------:R-:W-:Y:S01]  /*af710*/  VIADD R34, R48.reuse, 0x1 ;  /* 0x0000000130227836 */ /* 0x040fe20000000000 */
[----:B------:R-:W-:Y:S01]  /*af720*/  @P2 IADD3 R34, PT, PT, R48, RZ, RZ ;  /* 0x000000ff30222210 */ /* 0x000fe20007ffe0ff */
[----:B------:R-:W-:Y:S01]  /*af730*/  IMAD R19, R35, 0x10000, R46 ;  /* 0x0001000023137824 */ /* 0x000fe200078e022e */
[----:B------:R-:W-:Y:S01]  /*af740*/  LOP3.LUT R46, R27, 0xffff, RZ, 0xc0, !PT ;  /* 0x0000ffff1b2e7812 */ /* 0x000fe200078ec0ff */
[----:B------:R-:W-:Y:S01]  /*af750*/  IMAD.IADD R18, R47, 0x1, R18 ;  /* 0x000000012f127824 */ /* 0x000fe200078e0212 */
[----:B------:R-:W-:Y:S01]  /*af760*/  SHF.R.U32.HI R48, RZ, 0x10, R27 ;  /* 0x00000010ff307819 */ /* 0x000fe2000001161b */
[----:B------:R-:W-:Y:S01]  /*af770*/  IMAD R30, R44, R37, R30 ;  /* 0x000000252c1e7224 */ /* 0x000fe200078e021e */
[C---:B------:R-:W-:Y:S01]  /*af780*/  ISETP.GE.U32.AND P3, PT, R19.reuse, R31, PT ;  /* 0x0000001f1300720c */ /* 0x040fe20003f66070 */
[----:B------:R-:W-:Y:S01]  /*af790*/  IMAD.IADD R34, R19, 0x1, R34 ;  /* 0x0000000113227824 */ /* 0x000fe200078e0222 */
[----:B------:R-:W-:Y:S01]  /*af7a0*/  ISETP.GE.U32.AND P2, PT, R18, R47, PT ;  /* 0x0000002f1200720c */ /* 0x000fe20003f46070 */
[----:B------:R-:W-:Y:S01]  /*af7b0*/  IMAD R47, R46, R43, RZ ;  /* 0x0000002b2e2f7224 */ /* 0x000fe200078e02ff */
[----:B------:R-:W-:Y:S01]  /*af7c0*/  LEA.HI R35, R35, R30, RZ, 0x10 ;  /* 0x0000001e23237211 */ /* 0x000fe200078f80ff */
[----:B------:R-:W-:Y:S01]  /*af7d0*/  VIADD R56, R49, 0x1 ;  /* 0x0000000131387836 */ /* 0x000fe20000000000 */
        /* <DEDUP_REMOVED lines=9> */
[----:B------:R-:W-:Y:S02]  /*af870*/  @P3 IMAD.MOV R58, RZ, RZ, R35 ;  /* 0x000000ffff3a3224 */ /* 0x000fe400078e0223 */
[----:B------:R-:W-:Y:S02]  /*af880*/  IMAD R35, R33, UR15, RZ ;  /* 0x0000000f21237c24 */ /* 0x000fe4000f8e02ff */
[----:B------:R-:W-:Y:S02]  /*af890*/  IMAD R54, R53, 0x10000, R50 ;  /* 0x0001000035367824 */ /* 0x000fe400078e0232 */
[----:B------:R-:W-:Y:S01]  /*af8a0*/  VIADD R19, R56, 0x1 ;  /* 0x0000000138137836 */ /* 0x000fe20000000000 */
[----:B------:R-:W-:Y:S01]  /*af8b0*/  SHF.R.U32.HI R50, RZ, 0x10, R35 ;  /* 0x00000010ff327819 */ /* 0x000fe20000011623 */
[----:B------:R-:W-:Y:S01]  /*af8c0*/  VIADD R49, R58, 0x1 ;  /* 0x000000013a317836 */ /* 0x000fe20000000000 */
[----:B------:R-:W-:Y:S01]  /*af8d0*/  ISETP.GE.U32.AND P0, PT, R54, R18, PT ;  /* 0x000000123600720c */ /* 0x000fe20003f06070 */
[----:B------:R-:W-:-:S02]  /*af8e0*/  @P2 IMAD.MOV R19, RZ, RZ, R56 ;  /* 0x000000ffff132224 */ /* 0x000fc400078e0238 */
[----:B------:R-:W-:Y:S02]  /*af8f0*/  @P4 IMAD.MOV R49, RZ, RZ, R58 ;  /* 0x000000ffff314224 */ /* 0x000fe400078e023a */
[----:B------:R-:W-:Y:S01]  /*af900*/  IMAD R56, R48, R37, R47 ;  /* 0x0000002530387224 */ /* 0x000fe200078e022f */
[----:B------:R-:W-:Y:S01]  /*af910*/  LOP3.LUT R47, R35, 0xffff, RZ, 0xc0, !PT ;  /* 0x0000ffff232f7812 */ /* 0x000fe200078ec0ff */
[C---:B------:R-:W-:Y:S01]  /*af920*/  IMAD R18, R17.reuse, UR15, RZ ;  /* 0x0000000f11127c24 */ /* 0x040fe2000f8e02ff */
[----:B------:R-:W-:Y:S01]  /*af930*/  IADD3 R35, PT, PT, R54, R49, RZ ;  /* 0x0000003136237210 */ /* 0x000fe20007ffe0ff */
[----:B------:R-:W-:Y:S01]  /*af940*/  IMAD R49, R17, UR11, R50 ;  /* 0x0000000b11317c24 */ /* 0x000fe2000f8e0232 */
[----:B-1----:R-:W-:Y:S01]  /*af950*/  LOP3.LUT R50, R30, 0xffff, RZ, 0xc0, !PT ;  /* 0x0000ffff1e327812 */ /* 0x002fe200078ec0ff */
[----:B------:R-:W-:Y:S01]  /*af960*/  IMAD R18, R33, UR11, R18 ;  /* 0x0000000b21127c24 */ /* 0x000fe2000f8e0212 */
[----:B------:R-:W-:Y:S01]  /*af970*/  LEA.HI R56, R53, R56, RZ, 0x10 ;  /* 0x0000003835387211 */ /* 0x000fe200078f80ff */
[----:B------:R-:W-:Y:S01]  /*af980*/  IMAD.IADD R47, R47, 0x1, R12 ;  /* 0x000000012f2f7824 */ /* 0x000fe200078e020c */
[----:B------:R-:W-:Y:S01]  /*af990*/  ISETP.GE.U32.AND P2, PT, R35, R54, PT ;  /* 0x000000362300720c */ /* 0x000fe20003f46070 */
[----:B------:R-:W-:Y:S01]  /*af9a0*/  IMAD.IADD R19, R52, 0x1, R19 ;  /* 0x0000000134137824 */ /* 0x000fe200078e0213 */
[C---:B------:R-:W-:Y:S01]  /*af9b0*/  LEA.HI R55, R18.reuse, R49, RZ, 0x10 ;  /* 0x0000003112377211 */ /* 0x040fe200078f80ff */
[----:B------:R-:W-:-:S02]  /*af9c0*/  IMAD R53, R18, 0x10000, R47 ;  /* 0x0001000012357824 */ /* 0x000fc400078e022f */
[----:B------:R-:W-:Y:S02]  /*af9d0*/  IMAD R47, R50, R43, RZ ;  /* 0x0000002b322f7224 */ /* 0x000fe400078e02ff */
[----:B------:R-:W-:Y:S02]  /*af9e0*/  VIADD R59, R56, 0x1 ;  /* 0x00000001383b7836 */ /* 0x000fe40000000000 */
[----:B------:R-:W-:Y:S01]  /*af9f0*/  @P0 IMAD.MOV R59, RZ, RZ, R56 ;  /* 0x000000ffff3b0224 */ /* 0x000fe200078e0238 */
[----:B------:R-:W-:Y:S01]  /*afa00*/  ISETP.GE.U32.AND P0, PT, R19, R52, PT ;  /* 0x000000341300720c */ /* 0x000fe20003f06070 */
[----:B------:R-:W-:Y:S01]  /*afa10*/  VIADD R58, R51, 0x1 ;  /* 0x00000001333a7836 */ /* 0x000fe20000000000 */
[----:B------:R-:W-:Y:S01]  /*afa20*/  SHF.R.U32.HI R52, RZ, 0x10, R30 ;  /* 0x00000010ff347819 */ /* 0x000fe2000001161e */
[----:B------:R-:W-:Y:S01]  /*afa30*/  IMAD R49, R50, R37, RZ ;  /* 0x0000002532317224 */ /* 0x000fe200078e02ff */
[----:B------:R-:W-:Y:S01]  /*afa40*/  LOP3.LUT R54, R47, 0xffff, RZ, 0xc0, !PT ;  /* 0x0000ffff2f367812 */ /* 0x000fe200078ec0ff */
[----:B------:R-:W-:Y:S01]  /*afa50*/  VIADD R18, R59, 0x1 ;  /* 0x000000013b127836 */ /* 0x000fe20000000000 */
[----:B------:R-:W-:Y:S01]  /*afa60*/  @P1 IADD3 R58, PT, PT, R51, RZ, RZ ;  /* 0x000000ff333a1210 */ /* 0x000fe20007ffe0ff */
[----:B------:R-:W-:Y:S01]  /*afa70*/  @P2 IMAD.MOV R18, RZ, RZ, R59 ;  /* 0x000000ffff122224 */ /* 0x000fe200078e023b */
[----:B------:R-:W-:Y:S01]  /*afa80*/  SHF.R.U32.HI R51, RZ, 0x10, R47 ;  /* 0x00000010ff337819 */ /* 0x000fe2000001162f */
[----:B------:R-:W-:Y:S01]  /*afa90*/  IMAD R47, R52, R43, R49 ;  /* 0x0000002b342f7224 */ /* 0x000fe200078e0231 */
[----:B------:R-:W-:Y:S01]  /*afaa0*/  ISETP.GE.U32.AND P1, PT, R53, R12, PT ;  /* 0x0000000c3500720c */ /* 0x000fe20003f26070 */
[----:B------:R-:W-:-:S02]  /*afab0*/  IMAD.IADD R54, R19, 0x1, R54 ;  /* 0x0000000113367824 */ /* 0x000fc400078e0236 */
[----:B------:R-:W-:Y:S02]  /*afac0*/  IMAD R56, R52, R37, R51 ;  /* 0x0000002534387224 */ /* 0x000fe400078e0233 */
[----:B------:R-:W-:Y:S01]  /*afad0*/  IMAD R51, R47, 0x10000, R54 ;  /* 0x000100002f337824 */ /* 0x000fe200078e0236 */
[----:B------:R-:W-:Y:S01]  /*afae0*/  LOP3.LUT R54, R31, 0xffff, RZ, 0xc0, !PT ;  /* 0x0000ffff1f367812 */ /* 0x000fe200078ec0ff */
[----:B------:R-:W-:Y:S02]  /*afaf0*/  VIADD R49, R58, 0x1 ;  /* 0x000000013a317836 */ /* 0x000fe40000000000 */
[----:B------:R-:W-:Y:S01]  /*afb00*/  @P0 IMAD.MOV R49, RZ, RZ, R58 ;  /* 0x000000ffff310224 */ /* 0x000fe200078e023a */
[----:B------:R-:W-:Y:S01]  /*afb10*/  ISETP.GE.U32.AND P0, PT, R51, R19, PT ;  /* 0x000000133300720c */ /* 0x000fe20003f06070 */
[C---:B------:R-:W-:Y:S01]  /*afb20*/  IMAD R59, R54.reuse, R43, RZ ;  /* 0x0000002b363b7224 */ /* 0x040fe200078e02ff */
[----:B------:R-:W-:Y:S01]  /*afb30*/  LEA.HI R58, R47, R56, RZ, 0x10 ;  /* 0x000000382f3a7211 */ /* 0x000fe200078f80ff */
[----:B------:R-:W-:Y:S01]  /*afb40*/  IMAD R19, R54, R37, RZ ;  /* 0x0000002536137224 */ /* 0x000fe200078e02ff */
[----:B------:R-:W1:Y:S01]  /*afb50*/  LDC R47, c[0x0][0x3a0] ;  /* 0x0000e800ff2f7b82 */ /* 0x000e620000000800 */
[----:B------:R-:W-:Y:S01]  /*afb60*/  IADD3 R18, PT, PT, R51, R18, RZ ;  /* 0x0000001233127210 */ /* 0x000fe20007ffe0ff */
[----:B------:R-:W-:Y:S01]  /*afb70*/  IMAD.IADD R12, R53, 0x1, R49 ;  /* 0x00000001350c7824 */ /* 0x000fe200078e0231 */
[----:B------:R-:W-:Y:S01]  /*afb80*/  SHF.R.U32.HI R56, RZ, 0x10, R31 ;  /* 0x00000010ff387819 */ /* 0x000fe2000001161f */
[----:B------:R-:W-:Y:S01]  /*afb90*/  VIADD R62, R58, 0x1 ;  /* 0x000000013a3e7836 */ /* 0x000fe20000000000 */
[----:B------:R-:W-:Y:S01]  /*afba0*/  ISETP.GE.U32.AND P2, PT, R18, R51, PT ;  /* 0x000000331200720c */ /* 0x000fe20003f46070 */
[----:B------:R-:W-:Y:S01]  /*afbb0*/  VIADD R61, R55, 0x1 ;  /* 0x00000001373d7836 */ /* 0x000fe20000000000 */
[----:B------:R-:W-:Y:S01]  /*afbc0*/  LOP3.LUT R51, R59, 0xffff, RZ, 0xc0, !PT ;  /* 0x0000ffff3b337812 */ /* 0x000fe200078ec0ff */
[----:B------:R-:W-:Y:S01]  /*afbd0*/  IMAD R60, R56, R43, R19 ;  /* 0x0000002b383c7224 */ /* 0x000fe200078e0213 */
[----:B------:R-:W-:Y:S01]  /*afbe0*/  SHF.R.U32.HI R59, RZ, 0x10, R59 ;  /* 0x00000010ff3b7819 */ /* 0x000fe2000001163b */
[----:B------:R-:W-:Y:S01]  /*afbf0*/  @P0 IMAD.MOV R62, RZ, RZ, R58 ;  /* 0x000000ffff3e0224 */ /* 0x000fe200078e023a */
[----:B------:R-:W-:Y:S01]  /*afc00*/  ISETP.GE.U32.AND P0, PT, R12, R53, PT ;  /* 0x000000350c00720c */ /* 0x000fe20003f06070 */
[----:B------:R-:W-:-:S02]  /*afc10*/  IMAD R58, R17, UR5, RZ ;  /* 0x00000005113a7c24 */ /* 0x000fc4000f8e02ff */
[----:B------:R-:W-:Y:S02]  /*afc20*/  IMAD.IADD R51, R12, 0x1, R51 ;  /* 0x000000010c337824 */ /* 0x000fe400078e0233 */
[C---:B------:R-:W-:Y:S02]  /*afc30*/  IMAD R49, R33.reuse, UR4, R58 ;  /* 0x0000000421317c24 */ /* 0x040fe4000f8e023a */
[----:B------:R-:W-:Y:S01]  /*afc40*/  IMAD R33, R33, UR5, RZ ;  /* 0x0000000521217c24 */ /* 0x000fe2000f8e02ff */
[----:B------:R-:W-:Y:S01]  /*afc50*/  LEA R64, R60, R51, 0x10 ;  /* 0x000000333c407211 */ /* 0x000fe200078e80ff */
[----:B------:R-:W-:Y:S02]  /*afc60*/  VIADD R19, R62, 0x1 ;  /* 0x000000013e137836 */ /* 0x000fe40000000000 */
        /* <DEDUP_REMOVED lines=9> */
[----:B------:R-:W-:Y:S01]  /*afd00*/  IMAD R53, R58, R43, RZ ;  /* 0x0000002b3a357224 */ /* 0x000fe200078e02ff */
[----:B------:R-:W-:Y:S01]  /*afd10*/  LEA R51, R49, R62, 0x10 ;  /* 0x0000003e31337211 */ /* 0x000fe200078e80ff */
[----:B------:R-:W-:Y:S01]  /*afd20*/  VIADD R12, R61, 0x1 ;  /* 0x000000013d0c7836 */ /* 0x000fe20000000000 */
[----:B------:R-:W-:Y:S01]  /*afd30*/  LEA.HI R59, R60, R59, RZ, 0x10 ;  /* 0x0000003b3c3b7211 */ /* 0x000fe200078f80ff */
[----:B------:R-:W-:Y:S01]  /*afd40*/  @P0 IMAD.MOV R12, RZ, RZ, R61 ;  /* 0x000000ffff0c0224 */ /* 0x000fe200078e023d */
[----:B------:R-:W-:Y:S01]  /*afd50*/  SHF.R.U32.HI R60, RZ, 0x10, R47 ;  /* 0x00000010ff3c7819 */ /* 0x000fe2000001162f */
[----:B------:R-:W-:Y:S01]  /*afd60*/  IMAD R55, R58, R37, RZ ;  /* 0x000000253a377224 */ /* 0x000fe200078e02ff */
[----:B------:R-:W-:Y:S01]  /*afd70*/  LOP3.LUT R61, R53, 0xffff, RZ, 0xc0, !PT ;  /* 0x0000ffff353d7812 */ /* 0x000fe200078ec0ff */
[----:B------:R-:W-:Y:S01]  /*afd80*/  IMAD.IADD R62, R51, 0x1, R12 ;  /* 0x00000001333e7824 */ /* 0x000fe200078e020c */
[----:B------:R-:W-:Y:S01]  /*afd90*/  SHF.R.U32.HI R12, RZ, 0x10, R33 ;  /* 0x00000010ff0c7819 */ /* 0x000fe20000011621 */
[----:B------:R-:W-:Y:S01]  /*afda0*/  VIADD R63, R59, 0x1 ;  /* 0x000000013b3f7836 */ /* 0x000fe20000000000 */
[----:B------:R-:W-:Y:S01]  /*afdb0*/  ISETP.GE.U32.AND P0, PT, R51, R0, PT ;  /* 0x000000003300720c */ /* 0x000fe20003f06070 */
[----:B------:R-:W-:Y:S01]  /*afdc0*/  @P1 IMAD.MOV R63, RZ, RZ, R59 ;  /* 0x000000ffff3f1224 */ /* 0x000fe200078e023b */
[----:B------:R-:W-:Y:S01]  /*afdd0*/  SHF.R.U32.HI R53, RZ, 0x10, R53 ;  /* 0x00000010ff357819 */ /* 0x000fe20000011635 */
[----:B------:R-:W-:Y:S01]  /*afde0*/  IMAD R55, R60, R43, R55 ;  /* 0x0000002b3c377224 */ /* 0x000fe200078e0237 */
[C---:B------:R-:W-:Y:S01]  /*afdf0*/  ISETP.GE.U32.AND P1, PT, R62.reuse, R51, PT ;  /* 0x000000333e00720c */ /* 0x040fe20003f26070 */
[----:B------:R-:W-:-:S02]  /*afe00*/  IMAD.IADD R66, R62, 0x1, R61 ;  /* 0x000000013e427824 */ /* 0x000fc400078e023d */
[C---:B------:R-:W-:Y:S01]  /*afe10*/  VIADD R33, R63.reuse, 0x1 ;  /* 0x000000013f217836 */ /* 0x040fe20000000000 */
[----:B------:R-:W-:Y:S01]  /*afe20*/  @P2 IADD3 R33, PT, PT, R63, RZ, RZ ;  /* 0x000000ff3f212210 */ /* 0x000fe20007ffe0ff */
[----:B------:R-:W-:Y:S02]  /*afe30*/  IMAD R64, R17, UR4, R12 ;  /* 0x0000000411407c24 */ /* 0x000fe4000f8e020c */
[----:B------:R-:W-:Y:S02]  /*afe40*/  IMAD R17, R55, 0x10000, R66 ;  /* 0x0001000037117824 */ /* 0x000fe400078e0242 */
        /* <DEDUP_REMOVED lines=18> */
.L_x_1002:
        /* <DEDUP_REMOVED lines=38> */
.L_x_1007:
[----:B------:R-:W-:Y:S05]  /*b01d0*/  BSYNC.RELIABLE B3 ;  /* 0x0000000000037941 */ /* 0x000fea0003800100 */
.L_x_1006:
        /* <DEDUP_REMOVED lines=41> */
.L_x_1005:
[----:B------:R-:W-:Y:S05]  /*b0470*/  BSYNC.RECONVERGENT B2 ;  /* 0x0000000000027941 */ /* 0x000fea0003800200 */
.L_x_1004:
[----:B------:R-:W-:Y:S01]  /*b0480*/  LOP3.LUT R22, R42, 0xffff, RZ, 0xc0, !PT ;  /* 0x0000ffff2a167812 */ /* 0x000fe200078ec0ff */
[----:B------:R-:W-:Y:S01]  /*b0490*/  BSSY.RECONVERGENT B2, `(.L_x_1008) ;  /* 0x0000119000027945 */ /* 0x000fe20003800200 */
[----:B------:R-:W-:Y:S01]  /*b04a0*/  SHF.R.U32.HI R33, RZ, 0x10, R42 ;  /* 0x00000010ff217819 */ /* 0x000fe2000001162a */
[----:B------:R-:W-:Y:S01]  /*b04b0*/  IMAD.MOV.U32 R66, RZ, RZ, RZ ;  /* 0x000000ffff427224 */ /* 0x000fe200078e00ff */
        /* <DEDUP_REMOVED lines=19> */
.L_x_1009:
[----:B------:R0:W2:Y:S01]  /*b05f0*/  LDL R62, [R21] ;  /* 0x00000000153e7983 */ /* 0x0000a20000100800 */
[----:B------:R-:W-:Y:S01]  /*b0600*/  IADD3 R77, PT, PT, R77, 0x1, RZ ;  /* 0x000000014d4d7810 */ /* 0x000fe20007ffe0ff */
        /* <DEDUP_REMOVED lines=27> */
[----:B------:R-:W-:Y:S01]  /*b07c0*/  IMAD R74, R45, R62, R61 ;  /* 0x0000003e2d4a7224 */ /* 0x000fe200078e023d */
[----:B------:R-:W-:Y:S01]  /*b07d0*/  IADD3 R80, PT, PT, R73, R14, RZ ;  /* 0x0000000e49507210 */ /* 0x000fe20007ffe0ff */
[----:B------:R-:W-:Y:S01]  /*b07e0*/  IMAD.IADD R76, R76, 0x1, R17 ;  /* 0x000000014c4c7824 */ /* 0x000fe200078e0211 */
[----:B------:R-:W-:Y:S01]  /*b07f0*/  LEA.HI R78, R69, R78, RZ, 0x10 ;  /* 0x0000004e454e7211 */ /* 0x000fe200078f80ff */
[----:B------:R-:W-:-:S02]  /*b0800*/  IMAD R61, R49, R64, RZ ;  /* 0x00000040313d7224 */ /* 0x000fc400078e02ff */
[-C--:B------:R-:W-:Y:S02]  /*b0810*/  IMAD R63, R45, R64.reuse, R63 ;  /* 0x000000402d3f7224 */ /* 0x080fe400078e023f */
[----:B------:R-:W-:Y:S01]  /*b0820*/  IMAD R71, R35, R64, R72 ;  /* 0x0000004023477224 */ /* 0x000fe200078e0248 */
[----:B------:R-:W-:Y:S01]  /*b0830*/  LOP3.LUT R66, R61, 0xffff, RZ, 0xc0, !PT ;  /* 0x0000ffff3d427812 */ /* 0x000fe200078ec0ff */
[----:B------:R-:W-:Y:S01]  /*b0840*/  IMAD.IADD R72, R65, 0x1, R16 ;  /* 0x0000000141487824 */ /* 0x000fe200078e0210 */
[----:B------:R-:W-:Y:S01]  /*b0850*/  LEA.HI R74, R63, R74, RZ, 0x10 ;  /* 0x0000004a3f4a7211 */ /* 0x000fe200078f80ff */
[----:B------:R-:W-:Y:S01]  /*b0860*/  IMAD R76, R69, 0x10000, R76 ;  /* 0x00010000454c7824 */ /* 0x000fe200078e024c */
[----:B------:R-:W-:Y:S01]  /*b0870*/  SHF.R.U32.HI R61, RZ, 0x10, R61 ;  /* 0x00000010ff3d7819 */ /* 0x000fe2000001163d */
[----:B------:R-:W-:Y:S02]  /*b0880*/  IMAD R69, R51, R64, RZ ;  /* 0x0000004033457224 */ /* 0x000fe400078e02ff */
[----:B------:R-:W-:Y:S01]  /*b0890*/  IMAD R65, R63, 0x10000, R72 ;  /* 0x000100003f417824 */ /* 0x000fe200078e0248 */
[----:B------:R-:W-:Y:S01]  /*b08a0*/  ISETP.GE.U32.AND P5, PT, R76, R17, PT ;  /* 0x000000114c00720c */ /* 0x000fe20003fa6070 */
[-C--:B------:R-:W-:Y:S01]  /*b08b0*/  IMAD R63, R49, R62.reuse, RZ ;  /* 0x0000003e313f7224 */ /* 0x080fe200078e02ff */
[----:B------:R-:W-:Y:S01]  /*b08c0*/  LOP3.LUT R73, R69, 0xffff, RZ, 0xc0, !PT ;  /* 0x0000ffff45497812 */ /* 0x000fe200078ec0ff */
[C---:B------:R-:W-:Y:S01]  /*b08d0*/  IMAD R72, R18.reuse, R62, R61 ;  /* 0x0000003e12487224 */ /* 0x040fe200078e023d */
[----:B------:R-:W-:Y:S01]  /*b08e0*/  SHF.R.U32.HI R69, RZ, 0x10, R69 ;  /* 0x00000010ff457819 */ /* 0x000fe20000011645 */
[----:B------:R-:W-:Y:S01]  /*b08f0*/  IMAD R63, R18, R64, R63 ;  /* 0x00000040123f7224 */ /* 0x000fe200078e023f */
[----:B------:R-:W-:Y:S01]  /*b0900*/  ISETP.GE.U32.AND P6, PT, R65, R16, PT ;  /* 0x000000104100720c */ /* 0x000fe20003fc6070 */
[----:B------:R-:W-:-:S02]  /*b0910*/  IMAD.IADD R66, R66, 0x1, R15 ;  /* 0x0000000142427824 */ /* 0x000fc400078e020f */
[----:B------:R-:W-:Y:S01]  /*b0920*/  IMAD R82, R35, R62, R75 ;  /* 0x0000003e23527224 */ /* 0x000fe200078e024b */
[----:B------:R-:W-:Y:S01]  /*b0930*/  LEA.HI R72, R63, R72, RZ, 0x10 ;  /* 0x000000483f487211 */ /* 0x000fe200078f80ff */
[----:B------:R-:W-:Y:S01]  /*b0940*/  IMAD R84, R19, R62, R69 ;  /* 0x0000003e13547224 */ /* 0x000fe200078e0245 */
[----:B------:R-:W-:Y:S01]  /*b0950*/  IADD3 R75, PT, PT, R74, 0x1, RZ ;  /* 0x000000014a4b7810 */ /* 0x000fe20007ffe0ff */
        /* <DEDUP_REMOVED lines=12> */
[----:B------:R-:W-:Y:S01]  /*b0a20*/  VIADD R16, R70, 0x1 ;  /* 0x0000000146107836 */ /* 0x000fe20000000000 */
[----:B------:R-:W-:Y:S01]  /*b0a30*/  LEA R73, R71, R80, 0x10 ;  /* 0x0000005047497211 */ /* 0x000fe200078e80ff */
[----:B------:R-:W-:Y:S01]  /*b0a40*/  @P0 IMAD.MOV R16, RZ, RZ, R70 ;  /* 0x000000ffff100224 */ /* 0x000fe200078e0246 */
[----:B------:R-:W-:Y:S01]  /*b0a50*/  LOP3.LUT R15, R14, 0xffff, RZ, 0xc0, !PT ;  /* 0x0000ffff0e0f7812 */ /* 0x000fe200078ec0ff */
[----:B------:R-:W-:Y:S01]  /*b0a60*/  IMAD R66, R23, R61, RZ ;  /* 0x0000003d17427224 */ /* 0x000fe200078e02ff */
[----:B------:R-:W-:Y:S01]  /*b0a70*/  ISETP.GE.U32.AND P0, PT, R73, R12, PT ;  /* 0x0000000c4900720c */ /* 0x000fe20003f06070 */
[----:B------:R-:W-:Y:S01]  /*b0a80*/  IMAD R12, R20, R63, RZ ;  /* 0x0000003f140c7224 */ /* 0x000fe200078e02ff */
[----:B------:R-:W-:Y:S01]  /*b0a90*/  LEA.HI R84, R71, R84, RZ, 0x10 ;  /* 0x0000005447547211 */ /* 0x000fe200078f80ff */
        /* <DEDUP_REMOVED lines=12> */
[----:B------:R-:W-:Y:S02]  /*b0b60*/  IMAD.IADD R70, R16, 0x1, R71 ;  /* 0x0000000110467824 */ /* 0x000fe400078e0247 */
[----:B------:R-:W-:Y:S01]  /*b0b70*/  @P6 IMAD.MOV R75, RZ, RZ, R74 ;  /* 0x000000ffff4b6224 */ /* 0x000fe200078e024a */
[----:B------:R-:W-:Y:S01]  /*b0b80*/  LEA.HI R17, R12, R17, RZ, 0x10 ;  /* 0x000000110c117211 */ /* 0x000fe200078f80ff */
[----:B------:R-:W-:Y:S02]  /*b0b90*/  IMAD R71, R65, 0x10000, R70 ;  /* 0x0001000041477824 */ /* 0x000fe400078e0246 */
        /* <DEDUP_REMOVED lines=46> */
[----:B------:R-:W-:Y:S02]  /*b0e80*/  @P2 IMAD.MOV R70, RZ, RZ, R17 ;  /* 0x000000ffff462224 */ /* 0x000fe400078e0211 */
[----:B------:R-:W-:Y:S02]  /*b0e90*/  IMAD.IADD R68, R12, 0x1, R67 ;  /* 0x000000010c447824 */ /* 0x000fe400078e0243 */
[----:B------:R-:W-:Y:S02]  /*b0ea0*/  @P1 IMAD.MOV R14, RZ, RZ, R74 ;  /* 0x000000ffff0e1224 */ /* 0x000fe400078e024a */
[C---:B------:R-:W-:Y:S01]  /*b0eb0*/  VIADD R17, R70.reuse, 0x1 ;  /* 0x0000000146117836 */ /* 0x040fe20000000000 */
[----:B------:R-:W-:Y:S01]  /*b0ec0*/  @P3 IADD3 R17, PT, PT, R70, RZ, RZ ;  /* 0x000000ff46113210 */ /* 0x000fe20007ffe0ff */
[----:B------:R-:W-:-:S02]  /*b0ed0*/  IMAD R68, R65, 0x10000, R68 ;  /* 0x0001000041447824 */ /* 0x000fc400078e0244 */
[----:B------:R-:W-:Y:S02]  /*b0ee0*/  IMAD.IADD R14, R69, 0x1, R14 ;  /* 0x00000001450e7824 */ /* 0x000fe400078e020e */
[----:B------:R-:W-:Y:S01]  /*b0ef0*/  IMAD R67, R46, R61, RZ ;  /* 0x0000003d2e437224 */ /* 0x000fe200078e02ff */
[C---:B------:R-:W-:Y:S01]  /*b0f00*/  ISETP.GE.U32.AND P1, PT, R68.reuse, R12, PT ;  /* 0x0000000c4400720c */ /* 0x040fe20003f26070 */
[----:B------:R-:W-:Y:S01]  /*b0f10*/  IMAD.IADD R17, R68, 0x1, R17 ;  /* 0x0000000144117824 */ /* 0x000fe200078e0211 */
[----:B------:R-:W-:Y:S01]  /*b0f20*/  ISETP.GE.U32.AND P0, PT, R14, R69, PT ;  /* 0x000000450e00720c */ /* 0x000fe20003f06070 */
[-C--:B------:R-:W-:Y:S01]  /*b0f30*/  IMAD R12, R44, R63.reuse, R15 ;  /* 0x0000003f2c0c7224 */ /* 0x080fe200078e020f */
[----:B------:R-:W-:Y:S01]  /*b0f40*/  LOP3.LUT R69, R67, 0xffff, RZ, 0xc0, !PT ;  /* 0x0000ffff43457812 */ /* 0x000fe200078ec0ff */
[----:B------:R-:W-:Y:S01]  /*b0f50*/  IMAD R15, R46, R63, RZ ;  /* 0x0000003f2e0f7224 */ /* 0x000fe200078e02ff */
[----:B------:R-:W-:Y:S01]  /*b0f60*/  ISETP.GE.U32.AND P2, PT, R17, R68, PT ;  /* 0x000000441100720c */ /* 0x000fe20003f46070 */
[-C--:B------:R-:W-:Y:S01]  /*b0f70*/  IMAD R70, R50, R61.reuse, RZ ;  /* 0x0000003d32467224 */ /* 0x080fe200078e02ff */
        /* <DEDUP_REMOVED lines=10> */
[-C--:B------:R-:W-:Y:S01]  /*b1020*/  IMAD R68, R48, R63.reuse, R67 ;  /* 0x0000003f30447224 */ /* 0x080fe200078e0243 */
[----:B------:R-:W-:Y:S01]  /*b1030*/  LOP3.LUT R67, R70, 0xffff, RZ, 0xc0, !PT ;  /* 0x0000ffff46437812 */ /* 0x000fe200078ec0ff */
[----:B------:R-:W-:-:S02]  /*b1040*/  IMAD R65, R50, R63, RZ ;  /* 0x0000003f32417224 */ /* 0x000fc400078e02ff */
[----:B------:R-:W-:Y:S01]  /*b1050*/  IMAD.IADD R12, R73, 0x1, R12 ;  /* 0x00000001490c7824 */ /* 0x000fe200078e020c */
[----:B------:R-:W-:Y:S01]  /*b1060*/  LEA.HI R68, R15, R68, RZ, 0x10 ;  /* 0x000000440f447211 */ /* 0x000fe200078f80ff */
[----:B------:R-:W-:Y:S02]  /*b1070*/  VIADD R14, R74, 0x1 ;  /* 0x000000014a0e7836 */ /* 0x000fe40000000000 */
[----:B------:R-:W-:Y:S01]  /*b1080*/  @P2 IMAD.MOV R14, RZ, RZ, R74 ;  /* 0x000000ffff0e2224 */ /* 0x000fe200078e024a */
[----:B------:R-:W-:Y:S01]  /*b1090*/  ISETP.GE.U32.AND P0, PT, R12, R73, PT ;  /* 0x000000490c00720c */ /* 0x000fe20003f06070 */
[----:B------:R-:W-:Y:S02]  /*b10a0*/  IMAD R71, R52, R61, R65 ;  /* 0x0000003d34477224 */ /* 0x000fe400078e0241 */
[----:B------:R-:W-:Y:S01]  /*b10b0*/  IMAD.IADD R72, R12, 0x1, R67 ;  /* 0x000000010c487824 */ /* 0x000fe200078e0243 */
[----:B------:R-:W-:Y:S01]  /*b10c0*/  IADD3 R14, PT, PT, R69, R14, RZ ;  /* 0x0000000e450e7210 */ /* 0x000fe20007ffe0ff */
[----:B------:R-:W-:Y:S01]  /*b10d0*/  VIADD R73, R68, 0x1 ;  /* 0x0000000144497836 */ /* 0x000fe20000000000 */
[----:B------:R-:W-:Y:S01]  /*b10e0*/  SHF.R.U32.HI R67, RZ, 0x10, R70 ;  /* 0x00000010ff437819 */ /* 0x000fe20000011646 */
[----:B------:R-:W-:-:S02]  /*b10f0*/  IMAD R72, R71, 0x10000, R72 ;  /* 0x0001000047487824 */ /* 0x000fc400078e0248 */
        /* <DEDUP_REMOVED lines=13> */
[----:B------:R-:W-:Y:S02]  /*b11d0*/  IMAD R68, R15, 0x10000, R68 ;  /* 0x000100000f447824 */ /* 0x000fe400078e0244 */
[----:B------:R-:W-:Y:S01]  /*b11e0*/  VIADD R12, R75, 0x1 ;  /* 0x000000014b0c7836 */ /* 0x000fe20000000000 */
[----:B------:R-:W-:Y:S01]  /*b11f0*/  LEA.HI R70, R15, R70, RZ, 0x10 ;  /* 0x000000460f467211 */ /* 0x000fe200078f80ff */
[----:B------:R-:W-:Y:S02]  /*b1200*/  @P1 IMAD.MOV R67, RZ, RZ, R73 ;  /* 0x000000ffff431224 */ /* 0x000fe400078e0249 */
[----:B------:R-:W-:Y:S01]  /*b1210*/  @P0 IMAD.MOV R12, RZ, RZ, R75 ;  /* 0x000000ffff0c0224 */ /* 0x000fe200078e024b */
[----:B------:R-:W-:Y:S01]  /*b1220*/  ISETP.GE.U32.AND P0, PT, R68, R13, PT ;  /* 0x0000000d4400720c */ /* 0x000fe20003f06070 */
[----:B------:R-:W-:-:S02]  /*b1230*/  IMAD.IADD R15, R72, 0x1, R67 ;  /* 0x00000001480f7824 */ /* 0x000fc400078e0243 */
[----:B------:R-:W-:Y:S01]  /*b1240*/  IMAD R13, R54, R61, RZ ;  /* 0x0000003d360d7224 */ /* 0x000fe200078e02ff */
[----:B------:R-:W-:Y:S01]  /*b1250*/  IADD3 R65, PT, PT, R68, R12, RZ ;  /* 0x0000000c44417210 */ /* 0x000fe20007ffe0ff */
[----:B------:R-:W-:Y:S02]  /*b1260*/  VIADD R73, R74, 0x1 ;  /* 0x000000014a497836 */ /* 0x000fe40000000000 */
[----:B------:R-:W-:Y:S01]  /*b1270*/  IMAD R12, R55, R62, RZ ;  /* 0x0000003e370c7224 */ /* 0x000fe200078e02ff */
[----:B------:R-:W-:Y:S01]  /*b1280*/  ISETP.GE.U32.AND P1, PT, R65, R68, PT ;  /* 0x000000444100720c */ /* 0x000fe20003f26070 */
[----:B------:R-:W-:Y:S01]  /*b1290*/  @P2 IMAD.MOV R73, RZ, RZ, R74 ;  /* 0x000000ffff492224 */ /* 0x000fe200078e024a */
[----:B------:R-:W-:Y:S01]  /*b12a0*/  ISETP.GE.U32.AND P2, PT, R15, R72, PT ;  /* 0x000000480f00720c */ /* 0x000fe20003f46070 */
[----:B------:R-:W-:Y:S01]  /*b12b0*/  IMAD R68, R54, R63, RZ ;  /* 0x0000003f36447224 */ /* 0x000fe200078e02ff */
[----:B------:R-:W-:Y:S01]  /*b12c0*/  SHF.R.U32.HI R69, RZ, 0x10, R13 ;  /* 0x00000010ff457819 */ /* 0x000fe2000001160d */
[----:B------:R-:W-:Y:S01]  /*b12d0*/  IMAD R67, R59, R64, R12 ;  /* 0x000000403b437224 */ /* 0x000fe200078e020c */
[----:B------:R-:W-:Y:S01]  /*b12e0*/  LOP3.LUT R12, R13, 0xffff, RZ, 0xc0, !PT ;  /* 0x0000ffff0d0c7812 */ /* 0x000fe200078ec0ff */
[----:B------:R-:W-:-:S02]  /*b12f0*/  IMAD R68, R56, R61, R68 ;  /* 0x0000003d38447224 */ /* 0x000fc400078e0244 */
[----:B------:R-:W-:Y:S02]  /*b1300*/  IMAD R69, R56, R63, R69 ;  /* 0x0000003f38457224 */ /* 0x000fe400078e0245 */
[----:B------:R-:W-:Y:S02]  /*b1310*/  IMAD R64, R55, R64, RZ ;  /* 0x0000004037407224 */ /* 0x000fe400078e02ff */
[----:B------:R-:W-:Y:S01]  /*b1320*/  IMAD.IADD R13, R65, 0x1, R12 ;  /* 0x00000001410d7824 */ /* 0x000fe200078e020c */
[----:B------:R-:W-:Y:S01]  /*b1330*/  IADD3 R12, PT, PT, R73, 0x1, RZ ;  /* 0x00000001490c7810 */ /* 0x000fe20007ffe0ff */
[----:B------:R-:W-:Y:S02]  /*b1340*/  VIADD R72, R70, 0x1 ;  /* 0x0000000146487836 */ /* 0x000fe40000000000 */
[----:B------:R-:W-:Y:S01]  /*b1350*/  @P0 IMAD.MOV R72, RZ, RZ, R70 ;  /* 0x000000ffff480224 */ /* 0x000fe200078e0246 */
[C---:B------:R-:W-:Y:S01]  /*b1360*/  LEA.HI R70, R68.reuse, R69, RZ, 0x10 ;  /* 0x0000004544467211 */ /* 0x040fe200078f80ff */
[----:B------:R-:W-:Y:S01]  /*b1370*/  IMAD R71, R68, 0x10000, R13 ;  /* 0x0001000044477824 */ /* 0x000fe200078e020d */
[----:B------:R-:W-:Y:S01]  /*b1380*/  LOP3.LUT R69, R64, 0xffff, RZ, 0xc0, !PT ;  /* 0x0000ffff40457812 */ /* 0x000fe200078ec0ff */
[----:B------:R-:W-:Y:S01]  /*b1390*/  @P2 IMAD.MOV R12, RZ, RZ, R73 ;  /* 0x000000ffff0c2224 */ /* 0x000fe200078e0249 */
[----:B------:R-:W-:Y:S01]  /*b13a0*/  SHF.R.U32.HI R64, RZ, 0x10, R64 ;  /* 0x00000010ff407819 */ /* 0x000fe20000011640 */
[C---:B------:R-:W-:Y:S01]  /*b13b0*/  VIADD R13, R72.reuse, 0x1 ;  /* 0x00000001480d7836 */ /* 0x040fe20000000000 */
[C---:B------:R-:W-:Y:S01]  /*b13c0*/  ISETP.GE.U32.AND P0, PT, R71.reuse, R65, PT ;  /* 0x000000414700720c */ /* 0x040fe20003f06070 */
[----:B------:R-:W-:Y:S01]  /*b13d0*/  IMAD.IADD R12, R71, 0x1, R12 ;  /* 0x00000001470c7824 */ /* 0x000fe200078e020c */
[----:B------:R-:W-:Y:S01]  /*b13e0*/  @P1 IADD3 R13, PT, PT, R72, RZ, RZ ;  /* 0x000000ff480d1210 */ /* 0x000fe20007ffe0ff */
[----:B------:R-:W-:-:S02]  /*b13f0*/  IMAD.IADD R68, R69, 0x1, R0 ;  /* 0x0000000145447824 */ /* 0x000fc400078e0200 */
[----:B------:R-:W-:Y:S01]  /*b1400*/  IMAD R69, R58, R61, RZ ;  /* 0x0000003d3a457224 */ /* 0x000fe200078e02ff */
[----:B------:R-:W-:Y:S01]  /*b1410*/  ISETP.GE.U32.AND P1, PT, R12, R71, PT ;  /* 0x000000470c00720c */ /* 0x000fe20003f26070 */
[----:B------:R-:W-:Y:S02]  /*b1420*/  IMAD R68, R67, 0x10000, R68 ;  /* 0x0001000043447824 */ /* 0x000fe400078e0244 */
[----:B------:R-:W-:Y:S01]  /*b1430*/  IMAD R71, R58, R63, RZ ;  /* 0x0000003f3a477224 */ /* 0x000fe200078e02ff */
[----:B------:R-:W-:Y:S01]  /*b1440*/  LOP3.LUT R72, R69, 0xffff, RZ, 0xc0, !PT ;  /* 0x0000ffff45487812 */ /* 0x000fe200078ec0ff */
[----:B------:R-:W-:Y:S01]  /*b1450*/  IMAD.IADD R65, R68, 0x1, R13 ;  /* 0x0000000144417824 */ /* 0x000fe200078e020d */
[----:B------:R-:W-:Y:S01]  /*b1460*/  SHF.R.U32.HI R69, RZ, 0x10, R69 ;  /* 0x00000010ff457819 */ /* 0x000fe20000011645 */
[----:B------:R-:W-:Y:S02]  /*b1470*/  VIADD R73, R70, 0x1 ;  /* 0x0000000146497836 */ /* 0x000fe40000000000 */
[----:B------:R-:W-:-:S02]  /*b1480*/  IMAD R71, R60, R61, R71 ;  /* 0x0000003d3c477224 */ /* 0x000fc400078e0247 */
        /* <DEDUP_REMOVED lines=26> */
.L_x_1008:
        /* <DEDUP_REMOVED lines=46> */
.L_x_1013:
[----:B------:R-:W-:Y:S05]  /*b1910*/  BSYNC.RELIABLE B3 ;  /* 0x0000000000037941 */ /* 0x000fea0003800100 */
.L_x_1012:
[-C--:B------:R-:W-:Y:S01]  /*b1920*/  ISETP.GE.U32.AND P6, PT, R66, R11.reuse, PT ;  /* 0x0000000b4200720c */ /* 0x080fe20003fc6070 */
[----:B------:R-:W-:Y:S01]  /*b1930*/  IMAD.IADD R20, R16, 0x1, -R24 ;  /* 0x0000000110147824 */ /* 0x000fe200078e0a18 */
[----:B------:R-:W-:Y:S01]  /*b1940*/  IADD3 R18, PT, PT, R66, -R11, RZ ;  /* 0x8000000b42127210 */ /* 0x000fe20007ffe0ff */
[----:B------:R-:W-:Y:S01]  /*b1950*/  IMAD.IADD R22, R17, 0x1, -R25 ;  /* 0x0000000111167824 */ /* 0x000fe200078e0a19 */
[----:B------:R-:W-:Y:S01]  /*b1960*/  SEL R3, RZ, 0x1, P6 ;  /* 0x00000001ff037807 */ /* 0x000fe20003000000 */
[----:B------:R-:W-:Y:S02]  /*b1970*/  IMAD.IADD R28, R12, 0x1, -R30 ;  /* 0x000000010c1c7824 */ /* 0x000fe400078e0a1e */
[----:B------:R-:W-:Y:S01]  /*b1980*/  IMAD.IADD R47, R0, 0x1, -R47 ;  /* 0x00000001002f7824 */ /* 0x000fe200078e0a2f */
[----:B------:R-:W-:-:S03]  /*b1990*/  ISETP.GE.U32.AND P0, PT, R20, R3, PT ;  /* 0x000000031400720c */ /* 0x000fc60003f06070 */
[----:B------:R-:W-:Y:S01]  /*b19a0*/  VIADD R0, R47, 0xffffffff ;  /* 0xffffffff2f007836 */ /* 0x000fe20000000000 */
        /* <DEDUP_REMOVED lines=30> */
[----:B------:R-:W-:-:S11]  /*b1b90*/  @!P4 IADD3 R13, PT, PT, R30, RZ, RZ ;  /* 0x000000ff1e0dc210 */ /* 0x000fd60007ffe0ff */
[----:B------:R-:W-:-:S07]  /*b1ba0*/  @!P5 IMAD.MOV R0, RZ, RZ, R47 ;  /* 0x000000ffff00d224 */ /* 0x000fce00078e022f */
.L_x_1011:
[----:B------:R-:W-:Y:S05]  /*b1bb0*/  BSYNC.RECONVERGENT B2 ;  /* 0x0000000000027941 */ /* 0x000fea0003800200 */
.L_x_1010:
[----:B------:R-:W0:Y:S01]  /*b1bc0*/  LDC R3, c[0x0][0x3c4] ;  /* 0x0000f100ff037b82 */ /* 0x000e220000000800 */
[----:B------:R3:W-:Y:S01]  /*b1bd0*/  STL.64 [R1+0x2f0], R16 ;  /* 0x0002f01001007387 */ /* 0x0007e20000100a00 */
[----:B------:R-:W-:-:S03]  /*b1be0*/  PLOP3.LUT P0, PT, PT, PT, PT, 0x8, 0x80 ;  /* 0x000000000080781c */ /* 0x000fc60003f0e170 */
[----:B------:R3:W-:Y:S03]  /*b1bf0*/  STL.64 [R1+0x2f8], R14 ;  /* 0x0002f80e01007387 */ /* 0x0007e60000100a00 */
[----:B------:R-:W1:Y:S01]  /*b1c00*/  LDC.64 R20, c[0x0][0x3c8] ;  /* 0x0000f200ff147b82 */ /* 0x000e620000000a00 */
[----:B------:R3:W-:Y:S04]  /*b1c10*/  STL.64 [R1+0x300], R12 ;  /* 0x0003000c01007387 */ /* 0x0007e80000100a00 */
[----:B------:R3:W-:Y:S03]  /*b1c20*/  STL.64 [R1+0x2b0], R8 ;  /* 0x0002b00801007387 */ /* 0x0007e60000100a00 */
[----:B------:R-:W2:Y:S01]  /*b1c30*/  LDC.64 R22, c[0x0][0x3d0] ;  /* 0x0000f400ff167b82 */ /* 0x000ea20000000a00 */
        /* <DEDUP_REMOVED lines=9> */
[----:B--2---:R3:W-:Y:S04]  /*b1cd0*/  STL.64 [R1+0x2d8], R22 ;  /* 0x0002d81601007387 */ /* 0x0047e80000100a00 */
[----:B----4-:R3:W-:Y:S04]  /*b1ce0*/  STL.64 [R1+0x2e0], R24 ;  /* 0x0002e01801007387 */ /* 0x0107e80000100a00 */
[----:B-----5:R3:W-:Y:S01]  /*b1cf0*/  STL [R1+0x2e8], R26 ;  /* 0x0002e81a01007387 */ /* 0x0207e20000100800 */
[----:B------:R-:W-:Y:S05]  /*b1d00*/  BRA `(.L_x_327) ;  /* 0x000003b000647947 */ /* 0x000fea0003800000 */
.L_x_730:
[----:B--2---:R-:W-:Y:S01]  /*b1d10*/  IMAD.MOV.U32 R6, RZ, RZ, -0x7f82434b ;  /* 0x807dbcb5ff067424 */ /* 0x004fe200078e00ff */
[----:B------:R-:W-:Y:S01]  /*b1d20*/  BSSY.RECONVERGENT B2, `(.L_x_1014) ;  /* 0x0000151000027945 */ /* 0x000fe20003800200 */
[----:B------:R-:W-:Y:S01]  /*b1d30*/  IMAD.MOV.U32 R2, RZ, RZ, 0x41c64e6d ;  /* 0x41c64e6dff027424 */ /* 0x000fe200078e00ff */
[----:B---34-:R-:W-:Y:S01]  /*b1d40*/  CS2R R14, SRZ ;  /* 0x00000000000e7805 */ /* 0x018fe2000001ff00 */
[----:B------:R-:W-:Y:S01]  /*b1d50*/  IMAD.MOV.U32 R4, RZ, RZ, -0x3d5d6597 ;  /* 0xc2a29a69ff047424 */ /* 0x000fe200078e00ff */
[----:B------:R-:W-:Y:S01]  /*b1d60*/  MOV R68, RZ ;  /* 0x000000ff00447202 */ /* 0x000fe20000000f00 */
[C---:B------:R-:W-:Y:S02]  /*b1d70*/  IMAD R3, R43.reuse, R6, -0x58fbd821 ;  /* 0xa70427df2b037424 */ /* 0x040fe400078e0206 */
[----:B------:R-:W-:Y:S02]  /*b1d80*/  HFMA2 R6, -RZ, RZ, -62.875, 127.5625 ;  /* 0xd3dc57f9ff067431 */ /* 0x000fe400000001ff */
[----:B------:R-:W-:-:S02]  /*b1d90*/  IMAD R29, R43, R2, 0x3039 ;  /* 0x000030392b1d7424 */ /* 0x000fc400078e0202 */
[----:B------:R-:W-:Y:S01]  /*b1da0*/  IMAD.MOV.U32 R8, RZ, RZ, -0x11f980ef ;  /* 0xee067f11ff087424 */ /* 0x000fe200078e00ff */
[----:B------:R2:W-:Y:S01]  /*b1db0*/  STL [R44+0x8], R3 ;  /* 0x000008032c007387 */ /* 0x0005e20000100800 */
[----:B------:R-:W-:Y:S02]  /*b1dc0*/  IMAD.MOV.U32 R10, RZ, RZ, -0x145eb7c3 ;  /* 0xeba1483dff0a7424 */ /* 0x000fe400078e00ff */
[C---:B------:R-:W-:Y:S02]  /*b1dd0*/  IMAD R2, R43.reuse, R4, -0x2c23e982 ;  /* 0xd3dc167e2b027424 */ /* 0x040fe400078e0204 */
[----:B------:R-:W-:Y:S02]  /*b1de0*/  IMAD.MOV.U32 R12, RZ, RZ, -0x64caacfb ;  /* 0x9b355305ff0c7424 */ /* 0x000fe400078e00ff */
        /* <DEDUP_REMOVED lines=9> */
[----:B------:R-:W-:Y:S01]  /*b1e80*/  IMAD R43, R43, R10, -0x32e230e8 ;  /* 0xcd1dcf182b2b7424 */ /* 0x000fe200078e020a */
[----:B------:R-:W-:Y:S01]  /*b1e90*/  CS2R R12, SRZ ;  /* 0x00000000000c7805 */ /* 0x000fe2000001ff00 */
[----:B------:R-:W-:Y:S01]  /*b1ea0*/  IMAD.MOV.U32 R17, RZ, RZ, RZ ;  /* 0x000000ffff117224 */ /* 0x000fe200078e00ff */
        /* <DEDUP_REMOVED lines=8> */
[----:B0-----:R-:W-:-:S03]  /*b1f30*/  IMAD.MOV.U32 R76, RZ, RZ, RZ ;  /* 0x000000ffff4c7224 */ /* 0x001fc600078e00ff */
[----:B------:R2:W-:Y:S04]  /*b1f40*/  STL [R44+0x1c], R43 ;  /* 0x00001c2b2c007387 */ /* 0x0005e80000100800 */
[----:B------:R2:W-:Y:S02]  /*b1f50*/  STL [R44], R29 ;  /* 0x0000001d2c007387 */ /* 0x0005e40000100800 */
.L_x_1015:
[----:B------:R0:W3:Y:S01]  /*b1f60*/  LDL R69, [R44] ;  /* 0x000000002c457983 */ /* 0x0000e20000100800 */
[----:B--2---:R-:W2:Y:S01]  /*b1f70*/  LDC.64 R6, c[0x0][0x3a0] ;  /* 0x0000e800ff067b82 */ /* 0x004ea20000000a00 */
[----:B------:R-:W-:Y:S02]  /*b1f80*/  VIADD R68, R68, 0x1 ;  /* 0x0000000144447836 */ /* 0x000fe40000000000 */
[----:B0-----:R-:W-:-:S05]  /*b1f90*/  VIADD R44, R44, 0x4 ;  /* 0x000000042c2c7836 */ /* 0x001fca0000000000 */
[----:B-1----:R-:W0:Y:S08]  /*b1fa0*/  LDC.64 R60, c[0x0][0x3a8] ;  /* 0x0000ea00ff3c7b82 */ /* 0x002e300000000a00 */
[----:B------:R-:W1:Y:S01]  /*b1fb0*/  LDC R46, c[0x0][0x3e4] ;  /* 0x0000f900ff2e7b82 */ /* 0x000e620000000800 */
[----:B--2---:R-:W-:-:S07]  /*b1fc0*/  LOP3.LUT R16, R7, 0xffff, RZ, 0xc0, !PT ;  /* 0x0000ffff07107812 */ /* 0x004fce00078ec0ff */
[----:B------:R-:W2:Y:S01]  /*b1fd0*/  LDC R45, c[0x0][0x384] ;  /* 0x0000e100ff2d7b82 */ /* 0x000ea20000000800 */
[----:B------:R-:W-:Y:S02]  /*b1fe0*/  SHF.R.U32.HI R43, RZ, 0x10, R7 ;  /* 0x00000010ff2b7819 */ /* 0x000fe40000011607 */
[----:B0-----:R-:W-:-:S05]  /*b1ff0*/  LOP3.LUT R58, R60, 0xffff, RZ, 0xc0, !PT ;  /* 0x0000ffff3c3a7812 */ /* 0x001fca00078ec0ff */
[----:B------:R-:W0:Y:S01]  /*b2000*/  LDC R81, c[0x0][0x3c0] ;  /* 0x0000f000ff517b82 */ /* 0x000e220000000800 */
[----:B------:R-:W-:Y:S02]  /*b2010*/  SHF.R.U32.HI R59, RZ, 0x10, R60 ;  /* 0x00000010ff3b7819 */ /* 0x000fe4000001163c */
[----:B------:R-:W-:Y:S02]  /*b2020*/  LOP3.LUT R60, R61, 0xffff, RZ, 0xc0, !PT ;  /* 0x0000ffff3d3c7812 */ /* 0x000fe400078ec0ff */
[----:B------:R-:W-:Y:S02]  /*b2030*/  SHF.R.U32.HI R61, RZ, 0x10, R61 ;  /* 0x00000010ff3d7819 */ /* 0x000fe4000001163d */
[----:B--2---:R-:W-:Y:S02]  /*b2040*/  LOP3.LUT R20, R45, 0xffff, RZ, 0xc0, !PT ;  /* 0x0000ffff2d147812 */ /* 0x004fe400078ec0ff */
[----:B---3--:R-:W-:Y:S02]  /*b2050*/  LOP3.LUT R56, R69, 0xffff, RZ, 0xc0, !PT ;  /* 0x0000ffff45387812 */ /* 0x008fe400078ec0ff */
[----:B------:R-:W-:-:S03]  /*b2060*/  SHF.R.U32.HI R69, RZ, 0x10, R69 ;  /* 0x00000010ff457819 */ /* 0x000fc60000011645 */
[CC--:B------:R-:W-:Y:S02]  /*b2070*/  IMAD R2, R16.reuse, R56.reuse, RZ ;  /* 0x0000003810027224 */ /* 0x0c0fe400078e02ff */
[-C--:B------:R-:W-:Y:S02]  /*b2080*/  IMAD R3, R16, R69.reuse, RZ ;  /* 0x0000004510037224 */ /* 0x080fe400078e02ff */
        /* <DEDUP_REMOVED lines=8> */
[----:B------:R-:W-:Y:S02]  /*b2110*/  IMAD R5, R3, 0x10000, R4 ;  /* 0x0001000003057824 */ /* 0x000fe400078e0204 */
[----:B------:R-:W-:Y:S01]  /*b2120*/  IMAD R8, R59, R56, R8 ;  /* 0x000000383b087224 */ /* 0x000fe200078e0208 */
[----:B------:R-:W-:Y:S01]  /*b2130*/  LEA.HI R4, R3, R2, RZ, 0x10 ;  /* 0x0000000203047211 */ /* 0x000fe200078f80ff */
[----:B------:R-:W-:Y:S01]  /*b2140*/  IMAD.IADD R9, R10, 0x1, R67 ;  /* 0x000000010a097824 */ /* 0x000fe200078e0243 */
[----:B------:R-:W-:Y:S01]  /*b2150*/  ISETP.GE.U32.AND P0, PT, R5, R76, PT ;  /* 0x0000004c0500720c */ /* 0x000fe20003f06070 */
[----:B------:R-:W2:Y:S01]  /*b2160*/  LDC.64 R2, c[0x0][0x3b0] ;  /* 0x0000ec00ff027b82 */ /* 0x000ea20000000a00 */
[----:B------:R-:W-:Y:S01]  /*b2170*/  SHF.R.U32.HI R10, RZ, 0x10, R7 ;  /* 0x00000010ff0a7819 */ /* 0x000fe20000011607 */
[----:B------:R-:W-:-:S02]  /*b2180*/  VIADD R7, R4, 0x1 ;  /* 0x0000000104077836 */ /* 0x000fc40000000000 */
[----:B------:R-:W-:Y:S02]  /*b2190*/  IMAD R18, R8, 0x10000, R9 ;  /* 0x0001000008127824 */ /* 0x000fe400078e0209 */
[----:B------:R-:W-:Y:S02]  /*b21a0*/  IMAD R9, R59, R69, R10 ;  /* 0x000000453b097224 */ /* 0x000fe400078e020a */
[----:B-1----:R-:W-:-:S03]  /*b21b0*/  IMAD R75, R5, R46, RZ ;  /* 0x0000002e054b7224 */ /* 0x002fc600078e02ff */
[----:B------:R-:W-:Y:S01]  /*b21c0*/  LEA.HI R9, R8, R9, RZ, 0x10 ;  /* 0x0000000908097211 */ /* 0x000fe200078f80ff */
[----:B------:R-:W-:Y:S01]  /*b21d0*/  @P0 IMAD.MOV R7, RZ, RZ, R4 ;  /* 0x000000ffff070224 */ /* 0x000fe200078e0204 */
[----:B------:R-:W-:Y:S01]  /*b21e0*/  ISETP.GE.U32.AND P0, PT, R18, R67, PT ;  /* 0x000000431200720c */ /* 0x000fe20003f06070 */
[CC--:B------:R-:W-:Y:S01]  /*b21f0*/  IMAD R4, R60.reuse, R56.reuse, RZ ;  /* 0x000000383c047224 */ /* 0x0c0fe200078e02ff */
[----:B------:R-:W-:Y:S01]  /*b2200*/  LOP3.LUT R74, R75, 0xffff, RZ, 0xc0, !PT ;  /* 0x0000ffff4b4a7812 */ /* 0x000fe200078ec0ff */
[----:B------:R-:W-:Y:S01]  /*b2210*/  IMAD R8, R60, R69, RZ ;  /* 0x000000453c087224 */ /* 0x000fe200078e02ff */
[----:B------:R-:W-:Y:S01]  /*b2220*/  IADD3 R7, PT, PT, R18, R7, RZ ;  /* 0x0000000712077210 */ /* 0x000fe20007ffe0ff */
[----:B------:R-:W-:Y:S01]  /*b2230*/  VIADD R10, R9, 0x1 ;  /* 0x00000001090a7836 */ /* 0x000fe20000000000 */
[----:B------:R-:W-:Y:S01]  /*b2240*/  LOP3.LUT R19, R4, 0xffff, RZ, 0xc0, !PT ;  /* 0x0000ffff04137812 */ /* 0x000fe200078ec0ff */
[----:B------:R-:W-:Y:S01]  /*b2250*/  IMAD R8, R61, R56, R8 ;  /* 0x000000383d087224 */ /* 0x000fe200078e0208 */
[----:B------:R-:W-:Y:S01]  /*b2260*/  ISETP.GE.U32.AND P1, PT, R7, R18, PT ;  /* 0x000000120700720c */ /* 0x000fe20003f26070 */
[----:B------:R-:W-:Y:S01]  /*b2270*/  IMAD R18, R20, R74, RZ ;  /* 0x0000004a14127224 */ /* 0x000fe200078e02ff */
[----:B------:R-:W-:Y:S01]  /*b2280*/  SHF.R.U32.HI R4, RZ, 0x10, R4 ;  /* 0x00000010ff047819 */ /* 0x000fe20000011604 */
[----:B------:R-:W-:Y:S01]  /*b2290*/  IMAD.IADD R19, R19, 0x1, R64 ;  /* 0x0000000113137824 */ /* 0x000fe200078e0240 */
[----:B--2---:R-:W-:Y:S01]  /*b22a0*/  LOP3.LUT R62, R2, 0xffff, RZ, 0xc0, !PT ;  /* 0x0000ffff023e7812 */ /* 0x004fe200078ec0ff */
        /* <DEDUP_REMOVED lines=8> */
[----:B------:R-:W-:Y:S01]  /*b2330*/  @P1 IMAD.MOV R4, RZ, RZ, R10 ;  /* 0x000000ffff041224 */ /* 0x000fe200078e020a */
[----:B------:R-:W-:Y:S01]  /*b2340*/  SHF.R.U32.HI R75, RZ, 0x10, R75 ;  /* 0x00000010ff4b7819 */ /* 0x000fe2000001164b */
[C---:B------:R-:W-:Y:S01]  /*b2350*/  IMAD R8, R62.reuse, R56, RZ ;  /* 0x000000383e087224 */ /* 0x040fe200078e02ff */
[C---:B------:R-:W-:Y:S01]  /*b2360*/  ISETP.GE.U32.AND P0, PT, R19.reuse, R64, PT ;  /* 0x000000401300720c */ /* 0x040fe20003f06070 */
[----:B------:R-:W-:Y:S01]  /*b2370*/  IMAD R2, R62, R69, RZ ;  /* 0x000000453e027224 */ /* 0x000fe200078e02ff */
[----:B------:R-:W-:-:S02]  /*b2380*/  IADD3 R48, PT, PT, R19, R4, RZ ;  /* 0x0000000413307210 */ /* 0x000fc40007ffe0ff */
[----:B------:R-:W-:Y:S01]  /*b2390*/  LOP3.LUT R10, R8, 0xffff, RZ, 0xc0, !PT ;  /* 0x0000ffff080a7812 */ /* 0x000fe200078ec0ff */
[----:B------:R-:W-:Y:S01]  /*b23a0*/  IMAD R4, R63, R56, R2 ;  /* 0x000000383f047224 */ /* 0x000fe200078e0202 */
[----:B------:R-:W-:Y:S02]  /*b23b0*/  ISETP.GE.U32.AND P1, PT, R48, R19, PT ;  /* 0x000000133000720c */ /* 0x000fe40003f26070 */
[----:B------:R-:W-:Y:S01]  /*b23c0*/  SHF.R.U32.HI R8, RZ, 0x10, R8 ;  /* 0x00000010ff087819 */ /* 0x000fe20000011608 */
[----:B------:R-:W-:Y:S01]  /*b23d0*/  IMAD.IADD R19, R10, 0x1, R17 ;  /* 0x000000010a137824 */ /* 0x000fe200078e0211 */
[----:B------:R-:W-:Y:S01]  /*b23e0*/  LOP3.LUT R52, R18, 0xffff, RZ, 0xc0, !PT ;  /* 0x0000ffff12347812 */ /* 0x000fe200078ec0ff */
[----:B------:R-:W-:Y:S02]  /*b23f0*/  VIADD R10, R9, 0x1 ;  /* 0x00000001090a7836 */ /* 0x000fe40000000000 */
[----:B------:R-:W-:Y:S02]  /*b2400*/  IMAD R19, R4, 0x10000, R19 ;  /* 0x0001000004137824 */ /* 0x000fe400078e0213 */
[----:B------:R-:W-:-:S02]  /*b2410*/  @P0 IMAD.MOV R10, RZ, RZ, R9 ;  /* 0x000000ffff0a0224 */ /* 0x000fc400078e0209 */
[----:B------:R-:W-:Y:S01]  /*b2420*/  IMAD R9, R63, R69, R8 ;  /* 0x000000453f097224 */ /* 0x000fe200078e0208 */
[----:B------:R-:W-:Y:S01]  /*b2430*/  ISETP.GE.U32.AND P0, PT, R19, R17, PT ;  /* 0x000000111300720c */ /* 0x000fe20003f06070 */
[----:B------:R-:W-:Y:S02]  /*b2440*/  VIADD R2, R10, 0x1 ;  /* 0x000000010a027836 */ /* 0x000fe40000000000 */
[----:B------:R-:W-:Y:S01]  /*b2450*/  @P1 IMAD.MOV R2, RZ, RZ, R10 ;  /* 0x000000ffff021224 */ /* 0x000fe200078e020a */
[----:B------:R-:W-:Y:S01]  /*b2460*/  LEA.HI R9, R4, R9, RZ, 0x10 ;  /* 0x0000000904097211 */ /* 0x000fe200078f80ff */
[----:B------:R-:W-:Y:S02]  /*b2470*/  IMAD R4, R65, R56, RZ ;  /* 0x0000003841047224 */ /* 0x000fe400078e02ff */
[----:B------:R-:W-:Y:S01]  /*b2480*/  IMAD.IADD R50, R19, 0x1, R2 ;  /* 0x0000000113327824 */ /* 0x000fe200078e0202 */
[----:B------:R-:W-:Y:S01]  /*b2490*/  IADD3 R49, PT, PT, R9, 0x1, RZ ;  /* 0x0000000109317810 */ /* 0x000fe20007ffe0ff */
[----:B------:R-:W1:Y:S01]  /*b24a0*/  LDC.64 R2, c[0x0][0x388] ;  /* 0x0000e200ff027b82 */ /* 0x000e620000000a00 */
[----:B------:R-:W-:Y:S01]  /*b24b0*/  LOP3.LUT R17, R4, 0xffff, RZ, 0xc0, !PT ;  /* 0x0000ffff04117812 */ /* 0x000fe200078ec0ff */
[----:B------:R-:W-:Y:S01]  /*b24c0*/  IMAD R10, R20, R75, RZ ;  /* 0x0000004b140a7224 */ /* 0x000fe200078e02ff */
[----:B------:R-:W-:Y:S01]  /*b24d0*/  SHF.R.U32.HI R4, RZ, 0x10, R4 ;  /* 0x00000010ff047819 */ /* 0x000fe20000011604 */
[----:B------:R-:W-:Y:S01]  /*b24e0*/  @P0 IMAD.MOV R49, RZ, RZ, R9 ;  /* 0x000000ffff310224 */ /* 0x000fe200078e0209 */
[----:B------:R-:W-:Y:S01]  /*b24f0*/  ISETP.GE.U32.AND P0, PT, R50, R19, PT ;  /* 0x000000133200720c */ /* 0x000fe20003f06070 */
[----:B------:R-:W-:Y:S01]  /*b2500*/  IMAD R9, R65, R69, RZ ;  /* 0x0000004541097224 */ /* 0x000fe200078e02ff */
[----:B------:R-:W-:Y:S01]  /*b2510*/  SHF.R.U32.HI R19, RZ, 0x10, R45 ;  /* 0x00000010ff137819 */ /* 0x000fe2000001162d */
[----:B------:R-:W-:-:S02]  /*b2520*/  IMAD.IADD R8, R17, 0x1, R14 ;  /* 0x0000000111087824 */ /* 0x000fc400078e020e */
[C---:B------:R-:W-:Y:S02]  /*b2530*/  IMAD R9, R66.reuse, R56, R9 ;  /* 0x0000003842097224 */ /* 0x040fe400078e0209 */
[----:B------:R-:W-:Y:S02]  /*b2540*/  IMAD R47, R19, R74, R10 ;  /* 0x0000004a132f7224 */ /* 0x000fe400078e020a */
[----:B------:R-:W-:Y:S02]  /*b2550*/  IMAD R17, R9, 0x10000, R8 ;  /* 0x0001000009117824 */ /* 0x000fe400078e0208 */
[----:B------:R-:W-:Y:S02]  /*b2560*/  IMAD.IADD R52, R5, 0x1, R52 ;  /* 0x0000000105347824 */ /* 0x000fe400078e0234 */
[----:B------:R-:W-:Y:S01]  /*b2570*/  IMAD R8, R66, R69, R4 ;  /* 0x0000004542087224 */ /* 0x000fe200078e0204 */
[----:B------:R-:W-:Y:S01]  /*b2580*/  ISETP.GE.U32.AND P1, PT, R17, R14, PT ;  /* 0x0000000e1100720c */ /* 0x000fe20003f26070 */
[----:B------:R-:W-:Y:S01]  /*b2590*/  VIADD R4, R49, 0x1 ;  /* 0x0000000131047836 */ /* 0x000fe20000000000 */
[----:B------:R-:W-:Y:S01]  /*b25a0*/  LEA R52, R47, R52, 0x10 ;  /* 0x000000342f347211 */ /* 0x000fe200078e80ff */
[----:B------:R-:W-:Y:S01]  /*b25b0*/  @P0 IMAD.MOV R4, RZ, RZ, R49 ;  /* 0x000000ffff040224 */ /* 0x000fe200078e0231 */
[----:B------:R-:W-:-:S02]  /*b25c0*/  SHF.R.U32.HI R14, RZ, 0x10, R18 ;  /* 0x00000010ff0e7819 */ /* 0x000fc40000011612 */
[----:B------:R-:W-:Y:S02]  /*b25d0*/  LEA.HI R10, R9, R8, RZ, 0x10 ;  /* 0x00000008090a7211 */ /* 0x000fe400078f80ff */
[----:B------:R-:W2:Y:S01]  /*b25e0*/  LDC.64 R8, c[0x0][0x3b8] ;  /* 0x0000ee00ff087b82 */ /* 0x000ea20000000a00 */
[----:B-1----:R-:W-:Y:S02]  /*b25f0*/  LOP3.LUT R18, R2, 0xffff, RZ, 0xc0, !PT ;  /* 0x0000ffff02127812 */ /* 0x002fe400078ec0ff */
[----:B------:R-:W-:Y:S01]  /*b2600*/  ISETP.GE.U32.AND P2, PT, R52, R5, PT ;  /* 0x000000053400720c */ /* 0x000fe20003f46070 */
[----:B------:R-:W-:Y:S02]  /*b2610*/  IMAD R52, R19, R75, R14 ;  /* 0x0000004b13347224 */ /* 0x000fe400078e020e */
[----:B------:R-:W-:Y:S02]  /*b2620*/  IMAD.IADD R14, R17, 0x1, R4 ;  /* 0x00000001110e7824 */ /* 0x000fe400078e0204 */
[----:B------:R-:W-:Y:S01]  /*b2630*/  IMAD R4, R18, R74, RZ ;  /* 0x0000004a12047224 */ /* 0x000fe200078e02ff */
[----:B------:R-:W-:Y:S01]  /*b2640*/  LEA.HI R52, R47, R52, RZ, 0x10 ;  /* 0x000000342f347211 */ /* 0x000fe200078f80ff */
[----:B------:R-:W-:Y:S01]  /*b2650*/  VIADD R49, R10, 0x1 ;  /* 0x000000010a317836 */ /* 0x000fe20000000000 */
[----:B------:R-:W-:Y:S01]  /*b2660*/  ISETP.GE.U32.AND P0, PT, R14, R17, PT ;  /* 0x000000110e00720c */ /* 0x000fe20003f06070 */
[----:B------:R-:W-:Y:S01]  /*b2670*/  @P1 IMAD.MOV R49, RZ, RZ, R10 ;  /* 0x000000ffff311224 */ /* 0x000fe200078e020a */
[----:B------:R-:W-:Y:S01]  /*b2680*/  SHF.R.U32.HI R10, RZ, 0x10, R2 ;  /* 0x00000010ff0a7819 */ /* 0x000fe20000011602 */
[----:B------:R-:W-:Y:S01]  /*b2690*/  IMAD R5, R18, R75, RZ ;  /* 0x0000004b12057224 */ /* 0x000fe200078e02ff */
[----:B------:R-:W-:Y:S01]  /*b26a0*/  LOP3.LUT R54, R4, 0xffff, RZ, 0xc0, !PT ;  /* 0x0000ffff04367812 */ /* 0x000fe200078ec0ff */
[----:B------:R-:W-:Y:S01]  /*b26b0*/  VIADD R17, R49, 0x1 ;  /* 0x0000000131117836 */ /* 0x000fe20000000000 */
[----:B------:R-:W-:Y:S01]  /*b26c0*/  SHF.R.U32.HI R4, RZ, 0x10, R4 ;  /* 0x00000010ff047819 */ /* 0x000fe20000011604 */
[----:B------:R-:W-:-:S02]  /*b26d0*/  IMAD R5, R10, R74, R5 ;  /* 0x0000004a0a057224 */ /* 0x000fc400078e0205 */
[----:B------:R-:W-:Y:S02]  /*b26e0*/  IMAD.IADD R54, R7, 0x1, R54 ;  /* 0x0000000107367824 */ /* 0x000fe400078e0236 */
[C---:B------:R-:W-:Y:S01]  /*b26f0*/  VIADD R76, R52.reuse, 0x1 ;  /* 0x00000001344c7836 */ /* 0x040fe20000000000 */
[----:B------:R-:W-:Y:S01]  /*b2700*/  @P2 IADD3 R76, PT, PT, R52, RZ, RZ ;  /* 0x000000ff344c2210 */ /* 0x000fe20007ffe0ff */
[----:B------:R-:W-:Y:S01]  /*b2710*/  IMAD R47, R5, 0x10000, R54 ;  /* 0x00010000052f7824 */ /* 0x000fe200078e0236 */
[----:B--2---:R-:W-:Y:S01]  /*b2720*/  LOP3.LUT R70, R8, 0xffff, RZ, 0xc0, !PT ;  /* 0x0000ffff08467812 */ /* 0x004fe200078ec0ff */
[----:B------:R-:W-:Y:S01]  /*b2730*/  IMAD R4, R10, R75, R4 ;  /* 0x0000004b0a047224 */ /* 0x000fe200078e0204 */
[----:B------:R-:W-:Y:S01]  /*b2740*/  SHF.R.U32.HI R71, RZ, 0x10, R8 ;  /* 0x00000010ff477819 */ /* 0x000fe20000011608 */
[----:B------:R-:W-:Y:S01]  /*b2750*/  @P0 IMAD.MOV R17, RZ, RZ, R49 ;  /* 0x000000ffff110224 */ /* 0x000fe200078e0231 */
[C---:B------:R-:W-:Y:S01]  /*b2760*/  ISETP.GE.U32.AND P0, PT, R47.reuse, R7, PT ;  /* 0x000000072f00720c */ /* 0x040fe20003f06070 */
[----:B------:R-:W-:Y:S01]  /*b2770*/  IMAD.IADD R76, R47, 0x1, R76 ;  /* 0x000000012f4c7824 */ /* 0x000fe200078e024c */
[----:B------:R-:W-:Y:S01]  /*b2780*/  LOP3.LUT R7, R3, 0xffff, RZ, 0xc0, !PT ;  /* 0x0000ffff03077812 */ /* 0x000fe200078ec0ff */
[C---:B------:R-:W-:Y:S01]  /*b2790*/  IMAD R49, R70.reuse, R56, RZ ;  /* 0x0000003846317224 */ /* 0x040fe200078e02ff */
[----:B------:R-:W-:Y:S01]  /*b27a0*/  LEA.HI R53, R5, R4, RZ, 0x10 ;  /* 0x0000000405357211 */ /* 0x000fe200078f80ff */
[----:B------:R-:W-:Y:S01]  /*b27b0*/  IMAD R8, R70, R69, RZ ;  /* 0x0000004546087224 */ /* 0x000fe200078e02ff */
[----:B------:R-:W1:Y:S01]  /*b27c0*/  LDC.64 R4, c[0x0][0x390] ;  /* 0x0000e400ff047b82 */ /* 0x000e620000000a00 */
[CC--:B------:R-:W-:Y:S01]  /*b27d0*/  IMAD R55, R7.reuse, R74.reuse, RZ ;  /* 0x0000004a07377224 */ /* 0x0c0fe200078e02ff */
[----:B------:R-:W-:Y:S01]  /*b27e0*/  ISETP.GE.U32.AND P1, PT, R76, R47, PT ;  /* 0x0000002f4c00720c */ /* 0x000fe20003f26070 */
[----:B------:R-:W-:Y:S01]  /*b27f0*/  IMAD R57, R7, R75, RZ ;  /* 0x0000004b07397224 */ /* 0x000fe200078e02ff */
[----:B------:R-:W-:Y:S01]  /*b2800*/  SHF.R.U32.HI R54, RZ, 0x10, R49 ;  /* 0x00000010ff367819 */ /* 0x000fe20000011631 */
[----:B------:R-:W-:Y:S01]  /*b2810*/  VIADD R77, R53, 0x1 ;  /* 0x00000001354d7836 */ /* 0x000fe20000000000 */
[----:B------:R-:W-:Y:S01]  /*b2820*/  SHF.R.U32.HI R47, RZ, 0x10, R3 ;  /* 0x00000010ff2f7819 */ /* 0x000fe20000011603 */
[----:B------:R-:W-:Y:S01]  /*b2830*/  @P0 IMAD.MOV R77, RZ, RZ, R53 ;  /* 0x000000ffff4d0224 */ /* 0x000fe200078e0235 */
[----:B------:R-:W-:Y:S01]  /*b2840*/  LOP3.LUT R67, R55, 0xffff, RZ, 0xc0, !PT ;  /* 0x0000ffff37437812 */ /* 0x000fe200078ec0ff */
[----:B------:R-:W-:Y:S01]  /*b2850*/  IMAD R51, R71, R69, R54 ;  /* 0x0000004547337224 */ /* 0x000fe200078e0236 */
[----:B------:R-:W-:Y:S01]  /*b2860*/  LOP3.LUT R52, R49, 0xffff, RZ, 0xc0, !PT ;  /* 0x0000ffff31347812 */ /* 0x000fe200078ec0ff */
[----:B------:R-:W-:Y:S01]  /*b2870*/  IMAD R57, R47, R74, R57 ;  /* 0x0000004a2f397224 */ /* 0x000fe200078e0239 */
[----:B------:R-:W-:Y:S01]  /*b2880*/  LOP3.LUT R72, R9, 0xffff, RZ, 0xc0, !PT ;  /* 0x0000ffff09487812 */ /* 0x000fe200078ec0ff */
[----:B------:R-:W-:Y:S01]  /*b2890*/  IMAD.IADD R54, R48, 0x1, R67 ;  /* 0x0000000130367824 */ /* 0x000fe200078e0243 */
[----:B------:R-:W-:Y:S01]  /*b28a0*/  SHF.R.U32.HI R73, RZ, 0x10, R9 ;  /* 0x00000010ff497819 */ /* 0x000fe20000011609 */
[----:B------:R-:W-:-:S02]  /*b28b0*/  IMAD R8, R71, R56, R8 ;  /* 0x0000003847087224 */ /* 0x000fc400078e0208 */
[----:B------:R-:W-:Y:S01]  /*b28c0*/  IMAD R64, R57, 0x10000, R54 ;  /* 0x0001000039407824 */ /* 0x000fe200078e0236 */
[----:B------:R-:W-:Y:S01]  /*b28d0*/  SHF.R.U32.HI R54, RZ, 0x10, R55 ;  /* 0x00000010ff367819 */ /* 0x000fe20000011637 */
[----:B------:R-:W-:Y:S01]  /*b28e0*/  IMAD.IADD R49, R52, 0x1, R15 ;  /* 0x0000000134317824 */ /* 0x000fe200078e020f */
[----:B------:R-:W-:Y:S01]  /*b28f0*/  LEA.HI R51, R8, R51, RZ, 0x10 ;  /* 0x0000003308337211 */ /* 0x000fe200078f80ff */
[----:B------:R-:W-:Y:S01]  /*b2900*/  VIADD R67, R77, 0x1 ;  /* 0x000000014d437836 */ /* 0x000fe20000000000 */
[----:B------:R-:W-:Y:S01]  /*b2910*/  ISETP.GE.U32.AND P0, PT, R64, R48, PT ;  /* 0x000000304000720c */ /* 0x000fe20003f06070 */
[----:B------:R-:W-:Y:S01]  /*b2920*/  IMAD R54, R47, R75, R54 ;  /* 0x0000004b2f367224 */ /* 0x000fe200078e0236 */
[----:B------:R-:W-:Y:S01]  /*b2930*/  LEA R52, R8, R49, 0x10 ;  /* 0x0000003108347211 */ /* 0x000fe200078e80ff */
[----:B------:R-:W-:Y:S01]  /*b2940*/  @P1 IMAD.MOV R67, RZ, RZ, R77 ;  /* 0x000000ffff431224 */ /* 0x000fe200078e024d */
[----:B-1----:R-:W-:Y:S01]  /*b2950*/  LOP3.LUT R55, R4, 0xffff, RZ, 0xc0, !PT ;  /* 0x0000ffff04377812 */ /* 0x002fe200078ec0ff */
[C---:B------:R-:W-:Y:S01]  /*b2960*/  IMAD R8, R72.reuse, R56, RZ ;  /* 0x0000003848087224 */ /* 0x040fe200078e02ff */
[----:B------:R-:W-:Y:S01]  /*b2970*/  LEA.HI R54, R57, R54, RZ, 0x10 ;  /* 0x0000003639367211 */ /* 0x000fe200078f80ff */
[----:B------:R-:W-:Y:S01]  /*b2980*/  IMAD R9, R72, R69, RZ ;  /* 0x0000004548097224 */ /* 0x000fe200078e02ff */
[----:B------:R-:W-:Y:S01]  /*b2990*/  IADD3 R67, PT, PT, R64, R67, RZ ;  /* 0x0000004340437210 */ /* 0x000fe20007ffe0ff */
[----:B------:R-:W-:Y:S01]  /*b29a0*/  IMAD R53, R55, R74, RZ ;  /* 0x0000004a37357224 */ /* 0x000fe200078e02ff */
[----:B------:R-:W-:Y:S01]  /*b29b0*/  LOP3.LUT R49, R8, 0xffff, RZ, 0xc0, !PT ;  /* 0x0000ffff08317812 */ /* 0x000fe200078ec0ff */
[----:B------:R-:W-:Y:S01]  /*b29c0*/  VIADD R79, R54, 0x1 ;  /* 0x00000001364f7836 */ /* 0x000fe20000000000 */
[----:B------:R-:W-:Y:S01]  /*b29d0*/  SHF.R.U32.HI R8, RZ, 0x10, R8 ;  /* 0x00000010ff087819 */ /* 0x000fe20000011608 */
[----:B------:R-:W-:Y:S01]  /*b29e0*/  @P0 IMAD.MOV R79, RZ, RZ, R54 ;  /* 0x000000ffff4f0224 */ /* 0x000fe200078e0236 */
[----:B------:R-:W-:Y:S01]  /*b29f0*/  ISETP.GE.U32.AND P2, PT, R67, R64, PT ;  /* 0x000000404300720c */ /* 0x000fe20003f46070 */
[----:B------:R-:W-:Y:S01]  /*b2a00*/  IMAD R57, R55, R75, RZ ;  /* 0x0000004b37397224 */ /* 0x000fe200078e02ff */
[----:B------:R-:W-:Y:S01]  /*b2a10*/  SHF.R.U32.HI R54, RZ, 0x10, R4 ;  /* 0x00000010ff367819 */ /* 0x000fe20000011604 */
[----:B------:R-:W-:Y:S01]  /*b2a20*/  IMAD R9, R73, R56, R9 ;  /* 0x0000003849097224 */ /* 0x000fe200078e0209 */
[----:B------:R-:W-:Y:S01]  /*b2a30*/  LOP3.LUT R77, R53, 0xffff, RZ, 0xc0, !PT ;  /* 0x0000ffff354d7812 */ /* 0x000fe200078ec0ff */
[----:B------:R-:W-:Y:S01]  /*b2a40*/  IMAD.IADD R48, R49, 0x1, R12 ;  /* 0x0000000131307824 */ /* 0x000fe200078e020c */
[----:B------:R-:W-:Y:S01]  /*b2a50*/  SHF.R.U32.HI R53, RZ, 0x10, R53 ;  /* 0x00000010ff357819 */ /* 0x000fe20000011635 */
[----:B------:R-:W-:Y:S01]  /*b2a60*/  IMAD R8, R73, R69, R8 ;  /* 0x0000004549087224 */ /* 0x000fe200078e0208 */
[----:B------:R-:W-:Y:S01]  /*b2a70*/  ISETP.GE.U32.AND P1, PT, R52, R15, PT ;  /* 0x0000000f3400720c */ /* 0x000fe20003f26070 */
[----:B------:R-:W-:-:S02]  /*b2a80*/  IMAD R57, R54, R74, R57 ;  /* 0x0000004a36397224 */ /* 0x000fc400078e0239 */
[----:B------:R-:W-:Y:S02]  /*b2a90*/  IMAD.IADD R78, R50, 0x1, R77 ;  /* 0x00000001324e7824 */ /* 0x000fe400078e024d */
[C---:B------:R-:W-:Y:S01]  /*b2aa0*/  IMAD R49, R9.reuse, 0x10000, R48 ;  /* 0x0001000009317824 */ /* 0x040fe200078e0230 */
[----:B------:R-:W-:Y:S01]  /*b2ab0*/  LEA.HI R48, R9, R8, RZ, 0x10 ;  /* 0x0000000809307211 */ /* 0x000fe200078f80ff */
[----:B------:R-:W-:Y:S01]  /*b2ac0*/  VIADD R64, R79, 0x1 ;  /* 0x000000014f407836 */ /* 0x000fe20000000000 */
[----:B------:R-:W1:Y:S01]  /*b2ad0*/  LDC.64 R8, c[0x0][0x398] ;  /* 0x0000e600ff087b82 */ /* 0x000e620000000a00 */
[----:B------:R-:W-:Y:S01]  /*b2ae0*/  LEA R77, R57, R78, 0x10 ;  /* 0x0000004e394d7211 */ /* 0x000fe200078e80ff */
[----:B------:R-:W-:Y:S01]  /*b2af0*/  @P2 IMAD.MOV R64, RZ, RZ, R79 ;  /* 0x000000ffff402224 */ /* 0x000fe200078e024f */
[----:B------:R-:W-:Y:S01]  /*b2b00*/  ISETP.GE.U32.AND P0, PT, R49, R12, PT ;  /* 0x0000000c3100720c */ /* 0x000fe20003f06070 */
[----:B------:R-:W-:Y:S01]  /*b2b10*/  IMAD R12, R54, R75, R53 ;  /* 0x0000004b360c7224 */ /* 0x000fe200078e0235 */
[----:B------:R-:W-:Y:S01]  /*b2b20*/  LOP3.LUT R53, R5, 0xffff, RZ, 0xc0, !PT ;  /* 0x0000ffff05357812 */ /* 0x000fe200078ec0ff */
[C---:B------:R-:W-:Y:S01]  /*b2b30*/  IMAD.IADD R64, R77.reuse, 0x1, R64 ;  /* 0x000000014d407824 */ /* 0x040fe200078e0240 */
[----:B------:R-:W-:Y:S01]  /*b2b40*/  ISETP.GE.U32.AND P3, PT, R77, R50, PT ;  /* 0x000000324d00720c */ /* 0x000fe20003f66070 */
[----:B------:R-:W-:Y:S01]  /*b2b50*/  IMAD.IADD R15, R52, 0x1, R17 ;  /* 0x00000001340f7824 */ /* 0x000fe200078e0211 */
[----:B------:R-:W-:Y:S01]  /*b2b60*/  LEA.HI R12, R57, R12, RZ, 0x10 ;  /* 0x0000000c390c7211 */ /* 0x000fe200078f80ff */
[C---:B------:R-:W-:Y:S01]  /*b2b70*/  IMAD R50, R53.reuse, R74, RZ ;  /* 0x0000004a35327224 */ /* 0x040fe200078e02ff */
[----:B------:R-:W-:Y:S01]  /*b2b80*/  ISETP.GE.U32.AND P4, PT, R64, R77, PT ;  /* 0x0000004d4000720c */ /* 0x000fe20003f86070 */
        /* <DEDUP_REMOVED lines=8> */
[----:B------:R-:W-:Y:S01]  /*b2c10*/  IMAD R57, R52, R74, R17 ;  /* 0x0000004a34397224 */ /* 0x000fe200078e0211 */
[----:B------:R-:W-:Y:S01]  /*b2c20*/  @P3 IADD3 R80, PT, PT, R12, RZ, RZ ;  /* 0x000000ff0c503210 */ /* 0x000fe20007ffe0ff */
[----:B------:R-:W-:Y:S01]  /*b2c30*/  IMAD.IADD R78, R14, 0x1, R77 ;  /* 0x000000010e4e7824 */ /* 0x000fe200078e024d */
[----:B-1----:R-:W-:Y:S01]  /*b2c40*/  LOP3.LUT R51, R8, 0xffff, RZ, 0xc0, !PT ;  /* 0x0000ffff08337812 */ /* 0x002fe200078ec0ff */
[----:B------:R-:W-:-:S02]  /*b2c50*/  VIADD R12, R79, 0x1 ;  /* 0x000000014f0c7836 */ /* 0x000fc40000000000 */
[----:B------:R-:W-:Y:S02]  /*b2c60*/  IMAD R78, R57, 0x10000, R78 ;  /* 0x00010000394e7824 */ /* 0x000fe400078e024e */
[----:B------:R-:W-:Y:S02]  /*b2c70*/  VIADD R17, R80, 0x1 ;  /* 0x0000000150117836 */ /* 0x000fe40000000000 */
[----:B------:R-:W-:Y:S02]  /*b2c80*/  @P4 IMAD.MOV R17, RZ, RZ, R80 ;  /* 0x000000ffff114224 */ /* 0x000fe400078e0250 */
[----:B------:R-:W-:Y:S01]  /*b2c90*/  @P2 IMAD.MOV R12, RZ, RZ, R79 ;  /* 0x000000ffff0c2224 */ /* 0x000fe200078e024f */
[C---:B------:R-:W-:Y:S01]  /*b2ca0*/  ISETP.GE.U32.AND P2, PT, R78.reuse, R14, PT ;  /* 0x0000000e4e00720c */ /* 0x040fe20003f46070 */
[----:B------:R-:W-:Y:S02]  /*b2cb0*/  IMAD R77, R51, R74, RZ ;  /* 0x0000004a334d7224 */ /* 0x000fe400078e02ff */
[----:B------:R-:W-:-:S02]  /*b2cc0*/  IMAD.IADD R17, R78, 0x1, R17 ;  /* 0x000000014e117824 */ /* 0x000fc400078e0211 */
[-C--:B------:R-:W-:Y:S01]  /*b2cd0*/  IMAD R14, R52, R75.reuse, R50 ;  /* 0x0000004b340e7224 */ /* 0x080fe200078e0232 */
[----:B------:R-:W-:Y:S01]  /*b2ce0*/  SHF.R.U32.HI R50, RZ, 0x10, R8 ;  /* 0x00000010ff327819 */ /* 0x000fe20000011608 */
[----:B------:R-:W-:Y:S01]  /*b2cf0*/  IMAD R79, R51, R75, RZ ;  /* 0x0000004b334f7224 */ /* 0x000fe200078e02ff */
[----:B------:R-:W-:Y:S01]  /*b2d00*/  LOP3.LUT R80, R77, 0xffff, RZ, 0xc0, !PT ;  /* 0x0000ffff4d507812 */ /* 0x000fe200078ec0ff */
[----:B------:R-:W-:Y:S01]  /*b2d10*/  IMAD.IADD R12, R49, 0x1, R12 ;  /* 0x00000001310c7824 */ /* 0x000fe200078e020c */
[----:B------:R-:W-:Y:S01]  /*b2d20*/  ISETP.GE.U32.AND P3, PT, R17, R78, PT ;  /* 0x0000004e1100720c */ /* 0x000fe20003f66070 */
[----:B------:R-:W-:Y:S01]  /*b2d30*/  IMAD R79, R50, R74, R79 ;  /* 0x0000004a324f7224 */ /* 0x000fe200078e024f */
[----:B------:R-:W-:Y:S02]  /*b2d40*/  LEA.HI R14, R57, R14, RZ, 0x10 ;  /* 0x0000000e390e7211 */ /* 0x000fe400078f80ff */
[----:B------:R-:W-:Y:S02]  /*b2d50*/  IADD3 R80, PT, PT, R15, R80, RZ ;  /* 0x000000500f507210 */ /* 0x000fe40007ffe0ff */
[----:B------:R-:W-:Y:S01]  /*b2d60*/  SHF.R.U32.HI R77, RZ, 0x10, R77 ;  /* 0x00000010ff4d7819 */ /* 0x000fe2000001164d */
[----:B------:R-:W-:Y:S01]  /*b2d70*/  VIADD R82, R14, 0x1 ;  /* 0x000000010e527836 */ /* 0x000fe20000000000 */
[----:B------:R-:W-:Y:S01]  /*b2d80*/  ISETP.GE.U32.AND P1, PT, R12, R49, PT ;  /* 0x000000310c00720c */ /* 0x000fe20003f26070 */
[----:B------:R-:W-:Y:S01]  /*b2d90*/  @P2 IMAD.MOV R82, RZ, RZ, R14 ;  /* 0x000000ffff522224 */ /* 0x000fe200078e020e */
[----:B------:R-:W-:Y:S01]  /*b2da0*/  LOP3.LUT R49, R9, 0xffff, RZ, 0xc0, !PT ;  /* 0x0000ffff09317812 */ /* 0x000fe200078ec0ff */
[----:B------:R-:W-:-:S02]  /*b2db0*/  IMAD R57, R79, 0x10000, R80 ;  /* 0x000100004f397824 */ /* 0x000fc400078e0250 */
[----:B------:R-:W-:Y:S02]  /*b2dc0*/  VIADD R14, R82, 0x1 ;  /* 0x00000001520e7836 */ /* 0x000fe40000000000 */
[----:B------:R-:W-:Y:S01]  /*b2dd0*/  @P3 IMAD.MOV R14, RZ, RZ, R82 ;  /* 0x000000ffff0e3224 */ /* 0x000fe200078e0252 */
[----:B------:R-:W-:Y:S01]  /*b2de0*/  ISETP.GE.U32.AND P2, PT, R57, R15, PT ;  /* 0x0000000f3900720c */ /* 0x000fe20003f46070 */
[----:B------:R-:W-:Y:S01]  /*b2df0*/  IMAD R78, R50, R75, R77 ;  /* 0x0000004b324e7224 */ /* 0x000fe200078e024d */
[----:B0-----:R-:W-:Y:S01]  /*b2e00*/  LOP3.LUT R77, R81, 0xffff, RZ, 0xc0, !PT ;  /* 0x0000ffff514d7812 */ /* 0x001fe200078ec0ff */
[----:B------:R-:W-:Y:S02]  /*b2e10*/  IMAD.IADD R14, R57, 0x1, R14 ;  /* 0x00000001390e7824 */ /* 0x000fe400078e020e */
[C---:B------:R-:W-:Y:S01]  /*b2e20*/  VIADD R15, R48.reuse, 0x1 ;  /* 0x00000001300f7836 */ /* 0x040fe20000000000 */
[----:B------:R-:W-:Y:S01]  /*b2e30*/  @P0 IADD3 R15, PT, PT, R48, RZ, RZ ;  /* 0x000000ff300f0210 */ /* 0x000fe20007ffe0ff */
[----:B------:R-:W-:Y:S01]  /*b2e40*/  IMAD R80, R77, R56, RZ ;  /* 0x000000384d507224 */ /* 0x000fe200078e02ff */
[----:B------:R-:W-:-:S02]  /*b2e50*/  LEA.HI R78, R79, R78, RZ, 0x10 ;  /* 0x0000004e4f4e7211 */ /* 0x000fc400078f80ff */
[----:B------:R-:W-:Y:S01]  /*b2e60*/  ISETP.GE.U32.AND P0, PT, R14, R57, PT ;  /* 0x000000390e00720c */ /* 0x000fe20003f06070 */
[C---:B------:R-:W-:Y:S01]  /*b2e70*/  IMAD R57, R49.reuse, R74, RZ ;  /* 0x0000004a31397224 */ /* 0x040fe200078e02ff */
[----:B------:R-:W-:Y:S01]  /*b2e80*/  SHF.R.U32.HI R48, RZ, 0x10, R9 ;  /* 0x00000010ff307819 */ /* 0x000fe20000011609 */
[----:B------:R-:W-:Y:S02]  /*b2e90*/  VIADD R86, R78, 0x1 ;  /* 0x000000014e567836 */ /* 0x000fe40000000000 */
[----:B------:R-:W-:Y:S01]  /*b2ea0*/  @P2 IMAD.MOV R86, RZ, RZ, R78 ;  /* 0x000000ffff562224 */ /* 0x000fe200078e024e */
[----:B------:R-:W-:Y:S01]  /*b2eb0*/  SHF.R.U32.HI R78, RZ, 0x10, R81 ;  /* 0x00000010ff4e7819 */ /* 0x000fe20000011651 */
[----:B------:R-:W-:Y:S01]  /*b2ec0*/  IMAD R81, R49, R75, RZ ;  /* 0x0000004b31517224 */ /* 0x000fe200078e02ff */
[----:B------:R-:W-:Y:S01]  /*b2ed0*/  LOP3.LUT R85, R57, 0xffff, RZ, 0xc0, !PT ;  /* 0x0000ffff39557812 */ /* 0x000fe200078ec0ff */
[----:B------:R-:W-:Y:S01]  /*b2ee0*/  VIADD R79, R15, 0x1 ;  /* 0x000000010f4f7836 */ /* 0x000fe20000000000 */
[----:B------:R-:W-:Y:S01]  /*b2ef0*/  SHF.R.U32.HI R57, RZ, 0x10, R57 ;  /* 0x00000010ff397819 */ /* 0x000fe20000011639 */
[----:B------:R-:W-:Y:S01]  /*b2f00*/  @P1 IMAD.MOV R79, RZ, RZ, R15 ;  /* 0x000000ffff4f1224 */ /* 0x000fe200078e020f */
[----:B------:R-:W-:Y:S01]  /*b2f10*/  IADD3 R82, PT, PT, R86, 0x1, RZ ;  /* 0x0000000156527810 */ /* 0x000fe20007ffe0ff */
[----:B------:R-:W-:-:S02]  /*b2f20*/  IMAD R15, R77, R69, RZ ;  /* 0x000000454d0f7224 */ /* 0x000fc400078e02ff */
[----:B------:R-:W-:Y:S02]  /*b2f30*/  IMAD R83, R48, R74, R81 ;  /* 0x0000004a30537224 */ /* 0x000fe400078e0251 */
[----:B------:R-:W-:Y:S02]  /*b2f40*/  IMAD.IADD R84, R12, 0x1, R85 ;  /* 0x000000010c547824 */ /* 0x000fe400078e0255 */
[----:B------:R-:W-:Y:S01]  /*b2f50*/  IMAD R81, R78, R56, R15 ;  /* 0x000000384e517224 */ /* 0x000fe200078e020f */
[----:B------:R-:W-:Y:S01]  /*b2f60*/  LOP3.LUT R56, R80, 0xffff, RZ, 0xc0, !PT ;  /* 0x0000ffff50387812 */ /* 0x000fe200078ec0ff */
[----:B------:R-:W-:Y:S01]  /*b2f70*/  IMAD R85, R83, 0x10000, R84 ;  /* 0x0001000053557824 */ /* 0x000fe200078e0254 */
[----:B------:R-:W-:Y:S01]  /*b2f80*/  SHF.R.U32.HI R80, RZ, 0x10, R80 ;  /* 0x00000010ff507819 */ /* 0x000fe20000011650 */
[----:B------:R-:W-:Y:S02]  /*b2f90*/  @P0 IMAD.MOV R82, RZ, RZ, R86 ;  /* 0x000000ffff520224 */ /* 0x000fe400078e0256 */
[----:B------:R-:W-:Y:S01]  /*b2fa0*/  IMAD R84, R48, R75, R57 ;  /* 0x0000004b30547224 */ /* 0x000fe200078e0239 */
[----:B------:R-:W-:Y:S01]  /*b2fb0*/  LOP3.LUT R57, R6, 0xffff, RZ, 0xc0, !PT ;  /* 0x0000ffff06397812 */ /* 0x000fe200078ec0ff */
[C---:B------:R-:W-:Y:S01]  /*b2fc0*/  IMAD.IADD R15, R85.reuse, 0x1, R82 ;  /* 0x00000001550f7824 */ /* 0x040fe200078e0252 */
[----:B------:R-:W-:Y:S01]  /*b2fd0*/  ISETP.GE.U32.AND P0, PT, R85, R12, PT ;  /* 0x0000000c5500720c */ /* 0x000fe20003f06070 */
[----:B------:R-:W-:Y:S01]  /*b2fe0*/  IMAD.IADD R12, R56, 0x1, R13 ;  /* 0x00000001380c7824 */ /* 0x000fe200078e020d */
[----:B------:R-:W-:Y:S01]  /*b2ff0*/  LEA.HI R84, R83, R84, RZ, 0x10 ;  /* 0x0000005453547211 */ /* 0x000fe200078f80ff */
[-C--:B------:R-:W-:Y:S01]  /*b3000*/  IMAD R83, R57, R74.reuse, RZ ;  /* 0x0000004a39537224 */ /* 0x080fe200078e02ff */
[----:B------:R-:W-:Y:S01]  /*b3010*/  ISETP.GE.U32.AND P1, PT, R15, R85, PT ;  /* 0x000000550f00720c */ /* 0x000fe20003f26070 */
[----:B------:R-:W-:Y:S01]  /*b3020*/  IMAD R82, R81, 0x10000, R12 ;  /* 0x0001000051527824 */ /* 0x000fe200078e020c */
[----:B------:R-:W-:Y:S01]  /*b3030*/  SHF.R.U32.HI R56, RZ, 0x10, R6 ;  /* 0x00000010ff387819 */ /* 0x000fe20000011606 */
[----:B------:R-:W-:Y:S01]  /*b3040*/  IMAD R85, R57, R75, RZ ;  /* 0x0000004b39557224 */ /* 0x000fe200078e02ff */
[----:B------:R-:W-:Y:S01]  /*b3050*/  LOP3.LUT R12, R83, 0xffff, RZ, 0xc0, !PT ;  /* 0x0000ffff530c7812 */ /* 0x000fe200078ec0ff */
[----:B------:R-:W-:Y:S01]  /*b3060*/  IMAD.IADD R79, R82, 0x1, R79 ;  /* 0x00000001524f7824 */ /* 0x000fe200078e024f */
[----:B------:R-:W-:Y:S01]  /*b3070*/  IADD3 R86, PT, PT, R84, 0x1, RZ ;  /* 0x0000000154567810 */ /* 0x000fe20007ffe0ff */
        /* <DEDUP_REMOVED lines=12> */
[C---:B------:R-:W-:Y:S02]  /*b3140*/  ISETP.GE.U32.AND P2, PT, R69.reuse, R79, PT ;  /* 0x0000004f4500720c */ /* 0x040fe40003f46070 */
[----:B------:R-:W-:-:S02]  /*b3150*/  IADD3 R12, PT, PT, R69, R12, RZ ;  /* 0x0000000c450c7210 */ /* 0x000fc40007ffe0ff */
[----:B------:R-:W-:Y:S02]  /*b3160*/  LEA.HI R74, R85, R74, RZ, 0x10 ;  /* 0x0000004a554a7211 */ /* 0x000fe400078f80ff */
[----:B------:R-:W-:Y:S01]  /*b3170*/  ISETP.GE.U32.AND P3, PT, R12, R69, PT ;  /* 0x000000450c00720c */ /* 0x000fe20003f66070 */
[----:B------:R-:W-:Y:S02]  /*b3180*/  VIADD R69, R80, 0x1 ;  /* 0x0000000150457836 */ /* 0x000fe40000000000 */
[----:B------:R-:W-:Y:S01]  /*b3190*/  @P0 IMAD.MOV R69, RZ, RZ, R80 ;  /* 0x000000ffff450224 */ /* 0x000fe200078e0250 */
[----:B------:R-:W-:Y:S01]  /*b31a0*/  ISETP.NE.AND P0, PT, R68, 0x8, PT ;  /* 0x000000084400780c */ /* 0x000fe20003f05270 */
[----:B------:R-:W-:Y:S02]  /*b31b0*/  VIADD R75, R74, 0x1 ;  /* 0x000000014a4b7836 */ /* 0x000fe40000000000 */
[----:B------:R-:W-:Y:S02]  /*b31c0*/  @P2 IMAD.MOV R75, RZ, RZ, R74 ;  /* 0x000000ffff4b2224 */ /* 0x000fe400078e024a */
[----:B------:R-:W-:-:S02]  /*b31d0*/  VIADD R13, R69, 0x1 ;  /* 0x00000001450d7836 */ /* 0x000fc40000000000 */
[----:B------:R-:W-:Y:S01]  /*b31e0*/  @P1 IMAD.MOV R13, RZ, RZ, R69 ;  /* 0x000000ffff0d1224 */ /* 0x000fe200078e0245 */
[----:B------:R-:W-:Y:S01]  /*b31f0*/  IADD3 R74, PT, PT, R75, 0x1, RZ ;  /* 0x000000014b4a7810 */ /* 0x000fe20007ffe0ff */
[----:B------:R-:W-:-:S04]  /*b3200*/  @P3 IMAD.MOV R74, RZ, RZ, R75 ;  /* 0x000000ffff4a3224 */ /* 0x000fc800078e024b */
[----:B------:R-:W-:Y:S01]  /*b3210*/  IMAD.IADD R13, R13, 0x1, R74 ;  /* 0x000000010d0d7824 */ /* 0x000fe200078e024a */
[----:B------:R-:W-:Y:S06]  /*b3220*/  @P0 BRA `(.L_x_1015) ;  /* 0xffffffec004c0947 */ /* 0x000fec000383ffff */
[----:B------:R-:W-:Y:S05]  /*b3230*/  BSYNC.RECONVERGENT B2 ;  /* 0x0000000000027941 */ /* 0x000fea0003800200 */
.L_x_1014:
        /* <DEDUP_REMOVED lines=38> */
.L_x_1019:
[----:B------:R-:W-:Y:S05]  /*b34a0*/  BSYNC.RELIABLE B3 ;  /* 0x0000000000037941 */ /* 0x000fea0003800100 */
.L_x_1018:
        /* <DEDUP_REMOVED lines=11> */
[----:B------:R-:W-:Y:S01]  /*b3560*/  VIADD R67, R69, 0xffffffff ;  /* 0xffffffff45437836 */ /* 0x000fe20000000000 */
[----:B------:R-:W-:-:S02]  /*b3570*/  IADD3 R13, PT, PT, R68, -0x1, RZ ;  /* 0xffffffff440d7810 */ /* 0x000fc40007ffe0ff */
[----:B------:R-:W-:Y:S02]  /*b3580*/  SEL R44, RZ, 0x1, !P0 ;  /* 0x00000001ff2c7807 */ /* 0x000fe40004000000 */
[----:B------:R-:W-:Y:S02]  /*b3590*/  @P6 IADD3 R67, PT, PT, R69, RZ, RZ ;  /* 0x000000ff45436210 */ /* 0x000fe40007ffe0ff */
        /* <DEDUP_REMOVED lines=19> */
[C---:B------:R-:W-:Y:S01]  /*b36d0*/  ISETP.GE.U32.AND P5, PT, R83.reuse, R14, PT ;  /* 0x0000000e5300720c */ /* 0x040fe20003fa6070 */
[----:B------:R-:W-:Y:S02]  /*b36e0*/  VIADD R14, R44, 0xffffffff ;  /* 0xffffffff2c0e7836 */ /* 0x000fe40000000000 */
[----:B------:R-:W-:Y:S01]  /*b36f0*/  @!P2 IMAD.MOV R14, RZ, RZ, R44 ;  /* 0x000000ffff0ea224 */ /* 0x000fe200078e022c */
[----:B------:R-:W-:Y:S01]  /*b3700*/  ISETP.LT.U32.OR P5, PT, R12, R9, !P5 ;  /* 0x000000090c00720c */ /* 0x000fe20006fa1470 */
[----:B------:R-:W-:Y:S02]  /*b3710*/  VIADD R12, R83, 0xffffffff ;  /* 0xffffffff530c7836 */ /* 0x000fe40000000000 */
[----:B------:R-:W-:-:S10]  /*b3720*/  @!P4 IMAD.MOV R12, RZ, RZ, R83 ;  /* 0x000000ffff0cc224 */ /* 0x000fd400078e0253 */
[----:B------:R-:W-:-:S07]  /*b3730*/  @!P5 IMAD.MOV R13, RZ, RZ, R68 ;  /* 0x000000ffff0dd224 */ /* 0x000fce00078e0244 */
.L_x_1017:
[----:B------:R-:W-:Y:S05]  /*b3740*/  BSYNC.RECONVERGENT B2 ;  /* 0x0000000000027941 */ /* 0x000fea0003800200 */
.L_x_1016:
[----:B------:R-:W-:Y:S01]  /*b3750*/  STL [R38], R76 ;  /* 0x0000004c26007387 */ /* 0x000fe20000100800 */
[----:B------:R-:W-:Y:S02]  /*b3760*/  IMAD.MOV.U32 R75, RZ, RZ, 0x5 ;  /* 0x00000005ff4b7424 */ /* 0x000fe400078e00ff */
[----:B------:R-:W-:Y:S01]  /*b3770*/  HFMA2 R44, -RZ, RZ, 0, 0 ;  /* 0x00000000ff2c7431 */ /* 0x000fe200000001ff */
[----:B------:R-:W-:Y:S01]  /*b3780*/  BSSY.RECONVERGENT B2, `(.L_x_1020) ;  /* 0x0000118000027945 */ /* 0x000fe20003800200 */
[----:B------:R-:W-:Y:S01]  /*b3790*/  STL [R38+0x4], R67 ;  /* 0x0000044326007387 */ /* 0x000fe20000100800 */
[----:B------:R-:W-:Y:S01]  /*b37a0*/  CS2R R68, SRZ ;  /* 0x0000000000447805 */ /* 0x000fe2000001ff00 */
[----:B------:R-:W-:Y:S01]  /*b37b0*/  IMAD.MOV.U32 R79, RZ, RZ, RZ ;  /* 0x000000ffff4f7224 */ /* 0x000fe200078e00ff */
[----:B------:R-:W-:Y:S01]  /*b37c0*/  CS2R R80, SRZ ;  /* 0x0000000000507805 */ /* 0x000fe2000001ff00 */
[----:B------:R-:W-:Y:S01]  /*b37d0*/  STL [R38+0x8], R64 ;  /* 0x0000084026007387 */ /* 0x000fe20000100800 */
[----:B------:R-:W-:-:S03]  /*b37e0*/  IMAD.MOV.U32 R84, RZ, RZ, RZ ;  /* 0x000000ffff547224 */ /* 0x000fc600078e00ff */
        /* <DEDUP_REMOVED lines=13> */
[----:B0-----:R-:W-:-:S07]  /*b38c0*/  CS2R R74, SRZ ;  /* 0x00000000004a7805 */ /* 0x001fce000001ff00 */
.L_x_1021:
[----:B------:R0:W2:Y:S01]  /*b38d0*/  LDL R82, [R0] ;  /* 0x0000000000527983 */ /* 0x0000a20000100800 */
[----:B------:R-:W-:Y:S01]  /*b38e0*/  IADD3 R80, PT, PT, R80, 0x1, RZ ;  /* 0x0000000150507810 */ /* 0x000fe20007ffe0ff */
[----:B0-----:R-:W-:Y:S01]  /*b38f0*/  VIADD R0, R0, 0x4 ;  /* 0x0000000400007836 */ /* 0x001fe20000000000 */
[----:B--2---:R-:W-:Y:S02]  /*b3900*/  LOP3.LUT R83, R82, 0xffff, RZ, 0xc0, !PT ;  /* 0x0000ffff52537812 */ /* 0x004fe400078ec0ff */
[----:B------:R-:W-:-:S03]  /*b3910*/  SHF.R.U32.HI R82, RZ, 0x10, R82 ;  /* 0x00000010ff527819 */ /* 0x000fc60000011652 */
[CC--:B------:R-:W-:Y:S02]  /*b3920*/  IMAD R85, R16.reuse, R83.reuse, RZ ;  /* 0x0000005310557224 */ /* 0x0c0fe400078e02ff */
[-C--:B------:R-:W-:Y:S02]  /*b3930*/  IMAD R86, R16, R82.reuse, RZ ;  /* 0x0000005210567224 */ /* 0x080fe400078e02ff */
        /* <DEDUP_REMOVED lines=10> */
[----:B------:R-:W-:Y:S01]  /*b39e0*/  IMAD R90, R59, R83, R90 ;  /* 0x000000533b5a7224 */ /* 0x000fe200078e025a */
[----:B------:R-:W-:Y:S01]  /*b39f0*/  LEA.HI R86, R86, R85, RZ, 0x10 ;  /* 0x0000005556567211 */ /* 0x000fe200078f80ff */
[-C--:B------:R-:W-:Y:S01]  /*b3a00*/  IMAD R85, R60, R83.reuse, RZ ;  /* 0x000000533c557224 */ /* 0x080fe200078e02ff */
[----:B------:R-:W-:Y:S01]  /*b3a10*/  ISETP.GE.U32.AND P0, PT, R87, R84, PT ;  /* 0x000000545700720c */ /* 0x000fe20003f06070 */
[----:B------:R-:W-:Y:S02]  /*b3a20*/  IMAD R89, R62, R83, RZ ;  /* 0x000000533e597224 */ /* 0x000fe400078e02ff */
[-C--:B------:R-:W-:Y:S01]  /*b3a30*/  IMAD R94, R60, R82.reuse, RZ ;  /* 0x000000523c5e7224 */ /* 0x080fe200078e02ff */
[----:B------:R-:W-:Y:S01]  /*b3a40*/  LOP3.LUT R91, R85, 0xffff, RZ, 0xc0, !PT ;  /* 0x0000ffff555b7812 */ /* 0x000fe200078ec0ff */
[-C--:B------:R-:W-:Y:S01]  /*b3a50*/  IMAD R84, R65, R82.reuse, RZ ;  /* 0x0000005241547224 */ /* 0x080fe200078e02ff */
[----:B------:R-:W-:Y:S01]  /*b3a60*/  SHF.R.U32.HI R93, RZ, 0x10, R85 ;  /* 0x00000010ff5d7819 */ /* 0x000fe20000011655 */
[----:B------:R-:W-:Y:S01]  /*b3a70*/  IMAD.IADD R85, R92, 0x1, R81 ;  /* 0x000000015c557824 */ /* 0x000fe200078e0251 */
[----:B------:R-:W-:Y:S01]  /*b3a80*/  LOP3.LUT R98, R89, 0xffff, RZ, 0xc0, !PT ;  /* 0x0000ffff59627812 */ /* 0x000fe200078ec0ff */
[----:B------:R-:W-:Y:S01]  /*b3a90*/  IMAD R96, R62, R82, RZ ;  /* 0x000000523e607224 */ /* 0x000fe200078e02ff */
[----:B------:R-:W-:Y:S01]  /*b3aa0*/  SHF.R.U32.HI R95, RZ, 0x10, R89 ;  /* 0x00000010ff5f7819 */ /* 0x000fe20000011659 */
[----:B------:R-:W-:Y:S01]  /*b3ab0*/  IMAD R92, R90, 0x10000, R85 ;  /* 0x000100005a5c7824 */ /* 0x000fe200078e0255 */
[----:B------:R-:W-:Y:S01]  /*b3ac0*/  IADD3 R97, PT, PT, R98, R75, RZ ;  /* 0x0000004b62617210 */ /* 0x000fe20007ffe0ff */
[----:B------:R-:W-:-:S02]  /*b3ad0*/  IMAD R85, R65, R83, RZ ;  /* 0x0000005341557224 */ /* 0x000fc400078e02ff */
[-C--:B------:R-:W-:Y:S01]  /*b3ae0*/  IMAD R89, R59, R82.reuse, R88 ;  /* 0x000000523b597224 */ /* 0x080fe200078e0258 */
        /* <DEDUP_REMOVED lines=8> */
[----:B------:R-:W-:Y:S01]  /*b3b70*/  LEA.HI R93, R94, R93, RZ, 0x10 ;  /* 0x0000005d5e5d7211 */ /* 0x000fe200078f80ff */
[----:B------:R-:W-:-:S02]  /*b3b80*/  IMAD R84, R66, R83, R84 ;  /* 0x0000005342547224 */ /* 0x000fc400078e0254 */
[-C--:B------:R-:W-:Y:S02]  /*b3b90*/  IMAD R85, R66, R82.reuse, R85 ;  /* 0x0000005242557224 */ /* 0x080fe400078e0255 */
[CC--:B------:R-:W-:Y:S02]  /*b3ba0*/  IMAD R96, R63.reuse, R83.reuse, R96 ;  /* 0x000000533f607224 */ /* 0x0c0fe400078e0260 */
[----:B------:R-:W-:Y:S02]  /*b3bb0*/  IMAD R95, R63, R82, R95 ;  /* 0x000000523f5f7224 */ /* 0x000fe400078e025f */
[----:B------:R-:W-:Y:S02]  /*b3bc0*/  IMAD.IADD R99, R99, 0x1, R68 ;  /* 0x0000000163637824 */ /* 0x000fe400078e0244 */
[----:B------:R-:W-:Y:S01]  /*b3bd0*/  IMAD R88, R70, R83, RZ ;  /* 0x0000005346587224 */ /* 0x000fe200078e02ff */
[----:B------:R-:W-:Y:S01]  /*b3be0*/  LEA.HI R95, R96, R95, RZ, 0x10 ;  /* 0x0000005f605f7211 */ /* 0x000fe200078f80ff */
[----:B------:R-:W-:-:S02]  /*b3bf0*/  IMAD R91, R94, 0x10000, R91 ;  /* 0x000100005e5b7824 */ /* 0x000fc400078e025b */
[----:B------:R-:W-:Y:S01]  /*b3c00*/  IMAD R94, R71, R83, R90 ;  /* 0x00000053475e7224 */ /* 0x000fe200078e025a */
[C---:B------:R-:W-:Y:S01]  /*b3c10*/  LEA.HI R90, R84.reuse, R85, RZ, 0x10 ;  /* 0x00000055545a7211 */ /* 0x040fe200078f80ff */
[----:B------:R-:W-:Y:S01]  /*b3c20*/  IMAD R99, R84, 0x10000, R99 ;  /* 0x0001000054637824 */ /* 0x000fe200078e0263 */
[----:B------:R-:W-:Y:S01]  /*b3c30*/  ISETP.GE.U32.AND P5, PT, R91, R74, PT ;  /* 0x0000004a5b00720c */ /* 0x000fe20003fa6070 */
[----:B------:R-:W-:Y:S01]  /*b3c40*/  IMAD R97, R96, 0x10000, R97 ;  /* 0x0001000060617824 */ /* 0x000fe200078e0261 */
        /* <DEDUP_REMOVED lines=8> */
[----:B------:R-:W-:Y:S01]  /*b3cd0*/  ISETP.GE.U32.AND P2, PT, R97, R75, PT ;  /* 0x0000004b6100720c */ /* 0x000fe20003f46070 */
[----:B------:R-:W-:Y:S01]  /*b3ce0*/  @P0 IMAD.MOV R81, RZ, RZ, R86 ;  /* 0x000000ffff510224 */ /* 0x000fe200078e0256 */
[----:B------:R-:W-:Y:S01]  /*b3cf0*/  LEA R88, R94, R101, 0x10 ;  /* 0x000000655e587211 */ /* 0x000fe200078e80ff */
[----:B------:R-:W-:Y:S01]  /*b3d00*/  IMAD R68, R20, R85, RZ ;  /* 0x0000005514447224 */ /* 0x000fe200078e02ff */
[----:B------:R-:W-:Y:S01]  /*b3d10*/  SHF.R.U32.HI R86, RZ, 0x10, R84 ;  /* 0x00000010ff567819 */ /* 0x000fe20000011654 */
[----:B------:R-:W-:Y:S01]  /*b3d20*/  IMAD.IADD R81, R92, 0x1, R81 ;  /* 0x000000015c517824 */ /* 0x000fe200078e0251 */
[----:B------:R-:W-:Y:S01]  /*b3d30*/  ISETP.GE.U32.AND P0, PT, R88, R79, PT ;  /* 0x0000004f5800720c */ /* 0x000fe20003f06070 */
[----:B------:R-:W-:Y:S01]  /*b3d40*/  IMAD R79, R18, R85, RZ ;  /* 0x00000055124f7224 */ /* 0x000fe200078e02ff */
[----:B------:R-:W-:Y:S01]  /*b3d50*/  LOP3.LUT R84, R68, 0xffff, RZ, 0xc0, !PT ;  /* 0x0000ffff44547812 */ /* 0x000fe200078ec0ff */
[----:B------:R-:W-:Y:S01]  /*b3d60*/  IMAD R74, R20, R86, RZ ;  /* 0x00000056144a7224 */ /* 0x000fe200078e02ff */
[----:B------:R-:W-:-:S02]  /*b3d70*/  LEA.HI R103, R94, R103, RZ, 0x10 ;  /* 0x000000675e677211 */ /* 0x000fc400078f80ff */
[----:B------:R-:W-:Y:S01]  /*b3d80*/  ISETP.GE.U32.AND P4, PT, R81, R92, PT ;  /* 0x0000005c5100720c */ /* 0x000fe20003f86070 */
[----:B------:R-:W-:Y:S01]  /*b3d90*/  IMAD R74, R19, R85, R74 ;  /* 0x00000055134a7224 */ /* 0x000fe200078e024a */
[----:B------:R-:W-:Y:S01]  /*b3da0*/  LOP3.LUT R94, R79, 0xffff, RZ, 0xc0, !PT ;  /* 0x0000ffff4f5e7812 */ /* 0x000fe200078ec0ff */
[----:B------:R-:W-:Y:S01]  /*b3db0*/  IMAD.IADD R75, R87, 0x1, R84 ;  /* 0x00000001574b7824 */ /* 0x000fe200078e0254 */
[----:B------:R-:W-:Y:S01]  /*b3dc0*/  SHF.R.U32.HI R68, RZ, 0x10, R68 ;  /* 0x00000010ff447819 */ /* 0x000fe20000011644 */
[----:B------:R-:W-:Y:S01]  /*b3dd0*/  IMAD R92, R18, R86, RZ ;  /* 0x00000056125c7224 */ /* 0x000fe200078e02ff */
[----:B------:R-:W-:Y:S01]  /*b3de0*/  SHF.R.U32.HI R79, RZ, 0x10, R79 ;  /* 0x00000010ff4f7819 */ /* 0x000fe2000001164f */
[----:B------:R-:W-:Y:S02]  /*b3df0*/  IMAD R84, R74, 0x10000, R75 ;  /* 0x000100004a547824 */ /* 0x000fe400078e024b */
[----:B------:R-:W-:Y:S01]  /*b3e00*/  IMAD.IADD R101, R81, 0x1, R94 ;  /* 0x0000000151657824 */ /* 0x000fe200078e025e */
[----:B------:R-:W-:Y:S01]  /*b3e10*/  IADD3 R94, PT, PT, R89, 0x1, RZ ;  /* 0x00000001595e7810 */ /* 0x000fe20007ffe0ff */
[----:B------:R-:W-:Y:S01]  /*b3e20*/  @P6 IMAD.MOV R94, RZ, RZ, R89 ;  /* 0x000000ffff5e6224 */ /* 0x000fe200078e0259 */
[----:B------:R-:W-:Y:S01]  /*b3e30*/  ISETP.GE.U32.AND P3, PT, R84, R87, PT ;  /* 0x000000575400720c */ /* 0x000fe20003f66070 */
[----:B------:R-:W-:-:S02]  /*b3e40*/  IMAD R92, R10, R85, R92 ;  /* 0x000000550a5c7224 */ /* 0x000fc400078e025c */
[----:B------:R-:W-:Y:S02]  /*b3e50*/  IMAD R75, R19, R86, R68 ;  /* 0x00000056134b7224 */ /* 0x000fe400078e0244 */
[C---:B------:R-:W-:Y:S01]  /*b3e60*/  VIADD R68, R94.reuse, 0x1 ;  /* 0x000000015e447836 */ /* 0x040fe20000000000 */
[----:B------:R-:W-:Y:S01]  /*b3e70*/  @P4 IADD3 R68, PT, PT, R94, RZ, RZ ;  /* 0x000000ff5e444210 */ /* 0x000fe20007ffe0ff */
[----:B------:R-:W-:Y:S01]  /*b3e80*/  IMAD R101, R92, 0x10000, R101 ;  /* 0x000100005c657824 */ /* 0x000fe200078e0265 */
[----:B------:R-:W-:Y:S01]  /*b3e90*/  LEA.HI R75, R74, R75, RZ, 0x10 ;  /* 0x0000004b4a4b7211 */ /* 0x000fe200078f80ff */
[----:B------:R-:W-:Y:S02]  /*b3ea0*/  VIADD R87, R93, 0x1 ;  /* 0x000000015d577836 */ /* 0x000fe40000000000 */
[----:B------:R-:W-:Y:S01]  /*b3eb0*/  IMAD.IADD R68, R91, 0x1, R68 ;  /* 0x000000015b447824 */ /* 0x000fe200078e0244 */
[----:B------:R-:W-:Y:S01]  /*b3ec0*/  ISETP.GE.U32.AND P6, PT, R101, R81, PT ;  /* 0x000000516500720c */ /* 0x000fe20003fc6070 */
[----:B------:R-:W-:-:S02]  /*b3ed0*/  @P5 IMAD.MOV R87, RZ, RZ, R93 ;  /* 0x000000ffff575224 */ /* 0x000fc400078e025d */
[----:B------:R-:W-:Y:S02]  /*b3ee0*/  IMAD R79, R10, R86, R79 ;  /* 0x000000560a4f7224 */ /* 0x000fe400078e024f */
[----:B------:R-:W-:Y:S02]  /*b3ef0*/  VIADD R84, R75, 0x1 ;  /* 0x000000014b547836 */ /* 0x000fe40000000000 */
[----:B------:R-:W-:Y:S01]  /*b3f00*/  VIADD R93, R95, 0x1 ;  /* 0x000000015f5d7836 */ /* 0x000fe20000000000 */
[----:B------:R-:W-:Y:S01]  /*b3f10*/  LEA.HI R79, R92, R79, RZ, 0x10 ;  /* 0x0000004f5c4f7211 */ /* 0x000fe200078f80ff */
[----:B------:R-:W-:Y:S02]  /*b3f20*/  @P3 IMAD.MOV R84, RZ, RZ, R75 ;  /* 0x000000ffff543224 */ /* 0x000fe400078e024b */
[----:B------:R-:W-:Y:S01]  /*b3f30*/  @P2 IMAD.MOV R93, RZ, RZ, R95 ;  /* 0x000000ffff5d2224 */ /* 0x000fe200078e025f */
[----:B------:R-:W-:Y:S01]  /*b3f40*/  ISETP.GE.U32.AND P2, PT, R68, R91, PT ;  /* 0x0000005b4400720c */ /* 0x000fe20003f46070 */
[----:B------:R-:W-:-:S02]  /*b3f50*/  IMAD.IADD R84, R101, 0x1, R84 ;  /* 0x0000000165547824 */ /* 0x000fc400078e0254 */
[----:B------:R-:W-:Y:S02]  /*b3f60*/  IMAD R75, R7, R85, RZ ;  /* 0x00000055074b7224 */ /* 0x000fe400078e02ff */
        /* <DEDUP_REMOVED lines=8> */
[----:B------:R-:W-:-:S02]  /*b3ff0*/  @P2 IMAD.MOV R74, RZ, RZ, R87 ;  /* 0x000000ffff4a2224 */ /* 0x000fc400078e0257 */
[----:B------:R-:W-:Y:S02]  /*b4000*/  IMAD.IADD R79, R68, 0x1, R79 ;  /* 0x00000001444f7824 */ /* 0x000fe400078e024f */
[----:B------:R-:W-:Y:S02]  /*b4010*/  IMAD.IADD R74, R97, 0x1, R74 ;  /* 0x00000001614a7824 */ /* 0x000fe400078e024a */
[----:B------:R-:W-:Y:S02]  /*b4020*/  VIADD R94, R90, 0x1 ;  /* 0x000000015a5e7836 */ /* 0x000fe40000000000 */
[----:B------:R-:W-:Y:S01]  /*b4030*/  @P1 IMAD.MOV R94, RZ, RZ, R90 ;  /* 0x000000ffff5e1224 */ /* 0x000fe200078e025a */
[----:B------:R-:W-:Y:S01]  /*b4040*/  LEA R90, R92, R79, 0x10 ;  /* 0x0000004f5c5a7211 */ /* 0x000fe200078e80ff */
[----:B------:R-:W-:Y:S01]  /*b4050*/  VIADD R81, R89, 0x1 ;  /* 0x0000000159517836 */ /* 0x000fe20000000000 */
        /* <DEDUP_REMOVED lines=15> */
[----:B------:R-:W-:-:S02]  /*b4150*/  VIADD R91, R75, 0x1 ;  /* 0x000000014b5b7836 */ /* 0x000fc40000000000 */
[----:B------:R-:W-:Y:S02]  /*b4160*/  @P2 IMAD.MOV R91, RZ, RZ, R75 ;  /* 0x000000ffff5b2224 */ /* 0x000fe400078e024b */
[----:B------:R-:W-:Y:S02]  /*b4170*/  IMAD.IADD R90, R74, 0x1, R89 ;  /* 0x000000014a5a7824 */ /* 0x000fe400078e0259 */
[----:B------:R-:W-:Y:S02]  /*b4180*/  IMAD.IADD R68, R99, 0x1, R68 ;  /* 0x0000000163447824 */ /* 0x000fe400078e0244 */
[C---:B------:R-:W-:Y:S01]  /*b4190*/  VIADD R75, R91.reuse, 0x1 ;  /* 0x000000015b4b7836 */ /* 0x040fe20000000000 */
[----:B------:R-:W-:Y:S01]  /*b41a0*/  @P3 IADD3 R75, PT, PT, R91, RZ, RZ ;  /* 0x000000ff5b4b3210 */ /* 0x000fe20007ffe0ff */
[----:B------:R-:W-:Y:S01]  /*b41b0*/  @P0 IMAD.MOV R95, RZ, RZ, R103 ;  /* 0x000000ffff5f0224 */ /* 0x000fe200078e0267 */
[----:B------:R-:W-:Y:S01]  /*b41c0*/  ISETP.GE.U32.AND P0, PT, R68, R99, PT ;  /* 0x000000634400720c */ /* 0x000fe20003f06070 */
[----:B------:R-:W-:-:S02]  /*b41d0*/  IMAD R89, R87, 0x10000, R90 ;  /* 0x0001000057597824 */ /* 0x000fc400078e025a */
[----:B------:R-:W-:Y:S02]  /*b41e0*/  IMAD R91, R53, R85, RZ ;  /* 0x00000055355b7224 */ /* 0x000fe400078e02ff */
[----:B------:R-:W-:Y:S01]  /*b41f0*/  IMAD R90, R54, R86, R79 ;  /* 0x00000056365a7224 */ /* 0x000fe200078e024f */
[C---:B------:R-:W-:Y:S01]  /*b4200*/  ISETP.GE.U32.AND P1, PT, R89.reuse, R74, PT ;  /* 0x0000004a5900720c */ /* 0x040fe20003f26070 */
        /* <DEDUP_REMOVED lines=10> */
[----:B------:R-:W-:Y:S02]  /*b42b0*/  IMAD R89, R51, R85, RZ ;  /* 0x0000005533597224 */ /* 0x000fe400078e02ff */
[----:B------:R-:W-:Y:S02]  /*b42c0*/  IMAD R92, R87, 0x10000, R92 ;  /* 0x00010000575c7824 */ /* 0x000fe400078e025c */
[----:B------:R-:W-:Y:S01]  /*b42d0*/  VIADD R93, R90, 0x1 ;  /* 0x000000015a5d7836 */ /* 0x000fe20000000000 */
[----:B------:R-:W-:Y:S01]  /*b42e0*/  LOP3.LUT R94, R89, 0xffff, RZ, 0xc0, !PT ;  /* 0x0000ffff595e7812 */ /* 0x000fe200078ec0ff */
[----:B------:R-:W-:Y:S01]  /*b42f0*/  @P1 IMAD.MOV R93, RZ, RZ, R90 ;  /* 0x000000ffff5d1224 */ /* 0x000fe200078e025a */
[----:B------:R-:W-:Y:S01]  /*b4300*/  ISETP.GE.U32.AND P1, PT, R92, R68, PT ;  /* 0x000000445c00720c */ /* 0x000fe20003f26070 */
[----:B------:R-:W-:Y:S01]  /*b4310*/  IMAD R90, R51, R86, RZ ;  /* 0x00000056335a7224 */ /* 0x000fe200078e02ff */
[----:B------:R-:W-:Y:S01]  /*b4320*/  SHF.R.U32.HI R89, RZ, 0x10, R89 ;  /* 0x00000010ff597819 */ /* 0x000fe20000011659 */
[----:B------:R-:W-:-:S02]  /*b4330*/  IMAD.IADD R79, R88, 0x1, R75 ;  /* 0x00000001584f7824 */ /* 0x000fc400078e024b */
[----:B------:R-:W-:Y:S02]  /*b4340*/  IMAD R68, R52, R86, R91 ;  /* 0x0000005634447224 */ /* 0x000fe400078e025b */
[----:B------:R-:W-:Y:S01]  /*b4350*/  IMAD R90, R50, R85, R90 ;  /* 0x00000055325a7224 */ /* 0x000fe200078e025a */
[C---:B------:R-:W-:Y:S01]  /*b4360*/  ISETP.GE.U32.AND P0, PT, R79.reuse, R88, PT ;  /* 0x000000584f00720c */ /* 0x040fe20003f06070 */
[----:B------:R-:W-:Y:S01]  /*b4370*/  IMAD.IADD R91, R79, 0x1, R94 ;  /* 0x000000014f5b7824 */ /* 0x000fe200078e025e */
[----:B------:R-:W-:Y:S01]  /*b4380*/  LEA.HI R87, R87, R68, RZ, 0x10 ;  /* 0x0000004457577211 */ /* 0x000fe200078f80ff */
[----:B------:R-:W-:Y:S02]  /*b4390*/  VIADD R75, R93, 0x1 ;  /* 0x000000015d4b7836 */ /* 0x000fe40000000000 */
[----:B------:R-:W-:Y:S02]  /*b43a0*/  @P2 IMAD.MOV R75, RZ, RZ, R93 ;  /* 0x000000ffff4b2224 */ /* 0x000fe400078e025d */
[----:B------:R-:W-:-:S02]  /*b43b0*/  IMAD R94, R90, 0x10000, R91 ;  /* 0x000100005a5e7824 */ /* 0x000fc400078e025b */
        /* <DEDUP_REMOVED lines=25> */
[----:B------:R-:W-:Y:S02]  /*b4550*/  IMAD R79, R49, R85, RZ ;  /* 0x00000055314f7224 */ /* 0x000fe400078e02ff */
        /* <DEDUP_REMOVED lines=45> */
[----:B------:R-:W-:Y:S02]  /*b4830*/  LEA.HI R86, R91, R86, RZ, 0x10 ;  /* 0x000000565b567211 */ /* 0x000fe400078f80ff */
[----:B------:R-:W-:Y:S01]  /*b4840*/  ISETP.GE.U32.AND P3, PT, R44, R83, PT ;  /* 0x000000532c00720c */ /* 0x000fe20003f66070 */
[----:B------:R-:W-:-:S02]  /*b4850*/  VIADD R83, R82, 0x1 ;  /* 0x0000000152537836 */ /* 0x000fc40000000000 */
[----:B------:R-:W-:Y:S01]  /*b4860*/  @P0 IMAD.MOV R83, RZ, RZ, R82 ;  /* 0x000000ffff530224 */ /* 0x000fe200078e0252 */
[----:B------:R-:W-:Y:S01]  /*b4870*/  ISETP.NE.AND P0, PT, R80, 0x8, PT ;  /* 0x000000085000780c */ /* 0x000fe20003f05270 */
[----:B------:R-:W-:Y:S02]  /*b4880*/  VIADD R85, R86, 0x1 ;  /* 0x0000000156557836 */ /* 0x000fe40000000000 */
[----:B------:R-:W-:Y:S02]  /*b4890*/  @P2 IMAD.MOV R85, RZ, RZ, R86 ;  /* 0x000000ffff552224 */ /* 0x000fe400078e0256 */
[----:B------:R-:W-:Y:S02]  /*b48a0*/  VIADD R69, R83, 0x1 ;  /* 0x0000000153457836 */ /* 0x000fe40000000000 */
[----:B------:R-:W-:Y:S02]  /*b48b0*/  VIADD R82, R85, 0x1 ;  /* 0x0000000155527836 */ /* 0x000fe40000000000 */
[----:B------:R-:W-:-:S02]  /*b48c0*/  @P1 IMAD.MOV R69, RZ, RZ, R83 ;  /* 0x000000ffff451224 */ /* 0x000fc400078e0253 */
[----:B------:R-:W-:-:S04]  /*b48d0*/  @P3 IMAD.MOV R82, RZ, RZ, R85 ;  /* 0x000000ffff523224 */ /* 0x000fc800078e0255 */
[----:B------:R-:W-:Y:S01]  /*b48e0*/  IMAD.IADD R69, R69, 0x1, R82 ;  /* 0x0000000145457824 */ /* 0x000fe200078e0252 */
[----:B------:R-:W-:Y:S06]  /*b48f0*/  @P0 BRA `(.L_x_1021) ;  /* 0xffffffec00f40947 */ /* 0x000fec000383ffff */
[----:B------:R-:W-:Y:S05]  /*b4900*/  BSYNC.RECONVERGENT B2 ;  /* 0x0000000000027941 */ /* 0x000fea0003800200 */
.L_x_1020:
        /* <DEDUP_REMOVED lines=38> */
.L_x_1025:
[----:B------:R-:W-:Y:S05]  /*b4b70*/  BSYNC.RELIABLE B3 ;  /* 0x0000000000037941 */ /* 0x000fea0003800100 */
.L_x_1024:
        /* <DEDUP_REMOVED lines=41> */
.L_x_1023:
[----:B------:R-:W-:Y:S05]  /*b4e10*/  BSYNC.RECONVERGENT B2 ;  /* 0x0000000000027941 */ /* 0x000fea0003800200 */
.L_x_1022:
[----:B------:R-:W-:Y:S01]  /*b4e20*/  IMAD.MOV.U32 R85, RZ, RZ, 0x4 ;  /* 0x00000004ff557424 */ /* 0x000fe200078e00ff */
[----:B------:R0:W-:Y:S01]  /*b4e30*/  STL [R42+0x4], RZ ;  /* 0x000004ff2a007387 */ /* 0x0001e20000100800 */
[----:B------:R-:W-:Y:S01]  /*b4e40*/  BSSY.RECONVERGENT B2, `(.L_x_1026) ;  /* 0x0000111000027945 */ /* 0x000fe20003800200 */
[----:B------:R-:W-:Y:S01]  /*b4e50*/  CS2R R82, SRZ ;  /* 0x0000000000527805 */ /* 0x000fe2000001ff00 */
[----:B------:R-:W-:Y:S01]  /*b4e60*/  IMAD.MOV.U32 R93, RZ, RZ, RZ ;  /* 0x000000ffff5d7224 */ /* 0x000fe200078e00ff */
[----:B------:R0:W-:Y:S01]  /*b4e70*/  STL [R42+0x8], RZ ;  /* 0x000008ff2a007387 */ /* 0x0001e20000100800 */
[----:B------:R-:W-:Y:S01]  /*b4e80*/  IMAD.MOV.U32 R94, RZ, RZ, RZ ;  /* 0x000000ffff5e7224 */ /* 0x000fe200078e00ff */
[----:B------:R-:W-:Y:S02]  /*b4e90*/  CS2R R88, SRZ ;  /* 0x0000000000587805 */ /* 0x000fe4000001ff00 */
[----:B------:R-:W-:Y:S01]  /*b4ea0*/  CS2R R86, SRZ ;  /* 0x0000000000567805 */ /* 0x000fe2000001ff00 */
[----:B------:R0:W-:Y:S01]  /*b4eb0*/  STL [R42], R85 ;  /* 0x000000552a007387 */ /* 0x0001e20000100800 */
[----:B------:R-:W-:-:S03]  /*b4ec0*/  IMAD.MOV.U32 R0, RZ, RZ, RZ ;  /* 0x000000ffff007224 */ /* 0x000fc600078e00ff */
[----:B------:R0:W-:Y:S04]  /*b4ed0*/  STL [R42+0xc], RZ ;  /* 0x00000cff2a007387 */ /* 0x0001e80000100800 */
[----:B------:R0:W-:Y:S04]  /*b4ee0*/  STL [R42+0x10], RZ ;  /* 0x000010ff2a007387 */ /* 0x0001e80000100800 */
[----:B------:R0:W-:Y:S04]  /*b4ef0*/  STL [R42+0x14], RZ ;  /* 0x000014ff2a007387 */ /* 0x0001e80000100800 */
[----:B------:R0:W-:Y:S04]  /*b4f00*/  STL [R42+0x18], RZ ;  /* 0x000018ff2a007387 */ /* 0x0001e80000100800 */
[----:B------:R0:W-:Y:S02]  /*b4f10*/  STL [R42+0x1c], RZ ;  /* 0x00001cff2a007387 */ /* 0x0001e40000100800 */
.L_x_1027:
[----:B0-----:R0:W2:Y:S01]  /*b4f20*/  LDL R85, [R42] ;  /* 0x000000002a557983 */ /* 0x0010a20000100800 */
        /* <DEDUP_REMOVED lines=13> */
[----:B------:R-:W-:Y:S01]  /*b5000*/  LOP3.LUT R101, R97, 0xffff, RZ, 0xc0, !PT ;  /* 0x0000ffff61657812 */ /* 0x000fe200078ec0ff */
[C---:B------:R-:W-:Y:S01]  /*b5010*/  IMAD R95, R91.reuse, 0x10000, R92 ;  /* 0x000100005b5f7824 */ /* 0x040fe200078e025c */
[----:B------:R-:W-:Y:S01]  /*b5020*/  LOP3.LUT R92, R96, 0xffff, RZ, 0xc0, !PT ;  /* 0x0000ffff605c7812 */ /* 0x000fe200078ec0ff */
[----:B------:R-:W-:Y:S01]  /*b5030*/  IMAD R99, R62, R80, RZ ;  /* 0x000000503e637224 */ /* 0x000fe200078e02ff */
[----:B------:R-:W-:Y:S01]  /*b5040*/  LEA.HI R91, R91, R90, RZ, 0x10 ;  /* 0x0000005a5b5b7211 */ /* 0x000fe200078f80ff */
[-C--:B------:R-:W-:Y:S01]  /*b5050*/  IMAD R90, R58, R85.reuse, RZ ;  /* 0x000000553a5a7224 */ /* 0x080fe200078e02ff */
[----:B------:R-:W-:Y:S01]  /*b5060*/  SHF.R.U32.HI R96, RZ, 0x10, R96 ;  /* 0x00000010ff607819 */ /* 0x000fe20000011660 */
[-C--:B------:R-:W-:Y:S01]  /*b5070*/  IMAD R98, R60, R85.reuse, RZ ;  /* 0x000000553c627224 */ /* 0x080fe200078e02ff */
[----:B------:R-:W-:Y:S01]  /*b5080*/  SHF.R.U32.HI R100, RZ, 0x10, R97 ;  /* 0x00000010ff647819 */ /* 0x000fe20000011661 */
[-C--:B------:R-:W-:Y:S01]  /*b5090*/  IMAD R90, R59, R80.reuse, R90 ;  /* 0x000000503b5a7224 */ /* 0x080fe200078e025a */
[----:B------:R-:W-:Y:S01]  /*b50a0*/  LOP3.LUT R104, R99, 0xffff, RZ, 0xc0, !PT ;  /* 0x0000ffff63687812 */ /* 0x000fe200078ec0ff */
[-C--:B------:R-:W-:Y:S01]  /*b50b0*/  IMAD R102, R62, R85.reuse, RZ ;  /* 0x000000553e667224 */ /* 0x080fe200078e02ff */
[----:B------:R-:W-:Y:S01]  /*b50c0*/  SHF.R.U32.HI R106, RZ, 0x10, R99 ;  /* 0x00000010ff6a7819 */ /* 0x000fe20000011663 */
[----:B------:R-:W-:Y:S01]  /*b50d0*/  IMAD R99, R59, R85, R96 ;  /* 0x000000553b637224 */ /* 0x000fe200078e0260 */
[----:B------:R-:W-:Y:S01]  /*b50e0*/  IADD3 R97, PT, PT, R92, R87, RZ ;  /* 0x000000575c617210 */ /* 0x000fe20007ffe0ff */
[----:B------:R-:W-:Y:S01]  /*b50f0*/  IMAD R98, R61, R80, R98 ;  /* 0x000000503d627224 */ /* 0x000fe200078e0262 */
[----:B------:R-:W-:Y:S01]  /*b5100*/  ISETP.GE.U32.AND P0, PT, R95, R88, PT ;  /* 0x000000585f00720c */ /* 0x000fe20003f06070 */
[----:B------:R-:W-:Y:S01]  /*b5110*/  IMAD R103, R61, R85, R100 ;  /* 0x000000553d677224 */ /* 0x000fe200078e0264 */
[----:B------:R-:W-:Y:S01]  /*b5120*/  LEA.HI R99, R90, R99, RZ, 0x10 ;  /* 0x000000635a637211 */ /* 0x000fe200078f80ff */
[----:B------:R-:W-:-:S02]  /*b5130*/  IMAD.IADD R101, R101, 0x1, R86 ;  /* 0x0000000165657824 */ /* 0x000fc400078e0256 */
[----:B------:R-:W-:Y:S01]  /*b5140*/  IMAD R96, R90, 0x10000, R97 ;  /* 0x000100005a607824 */ /* 0x000fe200078e0261 */
[----:B------:R-:W-:Y:S01]  /*b5150*/  LEA.HI R103, R98, R103, RZ, 0x10 ;  /* 0x0000006762677211 */ /* 0x000fe200078f80ff */
[-C--:B------:R-:W-:Y:S02]  /*b5160*/  IMAD R102, R63, R80.reuse, R102 ;  /* 0x000000503f667224 */ /* 0x080fe400078e0266 */
[----:B------:R-:W-:Y:S01]  /*b5170*/  IMAD.IADD R105, R104, 0x1, R89 ;  /* 0x0000000168697824 */ /* 0x000fe200078e0259 */
[----:B------:R-:W-:Y:S01]  /*b5180*/  ISETP.GE.U32.AND P6, PT, R96, R87, PT ;  /* 0x000000576000720c */ /* 0x000fe20003fc6070 */
[----:B------:R-:W-:Y:S02]  /*b5190*/  IMAD R90, R65, R80, RZ ;  /* 0x00000050415a7224 */ /* 0x000fe400078e02ff */
[----:B------:R-:W-:Y:S02]  /*b51a0*/  IMAD R107, R63, R85, R106 ;  /* 0x000000553f6b7224 */ /* 0x000fe400078e026a */
[----:B------:R-:W-:-:S02]  /*b51b0*/  IMAD R101, R98, 0x10000, R101 ;  /* 0x0001000062657824 */ /* 0x000fc400078e0265 */
[----:B------:R-:W-:Y:S01]  /*b51c0*/  IMAD R98, R102, 0x10000, R105 ;  /* 0x0001000066627824 */ /* 0x000fe200078e0269 */
[----:B------:R-:W-:Y:S01]  /*b51d0*/  LOP3.LUT R105, R90, 0xffff, RZ, 0xc0, !PT ;  /* 0x0000ffff5a697812 */ /* 0x000fe200078ec0ff */
[-C--:B------:R-:W-:Y:S01]  /*b51e0*/  IMAD R88, R70, R80.reuse, RZ ;  /* 0x0000005046587224 */ /* 0x080fe200078e02ff */
[----:B------:R-:W-:Y:S01]  /*b51f0*/  LEA.HI R107, R102, R107, RZ, 0x10 ;  /* 0x0000006b666b7211 */ /* 0x000fe200078f80ff */
[-C--:B------:R-:W-:Y:S01]  /*b5200*/  IMAD R97, R65, R85.reuse, RZ ;  /* 0x0000005541617224 */ /* 0x080fe200078e02ff */
[----:B------:R-:W-:Y:S01]  /*b5210*/  SHF.R.U32.HI R90, RZ, 0x10, R90 ;  /* 0x00000010ff5a7819 */ /* 0x000fe2000001165a */
[----:B------:R-:W-:Y:S01]  /*b5220*/  VIADD R87, R91, 0x1 ;  /* 0x000000015b577836 */ /* 0x000fe20000000000 */
[----:B------:R-:W-:Y:S01]  /*b5230*/  LOP3.LUT R102, R88, 0xffff, RZ, 0xc0, !PT ;  /* 0x0000ffff58667812 */ /* 0x000fe200078ec0ff */
[C---:B------:R-:W-:Y:S01]  /*b5240*/  IMAD R97, R66.reuse, R80, R97 ;  /* 0x0000005042617224 */ /* 0x040fe200078e0261 */
[----:B------:R-:W-:Y:S01]  /*b5250*/  SHF.R.U32.HI R104, RZ, 0x10, R88 ;  /* 0x00000010ff687819 */ /* 0x000fe20000011658 */
[----:B------:R-:W-:Y:S01]  /*b5260*/  IMAD.IADD R88, R105, 0x1, R94 ;  /* 0x0000000169587824 */ /* 0x000fe200078e025e */
[----:B------:R-:W-:Y:S01]  /*b5270*/  ISETP.GE.U32.AND P5, PT, R101, R86, PT ;  /* 0x000000566500720c */ /* 0x000fe20003fa6070 */
[----:B------:R-:W-:Y:S01]  /*b5280*/  IMAD R90, R66, R85, R90 ;  /* 0x00000055425a7224 */ /* 0x000fe200078e025a */
[----:B------:R-:W-:Y:S01]  /*b5290*/  IADD3 R109, PT, PT, R102, R93, RZ ;  /* 0x0000005d666d7210 */ /* 0x000fe20007ffe0ff */
[----:B------:R-:W-:Y:S01]  /*b52a0*/  IMAD R105, R97, 0x10000, R88 ;  /* 0x0001000061697824 */ /* 0x000fe200078e0258 */
[----:B------:R-:W-:Y:S01]  /*b52b0*/  ISETP.GE.U32.AND P2, PT, R98, R89, PT ;  /* 0x000000596200720c */ /* 0x000fe20003f46070 */
[----:B------:R-:W-:Y:S01]  /*b52c0*/  IMAD R88, R95, R46, RZ ;  /* 0x0000002e5f587224 */ /* 0x000fe200078e02ff */
[----:B------:R-:W-:Y:S01]  /*b52d0*/  LEA.HI R97, R97, R90, RZ, 0x10 ;  /* 0x0000005a61617211 */ /* 0x000fe200078f80ff */
[----:B------:R-:W-:Y:S01]  /*b52e0*/  @P0 IMAD.MOV R87, RZ, RZ, R91 ;  /* 0x000000ffff570224 */ /* 0x000fe200078e025b */
[----:B------:R-:W-:Y:S01]  /*b52f0*/  ISETP.GE.U32.AND P1, PT, R105, R94, PT ;  /* 0x0000005e6900720c */ /* 0x000fe20003f26070 */
[----:B------:R-:W-:Y:S01]  /*b5300*/  IMAD R92, R70, R85, RZ ;  /* 0x00000055465c7224 */ /* 0x000fe200078e02ff */
[----:B------:R-:W-:Y:S01]  /*b5310*/  LOP3.LUT R90, R88, 0xffff, RZ, 0xc0, !PT ;  /* 0x0000ffff585a7812 */ /* 0x000fe200078ec0ff */
[----:B------:R-:W-:Y:S01]  /*b5320*/  IMAD.IADD R87, R96, 0x1, R87 ;  /* 0x0000000160577824 */ /* 0x000fe200078e0257 */
[----:B------:R-:W-:Y:S01]  /*b5330*/  SHF.R.U32.HI R91, RZ, 0x10, R88 ;  /* 0x00000010ff5b7819 */ /* 0x000fe20000011658 */
[----:B------:R-:W-:-:S02]  /*b5340*/  IMAD R100, R71, R80, R92 ;  /* 0x0000005047647224 */ /* 0x000fc400078e025c */
[C---:B------:R-:W-:Y:S01]  /*b5350*/  IMAD R86, R20.reuse, R90, RZ ;  /* 0x0000005a14567224 */ /* 0x040fe200078e02ff */
[----:B------:R-:W-:Y:S01]  /*b5360*/  ISETP.GE.U32.AND P4, PT, R87, R96, PT ;  /* 0x000000605700720c */ /* 0x000fe20003f86070 */
[----:B------:R-:W-:Y:S02]  /*b5370*/  IMAD R88, R20, R91, RZ ;  /* 0x0000005b14587224 */ /* 0x000fe400078e02ff */
[----:B------:R-:W-:Y:S01]  /*b5380*/  IMAD R92, R100, 0x10000, R109 ;  /* 0x00010000645c7824 */ /* 0x000fe200078e026d */
[----:B------:R-:W-:Y:S01]  /*b5390*/  LOP3.LUT R94, R86, 0xffff, RZ, 0xc0, !PT ;  /* 0x0000ffff565e7812 */ /* 0x000fe200078ec0ff */
[----:B------:R-:W-:Y:S01]  /*b53a0*/  IMAD R88, R19, R90, R88 ;  /* 0x0000005a13587224 */ /* 0x000fe200078e0258 */
[----:B------:R-:W-:Y:S01]  /*b53b0*/  SHF.R.U32.HI R86, RZ, 0x10, R86 ;  /* 0x00000010ff567819 */ /* 0x000fe20000011656 */
[----:B------:R-:W-:Y:S01]  /*b53c0*/  IMAD R111, R71, R85, R104 ;  /* 0x00000055476f7224 */ /* 0x000fe200078e0268 */
[----:B------:R-:W-:Y:S01]  /*b53d0*/  ISETP.GE.U32.AND P0, PT, R92, R93, PT ;  /* 0x0000005d5c00720c */ /* 0x000fe20003f06070 */
[----:B------:R-:W-:-:S02]  /*b53e0*/  IMAD.IADD R89, R95, 0x1, R94 ;  /* 0x000000015f597824 */ /* 0x000fc400078e025e */
[-C--:B------:R-:W-:Y:S01]  /*b53f0*/  IMAD R93, R18, R90.reuse, RZ ;  /* 0x0000005a125d7224 */ /* 0x080fe200078e02ff */
[----:B------:R-:W-:Y:S01]  /*b5400*/  LEA.HI R111, R100, R111, RZ, 0x10 ;  /* 0x0000006f646f7211 */ /* 0x000fe200078f80ff */
[----:B------:R-:W-:Y:S01]  /*b5410*/  IMAD R109, R18, R91, RZ ;  /* 0x0000005b126d7224 */ /* 0x000fe200078e02ff */
[----:B------:R-:W-:Y:S01]  /*b5420*/  LEA R94, R88, R89, 0x10 ;  /* 0x00000059585e7211 */ /* 0x000fe200078e80ff */
[----:B------:R-:W-:Y:S01]  /*b5430*/  VIADD R100, R99, 0x1 ;  /* 0x0000000163647836 */ /* 0x000fe20000000000 */
[----:B------:R-:W-:Y:S01]  /*b5440*/  LOP3.LUT R96, R93, 0xffff, RZ, 0xc0, !PT ;  /* 0x0000ffff5d607812 */ /* 0x000fe200078ec0ff */
[----:B------:R-:W-:Y:S01]  /*b5450*/  IMAD R89, R19, R91, R86 ;  /* 0x0000005b13597224 */ /* 0x000fe200078e0256 */
[----:B------:R-:W-:Y:S01]  /*b5460*/  ISETP.GE.U32.AND P3, PT, R94, R95, PT ;  /* 0x0000005f5e00720c */ /* 0x000fe20003f66070 */
[----:B------:R-:W-:Y:S01]  /*b5470*/  @P6 IMAD.MOV R100, RZ, RZ, R99 ;  /* 0x000000ffff646224 */ /* 0x000fe200078e0263 */
[----:B------:R-:W-:Y:S01]  /*b5480*/  SHF.R.U32.HI R93, RZ, 0x10, R93 ;  /* 0x00000010ff5d7819 */ /* 0x000fe2000001165d */
[----:B------:R-:W-:Y:S01]  /*b5490*/  IMAD R109, R10, R90, R109 ;  /* 0x0000005a0a6d7224 */ /* 0x000fe200078e026d */
[----:B------:R-:W-:Y:S01]  /*b54a0*/  LEA.HI R89, R88, R89, RZ, 0x10 ;  /* 0x0000005958597211 */ /* 0x000fe200078f80ff */
[----:B------:R-:W-:-:S02]  /*b54b0*/  IMAD.IADD R96, R87, 0x1, R96 ;  /* 0x0000000157607824 */ /* 0x000fc400078e0260 */
[----:B------:R-:W-:Y:S01]  /*b54c0*/  VIADD R86, R100, 0x1 ;  /* 0x0000000164567836 */ /* 0x000fe20000000000 */
[----:B------:R-:W-:Y:S01]  /*b54d0*/  IADD3 R88, PT, PT, R89, 0x1, RZ ;  /* 0x0000000159587810 */ /* 0x000fe20007ffe0ff */
[----:B------:R-:W-:Y:S02]  /*b54e0*/  @P4 IMAD.MOV R86, RZ, RZ, R100 ;  /* 0x000000ffff564224 */ /* 0x000fe400078e0264 */
[----:B------:R-:W-:Y:S02]  /*b54f0*/  IMAD R95, R109, 0x10000, R96 ;  /* 0x000100006d5f7824 */ /* 0x000fe400078e0260 */
[----:B------:R-:W-:Y:S02]  /*b5500*/  @P3 IMAD.MOV R88, RZ, RZ, R89 ;  /* 0x000000ffff583224 */ /* 0x000fe400078e0259 */
[----:B------:R-:W-:Y:S01]  /*b5510*/  IMAD.IADD R86, R101, 0x1, R86 ;  /* 0x0000000165567824 */ /* 0x000fe200078e0256 */
[----:B------:R-:W-:Y:S01]  /*b5520*/  ISETP.GE.U32.AND P6, PT, R95, R87, PT ;  /* 0x000000575f00720c */ /* 0x000fe20003fc6070 */
[----:B------:R-:W-:Y:S01]  /*b5530*/  VIADD R102, R107, 0x1 ;  /* 0x000000016b667836 */ /* 0x000fe20000000000 */
[----:B------:R-:W-:Y:S01]  /*b5540*/  IADD3 R88, PT, PT, R95, R88, RZ ;  /* 0x000000585f587210 */ /* 0x000fe20007ffe0ff */
[----:B------:R-:W-:-:S02]  /*b5550*/  IMAD R94, R10, R91, R93 ;  /* 0x0000005b0a5e7224 */ /* 0x000fc400078e025d */
[----:B------:R-:W-:Y:S01]  /*b5560*/  @P2 IMAD.MOV R102, RZ, RZ, R107 ;  /* 0x000000ffff662224 */ /* 0x000fe200078e026b */
[----:B------:R-:W-:Y:S01]  /*b5570*/  ISETP.GE.U32.AND P2, PT, R86, R101, PT ;  /* 0x000000655600720c */ /* 0x000fe20003f46070 */
        /* <DEDUP_REMOVED lines=11> */
[----:B------:R-:W-:Y:S02]  /*b5630*/  IMAD.IADD R95, R86, 0x1, R95 ;  /* 0x00000001565f7824 */ /* 0x000fe400078e025f */
[----:B------:R-:W-:Y:S02]  /*b5640*/  VIADD R87, R99, 0x1 ;  /* 0x0000000163577836 */ /* 0x000fe40000000000 */
[----:B------:R-:W-:Y:S02]  /*b5650*/  @P2 IMAD.MOV R87, RZ, RZ, R99 ;  /* 0x000000ffff572224 */ /* 0x000fe400078e0263 */
[----:B------:R-:W-:-:S02]  /*b5660*/  IMAD R100, R94, 0x10000, R95 ;  /* 0x000100005e647824 */ /* 0x000fc400078e025f */
[----:B------:R-:W-:Y:S02]  /*b5670*/  VIADD R93, R103, 0x1 ;  /* 0x00000001675d7836 */ /* 0x000fe40000000000 */
[----:B------:R-:W-:Y:S01]  /*b5680*/  @P3 IMAD.MOV R93, RZ, RZ, R103 ;  /* 0x000000ffff5d3224 */ /* 0x000fe200078e0267 */
[----:B------:R-:W-:Y:S01]  /*b5690*/  ISETP.GE.U32.AND P2, PT, R100, R86, PT ;  /* 0x000000566400720c */ /* 0x000fe20003f46070 */
[----:B------:R-:W-:Y:S02]  /*b56a0*/  IMAD.IADD R89, R98, 0x1, R87 ;  /* 0x0000000162597824 */ /* 0x000fe400078e0257 */
[C---:B------:R-:W-:Y:S01]  /*b56b0*/  VIADD R101, R97.reuse, 0x1 ;  /* 0x0000000161657836 */ /* 0x040fe20000000000 */
[----:B------:R-:W-:Y:S01]  /*b56c0*/  @P1 IADD3 R101, PT, PT, R97, RZ, RZ ;  /* 0x000000ff61651210 */ /* 0x000fe20007ffe0ff */
[----:B------:R-:W-:Y:S01]  /*b56d0*/  IMAD R95, R47, R91, R96 ;  /* 0x0000005b2f5f7224 */ /* 0x000fe200078e0260 */
[----:B------:R-:W-:Y:S01]  /*b56e0*/  ISETP.GE.U32.AND P1, PT, R89, R98, PT ;  /* 0x000000625900720c */ /* 0x000fe20003f26070 */
[----:B------:R-:W-:-:S02]  /*b56f0*/  IMAD.IADD R87, R100, 0x1, R93 ;  /* 0x0000000164577824 */ /* 0x000fc400078e025d */
        /* <DEDUP_REMOVED lines=11> */
[----:B------:R-:W-:Y:S01]  /*b57b0*/  VIADD R86, R102, 0x1 ;  /* 0x0000000166567836 */ /* 0x000fe20000000000 */
[----:B------:R-:W-:Y:S01]  /*b57c0*/  IADD3 R93, PT, PT, R99, 0x1, RZ ;  /* 0x00000001635d7810 */ /* 0x000fe20007ffe0ff */
[----:B------:R-:W-:Y:S02]  /*b57d0*/  @P1 IMAD.MOV R86, RZ, RZ, R102 ;  /* 0x000000ffff561224 */ /* 0x000fe400078e0266 */
[----:B------:R-:W-:Y:S02]  /*b57e0*/  IMAD R98, R97, 0x10000, R94 ;  /* 0x0001000061627824 */ /* 0x000fe400078e025e */
[----:B------:R-:W-:Y:S02]  /*b57f0*/  IMAD.IADD R94, R105, 0x1, R86 ;  /* 0x00000001695e7824 */ /* 0x000fe400078e0256 */
        /* <DEDUP_REMOVED lines=22> */
[----:B------:R-:W-:-:S02]  /*b5960*/  IMAD R94, R52, R91, R95 ;  /* 0x0000005b345e7224 */ /* 0x000fc400078e025f */
[----:B------:R-:W-:Y:S02]  /*b5970*/  IMAD R95, R51, R91, RZ ;  /* 0x0000005b335f7224 */ /* 0x000fe400078e02ff */
[----:B------:R-:W-:Y:S01]  /*b5980*/  IMAD.IADD R93, R92, 0x1, R89 ;  /* 0x000000015c5d7824 */ /* 0x000fe200078e0259 */
[----:B------:R-:W-:Y:S01]  /*b5990*/  LEA.HI R94, R97, R94, RZ, 0x10 ;  /* 0x0000005e615e7211 */ /* 0x000fe200078f80ff */
[----:B------:R-:W-:Y:S02]  /*b59a0*/  VIADD R89, R99, 0x1 ;  /* 0x0000000163597836 */ /* 0x000fe40000000000 */
[----:B------:R-:W-:Y:S01]  /*b59b0*/  @P2 IMAD.MOV R89, RZ, RZ, R99 ;  /* 0x000000ffff592224 */ /* 0x000fe200078e0263 */
[C---:B------:R-:W-:Y:S01]  /*b59c0*/  ISETP.GE.U32.AND P0, PT, R93.reuse, R92, PT ;  /* 0x0000005c5d00720c */ /* 0x040fe20003f06070 */
[----:B------:R-:W-:Y:S01]  /*b59d0*/  IMAD R97, R50, R90, R95 ;  /* 0x0000005a32617224 */ /* 0x000fe200078e025f */
[----:B------:R-:W-:Y:S01]  /*b59e0*/  IADD3 R101, PT, PT, R94, 0x1, RZ ;  /* 0x000000015e657810 */ /* 0x000fe20007ffe0ff */
[----:B------:R-:W-:-:S02]  /*b59f0*/  IMAD.IADD R100, R93, 0x1, R100 ;  /* 0x000000015d647824 */ /* 0x000fc400078e0264 */
[----:B------:R-:W-:Y:S02]  /*b5a00*/  IMAD.IADD R89, R98, 0x1, R89 ;  /* 0x0000000162597824 */ /* 0x000fe400078e0259 */
[----:B------:R-:W-:Y:S02]  /*b5a10*/  IMAD R99, R97, 0x10000, R100 ;  /* 0x0001000061637824 */ /* 0x000fe400078e0264 */
[C---:B------:R-:W-:Y:S02]  /*b5a20*/  IMAD R92, R72.reuse, R80, RZ ;  /* 0x00000050485c7224 */ /* 0x040fe400078e02ff */
[----:B------:R-:W-:Y:S01]  /*b5a30*/  @P1 IMAD.MOV R101, RZ, RZ, R94 ;  /* 0x000000ffff651224 */ /* 0x000fe200078e025e */
[----:B------:R-:W-:Y:S02]  /*b5a40*/  ISETP.GE.U32.AND P1, PT, R89, R98, PT ;  /* 0x000000625900720c */ /* 0x000fe40003f26070 */
[----:B------:R-:W-:Y:S01]  /*b5a50*/  ISETP.GE.U32.AND P2, PT, R99, R93, PT ;  /* 0x0000005d6300720c */ /* 0x000fe20003f46070 */
[----:B------:R-:W-:Y:S01]  /*b5a60*/  IMAD R93, R72, R85, RZ ;  /* 0x00000055485d7224 */ /* 0x000fe200078e02ff */
[----:B------:R-:W-:-:S02]  /*b5a70*/  LOP3.LUT R95, R92, 0xffff, RZ, 0xc0, !PT ;  /* 0x0000ffff5c5f7812 */ /* 0x000fc400078ec0ff */
[----:B------:R-:W-:Y:S01]  /*b5a80*/  SHF.R.U32.HI R98, RZ, 0x10, R96 ;  /* 0x00000010ff627819 */ /* 0x000fe20000011660 */
[----:B------:R-:W-:Y:S01]  /*b5a90*/  IMAD R93, R73, R80, R93 ;  /* 0x00000050495d7224 */ /* 0x000fe200078e025d */
[----:B------:R-:W-:Y:S01]  /*b5aa0*/  SHF.R.U32.HI R94, RZ, 0x10, R92 ;  /* 0x00000010ff5e7819 */ /* 0x000fe2000001165c */
[----:B------:R-:W-:Y:S02]  /*b5ab0*/  IMAD.IADD R96, R95, 0x1, R82 ;  /* 0x000000015f607824 */ /* 0x000fe400078e0252 */
[----:B------:R-:W-:Y:S02]  /*b5ac0*/  IMAD R98, R50, R91, R98 ;  /* 0x0000005b32627224 */ /* 0x000fe400078e0262 */
[----:B------:R-:W-:Y:S01]  /*b5ad0*/  IMAD R94, R73, R85, R94 ;  /* 0x00000055495e7224 */ /* 0x000fe200078e025e */
[----:B------:R-:W-:Y:S01]  /*b5ae0*/  LEA R95, R93, R96, 0x10 ;  /* 0x000000605d5f7211 */ /* 0x000fe200078e80ff */
[----:B------:R-:W-:Y:S01]  /*b5af0*/  VIADD R96, R101, 0x1 ;  /* 0x0000000165607836 */ /* 0x000fe20000000000 */
[----:B------:R-:W-:Y:S01]  /*b5b00*/  LEA.HI R98, R97, R98, RZ, 0x10 ;  /* 0x0000006261627211 */ /* 0x000fe200078f80ff */
[----:B------:R-:W-:Y:S01]  /*b5b10*/  @P1 IMAD.MOV R96, RZ, RZ, R101 ;  /* 0x000000ffff601224 */ /* 0x000fe200078e0265 */
[----:B------:R-:W-:Y:S01]  /*b5b20*/  LEA.HI R93, R93, R94, RZ, 0x10 ;  /* 0x0000005e5d5d7211 */ /* 0x000fe200078f80ff */
[----:B------:R-:W-:-:S02]  /*b5b30*/  VIADD R92, R103, 0x1 ;  /* 0x00000001675c7836 */ /* 0x000fc40000000000 */
[----:B------:R-:W-:Y:S01]  /*b5b40*/  @P0 IMAD.MOV R92, RZ, RZ, R103 ;  /* 0x000000ffff5c0224 */ /* 0x000fe200078e0267 */
[----:B------:R-:W-:Y:S01]  /*b5b50*/  ISETP.GE.U32.AND P0, PT, R95, R82, PT ;  /* 0x000000525f00720c */ /* 0x000fe20003f06070 */
[----:B------:R-:W-:Y:S01]  /*b5b60*/  IMAD.IADD R94, R99, 0x1, R96 ;  /* 0x00000001635e7824 */ /* 0x000fe200078e0260 */
[----:B------:R-:W-:Y:S01]  /*b5b70*/  IADD3 R100, PT, PT, R93, 0x1, RZ ;  /* 0x000000015d647810 */ /* 0x000fe20007ffe0ff */
[CC--:B------:R-:W-:Y:S02]  /*b5b80*/  IMAD R82, R49.reuse, R90.reuse, RZ ;  /* 0x0000005a31527224 */ /* 0x0c0fe400078e02ff */
[----:B------:R-:W-:Y:S02]  /*b5b90*/  VIADD R102, R98, 0x1 ;  /* 0x0000000162667836 */ /* 0x000fe40000000000 */
[----:B------:R-:W-:Y:S01]  /*b5ba0*/  @P2 IMAD.MOV R102, RZ, RZ, R98 ;  /* 0x000000ffff662224 */ /* 0x000fe200078e0262 */
[----:B------:R-:W-:Y:S01]  /*b5bb0*/  ISETP.GE.U32.AND P2, PT, R94, R99, PT ;  /* 0x000000635e00720c */ /* 0x000fe20003f46070 */
[----:B------:R-:W-:Y:S01]  /*b5bc0*/  IMAD R97, R49, R91, RZ ;  /* 0x0000005b31617224 */ /* 0x000fe200078e02ff */
[----:B------:R-:W-:Y:S01]  /*b5bd0*/  SHF.R.U32.HI R98, RZ, 0x10, R82 ;  /* 0x00000010ff627819 */ /* 0x000fe20000011652 */
[----:B------:R-:W-:Y:S01]  /*b5be0*/  IMAD.IADD R92, R95, 0x1, R92 ;  /* 0x000000015f5c7824 */ /* 0x000fe200078e025c */
[----:B------:R-:W-:Y:S01]  /*b5bf0*/  LOP3.LUT R99, R82, 0xffff, RZ, 0xc0, !PT ;  /* 0x0000ffff52637812 */ /* 0x000fe200078ec0ff */
[----:B------:R-:W-:-:S02]  /*b5c00*/  IMAD R96, R48, R90, R97 ;  /* 0x0000005a30607224 */ /* 0x000fc400078e0261 */
[----:B------:R-:W-:Y:S01]  /*b5c10*/  IMAD R101, R48, R91, R98 ;  /* 0x0000005b30657224 */ /* 0x000fe200078e0262 */
[C---:B------:R-:W-:Y:S01]  /*b5c20*/  ISETP.GE.U32.AND P1, PT, R92.reuse, R95, PT ;  /* 0x0000005f5c00720c */ /* 0x040fe20003f26070 */
[----:B------:R-:W-:Y:S02]  /*b5c30*/  IMAD.IADD R99, R92, 0x1, R99 ;  /* 0x000000015c637824 */ /* 0x000fe400078e0263 */
[C---:B------:R-:W-:Y:S01]  /*b5c40*/  IMAD R82, R77.reuse, R80, RZ ;  /* 0x000000504d527224 */ /* 0x040fe200078e02ff */
[C---:B------:R-:W-:Y:S01]  /*b5c50*/  LEA.HI R101, R96.reuse, R101, RZ, 0x10 ;  /* 0x0000006560657211 */ /* 0x040fe200078f80ff */
[----:B------:R-:W-:Y:S02]  /*b5c60*/  IMAD R98, R96, 0x10000, R99 ;  /* 0x0001000060627824 */ /* 0x000fe400078e0263 */
[----:B------:R-:W-:Y:S01]  /*b5c70*/  VIADD R97, R102, 0x1 ;  /* 0x0000000166617836 */ /* 0x000fe20000000000 */
[----:B------:R-:W-:Y:S01]  /*b5c80*/  LOP3.LUT R96, R82, 0xffff, RZ, 0xc0, !PT ;  /* 0x0000ffff52607812 */ /* 0x000fe200078ec0ff */
[----:B------:R-:W-:Y:S01]  /*b5c90*/  IMAD R95, R77, R85, RZ ;  /* 0x000000554d5f7224 */ /* 0x000fe200078e02ff */
[----:B------:R-:W-:Y:S01]  /*b5ca0*/  SHF.R.U32.HI R82, RZ, 0x10, R82 ;  /* 0x00000010ff527819 */ /* 0x000fe20000011652 */
[----:B------:R-:W-:-:S02]  /*b5cb0*/  @P2 IMAD.MOV R97, RZ, RZ, R102 ;  /* 0x000000ffff612224 */ /* 0x000fc400078e0266 */
[----:B------:R-:W-:Y:S01]  /*b5cc0*/  @P0 IMAD.MOV R100, RZ, RZ, R93 ;  /* 0x000000ffff640224 */ /* 0x000fe200078e025d */
[----:B------:R-:W-:Y:S01]  /*b5cd0*/  ISETP.GE.U32.AND P0, PT, R98, R92, PT ;  /* 0x0000005c6200720c */ /* 0x000fe20003f06070 */
[----:B------:R-:W-:Y:S01]  /*b5ce0*/  IMAD R95, R78, R80, R95 ;  /* 0x000000504e5f7224 */ /* 0x000fe200078e025f */
[----:B------:R-:W-:Y:S01]  /*b5cf0*/  IADD3 R93, PT, PT, R98, R97, RZ ;  /* 0x00000061625d7210 */ /* 0x000fe20007ffe0ff */
        /* <DEDUP_REMOVED lines=12> */
[----:B------:R-:W-:Y:S01]  /*b5dc0*/  IADD3 R98, PT, PT, R97, R98, RZ ;  /* 0x0000006261627210 */ /* 0x000fe20007ffe0ff */
[----:B------:R-:W-:Y:S01]  /*b5dd0*/  IMAD R99, R56, R90, R99 ;  /* 0x0000005a38637224 */ /* 0x000fe200078e0263 */
        /* <DEDUP_REMOVED lines=12> */
[C---:B------:R-:W-:Y:S01]  /*b5ea0*/  VIADD R85, R80.reuse, 0x1 ;  /* 0x0000000150557836 */ /* 0x040fe20000000000 */
[----:B------:R-:W-:Y:S01]  /*b5eb0*/  @P0 IADD3 R85, PT, PT, R80, RZ, RZ ;  /* 0x000000ff50550210 */ /* 0x000fe20007ffe0ff */
[----:B------:R-:W-:Y:S01]  /*b5ec0*/  VIADD R90, R92, 0x1 ;  /* 0x000000015c5a7836 */ /* 0x000fe20000000000 */
[----:B------:R-:W-:-:S03]  /*b5ed0*/  ISETP.NE.AND P0, PT, R0, 0x8, PT ;  /* 0x000000080000780c */ /* 0x000fc60003f05270 */
        /* <DEDUP_REMOVED lines=8> */
.L_x_1026:
        /* <DEDUP_REMOVED lines=38> */
.L_x_1031:
[----:B------:R-:W-:Y:S05]  /*b61c0*/  BSYNC.RELIABLE B3 ;  /* 0x0000000000037941 */ /* 0x000fea0003800100 */
.L_x_1030:
        /* <DEDUP_REMOVED lines=41> */
.L_x_1029:
[----:B------:R-:W-:Y:S05]  /*b6460*/  BSYNC.RECONVERGENT B2 ;  /* 0x0000000000027941 */ /* 0x000fea0003800200 */
.L_x_1028:
[----:B------:R-:W-:Y:S01]  /*b6470*/  IMAD.MOV.U32 R91, RZ, RZ, 0x3 ;  /* 0x00000003ff5b7424 */ /* 0x000fe200078e00ff */
[----:B------:R0:W-:Y:S01]  /*b6480*/  STL [R31], R88 ;  /* 0x000000581f007387 */ /* 0x0001e20000100800 */
[----:B------:R-:W-:Y:S01]  /*b6490*/  BSSY.RECONVERGENT B2, `(.L_x_1032) ;  /* 0x000011a000027945 */ /* 0x000fe20003800200 */
[----:B------:R-:W-:Y:S02]  /*b64a0*/  IMAD.MOV.U32 R85, RZ, RZ, RZ ;  /* 0x000000ffff557224 */ /* 0x000fe400078e00ff */
[----:B------:R-:W-:Y:S01]  /*b64b0*/  STL [R31+0x4], R87 ;  /* 0x000004571f007387 */ /* 0x000fe20000100800 */
[----:B------:R-:W-:Y:S02]  /*b64c0*/  IMAD.MOV.U32 R80, RZ, RZ, RZ ;  /* 0x000000ffff507224 */ /* 0x000fe400078e00ff */
[----:B------:R-:W-:Y:S01]  /*b64d0*/  IMAD.MOV.U32 R0, RZ, RZ, RZ ;  /* 0x000000ffff007224 */ /* 0x000fe200078e00ff */
[----:B------:R1:W-:Y:S01]  /*b64e0*/  STL [R31+0x8], R86 ;  /* 0x000008561f007387 */ /* 0x0003e20000100800 */
[----:B0-----:R-:W-:-:S03]  /*b64f0*/  MOV R88, RZ ;  /* 0x000000ff00587202 */ /* 0x001fc60000000f00 */
[----:B------:R-:W-:Y:S04]  /*b6500*/  STL [R31+0xc], R89 ;  /* 0x00000c591f007387 */ /* 0x000fe80000100800 */
[----:B------:R-:W-:Y:S01]  /*b6510*/  STL [R31+0x10], R94 ;  /* 0x0000105e1f007387 */ /* 0x000fe20000100800 */
[----:B-1----:R-:W-:-:S03]  /*b6520*/  CS2R R86, SRZ ;  /* 0x0000000000567805 */ /* 0x002fc6000001ff00 */
[----:B------:R0:W-:Y:S04]  /*b6530*/  STL [R31+0x14], R93 ;  /* 0x0000145d1f007387 */ /* 0x0001e80000100800 */
[----:B------:R-:W-:Y:S04]  /*b6540*/  STL [R31+0x18], R82 ;  /* 0x000018521f007387 */ /* 0x000fe80000100800 */
[----:B------:R1:W-:Y:S01]  /*b6550*/  STL [R31+0x1c], R83 ;  /* 0x00001c531f007387 */ /* 0x0003e20000100800 */
[----:B0-----:R-:W-:-:S03]  /*b6560*/  CS2R R92, SRZ ;  /* 0x00000000005c7805 */ /* 0x001fc6000001ff00 */
[----:B------:R0:W-:Y:S04]  /*b6570*/  STL [R40], R91 ;  /* 0x0000005b28007387 */ /* 0x0001e80000100800 */
        /* <DEDUP_REMOVED lines=8> */
.L_x_1033:
        /* <DEDUP_REMOVED lines=22> */
[----:B------:R-:W-:Y:S01]  /*b6760*/  ISETP.GE.U32.AND P0, PT, R95, R88, PT ;  /* 0x000000585f00720c */ /* 0x000fe20003f06070 */
[----:B------:R-:W-:Y:S01]  /*b6770*/  IMAD R100, R62, R82, RZ ;  /* 0x000000523e647224 */ /* 0x000fe200078e02ff */
[----:B------:R-:W-:Y:S01]  /*b6780*/  LOP3.LUT R99, R91, 0xffff, RZ, 0xc0, !PT ;  /* 0x0000ffff5b637812 */ /* 0x000fe200078ec0ff */
[----:B------:R-:W-:Y:S01]  /*b6790*/  IMAD R89, R59, R42, R89 ;  /* 0x0000002a3b597224 */ /* 0x000fe200078e0259 */
[----:B------:R-:W-:Y:S01]  /*b67a0*/  SHF.R.U32.HI R91, RZ, 0x10, R91 ;  /* 0x00000010ff5b7819 */ /* 0x000fe2000001165b */
[----:B------:R-:W-:-:S02]  /*b67b0*/  IMAD.IADD R96, R96, 0x1, R83 ;  /* 0x0000000160607824 */ /* 0x000fc400078e0253 */
[-C--:B------:R-:W-:Y:S02]  /*b67c0*/  IMAD R94, R59, R82.reuse, R94 ;  /* 0x000000523b5e7224 */ /* 0x080fe400078e025e */
[----:B------:R-:W-:Y:S01]  /*b67d0*/  IMAD R97, R60, R82, RZ ;  /* 0x000000523c617224 */ /* 0x000fe200078e02ff */
[----:B------:R-:W-:Y:S01]  /*b67e0*/  LEA R96, R89, R96, 0x10 ;  /* 0x0000006059607211 */ /* 0x000fe200078e80ff */
[----:B------:R-:W-:Y:S01]  /*b67f0*/  IMAD R101, R63, R42, R100 ;  /* 0x0000002a3f657224 */ /* 0x000fe200078e0264 */
[----:B------:R-:W-:Y:S01]  /*b6800*/  LEA.HI R94, R89, R94, RZ, 0x10 ;  /* 0x0000005e595e7211 */ /* 0x000fe200078f80ff */
[C---:B------:R-:W-:Y:S01]  /*b6810*/  IMAD R97, R61.reuse, R42, R97 ;  /* 0x0000002a3d617224 */ /* 0x040fe200078e0261 */
[----:B------:R-:W-:Y:S01]  /*b6820*/  ISETP.GE.U32.AND P6, PT, R96, R83, PT ;  /* 0x000000536000720c */ /* 0x000fe20003fc6070 */
[----:B------:R-:W-:Y:S01]  /*b6830*/  IMAD R100, R61, R82, R91 ;  /* 0x000000523d647224 */ /* 0x000fe200078e025b */
[----:B------:R-:W-:Y:S01]  /*b6840*/  IADD3 R83, PT, PT, R90, 0x1, RZ ;  /* 0x000000015a537810 */ /* 0x000fe20007ffe0ff */
[----:B------:R-:W-:-:S02]  /*b6850*/  IMAD.IADD R98, R99, 0x1, R86 ;  /* 0x0000000163627824 */ /* 0x000fc400078e0256 */
[----:B------:R-:W-:Y:S01]  /*b6860*/  IMAD R89, R65, R42, RZ ;  /* 0x0000002a41597224 */ /* 0x000fe200078e02ff */
[----:B------:R-:W-:Y:S01]  /*b6870*/  LEA.HI R100, R97, R100, RZ, 0x10 ;  /* 0x0000006461647211 */ /* 0x000fe200078f80ff */
[----:B------:R-:W-:Y:S02]  /*b6880*/  IMAD R104, R63, R82, R103 ;  /* 0x000000523f687224 */ /* 0x000fe400078e0267 */
[----:B------:R-:W-:Y:S02]  /*b6890*/  IMAD.IADD R102, R102, 0x1, R87 ;  /* 0x0000000166667824 */ /* 0x000fe400078e0257 */
[----:B------:R-:W-:Y:S01]  /*b68a0*/  IMAD R98, R97, 0x10000, R98 ;  /* 0x0001000061627824 */ /* 0x000fe200078e0262 */
[----:B------:R-:W-:Y:S01]  /*b68b0*/  LOP3.LUT R97, R89, 0xffff, RZ, 0xc0, !PT ;  /* 0x0000ffff59617812 */ /* 0x000fe200078ec0ff */
[----:B------:R-:W-:Y:S01]  /*b68c0*/  IMAD R88, R70, R42, RZ ;  /* 0x0000002a46587224 */ /* 0x000fe200078e02ff */
[----:B------:R-:W-:Y:S01]  /*b68d0*/  LEA.HI R104, R101, R104, RZ, 0x10 ;  /* 0x0000006865687211 */ /* 0x000fe200078f80ff */
[----:B------:R-:W-:Y:S01]  /*b68e0*/  IMAD R91, R65, R82, RZ ;  /* 0x00000052415b7224 */ /* 0x000fe200078e02ff */
[----:B------:R-:W-:Y:S01]  /*b68f0*/  SHF.R.U32.HI R89, RZ, 0x10, R89 ;  /* 0x00000010ff597819 */ /* 0x000fe20000011659 */
[----:B------:R-:W-:Y:S01]  /*b6900*/  IMAD R102, R101, 0x10000, R102 ;  /* 0x0001000065667824 */ /* 0x000fe200078e0266 */
[----:B------:R-:W-:Y:S01]  /*b6910*/  LOP3.LUT R108, R88, 0xffff, RZ, 0xc0, !PT ;  /* 0x0000ffff586c7812 */ /* 0x000fe200078ec0ff */
[----:B------:R-:W-:Y:S01]  /*b6920*/  IMAD R91, R66, R42, R91 ;  /* 0x0000002a425b7224 */ /* 0x000fe200078e025b */
[----:B------:R-:W-:Y:S01]  /*b6930*/  SHF.R.U32.HI R101, RZ, 0x10, R88 ;  /* 0x00000010ff657819 */ /* 0x000fe20000011658 */
[----:B------:R-:W-:Y:S01]  /*b6940*/  IMAD.IADD R88, R97, 0x1, R92 ;  /* 0x0000000161587824 */ /* 0x000fe200078e025c */
[----:B------:R-:W-:Y:S01]  /*b6950*/  ISETP.GE.U32.AND P5, PT, R98, R86, PT ;  /* 0x000000566200720c */ /* 0x000fe20003fa6070 */
[----:B------:R-:W-:Y:S01]  /*b6960*/  IMAD R106, R66, R82, R89 ;  /* 0x00000052426a7224 */ /* 0x000fe200078e0259 */
[----:B------:R-:W-:Y:S01]  /*b6970*/  ISETP.GE.U32.AND P2, PT, R102, R87, PT ;  /* 0x000000576600720c */ /* 0x000fe20003f46070 */
[----:B------:R-:W-:-:S02]  /*b6980*/  IMAD R97, R91, 0x10000, R88 ;  /* 0x000100005b617824 */ /* 0x000fc400078e0258 */
[----:B------:R-:W-:Y:S01]  /*b6990*/  IMAD R88, R95, R46, RZ ;  /* 0x0000002e5f587224 */ /* 0x000fe200078e02ff */
[----:B------:R-:W-:Y:S01]  /*b69a0*/  LEA.HI R106, R91, R106, RZ, 0x10 ;  /* 0x0000006a5b6a7211 */ /* 0x000fe200078f80ff */
[----:B------:R-:W-:Y:S01]  /*b69b0*/  IMAD R99, R70, R82, RZ ;  /* 0x0000005246637224 */ /* 0x000fe200078e02ff */
[----:B------:R-:W-:Y:S01]  /*b69c0*/  ISETP.GE.U32.AND P1, PT, R97, R92, PT ;  /* 0x0000005c6100720c */ /* 0x000fe20003f26070 */
[----:B------:R-:W-:Y:S01]  /*b69d0*/  IMAD.IADD R108, R108, 0x1, R93 ;  /* 0x000000016c6c7824 */ /* 0x000fe200078e025d */
[----:B------:R-:W-:Y:S01]  /*b69e0*/  LOP3.LUT R89, R88, 0xffff, RZ, 0xc0, !PT ;  /* 0x0000ffff58597812 */ /* 0x000fe200078ec0ff */
[----:B------:R-:W-:Y:S02]  /*b69f0*/  IMAD R99, R71, R42, R99 ;  /* 0x0000002a47637224 */ /* 0x000fe400078e0263 */
[----:B------:R-:W-:Y:S01]  /*b6a00*/  @P0 IMAD.MOV R83, RZ, RZ, R90 ;  /* 0x000000ffff530224 */ /* 0x000fe200078e025a */
[----:B------:R-:W-:Y:S01]  /*b6a10*/  SHF.R.U32.HI R90, RZ, 0x10, R88 ;  /* 0x00000010ff5a7819 */ /* 0x000fe20000011658 */
[----:B------:R-:W-:-:S02]  /*b6a20*/  IMAD R86, R20, R89, RZ ;  /* 0x0000005914567224 */ /* 0x000fc400078e02ff */
[----:B------:R-:W-:Y:S02]  /*b6a30*/  IMAD R91, R99, 0x10000, R108 ;  /* 0x00010000635b7824 */ /* 0x000fe400078e026c */
        /* <DEDUP_REMOVED lines=10> */
[----:B------:R-:W-:Y:S01]  /*b6ae0*/  IMAD R110, R71, R82, R101 ;  /* 0x00000052476e7224 */ /* 0x000fe200078e0265 */
[----:B------:R-:W-:Y:S01]  /*b6af0*/  SHF.R.U32.HI R93, RZ, 0x10, R93 ;  /* 0x00000010ff5d7819 */ /* 0x000fe2000001165d */
[----:B------:R-:W-:-:S02]  /*b6b00*/  IMAD R92, R88, 0x10000, R87 ;  /* 0x00010000585c7824 */ /* 0x000fc400078e0257 */
[----:B------:R-:W-:Y:S01]  /*b6b10*/  IMAD R96, R18, R90, RZ ;  /* 0x0000005a12607224 */ /* 0x000fe200078e02ff */
[----:B------:R-:W-:Y:S01]  /*b6b20*/  LEA.HI R110, R99, R110, RZ, 0x10 ;  /* 0x0000006e636e7211 */ /* 0x000fe200078f80ff */
[----:B------:R-:W-:Y:S01]  /*b6b30*/  IMAD.IADD R99, R83, 0x1, R108 ;  /* 0x0000000153637824 */ /* 0x000fe200078e026c */
[----:B------:R-:W-:Y:S01]  /*b6b40*/  ISETP.GE.U32.AND P3, PT, R92, R95, PT ;  /* 0x0000005f5c00720c */ /* 0x000fe20003f66070 */
[----:B------:R-:W-:Y:S02]  /*b6b50*/  IMAD R96, R10, R89, R96 ;  /* 0x000000590a607224 */ /* 0x000fe400078e0260 */
[----:B------:R-:W-:Y:S02]  /*b6b60*/  IMAD R87, R19, R90, R86 ;  /* 0x0000005a13577224 */ /* 0x000fe400078e0256 */
[----:B------:R-:W-:Y:S01]  /*b6b70*/  VIADD R101, R94, 0x1 ;  /* 0x000000015e657836 */ /* 0x000fe20000000000 */
[----:B------:R-:W-:Y:S01]  /*b6b80*/  LEA R99, R96, R99, 0x10 ;  /* 0x0000006360637211 */ /* 0x000fe200078e80ff */
[----:B------:R-:W-:Y:S01]  /*b6b90*/  @P6 IMAD.MOV R101, RZ, RZ, R94 ;  /* 0x000000ffff656224 */ /* 0x000fe200078e025e */
[----:B------:R-:W-:Y:S01]  /*b6ba0*/  LEA.HI R87, R88, R87, RZ, 0x10 ;  /* 0x0000005758577211 */ /* 0x000fe200078f80ff */
[----:B------:R-:W-:Y:S01]  /*b6bb0*/  VIADD R95, R100, 0x1 ;  /* 0x00000001645f7836 */ /* 0x000fe20000000000 */
[----:B------:R-:W-:Y:S01]  /*b6bc0*/  ISETP.GE.U32.AND P6, PT, R99, R83, PT ;  /* 0x000000536300720c */ /* 0x000fe20003fc6070 */
[----:B------:R-:W-:-:S02]  /*b6bd0*/  VIADD R83, R101, 0x1 ;  /* 0x0000000165537836 */ /* 0x000fc40000000000 */
[----:B------:R-:W-:Y:S02]  /*b6be0*/  VIADD R88, R87, 0x1 ;  /* 0x0000000157587836 */ /* 0x000fe40000000000 */
[----:B------:R-:W-:Y:S02]  /*b6bf0*/  @P4 IMAD.MOV R83, RZ, RZ, R101 ;  /* 0x000000ffff534224 */ /* 0x000fe400078e0265 */
[----:B------:R-:W-:Y:S02]  /*b6c00*/  @P3 IMAD.MOV R88, RZ, RZ, R87 ;  /* 0x000000ffff583224 */ /* 0x000fe400078e0257 */
[----:B------:R-:W-:Y:S02]  /*b6c10*/  IMAD.IADD R83, R98, 0x1, R83 ;  /* 0x0000000162537824 */ /* 0x000fe400078e0253 */
[----:B------:R-:W-:Y:S02]  /*b6c20*/  IMAD.IADD R88, R99, 0x1, R88 ;  /* 0x0000000163587824 */ /* 0x000fe400078e0258 */
[----:B------:R-:W-:-:S02]  /*b6c30*/  IMAD R93, R10, R90, R93 ;  /* 0x0000005a0a5d7224 */ /* 0x000fc400078e025d */
[----:B------:R-:W-:Y:S01]  /*b6c40*/  @P5 IMAD.MOV R95, RZ, RZ, R100 ;  /* 0x000000ffff5f5224 */ /* 0x000fe200078e0264 */
[----:B------:R-:W-:Y:S01]  /*b6c50*/  IADD3 R100, PT, PT, R104, 0x1, RZ ;  /* 0x0000000168647810 */ /* 0x000fe20007ffe0ff */
[----:B------:R-:W-:Y:S01]  /*b6c60*/  @P2 IMAD.MOV R100, RZ, RZ, R104 ;  /* 0x000000ffff642224 */ /* 0x000fe200078e0268 */
[----:B------:R-:W-:Y:S01]  /*b6c70*/  ISETP.GE.U32.AND P2, PT, R83, R98, PT ;  /* 0x000000625300720c */ /* 0x000fe20003f46070 */
[C---:B------:R-:W-:Y:S01]  /*b6c80*/  IMAD R87, R7.reuse, R89, RZ ;  /* 0x0000005907577224 */ /* 0x040fe200078e02ff */
[----:B------:R-:W-:Y:S01]  /*b6c90*/  ISETP.GE.U32.AND P3, PT, R88, R99, PT ;  /* 0x000000635800720c */ /* 0x000fe20003f66070 */
[----:B------:R-:W-:Y:S01]  /*b6ca0*/  IMAD R92, R7, R90, RZ ;  /* 0x0000005a075c7224 */ /* 0x000fe200078e02ff */
[----:B------:R-:W-:Y:S01]  /*b6cb0*/  LEA.HI R93, R96, R93, RZ, 0x10 ;  /* 0x0000005d605d7211 */ /* 0x000fe200078f80ff */
[----:B------:R-:W-:Y:S01]  /*b6cc0*/  VIADD R86, R95, 0x1 ;  /* 0x000000015f567836 */ /* 0x000fe20000000000 */
[----:B------:R-:W-:Y:S02]  /*b6cd0*/  LOP3.LUT R94, R87, 0xffff, RZ, 0xc0, !PT ;  /* 0x0000ffff575e7812 */ /* 0x000fe400078ec0ff */
[----:B------:R-:W-:Y:S01]  /*b6ce0*/  SHF.R.U32.HI R87, RZ, 0x10, R87 ;  /* 0x00000010ff577819 */ /* 0x000fe20000011657 */
[----:B------:R-:W-:Y:S01]  /*b6cf0*/  VIADD R96, R93, 0x1 ;  /* 0x000000015d607836 */ /* 0x000fe20000000000 */
[----:B------:R-:W-:Y:S01]  /*b6d00*/  IADD3 R99, PT, PT, R106, 0x1, RZ ;  /* 0x000000016a637810 */ /* 0x000fe20007ffe0ff */
[----:B------:R-:W-:-:S02]  /*b6d10*/  @P6 IMAD.MOV R96, RZ, RZ, R93 ;  /* 0x000000ffff606224 */ /* 0x000fc400078e025d */
[----:B------:R-:W-:Y:S02]  /*b6d20*/  IMAD R93, R47, R89, R92 ;  /* 0x000000592f5d7224 */ /* 0x000fe400078e025c */
[----:B------:R-:W-:Y:S02]  /*b6d30*/  IMAD.IADD R94, R83, 0x1, R94 ;  /* 0x00000001535e7824 */ /* 0x000fe400078e025e */
[C---:B------:R-:W-:Y:S01]  /*b6d40*/  VIADD R92, R96.reuse, 0x1 ;  /* 0x00000001605c7836 */ /* 0x040fe20000000000 */
[----:B------:R-:W-:Y:S01]  /*b6d50*/  @P3 IADD3 R92, PT, PT, R96, RZ, RZ ;  /* 0x000000ff605c3210 */ /* 0x000fe20007ffe0ff */
[----:B------:R-:W-:Y:S02]  /*b6d60*/  @P2 IMAD.MOV R86, RZ, RZ, R95 ;  /* 0x000000ffff562224 */ /* 0x000fe400078e025f */
[----:B------:R-:W-:Y:S02]  /*b6d70*/  IMAD R94, R93, 0x10000, R94 ;  /* 0x000100005d5e7824 */ /* 0x000fe400078e025e */
[----:B------:R-:W-:-:S02]  /*b6d80*/  IMAD R96, R47, R90, R87 ;  /* 0x0000005a2f607224 */ /* 0x000fc400078e0257 */
[----:B------:R-:W-:Y:S01]  /*b6d90*/  IMAD.IADD R87, R102, 0x1, R86 ;  /* 0x0000000166577824 */ /* 0x000fe200078e0256 */
[C---:B------:R-:W-:Y:S01]  /*b6da0*/  ISETP.GE.U32.AND P2, PT, R94.reuse, R83, PT ;  /* 0x000000535e00720c */ /* 0x040fe20003f46070 */
[----:B------:R-:W-:Y:S01]  /*b6db0*/  IMAD.IADD R83, R94, 0x1, R92 ;  /* 0x000000015e537824 */ /* 0x000fe200078e025c */
[----:B------:R-:W-:Y:S01]  /*b6dc0*/  LEA.HI R96, R93, R96, RZ, 0x10 ;  /* 0x000000605d607211 */ /* 0x000fe200078f80ff */
[-C--:B------:R-:W-:Y:S02]  /*b6dd0*/  IMAD R92, R55, R89.reuse, RZ ;  /* 0x00000059375c7224 */ /* 0x080fe400078e02ff */
        /* <DEDUP_REMOVED lines=8> */
[----:B------:R-:W-:Y:S01]  /*b6e60*/  IMAD.IADD R93, R87, 0x1, R98 ;  /* 0x00000001575d7824 */ /* 0x000fe200078e0262 */
[----:B------:R-:W-:Y:S01]  /*b6e70*/  @P2 IADD3 R101, PT, PT, R96, RZ, RZ ;  /* 0x000000ff60652210 */ /* 0x000fe20007ffe0ff */
[----:B------:R-:W-:-:S02]  /*b6e80*/  VIADD R86, R100, 0x1 ;  /* 0x0000000164567836 */ /* 0x000fc40000000000 */
[----:B------:R-:W-:Y:S02]  /*b6e90*/  IMAD R96, R94, 0x10000, R93 ;  /* 0x000100005e607824 */ /* 0x000fe400078e025d */
[----:B------:R-:W-:Y:S02]  /*b6ea0*/  @P1 IMAD.MOV R86, RZ, RZ, R100 ;  /* 0x000000ffff561224 */ /* 0x000fe400078e0264 */
[----:B------:R-:W-:Y:S01]  /*b6eb0*/  VIADD R93, R101, 0x1 ;  /* 0x00000001655d7836 */ /* 0x000fe20000000000 */
[----:B------:R-:W-:Y:S01]  /*b6ec0*/  ISETP.GE.U32.AND P1, PT, R96, R87, PT ;  /* 0x000000576000720c */ /* 0x000fe20003f26070 */
[----:B------:R-:W-:Y:S02]  /*b6ed0*/  IMAD.IADD R92, R97, 0x1, R86 ;  /* 0x00000001615c7824 */ /* 0x000fe400078e0256 */
[----:B------:R-:W-:Y:S02]  /*b6ee0*/  @P3 IMAD.MOV R93, RZ, RZ, R101 ;  /* 0x000000ffff5d3224 */ /* 0x000fe400078e0265 */
[----:B------:R-:W-:-:S02]  /*b6ef0*/  IMAD R87, R53, R89, RZ ;  /* 0x0000005935577224 */ /* 0x000fc400078e02ff */
[----:B------:R-:W-:Y:S01]  /*b6f00*/  VIADD R102, R110, 0x1 ;  /* 0x000000016e667836 */ /* 0x000fe20000000000 */
[----:B------:R-:W-:Y:S01]  /*b6f10*/  IADD3 R86, PT, PT, R96, R93, RZ ;  /* 0x0000005d60567210 */ /* 0x000fe20007ffe0ff */
[----:B------:R-:W-:Y:S01]  /*b6f20*/  @P0 IMAD.MOV R102, RZ, RZ, R110 ;  /* 0x000000ffff660224 */ /* 0x000fe200078e026e */
        /* <DEDUP_REMOVED lines=11> */
[----:B------:R-:W-:Y:S02]  /*b6fe0*/  VIADD R94, R99, 0x1 ;  /* 0x00000001635e7836 */ /* 0x000fe40000000000 */
[----:B------:R-:W-:Y:S01]  /*b6ff0*/  @P1 IMAD.MOV R100, RZ, RZ, R95 ;  /* 0x000000ffff641224 */ /* 0x000fe200078e025f */
[----:B------:R-:W-:Y:S01]  /*b7000*/  ISETP.GE.U32.AND P1, PT, R96, R92, PT ;  /* 0x0000005c6000720c */ /* 0x000fe20003f26070 */
[----:B------:R-:W-:Y:S02]  /*b7010*/  IMAD R95, R51, R89, RZ ;  /* 0x00000059335f7224 */ /* 0x000fe400078e02ff */
[----:B------:R-:W-:-:S02]  /*b7020*/  @P0 IMAD.MOV R94, RZ, RZ, R99 ;  /* 0x000000ffff5e0224 */ /* 0x000fc400078e0263 */
[----:B------:R-:W-:Y:S01]  /*b7030*/  IMAD R92, R52, R90, R87 ;  /* 0x0000005a345c7224 */ /* 0x000fe200078e0257 */
[----:B------:R-:W-:Y:S01]  /*b7040*/  LOP3.LUT R99, R95, 0xffff, RZ, 0xc0, !PT ;  /* 0x0000ffff5f637812 */ /* 0x000fe200078ec0ff */
[----:B------:R-:W-:Y:S01]  /*b7050*/  VIADD R87, R100, 0x1 ;  /* 0x0000000164577836 */ /* 0x000fe20000000000 */
[----:B------:R-:W-:Y:S01]  /*b7060*/  IADD3 R94, PT, PT, R91, R94, RZ ;  /* 0x0000005e5b5e7210 */ /* 0x000fe20007ffe0ff */
[----:B------:R-:W-:Y:S01]  /*b7070*/  IMAD R97, R51, R90, RZ ;  /* 0x0000005a33617224 */ /* 0x000fe200078e02ff */
[----:B------:R-:W-:Y:S01]  /*b7080*/  LEA.HI R92, R93, R92, RZ, 0x10 ;  /* 0x0000005c5d5c7211 */ /* 0x000fe200078f80ff */
[----:B------:R-:W-:Y:S01]  /*b7090*/  @P2 IMAD.MOV R87, RZ, RZ, R100 ;  /* 0x000000ffff572224 */ /* 0x000fe200078e0264 */
[----:B------:R-:W-:Y:S01]  /*b70a0*/  ISETP.GE.U32.AND P0, PT, R94, R91, PT ;  /* 0x0000005b5e00720c */ /* 0x000fe20003f06070 */
[----:B------:R-:W-:Y:S02]  /*b70b0*/  IMAD R97, R50, R89, R97 ;  /* 0x0000005932617224 */ /* 0x000fe400078e0261 */
[----:B------:R-:W-:Y:S01]  /*b70c0*/  IMAD.IADD R98, R94, 0x1, R99 ;  /* 0x000000015e627824 */ /* 0x000fe200078e0263 */
[----:B------:R-:W-:Y:S01]  /*b70d0*/  SHF.R.U32.HI R99, RZ, 0x10, R95 ;  /* 0x00000010ff637819 */ /* 0x000fe2000001165f */
[----:B------:R-:W-:-:S02]  /*b70e0*/  IMAD.IADD R87, R96, 0x1, R87 ;  /* 0x0000000160577824 */ /* 0x000fc400078e0257 */
[C---:B------:R-:W-:Y:S01]  /*b70f0*/  VIADD R100, R92.reuse, 0x1 ;  /* 0x000000015c647836 */ /* 0x040fe20000000000 */
[----:B------:R-:W-:Y:S01]  /*b7100*/  @P1 IADD3 R100, PT, PT, R92, RZ, RZ ;  /* 0x000000ff5c641210 */ /* 0x000fe20007ffe0ff */
[----:B------:R-:W-:Y:S01]  /*b7110*/  IMAD R101, R97, 0x10000, R98 ;  /* 0x0001000061657824 */ /* 0x000fe200078e0262 */
        /* <DEDUP_REMOVED lines=8> */
[----:B------:R-:W-:-:S02]  /*b71a0*/  VIADD R91, R102, 0x1 ;  /* 0x00000001665b7836 */ /* 0x000fc40000000000 */
[----:B------:R-:W-:Y:S02]  /*b71b0*/  IMAD.IADD R93, R93, 0x1, R80 ;  /* 0x000000015d5d7824 */ /* 0x000fe400078e0250 */
[----:B------:R-:W-:Y:S01]  /*b71c0*/  IMAD R95, R73, R82, R94 ;  /* 0x00000052495f7224 */ /* 0x000fe200078e025e */
[----:B------:R-:W-:Y:S01]  /*b71d0*/  @P1 IADD3 R96, PT, PT, R100, RZ, RZ ;  /* 0x000000ff64601210 */ /* 0x000fe20007ffe0ff */
[----:B------:R-:W-:Y:S02]  /*b71e0*/  IMAD R94, R50, R90, R99 ;  /* 0x0000005a325e7224 */ /* 0x000fe400078e0263 */
[C---:B------:R-:W-:Y:S01]  /*b71f0*/  IMAD R93, R92.reuse, 0x10000, R93 ;  /* 0x000100005c5d7824 */ /* 0x040fe200078e025d */
[----:B------:R-:W-:Y:S01]  /*b7200*/  LEA.HI R95, R92, R95, RZ, 0x10 ;  /* 0x0000005f5c5f7211 */ /* 0x000fe200078f80ff */
[----:B------:R-:W-:Y:S01]  /*b7210*/  @P0 IMAD.MOV R91, RZ, RZ, R102 ;  /* 0x000000ffff5b0224 */ /* 0x000fe200078e0266 */
[----:B------:R-:W-:Y:S01]  /*b7220*/  LEA.HI R97, R97, R94, RZ, 0x10 ;  /* 0x0000005e61617211 */ /* 0x000fe200078f80ff */
[----:B------:R-:W-:Y:S01]  /*b7230*/  IMAD.IADD R92, R101, 0x1, R96 ;  /* 0x00000001655c7824 */ /* 0x000fe200078e0260 */
[C---:B------:R-:W-:Y:S01]  /*b7240*/  ISETP.GE.U32.AND P0, PT, R93.reuse, R80, PT ;  /* 0x000000505d00720c */ /* 0x040fe20003f06070 */
[----:B------:R-:W-:-:S02]  /*b7250*/  IMAD.IADD R94, R93, 0x1, R91 ;  /* 0x000000015d5e7824 */ /* 0x000fc400078e025b */
        /* <DEDUP_REMOVED lines=17> */
[----:B------:R-:W-:-:S02]  /*b7370*/  @P2 IMAD.MOV R93, RZ, RZ, R102 ;  /* 0x000000ffff5d2224 */ /* 0x000fc400078e0266 */
[C---:B------:R-:W-:Y:S01]  /*b7380*/  VIADD R100, R95.reuse, 0x1 ;  /* 0x000000015f647836 */ /* 0x040fe20000000000 */
[----:B------:R-:W-:Y:S01]  /*b7390*/  @P0 IADD3 R100, PT, PT, R95, RZ, RZ ;  /* 0x000000ff5f640210 */ /* 0x000fe20007ffe0ff */
[----:B------:R-:W-:Y:S01]  /*b73a0*/  IMAD R91, R78, R42, R91 ;  /* 0x0000002a4e5b7224 */ /* 0x000fe200078e025b */
[C---:B------:R-:W-:Y:S01]  /*b73b0*/  ISETP.GE.U32.AND P0, PT, R98.reuse, R94, PT ;  /* 0x0000005e6200720c */ /* 0x040fe20003f06070 */
[----:B------:R-:W-:Y:S01]  /*b73c0*/  IMAD.IADD R93, R98, 0x1, R93 ;  /* 0x00000001625d7824 */ /* 0x000fe200078e025d */
[----:B------:R-:W-:Y:S01]  /*b73d0*/  SHF.R.U32.HI R95, RZ, 0x10, R80 ;  /* 0x00000010ff5f7819 */ /* 0x000fe20000011650 */
        /* <DEDUP_REMOVED lines=8> */
[----:B------:R-:W-:-:S02]  /*b7460*/  IMAD.IADD R97, R96, 0x1, R42 ;  /* 0x0000000160617824 */ /* 0x000fc400078e022a */
[----:B------:R-:W-:Y:S02]  /*b7470*/  VIADD R101, R99, 0x1 ;  /* 0x0000000163657836 */ /* 0x000fe40000000000 */
[----:B------:R-:W-:Y:S01]  /*b7480*/  @P0 IMAD.MOV R101, RZ, RZ, R99 ;  /* 0x000000ffff650224 */ /* 0x000fe200078e0263 */
[----:B------:R-:W-:Y:S01]  /*b7490*/  ISETP.GE.U32.AND P0, PT, R96, R85, PT ;  /* 0x000000556000720c */ /* 0x000fe20003f06070 */
[----:B------:R-:W-:Y:S01]  /*b74a0*/  IMAD R98, R56, R89, R98 ;  /* 0x0000005938627224 */ /* 0x000fe200078e0262 */
[----:B------:R-:W-:Y:S01]  /*b74b0*/  SHF.R.U32.HI R89, RZ, 0x10, R94 ;  /* 0x00000010ff597819 */ /* 0x000fe2000001165e */
        /* <DEDUP_REMOVED lines=24> */
.L_x_1032:
        /* <DEDUP_REMOVED lines=38> */
.L_x_1037:
[----:B------:R-:W-:Y:S05]  /*b78a0*/  BSYNC.RELIABLE B3 ;  /* 0x0000000000037941 */ /* 0x000fea0003800100 */
.L_x_1036:
        /* <DEDUP_REMOVED lines=41> */
.L_x_1035:
[----:B------:R-:W-:Y:S05]  /*b7b40*/  BSYNC.RECONVERGENT B2 ;  /* 0x0000000000027941 */ /* 0x000fea0003800200 */
.L_x_1034:
[----:B------:R-:W-:Y:S01]  /*b7b50*/  STL [R30], R88 ;  /* 0x000000581e007387 */ /* 0x000fe20000100800 */
[----:B------:R-:W-:Y:S01]  /*b7b60*/  LOP3.LUT R65, R12, 0xffff, RZ, 0xc0, !PT ;  /* 0x0000ffff0c417812 */ /* 0x000fe200078ec0ff */
[----:B------:R-:W-:Y:S01]  /*b7b70*/  BSSY.RECONVERGENT B2, `(.L_x_1038) ;  /* 0x0000123000027945 */ /* 0x000fe20003800200 */
[----:B------:R-:W-:Y:S01]  /*b7b80*/  SHF.R.U32.HI R66, RZ, 0x10, R12 ;  /* 0x00000010ff427819 */ /* 0x000fe2000001160c */
[----:B------:R-:W-:Y:S01]  /*b7b90*/  STL [R30+0x8], R86 ;  /* 0x000008561e007387 */ /* 0x000fe20000100800 */
[----:B------:R-:W-:Y:S01]  /*b7ba0*/  HFMA2 R12, -RZ, RZ, 0, 0 ;  /* 0x00000000ff0c7431 */ /* 0x000fe200000001ff */
[----:B------:R-:W-:Y:S01]  /*b7bb0*/  LOP3.LUT R0, R76, 0xffff, RZ, 0xc0, !PT ;  /* 0x0000ffff4c007812 */ /* 0x000fe200078ec0ff */
[----:B------:R-:W-:Y:S01]  /*b7bc0*/  IMAD.MOV.U32 R78, RZ, RZ, RZ ;  /* 0x000000ffff4e7224 */ /* 0x000fe200078e00ff */
[----:B------:R-:W-:Y:S01]  /*b7bd0*/  STL [R30+0xc], R87 ;  /* 0x00000c571e007387 */ /* 0x000fe20000100800 */
[----:B------:R-:W-:Y:S01]  /*b7be0*/  LOP3.LUT R40, R67, 0xffff, RZ, 0xc0, !PT ;  /* 0x0000ffff43287812 */ /* 0x000fe200078ec0ff */
[----:B------:R-:W-:Y:S01]  /*b7bf0*/  IMAD.MOV.U32 R43, RZ, RZ, RZ ;  /* 0x000000ffff2b7224 */ /* 0x000fe200078e00ff */
[----:B------:R-:W-:Y:S01]  /*b7c00*/  LOP3.LUT R42, R64, 0xffff, RZ, 0xc0, !PT ;  /* 0x0000ffff402a7812 */ /* 0x000fe200078ec0ff */
[----:B------:R-:W-:Y:S01]  /*b7c10*/  STL [R30+0x10], R92 ;  /* 0x0000105c1e007387 */ /* 0x000fe20000100800 */
[----:B------:R-:W-:-:S02]  /*b7c20*/  LOP3.LUT R58, R17, 0xffff, RZ, 0xc0, !PT ;  /* 0x0000ffff113a7812 */ /* 0x000fc400078ec0ff */
[----:B------:R-:W-:Y:S01]  /*b7c30*/  SHF.R.U32.HI R59, RZ, 0x10, R17 ;  /* 0x00000010ff3b7819 */ /* 0x000fe20000011611 */
[----:B------:R-:W-:Y:S01]  /*b7c40*/  STL [R30+0x14], R93 ;  /* 0x0000145d1e007387 */ /* 0x000fe20000100800 */
[----:B------:R-:W-:Y:S02]  /*b7c50*/  LOP3.LUT R60, R14, 0xffff, RZ, 0xc0, !PT ;  /* 0x0000ffff0e3c7812 */ /* 0x000fe400078ec0ff */
[----:B------:R-:W-:Y:S02]  /*b7c60*/  CS2R R16, SRZ ;  /* 0x0000000000107805 */ /* 0x000fe4000001ff00 */
[----:B------:R-:W-:Y:S01]  /*b7c70*/  SHF.R.U32.HI R61, RZ, 0x10, R14 ;  /* 0x00000010ff3d7819 */ /* 0x000fe2000001160e */
[----:B------:R-:W-:Y:S01]  /*b7c80*/  STL [R30+0x1c], R85 ;  /* 0x00001c551e007387 */ /* 0x000fe20000100800 */
[----:B------:R-:W-:Y:S01]  /*b7c90*/  LOP3.LUT R70, R13, 0xffff, RZ, 0xc0, !PT ;  /* 0x0000ffff0d467812 */ /* 0x000fe200078ec0ff */
[----:B------:R-:W-:Y:S01]  /*b7ca0*/  IMAD.MOV.U32 R14, RZ, RZ, RZ ;  /* 0x000000ffff0e7224 */ /* 0x000fe200078e00ff */
[----:B------:R-:W-:Y:S01]  /*b7cb0*/  SHF.R.U32.HI R71, RZ, 0x10, R13 ;  /* 0x00000010ff477819 */ /* 0x000fe2000001160d */
[----:B------:R0:W-:Y:S01]  /*b7cc0*/  STL [R30+0x4], R83 ;  /* 0x000004531e007387 */ /* 0x0001e20000100800 */
[----:B------:R-:W-:Y:S01]  /*b7cd0*/  SHF.R.U32.HI R76, RZ, 0x10, R76 ;  /* 0x00000010ff4c7819 */ /* 0x000fe2000001164c */
[----:B------:R-:W-:Y:S01]  /*b7ce0*/  IMAD.MOV.U32 R13, RZ, RZ, R38 ;  /* 0x000000ffff0d7224 */ /* 0x000fe200078e0026 */
[----:B------:R-:W-:Y:S01]  /*b7cf0*/  SHF.R.U32.HI R67, RZ, 0x10, R67 ;  /* 0x00000010ff437819 */ /* 0x000fe20000011643 */
[----:B------:R1:W-:Y:S01]  /*b7d00*/  STL [R30+0x18], R80 ;  /* 0x000018501e007387 */ /* 0x0003e20000100800 */
[----:B------:R-:W-:-:S02]  /*b7d10*/  SHF.R.U32.HI R64, RZ, 0x10, R64 ;  /* 0x00000010ff407819 */ /* 0x000fc40000011640 */
[----:B------:R-:W-:Y:S02]  /*b7d20*/  LOP3.LUT R62, R15, 0xffff, RZ, 0xc0, !PT ;  /* 0x0000ffff0f3e7812 */ /* 0x000fe400078ec0ff */
[----:B------:R-:W-:Y:S01]  /*b7d30*/  SHF.R.U32.HI R63, RZ, 0x10, R15 ;  /* 0x00000010ff3f7819 */ /* 0x000fe2000001160f */
[----:B0-----:R-:W-:Y:S01]  /*b7d40*/  IMAD.MOV.U32 R83, RZ, RZ, RZ ;  /* 0x000000ffff537224 */ /* 0x001fe200078e00ff */
[----:B------:R-:W-:Y:S01]  /*b7d50*/  MOV R96, RZ ;  /* 0x000000ff00607202 */ /* 0x000fe20000000f00 */
[----:B-1----:R-:W-:-:S07]  /*b7d60*/  IMAD.MOV.U32 R80, RZ, RZ, RZ ;  /* 0x000000ffff507224 */ /* 0x002fce00078e00ff */
.L_x_1039:
        /* <DEDUP_REMOVED lines=16> */
[----:B------:R-:W-:Y:S01]  /*b7e70*/  LOP3.LUT R95, R91, 0xffff, RZ, 0xc0, !PT ;  /* 0x0000ffff5b5f7812 */ /* 0x000fe200078ec0ff */
[C---:B------:R-:W-:Y:S01]  /*b7e80*/  IMAD R85, R40.reuse, R73, RZ ;  /* 0x0000004928557224 */ /* 0x040fe200078e02ff */
[----:B------:R-:W-:Y:S01]  /*b7e90*/  SHF.R.U32.HI R94, RZ, 0x10, R91 ;  /* 0x00000010ff5e7819 */ /* 0x000fe2000001165b */
[C---:B------:R-:W-:Y:S01]  /*b7ea0*/  IMAD R87, R77.reuse, 0x10000, R82 ;  /* 0x000100004d577824 */ /* 0x040fe200078e0252 */
[----:B------:R-:W-:Y:S01]  /*b7eb0*/  LEA.HI R77, R77, R72, RZ, 0x10 ;  /* 0x000000484d4d7211 */ /* 0x000fe200078f80ff */
[-C--:B------:R-:W-:Y:S01]  /*b7ec0*/  IMAD R72, R40, R15.reuse, RZ ;  /* 0x0000000f28487224 */ /* 0x080fe200078e02ff */
[----:B------:R-:W-:Y:S01]  /*b7ed0*/  SHF.R.U32.HI R82, RZ, 0x10, R85 ;  /* 0x00000010ff527819 */ /* 0x000fe20000011655 */
[----:B------:R-:W-:Y:S01]  /*b7ee0*/  IMAD R93, R64, R15, R86 ;  /* 0x0000000f405d7224 */ /* 0x000fe200078e0256 */
[----:B------:R-:W-:Y:S01]  /*b7ef0*/  LOP3.LUT R89, R85, 0xffff, RZ, 0xc0, !PT ;  /* 0x0000ffff55597812 */ /* 0x000fe200078ec0ff */
[----:B------:R-:W-:Y:S01]  /*b7f00*/  IMAD R72, R67, R73, R72 ;  /* 0x0000004943487224 */ /* 0x000fe200078e0248 */
[----:B------:R-:W-:Y:S01]  /*b7f10*/  ISETP.GE.U32.AND P0, PT, R87, R16, PT ;  /* 0x000000105700720c */ /* 0x000fe20003f06070 */
[----:B------:R-:W-:-:S02]  /*b7f20*/  IMAD R85, R67, R15, R82 ;  /* 0x0000000f43557224 */ /* 0x000fc400078e0252 */
[----:B------:R-:W-:Y:S02]  /*b7f30*/  IMAD.IADD R89, R89, 0x1, R14 ;  /* 0x0000000159597824 */ /* 0x000fe400078e020e */
[----:B------:R-:W-:Y:S01]  /*b7f40*/  IMAD R16, R60, R15, RZ ;  /* 0x0000000f3c107224 */ /* 0x000fe200078e02ff */
[C---:B------:R-:W-:Y:S01]  /*b7f50*/  LEA.HI R82, R72.reuse, R85, RZ, 0x10 ;  /* 0x0000005548527211 */ /* 0x040fe200078f80ff */
[----:B------:R-:W-:Y:S02]  /*b7f60*/  IMAD R89, R72, 0x10000, R89 ;  /* 0x0001000048597824 */ /* 0x000fe400078e0259 */
[-C--:B------:R-:W-:Y:S02]  /*b7f70*/  IMAD R72, R60, R73.reuse, RZ ;  /* 0x000000493c487224 */ /* 0x080fe400078e02ff */
[-C--:B------:R-:W-:Y:S01]  /*b7f80*/  IMAD R85, R62, R73.reuse, RZ ;  /* 0x000000493e557224 */ /* 0x080fe200078e02ff */
[----:B------:R-:W-:Y:S01]  /*b7f90*/  ISETP.GE.U32.AND P6, PT, R89, R14, PT ;  /* 0x0000000e5900720c */ /* 0x000fe20003fc6070 */
[----:B------:R-:W-:Y:S01]  /*b7fa0*/  IMAD.IADD R91, R90, 0x1, R43 ;  /* 0x000000015a5b7824 */ /* 0x000fe200078e022b */
[----:B------:R-:W-:Y:S01]  /*b7fb0*/  LOP3.LUT R86, R72, 0xffff, RZ, 0xc0, !PT ;  /* 0x0000ffff48567812 */ /* 0x000fe200078ec0ff */
[----:B------:R-:W-:Y:S01]  /*b7fc0*/  IMAD R16, R61, R73, R16 ;  /* 0x000000493d107224 */ /* 0x000fe200078e0210 */
[----:B------:R-:W-:Y:S01]  /*b7fd0*/  SHF.R.U32.HI R72, RZ, 0x10, R72 ;  /* 0x00000010ff487819 */ /* 0x000fe20000011648 */
[-C--:B------:R-:W-:Y:S01]  /*b7fe0*/  IMAD R88, R42, R15.reuse, RZ ;  /* 0x0000000f2a587224 */ /* 0x080fe200078e02ff */
[----:B------:R-:W-:Y:S01]  /*b7ff0*/  LOP3.LUT R101, R85, 0xffff, RZ, 0xc0, !PT ;  /* 0x0000ffff55657812 */ /* 0x000fe200078ec0ff */
[-C--:B------:R-:W-:Y:S01]  /*b8000*/  IMAD R92, R58, R15.reuse, RZ ;  /* 0x0000000f3a5c7224 */ /* 0x080fe200078e02ff */
[----:B------:R-:W-:Y:S01]  /*b8010*/  SHF.R.U32.HI R90, RZ, 0x10, R85 ;  /* 0x00000010ff5a7819 */ /* 0x000fe20000011655 */
[----:B------:R-:W-:-:S02]  /*b8020*/  IMAD R99, R61, R15, R72 ;  /* 0x0000000f3d637224 */ /* 0x000fc400078e0248 */
[----:B------:R-:W-:Y:S02]  /*b8030*/  IMAD.IADD R85, R86, 0x1, R83 ;  /* 0x0000000156557824 */ /* 0x000fe400078e0253 */
[----:B------:R-:W-:Y:S01]  /*b8040*/  IMAD R88, R64, R73, R88 ;  /* 0x0000004940587224 */ /* 0x000fe200078e0258 */
[C---:B------:R-:W-:Y:S01]  /*b8050*/  LEA.HI R99, R16.reuse, R99, RZ, 0x10 ;  /* 0x0000006310637211 */ /* 0x040fe200078f80ff */
[----:B------:R-:W-:Y:S02]  /*b8060*/  IMAD R86, R16, 0x10000, R85 ;  /* 0x0001000010567824 */ /* 0x000fe400078e0255 */
[----:B------:R-:W-:Y:S01]  /*b8070*/  IMAD R16, R87, R46, RZ ;  /* 0x0000002e57107224 */ /* 0x000fe200078e02ff */
[C---:B------:R-:W-:Y:S01]  /*b8080*/  LEA R91, R88.reuse, R91, 0x10 ;  /* 0x0000005b585b7211 */ /* 0x040fe200078e80ff */
[----:B------:R-:W-:Y:S01]  /*b8090*/  IMAD R92, R59, R73, R92 ;  /* 0x000000493b5c7224 */ /* 0x000fe200078e025c */
[----:B------:R-:W-:Y:S01]  /*b80a0*/  LEA.HI R93, R88, R93, RZ, 0x10 ;  /* 0x0000005d585d7211 */ /* 0x000fe200078f80ff */
[----:B------:R-:W-:Y:S01]  /*b80b0*/  IMAD.IADD R95, R95, 0x1, R78 ;  /* 0x000000015f5f7824 */ /* 0x000fe200078e024e */
[----:B------:R-:W-:Y:S01]  /*b80c0*/  LOP3.LUT R72, R16, 0xffff, RZ, 0xc0, !PT ;  /* 0x0000ffff10487812 */ /* 0x000fe200078ec0ff */
[----:B------:R-:W-:Y:S01]  /*b80d0*/  IMAD R88, R62, R15, RZ ;  /* 0x0000000f3e587224 */ /* 0x000fe200078e02ff */
[----:B------:R-:W-:Y:S01]  /*b80e0*/  ISETP.GE.U32.AND P5, PT, R91, R43, PT ;  /* 0x0000002b5b00720c */ /* 0x000fe20003fa6070 */
[C---:B------:R-:W-:Y:S01]  /*b80f0*/  VIADD R14, R77.reuse, 0x1 ;  /* 0x000000014d0e7836 */ /* 0x040fe20000000000 */
[----:B------:R-:W-:Y:S01]  /*b8100*/  @P0 IADD3 R14, PT, PT, R77, RZ, RZ ;  /* 0x000000ff4d0e0210 */ /* 0x000fe20007ffe0ff */
[----:B------:R-:W-:Y:S01]  /*b8110*/  IMAD R95, R92, 0x10000, R95 ;  /* 0x000100005c5f7824 */ /* 0x000fe200078e025f */
[----:B------:R-:W-:Y:S01]  /*b8120*/  SHF.R.U32.HI R77, RZ, 0x10, R16 ;  /* 0x00000010ff4d7819 */ /* 0x000fe20000011610 */
[----:B------:R-:W-:Y:S01]  /*b8130*/  IMAD R88, R63, R73, R88 ;  /* 0x000000493f587224 */ /* 0x000fe200078e0258 */
[----:B------:R-:W-:Y:S01]  /*b8140*/  ISETP.GE.U32.AND P1, PT, R86, R83, PT ;  /* 0x000000535600720c */ /* 0x000fe20003f26070 */
[----:B------:R-:W-:Y:S01]  /*b8150*/  IMAD.IADD R101, R101, 0x1, R80 ;  /* 0x0000000165657824 */ /* 0x000fe200078e0250 */
[----:B------:R-:W-:Y:S01]  /*b8160*/  ISETP.GE.U32.AND P2, PT, R95, R78, PT ;  /* 0x0000004e5f00720c */ /* 0x000fe20003f46070 */
        /* <DEDUP_REMOVED lines=21> */
[C---:B------:R-:W-:Y:S01]  /*b82c0*/  VIADD R89, R82.reuse, 0x1 ;  /* 0x0000000152597836 */ /* 0x040fe20000000000 */
[----:B------:R-:W-:Y:S01]  /*b82d0*/  @P6 IADD3 R89, PT, PT, R82, RZ, RZ ;  /* 0x000000ff52596210 */ /* 0x000fe20007ffe0ff */
[----:B------:R-:W-:Y:S01]  /*b82e0*/  IMAD R87, R83, 0x10000, R88 ;  /* 0x0001000053577824 */ /* 0x000fe200078e0258 */
[----:B------:R-:W-:Y:S01]  /*b82f0*/  LEA.HI R16, R43, R16, RZ, 0x10 ;  /* 0x000000102b107211 */ /* 0x000fe200078f80ff */
[----:B------:R-:W-:-:S02]  /*b8300*/  IMAD R97, R59, R15, R94 ;  /* 0x0000000f3b617224 */ /* 0x000fc400078e025e */
[----:B------:R-:W-:Y:S01]  /*b8310*/  IMAD R80, R10, R77, R80 ;  /* 0x0000004d0a507224 */ /* 0x000fe200078e0250 */
[----:B------:R-:W-:Y:S01]  /*b8320*/  ISETP.GE.U32.AND P6, PT, R87, R14, PT ;  /* 0x0000000e5700720c */ /* 0x000fe20003fc6070 */
[----:B------:R-:W-:Y:S01]  /*b8330*/  VIADD R14, R89, 0x1 ;  /* 0x00000001590e7836 */ /* 0x000fe20000000000 */
[----:B------:R-:W-:Y:S01]  /*b8340*/  LEA.HI R97, R92, R97, RZ, 0x10 ;  /* 0x000000615c617211 */ /* 0x000fe200078f80ff */
[----:B------:R-:W-:Y:S01]  /*b8350*/  @P4 IMAD.MOV R14, RZ, RZ, R89 ;  /* 0x000000ffff0e4224 */ /* 0x000fe200078e0259 */
[----:B------:R-:W-:Y:S01]  /*b8360*/  LEA.HI R80, R83, R80, RZ, 0x10 ;  /* 0x0000005053507211 */ /* 0x000fe200078f80ff */
[C---:B------:R-:W-:Y:S01]  /*b8370*/  VIADD R43, R16.reuse, 0x1 ;  /* 0x00000001102b7836 */ /* 0x040fe20000000000 */
[----:B------:R-:W-:Y:S01]  /*b8380*/  @P3 IADD3 R43, PT, PT, R16, RZ, RZ ;  /* 0x000000ff102b3210 */ /* 0x000fe20007ffe0ff */
[----:B------:R-:W-:Y:S02]  /*b8390*/  IMAD.IADD R14, R91, 0x1, R14 ;  /* 0x000000015b0e7824 */ /* 0x000fe400078e020e */
[----:B------:R-:W-:-:S02]  /*b83a0*/  VIADD R89, R97, 0x1 ;  /* 0x0000000161597836 */ /* 0x000fc40000000000 */
[----:B------:R-:W-:Y:S02]  /*b83b0*/  IMAD.IADD R16, R87, 0x1, R43 ;  /* 0x0000000157107824 */ /* 0x000fe400078e022b */
[----:B------:R-:W-:Y:S01]  /*b83c0*/  @P2 IMAD.MOV R89, RZ, RZ, R97 ;  /* 0x000000ffff592224 */ /* 0x000fe200078e0261 */
[----:B------:R-:W-:Y:S01]  /*b83d0*/  ISETP.GE.U32.AND P2, PT, R14, R91, PT ;  /* 0x0000005b0e00720c */ /* 0x000fe20003f46070 */
[----:B------:R-:W-:Y:S01]  /*b83e0*/  IMAD R78, R7, R72, RZ ;  /* 0x00000048074e7224 */ /* 0x000fe200078e02ff */
[----:B------:R-:W-:Y:S01]  /*b83f0*/  ISETP.GE.U32.AND P3, PT, R16, R87, PT ;  /* 0x000000571000720c */ /* 0x000fe20003f66070 */
[----:B------:R-:W-:Y:S02]  /*b8400*/  VIADD R90, R80, 0x1 ;  /* 0x00000001505a7836 */ /* 0x000fe40000000000 */
[----:B------:R-:W-:Y:S01]  /*b8410*/  @P6 IMAD.MOV R90, RZ, RZ, R80 ;  /* 0x000000ffff5a6224 */ /* 0x000fe200078e0250 */
[----:B------:R-:W-:Y:S01]  /*b8420*/  LOP3.LUT R83, R78, 0xffff, RZ, 0xc0, !PT ;  /* 0x0000ffff4e537812 */ /* 0x000fe200078ec0ff */
[----:B------:R-:W-:Y:S01]  /*b8430*/  VIADD R88, R93, 0x1 ;  /* 0x000000015d587836 */ /* 0x000fe20000000000 */
[----:B------:R-:W-:Y:S01]  /*b8440*/  SHF.R.U32.HI R78, RZ, 0x10, R78 ;  /* 0x00000010ff4e7819 */ /* 0x000fe2000001164e */
[----:B------:R-:W-:-:S02]  /*b8450*/  IMAD R80, R7, R77, RZ ;  /* 0x0000004d07507224 */ /* 0x000fc400078e02ff */
[----:B------:R-:W-:Y:S02]  /*b8460*/  @P5 IMAD.MOV R88, RZ, RZ, R93 ;  /* 0x000000ffff585224 */ /* 0x000fe400078e025d */
[----:B------:R-:W-:Y:S02]  /*b8470*/  IMAD R82, R47, R72, R80 ;  /* 0x000000482f527224 */ /* 0x000fe400078e0250 */
[----:B------:R-:W-:Y:S01]  /*b8480*/  IMAD.IADD R83, R14, 0x1, R83 ;  /* 0x000000010e537824 */ /* 0x000fe200078e0253 */
[----:B------:R-:W-:Y:S01]  /*b8490*/  IADD3 R43, PT, PT, R88, 0x1, RZ ;  /* 0x00000001582b7810 */ /* 0x000fe20007ffe0ff */
[----:B------:R-:W-:Y:S02]  /*b84a0*/  @P2 IMAD.MOV R43, RZ, RZ, R88 ;  /* 0x000000ffff2b2224 */ /* 0x000fe400078e0258 */
[----:B------:R-:W-:Y:S02]  /*b84b0*/  IMAD R83, R82, 0x10000, R83 ;  /* 0x0001000052537824 */ /* 0x000fe400078e0253 */
[----:B------:R-:W-:-:S02]  /*b84c0*/  VIADD R80, R90, 0x1 ;  /* 0x000000015a507836 */ /* 0x000fc40000000000 */
[----:B------:R-:W-:Y:S01]  /*b84d0*/  @P3 IMAD.MOV R80, RZ, RZ, R90 ;  /* 0x000000ffff503224 */ /* 0x000fe200078e025a */
[----:B------:R-:W-:Y:S01]  /*b84e0*/  ISETP.GE.U32.AND P2, PT, R83, R14, PT ;  /* 0x0000000e5300720c */ /* 0x000fe20003f46070 */
[----:B------:R-:W-:Y:S01]  /*b84f0*/  IMAD R87, R47, R77, R78 ;  /* 0x0000004d2f577224 */ /* 0x000fe200078e024e */
[----:B------:R-:W-:Y:S01]  /*b8500*/  IADD3 R78, PT, PT, R95, R43, RZ ;  /* 0x0000002b5f4e7210 */ /* 0x000fe20007ffe0ff */
[----:B------:R-:W-:Y:S02]  /*b8510*/  VIADD R92, R99, 0x1 ;  /* 0x00000001635c7836 */ /* 0x000fe40000000000 */
[----:B------:R-:W-:Y:S01]  /*b8520*/  IMAD.IADD R14, R83, 0x1, R80 ;  /* 0x00000001530e7824 */ /* 0x000fe200078e0250 */
[----:B------:R-:W-:Y:S01]  /*b8530*/  LEA.HI R87, R82, R87, RZ, 0x10 ;  /* 0x0000005752577211 */ /* 0x000fe200078f80ff */
        /* <DEDUP_REMOVED lines=9> */
[----:B------:R-:W-:Y:S02]  /*b85d0*/  @P2 IMAD.MOV R90, RZ, RZ, R87 ;  /* 0x000000ffff5a2224 */ /* 0x000fe400078e0257 */
[----:B------:R-:W-:Y:S02]  /*b85e0*/  IMAD.IADD R83, R78, 0x1, R83 ;  /* 0x000000014e537824 */ /* 0x000fe400078e0253 */
[----:B------:R-:W-:Y:S02]  /*b85f0*/  VIADD R43, R89, 0x1 ;  /* 0x00000001592b7836 */ /* 0x000fe40000000000 */
[----:B------:R-:W-:-:S02]  /*b8600*/  @P1 IMAD.MOV R43, RZ, RZ, R89 ;  /* 0x000000ffff2b1224 */ /* 0x000fc400078e0259 */
[----:B------:R-:W-:Y:S02]  /*b8610*/  VIADD R80, R90, 0x1 ;  /* 0x000000015a507836 */ /* 0x000fe40000000000 */
[----:B------:R-:W-:Y:S02]  /*b8620*/  IMAD R87, R82, 0x10000, R83 ;  /* 0x0001000052577824 */ /* 0x000fe400078e0253 */
[----:B------:R-:W-:Y:S02]  /*b8630*/  @P3 IMAD.MOV R80, RZ, RZ, R90 ;  /* 0x000000ffff503224 */ /* 0x000fe400078e025a */
[----:B------:R-:W-:Y:S01]  /*b8640*/  IMAD.IADD R83, R86, 0x1, R43 ;  /* 0x0000000156537824 */ /* 0x000fe200078e022b */
[----:B------:R-:W-:Y:S01]  /*b8650*/  ISETP.GE.U32.AND P1, PT, R87, R78, PT ;  /* 0x0000004e5700720c */ /* 0x000fe20003f26070 */
[----:B------:R-:W-:Y:S02]  /*b8660*/  IMAD R90, R53, R72, RZ ;  /* 0x00000048355a7224 */ /* 0x000fe400078e02ff */
[C---:B------:R-:W-:Y:S01]  /*b8670*/  VIADD R94, R103.reuse, 0x1 ;  /* 0x00000001675e7836 */ /* 0x040fe20000000000 */
[----:B------:R-:W-:Y:S01]  /*b8680*/  @P0 IADD3 R94, PT, PT, R103, RZ, RZ ;  /* 0x000000ff675e0210 */ /* 0x000fe20007ffe0ff */
        /* <DEDUP_REMOVED lines=8> */
[----:B------:R-:W-:Y:S01]  /*b8710*/  IMAD R88, R51, R72, RZ ;  /* 0x0000004833587224 */ /* 0x000fe200078e02ff */
[----:B------:R-:W-:Y:S01]  /*b8720*/  LEA.HI R89, R82, R89, RZ, 0x10 ;  /* 0x0000005952597211 */ /* 0x000fe200078f80ff */
[----:B------:R-:W-:Y:S01]  /*b8730*/  VIADD R78, R92, 0x1 ;  /* 0x000000015c4e7836 */ /* 0x000fe20000000000 */
[----:B------:R-:W-:Y:S01]  /*b8740*/  SHF.R.U32.HI R90, RZ, 0x10, R90 ;  /* 0x00000010ff5a7819 */ /* 0x000fe2000001165a */
[----:B------:R-:W-:Y:S01]  /*b8750*/  IMAD R87, R91, 0x10000, R80 ;  /* 0x000100005b577824 */ /* 0x000fe200078e0250 */
[----:B------:R-:W-:Y:S01]  /*b8760*/  LOP3.LUT R93, R88, 0xffff, RZ, 0xc0, !PT ;  /* 0x0000ffff585d7812 */ /* 0x000fe200078ec0ff */
[----:B------:R-:W-:Y:S01]  /*b8770*/  VIADD R86, R89, 0x1 ;  /* 0x0000000159567836 */ /* 0x000fe20000000000 */
[----:B------:R-:W-:Y:S01]  /*b8780*/  SHF.R.U32.HI R88, RZ, 0x10, R88 ;  /* 0x00000010ff587819 */ /* 0x000fe20000011658 */
[----:B------:R-:W-:Y:S01]  /*b8790*/  @P1 IMAD.MOV R86, RZ, RZ, R89 ;  /* 0x000000ffff561224 */ /* 0x000fe200078e0259 */
[----:B------:R-:W-:Y:S01]  /*b87a0*/  ISETP.GE.U32.AND P1, PT, R87, R83, PT ;  /* 0x000000535700720c */ /* 0x000fe20003f26070 */
[----:B------:R-:W-:-:S02]  /*b87b0*/  @P0 IMAD.MOV R78, RZ, RZ, R92 ;  /* 0x000000ffff4e0224 */ /* 0x000fc400078e025c */
[-C--:B------:R-:W-:Y:S02]  /*b87c0*/  IMAD R90, R52, R77.reuse, R90 ;  /* 0x0000004d345a7224 */ /* 0x080fe400078e025a */
        /* <DEDUP_REMOVED lines=24> */
[----:B------:R-:W-:Y:S02]  /*b8950*/  IMAD R85, R82, 0x10000, R85 ;  /* 0x0001000052557824 */ /* 0x000fe400078e0255 */
[----:B------:R-:W-:Y:S01]  /*b8960*/  VIADD R86, R92, 0x1 ;  /* 0x000000015c567836 */ /* 0x000fe20000000000 */
[----:B------:R-:W-:Y:S01]  /*b8970*/  LEA.HI R82, R82, R83, RZ, 0x10 ;  /* 0x0000005352527211 */ /* 0x000fe200078f80ff */
[----:B------:R-:W-:Y:S01]  /*b8980*/  @P1 IMAD.MOV R86, RZ, RZ, R92 ;  /* 0x000000ffff561224 */ /* 0x000fe200078e025c */
[----:B------:R-:W-:Y:S01]  /*b8990*/  IADD3 R92, PT, PT, R88, 0x1, RZ ;  /* 0x00000001585c7810 */ /* 0x000fe20007ffe0ff */
[----:B------:R-:W-:Y:S01]  /*b89a0*/  @P0 IMAD.MOV R80, RZ, RZ, R94 ;  /* 0x000000ffff500224 */ /* 0x000fe200078e025e */
[----:B------:R-:W-:Y:S01]  /*b89b0*/  ISETP.GE.U32.AND P0, PT, R85, R17, PT ;  /* 0x000000115500720c */ /* 0x000fe20003f06070 */
[----:B------:R-:W-:Y:S02]  /*b89c0*/  IMAD.IADD R83, R91, 0x1, R86 ;  /* 0x000000015b537824 */ /* 0x000fe400078e0256 */
[----:B------:R-:W-:-:S02]  /*b89d0*/  IMAD R17, R49, R72, RZ ;  /* 0x0000004831117224 */ /* 0x000fc400078e02ff */
[----:B------:R-:W-:Y:S02]  /*b89e0*/  IMAD.IADD R80, R85, 0x1, R80 ;  /* 0x0000000155507824 */ /* 0x000fe400078e0250 */
[----:B------:R-:W-:Y:S01]  /*b89f0*/  @P2 IMAD.MOV R92, RZ, RZ, R88 ;  /* 0x000000ffff5c2224 */ /* 0x000fe200078e0258 */
[----:B------:R-:W-:Y:S01]  /*b8a00*/  ISETP.GE.U32.AND P2, PT, R83, R91, PT ;  /* 0x0000005b5300720c */ /* 0x000fe20003f46070 */
[----:B------:R-:W-:Y:S01]  /*b8a10*/  IMAD R86, R70, R15, RZ ;  /* 0x0000000f46567224 */ /* 0x000fe200078e02ff */
[----:B------:R-:W-:Y:S01]  /*b8a20*/  SHF.R.U32.HI R87, RZ, 0x10, R17 ;  /* 0x00000010ff577819 */ /* 0x000fe20000011611 */
[----:B------:R-:W-:Y:S01]  /*b8a30*/  VIADD R91, R82, 0x1 ;  /* 0x00000001525b7836 */ /* 0x000fe20000000000 */
        /* <DEDUP_REMOVED lines=9> */
[----:B------:R-:W-:Y:S01]  /*b8ad0*/  VIADD R87, R92, 0x1 ;  /* 0x000000015c577836 */ /* 0x000fe20000000000 */
[----:B------:R-:W-:Y:S01]  /*b8ae0*/  LEA R89, R85, R88, 0x10 ;  /* 0x0000005855597211 */ /* 0x000fe200078e80ff */
[----:B------:R-:W-:Y:S01]  /*b8af0*/  @P2 IMAD.MOV R87, RZ, RZ, R92 ;  /* 0x000000ffff572224 */ /* 0x000fe200078e025c */
[----:B------:R-:W-:Y:S01]  /*b8b00*/  LOP3.LUT R85, R73, 0xffff, RZ, 0xc0, !PT ;  /* 0x0000ffff49557812 */ /* 0x000fe200078ec0ff */
[----:B------:R-:W-:Y:S01]  /*b8b10*/  @P0 IMAD.MOV R91, RZ, RZ, R82 ;  /* 0x000000ffff5b0224 */ /* 0x000fe200078e0252 */
[C---:B------:R-:W-:Y:S01]  /*b8b20*/  ISETP.GE.U32.AND P0, PT, R89.reuse, R80, PT ;  /* 0x000000505900720c */ /* 0x040fe20003f06070 */
[----:B------:R-:W-:Y:S01]  /*b8b30*/  IMAD.IADD R80, R89, 0x1, R87 ;  /* 0x0000000159507824 */ /* 0x000fe200078e0257 */
[----:B------:R-:W-:Y:S01]  /*b8b40*/  IADD3 R92, PT, PT, R90, 0x1, RZ ;  /* 0x000000015a5c7810 */ /* 0x000fe20007ffe0ff */
[----:B------:R-:W-:Y:S01]  /*b8b50*/  IMAD.IADD R85, R85, 0x1, R12 ;  /* 0x0000000155557824 */ /* 0x000fe200078e020c */
[----:B------:R-:W-:Y:S01]  /*b8b60*/  SHF.R.U32.HI R82, RZ, 0x10, R73 ;  /* 0x00000010ff527819 */ /* 0x000fe20000011649 */
[----:B------:R-:W-:-:S02]  /*b8b70*/  VIADD R17, R91, 0x1 ;  /* 0x000000015b117836 */ /* 0x000fc40000000000 */
[-C--:B------:R-:W-:Y:S02]  /*b8b80*/  IMAD R87, R57, R72.reuse, RZ ;  /* 0x0000004839577224 */ /* 0x080fe400078e02ff */
[----:B------:R-:W-:Y:S01]  /*b8b90*/  @P1 IMAD.MOV R17, RZ, RZ, R91 ;  /* 0x000000ffff111224 */ /* 0x000fe200078e025b */
[----:B------:R-:W-:Y:S01]  /*b8ba0*/  ISETP.GE.U32.AND P1, PT, R80, R89, PT ;  /* 0x000000595000720c */ /* 0x000fe20003f26070 */
[----:B------:R-:W-:Y:S01]  /*b8bb0*/  IMAD R85, R86, 0x10000, R85 ;  /* 0x0001000056557824 */ /* 0x000fe200078e0255 */
[----:B------:R-:W-:Y:S01]  /*b8bc0*/  LOP3.LUT R91, R87, 0xffff, RZ, 0xc0, !PT ;  /* 0x0000ffff575b7812 */ /* 0x000fe200078ec0ff */
[----:B------:R-:W-:Y:S01]  /*b8bd0*/  IMAD R89, R57, R77, RZ ;  /* 0x0000004d39597224 */ /* 0x000fe200078e02ff */
[----:B------:R-:W-:Y:S01]  /*b8be0*/  SHF.R.U32.HI R87, RZ, 0x10, R87 ;  /* 0x00000010ff577819 */ /* 0x000fe20000011657 */
[----:B------:R-:W-:Y:S02]  /*b8bf0*/  IMAD.IADD R88, R85, 0x1, R17 ;  /* 0x0000000155587824 */ /* 0x000fe400078e0211 */
        /* <DEDUP_REMOVED lines=8> */
[----:B------:R-:W-:Y:S01]  /*b8c80*/  ISETP.GE.U32.AND P2, PT, R72, R88, PT ;  /* 0x000000584800720c */ /* 0x000fe20003f46070 */
[----:B------:R-:W-:Y:S01]  /*b8c90*/  IMAD R12, R56, R77, R87 ;  /* 0x0000004d380c7224 */ /* 0x000fe200078e0257 */
[----:B------:R-:W-:-:S02]  /*b8ca0*/  LEA.HI R15, R86, R15, RZ, 0x10 ;  /* 0x0000000f560f7211 */ /* 0x000fc400078f80ff */
[----:B------:R-:W-:Y:S02]  /*b8cb0*/  IADD3 R17, PT, PT, R72, R17, RZ ;  /* 0x0000001148117210 */ /* 0x000fe40007ffe0ff */
[----:B------:R-:W-:Y:S02]  /*b8cc0*/  ISETP.GE.U32.AND P1, PT, R88, R85, PT ;  /* 0x000000555800720c */ /* 0x000fe40003f26070 */
[----:B------:R-:W-:Y:S01]  /*b8cd0*/  ISETP.GE.U32.AND P3, PT, R17, R72, PT ;  /* 0x000000481100720c */ /* 0x000fe20003f66070 */
[----:B------:R-:W-:Y:S01]  /*b8ce0*/  VIADD R72, R15, 0x1 ;  /* 0x000000010f487836 */ /* 0x000fe20000000000 */
[----:B------:R-:W-:Y:S01]  /*b8cf0*/  LEA.HI R12, R89, R12, RZ, 0x10 ;  /* 0x0000000c590c7211 */ /* 0x000fe200078f80ff */
[----:B------:R-:W-:Y:S01]  /*b8d00*/  @P0 IMAD.MOV R72, RZ, RZ, R15 ;  /* 0x000000ffff480224 */ /* 0x000fe200078e020f */
[----:B------:R-:W-:-:S03]  /*b8d10*/  ISETP.NE.AND P0, PT, R96, 0x8, PT ;  /* 0x000000086000780c */ /* 0x000fc60003f05270 */
[----:B------:R-:W-:Y:S02]  /*b8d20*/  VIADD R73, R12, 0x1 ;  /* 0x000000010c497836 */ /* 0x000fe40000000000 */
[----:B------:R-:W-:Y:S02]  /*b8d30*/  @P2 IMAD.MOV R73, RZ, RZ, R12 ;  /* 0x000000ffff492224 */ /* 0x000fe400078e020c */
[----:B------:R-:W-:Y:S02]  /*b8d40*/  VIADD R12, R72, 0x1 ;  /* 0x00000001480c7836 */ /* 0x000fe40000000000 */
[----:B------:R-:W-:Y:S01]  /*b8d50*/  @P1 IMAD.MOV R12, RZ, RZ, R72 ;  /* 0x000000ffff0c1224 */ /* 0x000fe200078e0248 */
[----:B------:R-:W-:Y:S01]  /*b8d60*/  IADD3 R15, PT, PT, R73, 0x1, RZ ;  /* 0x00000001490f7810 */ /* 0x000fe20007ffe0ff */
[----:B------:R-:W-:-:S04]  /*b8d70*/  @P3 IMAD.MOV R15, RZ, RZ, R73 ;  /* 0x000000ffff0f3224 */ /* 0x000fc800078e0249 */
[----:B------:R-:W-:Y:S01]  /*b8d80*/  IMAD.IADD R12, R12, 0x1, R15 ;  /* 0x000000010c0c7824 */ /* 0x000fe200078e020f */
[----:B------:R-:W-:Y:S06]  /*b8d90*/  @P0 BRA `(.L_x_1039) ;  /* 0xffffffec00f40947 */ /* 0x000fec000383ffff */
[----:B------:R-:W-:Y:S05]  /*b8da0*/  BSYNC.RECONVERGENT B2 ;  /* 0x0000000000027941 */ /* 0x000fea0003800200 */
.L_x_1038:
        /* <DEDUP_REMOVED lines=38> */
.L_x_1043:
[----:B------:R-:W-:Y:S05]  /*b9010*/  BSYNC.RELIABLE B3 ;  /* 0x0000000000037941 */ /* 0x000fea0003800100 */
.L_x_1042:
        /* <DEDUP_REMOVED lines=41> */
.L_x_1041:
[----:B------:R-:W-:Y:S05]  /*b92b0*/  BSYNC.RECONVERGENT B2 ;  /* 0x0000000000027941 */ /* 0x000fea0003800200 */
.L_x_1040:
        /* <DEDUP_REMOVED lines=35> */
.L_x_1047:
[----:B------:R-:W-:Y:S01]  /*b94f0*/  ISETP.GE.U32.AND P6, PT, R16, R84, PT ;  /* 0x000000541000720c */ /* 0x000fe20003fc6070 */
[----:B------:R-:W-:Y:S02]  /*b9500*/  IMAD.IADD R72, R14, 0x1, -R81 ;  /* 0x000000010e487824 */ /* 0x000fe400078e0a51 */
[----:B------:R-:W-:Y:S01]  /*b9510*/  IMAD.IADD R12, R12, 0x1, -R69 ;  /* 0x000000010c0c7824 */ /* 0x000fe200078e0a45 */
[----:B------:R-:W-:Y:S01]  /*b9520*/  SEL R13, RZ, 0x1, P6 ;  /* 0x00000001ff0d7807 */ /* 0x000fe20003000000 */
[----:B------:R-:W-:Y:S02]  /*b9530*/  IMAD.IADD R85, R16, 0x1, -R84 ;  /* 0x0000000110557824 */ /* 0x000fe400078e0a54 */
[----:B------:R-:W-:Y:S01]  /*b9540*/  VIADD R69, R12, 0xffffffff ;  /* 0xffffffff0c457836 */ /* 0x000fe20000000000 */
[----:B------:R-:W-:-:S04]  /*b9550*/  ISETP.GE.U32.AND P0, PT, R72, R13, PT ;  /* 0x0000000d4800720c */ /* 0x000fc80003f06070 */
[----:B------:R-:W-:Y:S02]  /*b9560*/  ISETP.LT.U32.OR P0, PT, R14, R81, !P0 ;  /* 0x000000510e00720c */ /* 0x000fe40004701470 */
[----:B------:R-:W-:Y:S02]  /*b9570*/  IADD3 R14, PT, PT, R43, -R74, RZ ;  /* 0x8000004a2b0e7210 */ /* 0x000fe40007ffe0ff */
[----:B------:R-:W-:Y:S02]  /*b9580*/  SEL R13, RZ, 0x1, !P0 ;  /* 0x00000001ff0d7807 */ /* 0x000fe40004000000 */
[C---:B------:R-:W-:Y:S02]  /*b9590*/  IADD3 R77, PT, PT, R14.reuse, -0x1, RZ ;  /* 0xffffffff0e4d7810 */ /* 0x040fe40007ffe0ff */
        /* <DEDUP_REMOVED lines=8> */
[----:B------:R-:W-:Y:S02]  /*b9620*/  IMAD.IADD R78, R83, 0x1, -R68 ;  /* 0x00000001534e7824 */ /* 0x000fe400078e0a44 */
[----:B------:R-:W-:Y:S01]  /*b9630*/  VIADD R75, R72, 0xffffffff ;  /* 0xffffffff484b7836 */ /* 0x000fe20000000000 */
[----:B------:R-:W-:Y:S01]  /*b9640*/  SEL R13, RZ, 0x1, !P2 ;  /* 0x00000001ff0d7807 */ /* 0x000fe20005000000 */
[----:B------:R-:W-:Y:S02]  /*b9650*/  @P6 IMAD.MOV R75, RZ, RZ, R72 ;  /* 0x000000ffff4b6224 */ /* 0x000fe400078e0248 */
[----:B------:R-:W-:Y:S01]  /*b9660*/  @!P1 IMAD.MOV R73, RZ, RZ, R74 ;  /* 0x000000ffff499224 */ /* 0x000fe200078e024a */
[----:B------:R-:W-:-:S04]  /*b9670*/  ISETP.GE.U32.AND P3, PT, R78, R13, PT ;  /* 0x0000000d4e00720c */ /* 0x000fc80003f66070 */
[----:B------:R-:W-:Y:S01]  /*b9680*/  ISETP.LT.U32.OR P3, PT, R83, R68, !P3 ;  /* 0x000000445300720c */ /* 0x000fe20005f61470 */
[----:B------:R-:W-:Y:S02]  /*b9690*/  IMAD.IADD R68, R80, 0x1, -R79 ;  /* 0x0000000150447824 */ /* 0x000fe400078e0a4f */
[----:B------:R-:W-:Y:S01]  /*b96a0*/  VIADD R83, R78, 0xffffffff ;  /* 0xffffffff4e537836 */ /* 0x000fe20000000000 */
[----:B------:R-:W-:Y:S01]  /*b96b0*/  SEL R13, RZ, 0x1, !P3 ;  /* 0x00000001ff0d7807 */ /* 0x000fe20005800000 */
[----:B------:R-:W-:Y:S01]  /*b96c0*/  @!P2 IMAD.MOV R83, RZ, RZ, R78 ;  /* 0x000000ffff53a224 */ /* 0x000fe200078e024e */
        /* <DEDUP_REMOVED lines=9> */
[----:B------:R-:W-:-:S12]  /*b9760*/  @!P4 IMAD.MOV R79, RZ, RZ, R80 ;  /* 0x000000ffff4fc224 */ /* 0x000fd800078e0250 */
[----:B------:R-:W-:Y:S01]  /*b9770*/  @!P5 IMAD.MOV R69, RZ, RZ, R12 ;  /* 0x000000ffff45d224 */ /* 0x000fe200078e020c */
[----:B------:R-:W-:Y:S06]  /*b9780*/  BRA `(.L_x_1048) ;  /* 0x00000004004c7947 */ /* 0x000fec0003800000 */
.L_x_1046:
[----:B------:R-:W-:Y:S05]  /*b9790*/  BSYNC.RELIABLE B3 ;  /* 0x0000000000037941 */ /* 0x000fea0003800100 */
.L_x_1045:
[C---:B------:R-:W-:Y:S01]  /*b97a0*/  ISETP.GE.U32.AND P0, PT, R84.reuse, R16, PT ;  /* 0x000000105400720c */ /* 0x040fe20003f06070 */
[----:B------:R-:W-:Y:S01]  /*b97b0*/  IMAD.IADD R16, R84, 0x1, -R16 ;  /* 0x0000000154107824 */ /* 0x000fe200078e0a10 */
[----:B------:R-:W-:Y:S01]  /*b97c0*/  IADD3 R72, PT, PT, -R14, R81, RZ ;  /* 0x000000510e487210 */ /* 0x000fe20007ffe1ff */
[----:B------:R-:W-:Y:S01]  /*b97d0*/  IMAD.IADD R15, R74, 0x1, -R43 ;  /* 0x000000014a0f7824 */ /* 0x000fe200078e0a2b */
[----:B------:R-:W-:Y:S01]  /*b97e0*/  SEL R13, RZ, 0x1, P0 ;  /* 0x00000001ff0d7807 */ /* 0x000fe20000000000 */
[----:B------:R-:W-:Y:S01]  /*b97f0*/  IMAD.IADD R69, R12, 0x1, -R69 ;  /* 0x000000010c457824 */ /* 0x000fe200078e0a45 */
[----:B------:R-:W-:Y:S01]  /*b9800*/  ISETP.GT.U32.AND P6, PT, R16, R45, PT ;  /* 0x0000002d1000720c */ /* 0x000fe20003fc4070 */
[----:B------:R-:W-:Y:S01]  /*b9810*/  IMAD.IADD R85, R45, 0x1, -R16 ;  /* 0x000000012d557824 */ /* 0x000fe200078e0a10 */
[C---:B------:R-:W-:Y:S01]  /*b9820*/  ISETP.GE.U32.AND P1, PT, R72.reuse, R13, PT ;  /* 0x0000000d4800720c */ /* 0x040fe20003f26070 */
[----:B------:R-:W-:-:S03]  /*b9830*/  VIADD R13, R72, 0xffffffff ;  /* 0xffffffff480d7836 */ /* 0x000fc60000000000 */
[----:B------:R-:W-:Y:S01]  /*b9840*/  ISETP.LT.U32.OR P1, PT, R81, R14, !P1 ;  /* 0x0000000e5100720c */ /* 0x000fe20004f21470 */
[----:B------:R-:W-:Y:S01]  /*b9850*/  @P0 IMAD.MOV R13, RZ, RZ, R72 ;  /* 0x000000ffff0d0224 */ /* 0x000fe200078e0248 */
[----:B------:R-:W-:Y:S02]  /*b9860*/  SEL R72, RZ, 0x1, !P6 ;  /* 0x00000001ff487807 */ /* 0x000fe40007000000 */
[----:B------:R-:W-:Y:S01]  /*b9870*/  SEL R14, RZ, 0x1, !P1 ;  /* 0x00000001ff0e7807 */ /* 0x000fe20004800000 */
[----:B------:R-:W-:-:S03]  /*b9880*/  IMAD.IADD R81, R2, 0x1, -R13 ;  /* 0x0000000102517824 */ /* 0x000fc600078e0a0d */
[C---:B------:R-:W-:Y:S01]  /*b9890*/  ISETP.GE.U32.AND P0, PT, R15.reuse, R14, PT ;  /* 0x0000000e0f00720c */ /* 0x040fe20003f06070 */
[----:B------:R-:W-:Y:S01]  /*b98a0*/  VIADD R14, R15, 0xffffffff ;  /* 0xffffffff0f0e7836 */ /* 0x000fe20000000000 */
[----:B------:R-:W-:Y:S02]  /*b98b0*/  ISETP.GE.U32.AND P3, PT, R81, R72, PT ;  /* 0x000000485100720c */ /* 0x000fe40003f66070 */
[----:B------:R-:W-:Y:S01]  /*b98c0*/  ISETP.LT.U32.OR P0, PT, R74, R43, !P0 ;  /* 0x0000002b4a00720c */ /* 0x000fe20004701470 */
[----:B------:R-:W-:Y:S01]  /*b98d0*/  @!P1 IMAD.MOV R14, RZ, RZ, R15 ;  /* 0x000000ffff0e9224 */ /* 0x000fe200078e020f */
[----:B------:R-:W-:Y:S01]  /*b98e0*/  IADD3 R72, PT, PT, -R78, R75, RZ ;  /* 0x0000004b4e487210 */ /* 0x000fe20007ffe1ff */
[----:B------:R-:W-:Y:S01]  /*b98f0*/  IMAD.IADD R74, R68, 0x1, -R83 ;  /* 0x00000001444a7824 */ /* 0x000fe200078e0a53 */
        /* <DEDUP_REMOVED lines=19> */
[----:B------:R-:W-:Y:S01]  /*b9a30*/  IMAD.IADD R68, R79, 0x1, -R80 ;  /* 0x000000014f447824 */ /* 0x000fe200078e0a50 */
[----:B------:R-:W-:Y:S02]  /*b9a40*/  ISETP.GE.U32.AND P4, PT, R78, R15, PT ;  /* 0x0000000f4e00720c */ /* 0x000fe40003f86070 */
        /* <DEDUP_REMOVED lines=10> */
[----:B------:R-:W-:-:S02]  /*b9af0*/  ISETP.LT.U32.OR P5, PT, R79, R80, !P5 ;  /* 0x000000504f00720c */ /* 0x000fc40006fa1470 */
[----:B------:R-:W-:Y:S01]  /*b9b00*/  ISETP.GE.U32.AND P4, PT, R74, R15, PT ;  /* 0x0000000f4a00720c */ /* 0x000fe20003f86070 */
[----:B------:R-:W-:Y:S01]  /*b9b10*/  IMAD.IADD R68, R8, 0x1, -R13 ;  /* 0x0000000108447824 */ /* 0x000fe200078e0a0d */
[----:B------:R-:W-:Y:S02]  /*b9b20*/  SEL R15, RZ, 0x1, !P5 ;  /* 0x00000001ff0f7807 */ /* 0x000fe40006800000 */
[----:B------:R-:W-:Y:S02]  /*b9b30*/  ISETP.GT.U32.OR P0, PT, R14, R5, !P4 ;  /* 0x000000050e00720c */ /* 0x000fe40006704470 */
[C---:B------:R-:W-:Y:S02]  /*b9b40*/  ISETP.GE.U32.AND P4, PT, R72.reuse, R15, PT ;  /* 0x0000000f4800720c */ /* 0x040fe40003f86070 */
[----:B------:R-:W-:Y:S02]  /*b9b50*/  SEL R15, RZ, 0x1, !P0 ;  /* 0x00000001ff0f7807 */ /* 0x000fe40004000000 */
[----:B------:R-:W-:Y:S01]  /*b9b60*/  IADD3 R14, PT, PT, R72, -0x1, RZ ;  /* 0xffffffff480e7810 */ /* 0x000fe20007ffe0ff */
[----:B------:R-:W-:Y:S01]  /*b9b70*/  @!P5 IMAD.MOV R14, RZ, RZ, R72 ;  /* 0x000000ffff0ed224 */ /* 0x000fe200078e0248 */
[----:B------:R-:W-:-:S02]  /*b9b80*/  ISETP.LT.U32.OR P4, PT, R44, R17, !P4 ;  /* 0x000000112c00720c */ /* 0x000fc40006781470 */
[----:B------:R-:W-:Y:S01]  /*b9b90*/  ISETP.GE.U32.AND P5, PT, R68, R15, PT ;  /* 0x0000000f4400720c */ /* 0x000fe20003fa6070 */
[----:B------:R-:W-:Y:S01]  /*b9ba0*/  IMAD.IADD R15, R9, 0x1, -R14 ;  /* 0x00000001090f7824 */ /* 0x000fe200078e0a0e */
[----:B------:R-:W-:Y:S01]  /*b9bb0*/  IADD3 R75, PT, PT, R81, -0x1, RZ ;  /* 0xffffffff514b7810 */ /* 0x000fe20007ffe0ff */
[----:B------:R-:W-:Y:S01]  /*b9bc0*/  @!P6 IMAD.MOV R75, RZ, RZ, R81 ;  /* 0x000000ffff4be224 */ /* 0x000fe200078e0251 */
[----:B------:R-:W-:Y:S01]  /*b9bd0*/  ISETP.GT.U32.OR P5, PT, R13, R8, !P5 ;  /* 0x000000080d00720c */ /* 0x000fe20006fa4470 */
[----:B------:R-:W-:Y:S01]  /*b9be0*/  VIADD R13, R69, 0x1 ;  /* 0x00000001450d7836 */ /* 0x000fe20000000000 */
[----:B------:R-:W-:Y:S01]  /*b9bf0*/  IADD3 R83, PT, PT, R74, -0x1, RZ ;  /* 0xffffffff4a537810 */ /* 0x000fe20007ffe0ff */
[----:B------:R-:W-:Y:S01]  /*b9c00*/  VIADD R81, R68, 0xffffffff ;  /* 0xffffffff44517836 */ /* 0x000fe20000000000 */
[----:B------:R-:W-:Y:S01]  /*b9c10*/  SEL R12, RZ, 0x1, !P5 ;  /* 0x00000001ff0c7807 */ /* 0x000fe20006800000 */
[C---:B------:R-:W-:Y:S02]  /*b9c20*/  VIADD R79, R15.reuse, 0xffffffff ;  /* 0xffffffff0f4f7836 */ /* 0x040fe40000000000 */
        /* <DEDUP_REMOVED lines=8> */
[----:B------:R-:W-:-:S07]  /*b9cb0*/  @!P4 IADD3 R69, PT, PT, R13, RZ, RZ ;  /* 0x000000ff0d45c210 */ /* 0x000fce0007ffe0ff */
.L_x_1048:
[----:B------:R-:W-:Y:S05]  /*b9cc0*/  BSYNC.RECONVERGENT B2 ;  /* 0x0000000000027941 */ /* 0x000fea0003800200 */
.L_x_1044:
        /* <DEDUP_REMOVED lines=16> */
.L_x_1050:
        /* <DEDUP_REMOVED lines=18> */
[----:B------:R-:W-:Y:S01]  /*b9ef0*/  LEA R91, R78, R91, 0x10 ;  /* 0x0000005b4e5b7211 */ /* 0x000fe200078e80ff */
[----:B------:R-:W-:Y:S01]  /*b9f00*/  IMAD R101, R64, R87, R82 ;  /* 0x0000005740657224 */ /* 0x000fe200078e0252 */
        /* <DEDUP_REMOVED lines=19> */
[----:B------:R-:W-:Y:S01]  /*ba040*/  IMAD.IADD R99, R99, 0x1, R16 ;  /* 0x0000000163637824 */ /* 0x000fe200078e0210 */
[----:B------:R-:W-:Y:S01]  /*ba050*/  IADD3 R95, PT, PT, R95, R14, RZ ;  /* 0x0000000e5f5f7210 */ /* 0x000fe20007ffe0ff */
[C---:B------:R-:W-:Y:S01]  /*ba060*/  IMAD R105, R59.reuse, R87, R86 ;  /* 0x000000573b697224 */ /* 0x040fe200078e0256 */
[----:B------:R-:W-:Y:S01]  /*ba070*/  LOP3.LUT R86, R78, 0xffff, RZ, 0xc0, !PT ;  /* 0x0000ffff4e567812 */ /* 0x000fe200078ec0ff */
[----:B------:R-:W-:Y:S01]  /*ba080*/  IMAD R88, R59, R89, R88 ;  /* 0x000000593b587224 */ /* 0x000fe200078e0258 */
[----:B------:R-:W-:Y:S01]  /*ba090*/  SHF.R.U32.HI R78, RZ, 0x10, R78 ;  /* 0x00000010ff4e7819 */ /* 0x000fe2000001164e */
[----:B------:R-:W-:Y:S01]  /*ba0a0*/  IMAD.IADD R103, R90, 0x1, R17 ;  /* 0x000000015a677824 */ /* 0x000fe200078e0211 */
[----:B------:R-:W-:Y:S01]  /*ba0b0*/  LEA.HI R101, R84, R101, RZ, 0x10 ;  /* 0x0000006554657211 */ /* 0x000fe200078f80ff */
[----:B------:R-:W-:Y:S01]  /*ba0c0*/  IMAD R80, R62, R87, RZ ;  /* 0x000000573e507224 */ /* 0x000fe200078e02ff */
[----:B------:R-:W-:Y:S01]  /*ba0d0*/  LEA.HI R105, R88, R105, RZ, 0x10 ;  /* 0x0000006958697211 */ /* 0x000fe200078f80ff */
[----:B------:R-:W-:-:S02]  /*ba0e0*/  IMAD R99, R84, 0x10000, R99 ;  /* 0x0001000054637824 */ /* 0x000fc400078e0263 */
[-C--:B------:R-:W-:Y:S02]  /*ba0f0*/  IMAD R72, R60, R87.reuse, RZ ;  /* 0x000000573c487224 */ /* 0x080fe400078e02ff */
[----:B------:R-:W-:Y:S01]  /*ba100*/  IMAD R84, R88, 0x10000, R103 ;  /* 0x0001000058547824 */ /* 0x000fe200078e0267 */
[----:B------:R-:W-:Y:S01]  /*ba110*/  ISETP.GE.U32.AND P5, PT, R99, R16, PT ;  /* 0x000000106300720c */ /* 0x000fe20003fa6070 */
[----:B------:R-:W-:Y:S02]  /*ba120*/  IMAD R103, R61, R87, R74 ;  /* 0x000000573d677224 */ /* 0x000fe400078e024a */
[C---:B------:R-:W-:Y:S01]  /*ba130*/  IMAD R74, R63.reuse, R89, R80 ;  /* 0x000000593f4a7224 */ /* 0x040fe200078e0250 */
[----:B------:R-:W-:Y:S01]  /*ba140*/  ISETP.GE.U32.AND P2, PT, R84, R17, PT ;  /* 0x000000115400720c */ /* 0x000fe20003f46070 */
[----:B------:R-:W-:Y:S02]  /*ba150*/  IMAD R109, R63, R87, R78 ;  /* 0x000000573f6d7224 */ /* 0x000fe400078e024e */
[----:B------:R-:W-:-:S02]  /*ba160*/  IMAD R72, R61, R89, R72 ;  /* 0x000000593d487224 */ /* 0x000fc400078e0248 */
[----:B------:R-:W-:Y:S01]  /*ba170*/  IMAD.IADD R107, R86, 0x1, R15 ;  /* 0x00000001566b7824 */ /* 0x000fe200078e020f */
[----:B------:R-:W-:Y:S01]  /*ba180*/  LEA.HI R109, R74, R109, RZ, 0x10 ;  /* 0x0000006d4a6d7211 */ /* 0x000fe200078f80ff */
[----:B------:R-:W-:Y:S01]  /*ba190*/  IMAD R78, R91, R46, RZ ;  /* 0x0000002e5b4e7224 */ /* 0x000fe200078e02ff */
[C---:B------:R-:W-:Y:S01]  /*ba1a0*/  LEA.HI R103, R72.reuse, R103, RZ, 0x10 ;  /* 0x0000006748677211 */ /* 0x040fe200078f80ff */
        /* <DEDUP_REMOVED lines=9> */
[----:B------:R-:W-:-:S02]  /*ba240*/  IMAD.IADD R43, R82, 0x1, R43 ;  /* 0x00000001522b7824 */ /* 0x000fc400078e022b */
[----:B------:R-:W-:Y:S01]  /*ba250*/  IMAD R15, R20, R78, RZ ;  /* 0x0000004e140f7224 */ /* 0x000fe200078e02ff */
[----:B------:R-:W-:Y:S01]  /*ba260*/  LOP3.LUT R16, R14, 0xffff, RZ, 0xc0, !PT ;  /* 0x0000ffff0e107812 */ /* 0x000fe200078ec0ff */
[C---:B------:R-:W-:Y:S01]  /*ba270*/  IMAD R17, R18.reuse, R74, RZ ;  /* 0x0000004a12117224 */ /* 0x040fe200078e02ff */
[----:B------:R-:W-:Y:S01]  /*ba280*/  ISETP.GE.U32.AND P4, PT, R43, R82, PT ;  /* 0x000000522b00720c */ /* 0x000fe20003f86070 */
[----:B------:R-:W-:Y:S01]  /*ba290*/  IMAD R15, R19, R74, R15 ;  /* 0x0000004a130f7224 */ /* 0x000fe200078e020f */
[----:B------:R-:W-:Y:S01]  /*ba2a0*/  IADD3 R16, PT, PT, R91, R16, RZ ;  /* 0x000000105b107210 */ /* 0x000fe20007ffe0ff */
[-C--:B------:R-:W-:Y:S01]  /*ba2b0*/  IMAD R93, R18, R78.reuse, RZ ;  /* 0x0000004e125d7224 */ /* 0x080fe200078e02ff */
[----:B------:R-:W-:Y:S01]  /*ba2c0*/  SHF.R.U32.HI R14, RZ, 0x10, R14 ;  /* 0x00000010ff0e7819 */ /* 0x000fe2000001160e */
[----:B------:R-:W-:Y:S01]  /*ba2d0*/  VIADD R82, R97, 0x1 ;  /* 0x0000000161527836 */ /* 0x000fe20000000000 */
[----:B------:R-:W-:Y:S01]  /*ba2e0*/  LOP3.LUT R72, R17, 0xffff, RZ, 0xc0, !PT ;  /* 0x0000ffff11487812 */ /* 0x000fe200078ec0ff */
[----:B------:R-:W-:Y:S01]  /*ba2f0*/  IMAD R16, R15, 0x10000, R16 ;  /* 0x000100000f107824 */ /* 0x000fe200078e0210 */
[----:B------:R-:W-:Y:S01]  /*ba300*/  SHF.R.U32.HI R17, RZ, 0x10, R17 ;  /* 0x00000010ff117819 */ /* 0x000fe20000011611 */
[----:B------:R-:W-:-:S02]  /*ba310*/  IMAD R14, R19, R78, R14 ;  /* 0x0000004e130e7224 */ /* 0x000fc400078e020e */
[----:B------:R-:W-:Y:S01]  /*ba320*/  @P6 IMAD.MOV R82, RZ, RZ, R97 ;  /* 0x000000ffff526224 */ /* 0x000fe200078e0261 */
[----:B------:R-:W-:Y:S01]  /*ba330*/  ISETP.GE.U32.AND P3, PT, R16, R91, PT ;  /* 0x0000005b1000720c */ /* 0x000fe20003f66070 */
[----:B------:R-:W-:Y:S01]  /*ba340*/  IMAD R93, R10, R74, R93 ;  /* 0x0000004a0a5d7224 */ /* 0x000fe200078e025d */
[----:B------:R-:W-:Y:S01]  /*ba350*/  LEA.HI R15, R15, R14, RZ, 0x10 ;  /* 0x0000000e0f0f7211 */ /* 0x000fe200078f80ff */
[----:B------:R-:W-:Y:S01]  /*ba360*/  IMAD.IADD R72, R43, 0x1, R72 ;  /* 0x000000012b487824 */ /* 0x000fe200078e0248 */
[----:B------:R-:W-:Y:S01]  /*ba370*/  IADD3 R14, PT, PT, R82, 0x1, RZ ;  /* 0x00000001520e7810 */ /* 0x000fe20007ffe0ff */
[----:B------:R-:W-:Y:S02]  /*ba380*/  @P4 IMAD.MOV R14, RZ, RZ, R82 ;  /* 0x000000ffff0e4224 */ /* 0x000fe400078e0252 */
[----:B------:R-:W-:Y:S02]  /*ba390*/  IMAD R91, R93, 0x10000, R72 ;  /* 0x000100005d5b7824 */ /* 0x000fe400078e0248 */
[----:B------:R-:W-:-:S02]  /*ba3a0*/  IMAD.IADD R14, R99, 0x1, R14 ;  /* 0x00000001630e7824 */ /* 0x000fc400078e020e */
[----:B------:R-:W-:Y:S01]  /*ba3b0*/  VIADD R72, R15, 0x1 ;  /* 0x000000010f487836 */ /* 0x000fe20000000000 */
[----:B------:R-:W-:Y:S01]  /*ba3c0*/  ISETP.GE.U32.AND P6, PT, R91, R43, PT ;  /* 0x0000002b5b00720c */ /* 0x000fe20003fc6070 */
[C---:B------:R-:W-:Y:S01]  /*ba3d0*/  VIADD R88, R105.reuse, 0x1 ;  /* 0x0000000169587836 */ /* 0x040fe20000000000 */
[----:B------:R-:W-:Y:S01]  /*ba3e0*/  @P2 IADD3 R88, PT, PT, R105, RZ, RZ ;  /* 0x000000ff69582210 */ /* 0x000fe20007ffe0ff */
        /* <DEDUP_REMOVED lines=26> */
[----:B------:R-:W-:Y:S01]  /*ba590*/  IMAD R86, R55, R74, RZ ;  /* 0x0000004a37567224 */ /* 0x000fe200078e02ff */
[----:B------:R-:W-:Y:S01]  /*ba5a0*/  IADD3 R92, PT, PT, R109, 0x1, RZ ;  /* 0x000000016d5c7810 */ /* 0x000fe20007ffe0ff */
[----:B------:R-:W-:-:S02]  /*ba5b0*/  IMAD.IADD R43, R82, 0x1, R43 ;  /* 0x00000001522b7824 */ /* 0x000fc400078e022b */
[-C--:B------:R-:W-:Y:S01]  /*ba5c0*/  IMAD R17, R47, R78.reuse, R17 ;  /* 0x0000004e2f117224 */ /* 0x080fe200078e0211 */
[----:B------:R-:W-:Y:S01]  /*ba5d0*/  LOP3.LUT R14, R86, 0xffff, RZ, 0xc0, !PT ;  /* 0x0000ffff560e7812 */ /* 0x000fe200078ec0ff */
[----:B------:R-:W-:Y:S01]  /*ba5e0*/  IMAD R91, R55, R78, RZ ;  /* 0x0000004e375b7224 */ /* 0x000fe200078e02ff */
[----:B------:R-:W-:Y:S01]  /*ba5f0*/  ISETP.GE.U32.AND P3, PT, R43, R82, PT ;  /* 0x000000522b00720c */ /* 0x000fe20003f66070 */
[-C--:B------:R-:W-:Y:S01]  /*ba600*/  IMAD R84, R53, R74.reuse, RZ ;  /* 0x0000004a35547224 */ /* 0x080fe200078e02ff */
[----:B------:R-:W-:Y:S01]  /*ba610*/  LEA.HI R17, R16, R17, RZ, 0x10 ;  /* 0x0000001110117211 */ /* 0x000fe200078f80ff */
[----:B------:R-:W-:Y:S02]  /*ba620*/  IMAD R91, R54, R74, R91 ;  /* 0x0000004a365b7224 */ /* 0x000fe400078e025b */
[----:B------:R-:W-:Y:S02]  /*ba630*/  IMAD.IADD R16, R15, 0x1, R14 ;  /* 0x000000010f107824 */ /* 0x000fe400078e020e */
[C---:B------:R-:W-:Y:S01]  /*ba640*/  VIADD R14, R88.reuse, 0x1 ;  /* 0x00000001580e7836 */ /* 0x040fe20000000000 */
[----:B------:R-:W-:Y:S01]  /*ba650*/  @P1 IADD3 R14, PT, PT, R88, RZ, RZ ;  /* 0x000000ff580e1210 */ /* 0x000fe20007ffe0ff */
[----:B------:R-:W-:-:S02]  /*ba660*/  VIADD R82, R17, 0x1 ;  /* 0x0000000111527836 */ /* 0x000fc40000000000 */
[----:B------:R-:W-:Y:S01]  /*ba670*/  @P2 IMAD.MOV R82, RZ, RZ, R17 ;  /* 0x000000ffff522224 */ /* 0x000fe200078e0211 */
[----:B------:R-:W-:Y:S01]  /*ba680*/  SHF.R.U32.HI R17, RZ, 0x10, R86 ;  /* 0x00000010ff117819 */ /* 0x000fe20000011656 */
[----:B------:R-:W-:Y:S02]  /*ba690*/  IMAD R93, R91, 0x10000, R16 ;  /* 0x000100005b5d7824 */ /* 0x000fe400078e0210 */
[----:B------:R-:W-:Y:S02]  /*ba6a0*/  IMAD.IADD R14, R95, 0x1, R14 ;  /* 0x000000015f0e7824 */ /* 0x000fe400078e020e */
[----:B------:R-:W-:Y:S01]  /*ba6b0*/  VIADD R16, R82, 0x1 ;  /* 0x0000000152107836 */ /* 0x000fe20000000000 */
[C---:B------:R-:W-:Y:S01]  /*ba6c0*/  ISETP.GE.U32.AND P1, PT, R93.reuse, R15, PT ;  /* 0x0000000f5d00720c */ /* 0x040fe20003f26070 */
[----:B------:R-:W-:Y:S02]  /*ba6d0*/  @P3 IMAD.MOV R16, RZ, RZ, R82 ;  /* 0x000000ffff103224 */ /* 0x000fe400078e0252 */
[----:B------:R-:W-:Y:S01]  /*ba6e0*/  @P0 IMAD.MOV R92, RZ, RZ, R109 ;  /* 0x000000ffff5c0224 */ /* 0x000fe200078e026d */
[----:B------:R-:W-:Y:S01]  /*ba6f0*/  ISETP.GE.U32.AND P0, PT, R14, R95, PT ;  /* 0x0000005f0e00720c */ /* 0x000fe20003f06070 */
[----:B------:R-:W-:Y:S01]  /*ba700*/  IMAD R82, R54, R78, R17 ;  /* 0x0000004e36527224 */ /* 0x000fe200078e0211 */
[----:B------:R-:W-:Y:S01]  /*ba710*/  LOP3.LUT R17, R84, 0xffff, RZ, 0xc0, !PT ;  /* 0x0000ffff54117812 */ /* 0x000fe200078ec0ff */
[----:B------:R-:W-:-:S02]  /*ba720*/  IMAD.IADD R16, R93, 0x1, R16 ;  /* 0x000000015d107824 */ /* 0x000fc400078e0210 */
[----:B------:R-:W-:Y:S01]  /*ba730*/  IMAD R15, R53, R78, RZ ;  /* 0x0000004e350f7224 */ /* 0x000fe200078e02ff */
[----:B------:R-:W-:Y:S01]  /*ba740*/  LEA.HI R82, R91, R82, RZ, 0x10 ;  /* 0x000000525b527211 */ /* 0x000fe200078f80ff */
[----:B------:R-:W-:Y:S01]  /*ba750*/  IMAD.IADD R91, R14, 0x1, R17 ;  /* 0x000000010e5b7824 */ /* 0x000fe200078e0211 */
[----:B------:R-:W-:Y:S01]  /*ba760*/  ISETP.GE.U32.AND P2, PT, R16, R93, PT ;  /* 0x0000005d1000720c */ /* 0x000fe20003f46070 */
[----:B------:R-:W-:Y:S01]  /*ba770*/  IMAD R86, R52, R74, R15 ;  /* 0x0000004a34567224 */ /* 0x000fe200078e020f */
[----:B------:R-:W-:Y:S01]  /*ba780*/  SHF.R.U32.HI R17, RZ, 0x10, R84 ;  /* 0x00000010ff117819 */ /* 0x000fe20000011654 */
[----:B------:R-:W-:Y:S01]  /*ba790*/  VIADD R88, R82, 0x1 ;  /* 0x0000000152587836 */ /* 0x000fe20000000000 */
[----:B------:R-:W-:Y:S01]  /*ba7a0*/  IADD3 R15, PT, PT, R90, 0x1, RZ ;  /* 0x000000015a0f7810 */ /* 0x000fe20007ffe0ff */
[----:B------:R-:W-:Y:S02]  /*ba7b0*/  IMAD R84, R86, 0x10000, R91 ;  /* 0x0001000056547824 */ /* 0x000fe400078e025b */
[----:B------:R-:W-:-:S02]  /*ba7c0*/  @P1 IMAD.MOV R88, RZ, RZ, R82 ;  /* 0x000000ffff581224 */ /* 0x000fc400078e0252 */
        /* <DEDUP_REMOVED lines=31> */
[C---:B------:R-:W-:Y:S02]  /*ba9c0*/  IMAD R91, R15.reuse, 0x10000, R82 ;  /* 0x000100000f5b7824 */ /* 0x040fe400078e0252 */
[----:B------:R-:W-:Y:S01]  /*ba9d0*/  VIADD R82, R86, 0x1 ;  /* 0x0000000156527836 */ /* 0x000fe20000000000 */
[----:B------:R-:W-:Y:S01]  /*ba9e0*/  LEA.HI R15, R15, R80, RZ, 0x10 ;  /* 0x000000500f0f7211 */ /* 0x000fe200078f80ff */
[----:B------:R-:W-:Y:S01]  /*ba9f0*/  @P1 IMAD.MOV R82, RZ, RZ, R86 ;  /* 0x000000ffff521224 */ /* 0x000fe200078e0256 */
[C---:B------:R-:W-:Y:S01]  /*baa00*/  ISETP.GE.U32.AND P0, PT, R91.reuse, R12, PT ;  /* 0x0000000c5b00720c */ /* 0x040fe20003f06070 */
[----:B------:R-:W-:-:S02]  /*baa10*/  IMAD.IADD R80, R91, 0x1, R14 ;  /* 0x000000015b507824 */ /* 0x000fc400078e020e */
[----:B------:R-:W-:Y:S02]  /*baa20*/  IMAD.IADD R14, R97, 0x1, R82 ;  /* 0x00000001610e7824 */ /* 0x000fe400078e0252 */
[C---:B------:R-:W-:Y:S01]  /*baa30*/  IMAD R86, R49.reuse, R74, RZ ;  /* 0x0000004a31567224 */ /* 0x040fe200078e02ff */
        /* <DEDUP_REMOVED lines=30> */
[C---:B------:R-:W-:Y:S01]  /*bac20*/  IMAD.IADD R80, R91.reuse, 0x1, R12 ;  /* 0x000000015b507824 */ /* 0x040fe200078e020c */
        /* <DEDUP_REMOVED lines=30> */
.L_x_1049:
        /* <DEDUP_REMOVED lines=46> */
.L_x_1054:
[----:B------:R-:W-:Y:S05]  /*bb0f0*/  BSYNC.RELIABLE B3 ;  /* 0x0000000000037941 */ /* 0x000fea0003800100 */
.L_x_1053:
        /* <DEDUP_REMOVED lines=41> */
.L_x_1052:
[----:B------:R-:W-:Y:S05]  /*bb390*/  BSYNC.RECONVERGENT B2 ;  /* 0x0000000000027941 */ /* 0x000fea0003800200 */
.L_x_1051:
[----:B------:R1:W-:Y:S01]  /*bb3a0*/  STL [R37], R40 ;  /* 0x0000002825007387 */ /* 0x0003e20000100800 */
[----:B------:R-:W-:Y:S01]  /*bb3b0*/  HFMA2 R63, -RZ, RZ, 0, 0 ;  /* 0x00000000ff3f7431 */ /* 0x000fe200000001ff */
[----:B------:R-:W-:Y:S01]  /*bb3c0*/  BSSY.RECONVERGENT B2, `(.L_x_1055) ;  /* 0x00000ad000027945 */ /* 0x000fe20003800200 */
[----:B------:R-:W-:Y:S01]  /*bb3d0*/  CS2R R58, SRZ ;  /* 0x00000000003a7805 */ /* 0x000fe2000001ff00 */
[----:B------:R1:W-:Y:S01]  /*bb3e0*/  STL [R37+0x4], R43 ;  /* 0x0000042b25007387 */ /* 0x0003e20000100800 */
[----:B------:R-:W-:Y:S01]  /*bb3f0*/  IMAD.MOV.U32 R0, RZ, RZ, RZ ;  /* 0x000000ffff007224 */ /* 0x000fe200078e00ff */
[----:B------:R-:W-:Y:S01]  /*bb400*/  CS2R R60, SRZ ;  /* 0x00000000003c7805 */ /* 0x000fe2000001ff00 */
[----:B------:R-:W-:Y:S01]  /*bb410*/  IMAD.MOV.U32 R42, RZ, RZ, RZ ;  /* 0x000000ffff2a7224 */ /* 0x000fe200078e00ff */
[----:B------:R1:W-:Y:S01]  /*bb420*/  STL [R37+0x8], R16 ;  /* 0x0000081025007387 */ /* 0x0003e20000100800 */
[----:B------:R-:W-:Y:S02]  /*bb430*/  IMAD.MOV.U32 R44, RZ, RZ, RZ ;  /* 0x000000ffff2c7224 */ /* 0x000fe400078e00ff */
[----:B------:R-:W-:Y:S01]  /*bb440*/  IMAD.MOV.U32 R65, RZ, RZ, RZ ;  /* 0x000000ffff417224 */ /* 0x000fe200078e00ff */
[----:B------:R1:W-:Y:S04]  /*bb450*/  STL [R37+0xc], R17 ;  /* 0x00000c1125007387 */ /* 0x0003e80000100800 */
[----:B------:R1:W-:Y:S04]  /*bb460*/  STL [R37+0x10], R14 ;  /* 0x0000100e25007387 */ /* 0x0003e80000100800 */
[----:B------:R1:W-:Y:S04]  /*bb470*/  STL [R37+0x14], R15 ;  /* 0x0000140f25007387 */ /* 0x0003e80000100800 */
[----:B------:R1:W-:Y:S04]  /*bb480*/  STL [R37+0x18], R12 ;  /* 0x0000180c25007387 */ /* 0x0003e80000100800 */
[----:B------:R1:W-:Y:S02]  /*bb490*/  STL [R37+0x1c], R13 ;  /* 0x00001c0d25007387 */ /* 0x0003e40000100800 */
.L_x_1056:
        /* <DEDUP_REMOVED lines=11> */
[-C--:B------:R-:W-:Y:S02]  /*bb550*/  IMAD R58, R20, R64.reuse, RZ ;  /* 0x00000040143a7224 */ /* 0x080fe400078e02ff */
[----:B------:R-:W-:Y:S01]  /*bb560*/  IMAD R87, R18, R64, RZ ;  /* 0x0000004012577224 */ /* 0x000fe200078e02ff */
[----:B------:R-:W-:Y:S01]  /*bb570*/  LOP3.LUT R70, R62, 0xffff, RZ, 0xc0, !PT ;  /* 0x0000ffff3e467812 */ /* 0x000fe200078ec0ff */
[----:B------:R-:W-:Y:S01]  /*bb580*/  IMAD R68, R19, R66, R58 ;  /* 0x0000004213447224 */ /* 0x000fe200078e023a */
[----:B------:R-:W-:Y:S01]  /*bb590*/  SHF.R.U32.HI R62, RZ, 0x10, R62 ;  /* 0x00000010ff3e7819 */ /* 0x000fe2000001163e */
[----:B------:R-:W-:Y:S02]  /*bb5a0*/  VIADD R58, R65, 0x1 ;  /* 0x00000001413a7836 */ /* 0x000fe40000000000 */
[----:B------:R-:W-:-:S02]  /*bb5b0*/  IMAD.IADD R71, R67, 0x1, R70 ;  /* 0x0000000143477824 */ /* 0x000fc400078e0246 */
[----:B------:R-:W-:Y:S02]  /*bb5c0*/  @P0 IMAD.MOV R58, RZ, RZ, R65 ;  /* 0x000000ffff3a0224 */ /* 0x000fe400078e0241 */
[----:B------:R-:W-:Y:S02]  /*bb5d0*/  IMAD R70, R68, 0x10000, R71 ;  /* 0x0001000044467824 */ /* 0x000fe400078e0247 */
[-C--:B------:R-:W-:Y:S01]  /*bb5e0*/  IMAD R71, R18, R66.reuse, RZ ;  /* 0x0000004212477224 */ /* 0x080fe200078e02ff */
[----:B------:R-:W-:Y:S01]  /*bb5f0*/  ISETP.GE.U32.AND P0, PT, R58, R65, PT ;  /* 0x000000413a00720c */ /* 0x000fe20003f06070 */
[----:B------:R-:W-:Y:S01]  /*bb600*/  IMAD R87, R10, R66, R87 ;  /* 0x000000420a577224 */ /* 0x000fe200078e0257 */
[----:B------:R-:W-:Y:S01]  /*bb610*/  ISETP.GE.U32.AND P1, PT, R70, R67, PT ;  /* 0x000000434600720c */ /* 0x000fe20003f26070 */
[----:B------:R-:W-:Y:S01]  /*bb620*/  IMAD R67, R19, R64, R62 ;  /* 0x0000004013437224 */ /* 0x000fe200078e023e */
[----:B------:R-:W-:Y:S01]  /*bb630*/  LOP3.LUT R89, R71, 0xffff, RZ, 0xc0, !PT ;  /* 0x0000ffff47597812 */ /* 0x000fe200078ec0ff */
[----:B------:R-:W-:Y:S01]  /*bb640*/  VIADD R65, R44, 0x1 ;  /* 0x000000012c417836 */ /* 0x000fe20000000000 */
[----:B------:R-:W-:-:S02]  /*bb650*/  SHF.R.U32.HI R71, RZ, 0x10, R71 ;  /* 0x00000010ff477819 */ /* 0x000fc40000011647 */
[----:B------:R-:W-:Y:S02]  /*bb660*/  IADD3 R62, PT, PT, R89, R58, RZ ;  /* 0x0000003a593e7210 */ /* 0x000fe40007ffe0ff */
[----:B------:R-:W-:Y:S01]  /*bb670*/  LEA.HI R67, R68, R67, RZ, 0x10 ;  /* 0x0000004344437211 */ /* 0x000fe200078f80ff */
[----:B------:R-:W-:Y:S02]  /*bb680*/  IMAD R68, R10, R64, R71 ;  /* 0x000000400a447224 */ /* 0x000fe400078e0247 */
[----:B------:R-:W-:Y:S01]  /*bb690*/  IMAD R89, R87, 0x10000, R62 ;  /* 0x0001000057597824 */ /* 0x000fe200078e023e */
[----:B------:R-:W-:Y:S01]  /*bb6a0*/  @P0 IADD3 R65, PT, PT, R44, RZ, RZ ;  /* 0x000000ff2c410210 */ /* 0x000fe20007ffe0ff */
[----:B------:R-:W-:Y:S01]  /*bb6b0*/  VIADD R62, R67, 0x1 ;  /* 0x00000001433e7836 */ /* 0x000fe20000000000 */
[----:B------:R-:W-:Y:S01]  /*bb6c0*/  LEA.HI R68, R87, R68, RZ, 0x10 ;  /* 0x0000004457447211 */ /* 0x000fe200078f80ff */
[----:B------:R-:W-:Y:S01]  /*bb6d0*/  @P1 IMAD.MOV R62, RZ, RZ, R67 ;  /* 0x000000ffff3e1224 */ /* 0x000fe200078e0243 */
[----:B------:R-:W-:Y:S01]  /*bb6e0*/  ISETP.GE.U32.AND P2, PT, R89, R58, PT ;  /* 0x0000003a5900720c */ /* 0x000fe20003f46070 */
[----:B------:R-:W-:Y:S01]  /*bb6f0*/  IMAD R67, R7, R64, RZ ;  /* 0x0000004007437224 */ /* 0x000fe200078e02ff */
[----:B------:R-:W-:Y:S01]  /*bb700*/  ISETP.GE.U32.AND P0, PT, R65, R44, PT ;  /* 0x0000002c4100720c */ /* 0x000fe20003f06070 */
[----:B------:R-:W-:Y:S01]  /*bb710*/  IMAD.IADD R58, R89, 0x1, R62 ;  /* 0x00000001593a7824 */ /* 0x000fe200078e023e */
[----:B------:R-:W-:Y:S01]  /*bb720*/  IADD3 R44, PT, PT, R63, 0x1, RZ ;  /* 0x000000013f2c7810 */ /* 0x000fe20007ffe0ff */
[----:B------:R-:W-:-:S02]  /*bb730*/  IMAD R62, R7, R66, RZ ;  /* 0x00000042073e7224 */ /* 0x000fc400078e02ff */
[----:B------:R-:W-:Y:S01]  /*bb740*/  VIADD R71, R68, 0x1 ;  /* 0x0000000144477836 */ /* 0x000fe20000000000 */
[----:B------:R-:W-:Y:S01]  /*bb750*/  ISETP.GE.U32.AND P1, PT, R58, R89, PT ;  /* 0x000000593a00720c */ /* 0x000fe20003f26070 */
[----:B------:R-:W-:Y:S01]  /*bb760*/  IMAD R67, R47, R66, R67 ;  /* 0x000000422f437224 */ /* 0x000fe200078e0243 */
[----:B------:R-:W-:-:S03]  /*bb770*/  LOP3.LUT R70, R62, 0xffff, RZ, 0xc0, !PT ;  /* 0x0000ffff3e467812 */ /* 0x000fc600078ec0ff */
[----:B------:R-:W-:Y:S01]  /*bb780*/  @P2 IMAD.MOV R71, RZ, RZ, R68 ;  /* 0x000000ffff472224 */ /* 0x000fe200078e0244 */
[----:B------:R-:W-:Y:S01]  /*bb790*/  SHF.R.U32.HI R68, RZ, 0x10, R62 ;  /* 0x00000010ff447819 */ /* 0x000fe2000001163e */
[----:B------:R-:W-:Y:S02]  /*bb7a0*/  IMAD.IADD R70, R70, 0x1, R65 ;  /* 0x0000000146467824 */ /* 0x000fe400078e0241 */
        /* <DEDUP_REMOVED lines=8> */
[----:B------:R-:W-:Y:S01]  /*bb830*/  IMAD R67, R55, R64, RZ ;  /* 0x0000004037437224 */ /* 0x000fe200078e02ff */
[----:B------:R-:W-:Y:S01]  /*bb840*/  ISETP.GE.U32.AND P2, PT, R65, R70, PT ;  /* 0x000000464100720c */ /* 0x000fe20003f46070 */
[----:B------:R-:W-:Y:S01]  /*bb850*/  @P0 IMAD.MOV R44, RZ, RZ, R63 ;  /* 0x000000ffff2c0224 */ /* 0x000fe200078e023f */
[----:B------:R-:W-:Y:S01]  /*bb860*/  LOP3.LUT R71, R62, 0xffff, RZ, 0xc0, !PT ;  /* 0x0000ffff3e477812 */ /* 0x000fe200078ec0ff */
[----:B------:R-:W-:Y:S02]  /*bb870*/  VIADD R72, R68, 0x1 ;  /* 0x0000000144487836 */ /* 0x000fe40000000000 */
[----:B------:R-:W-:Y:S01]  /*bb880*/  IMAD R67, R54, R66, R67 ;  /* 0x0000004236437224 */ /* 0x000fe200078e0243 */
[----:B------:R-:W-:Y:S01]  /*bb890*/  ISETP.GE.U32.AND P0, PT, R44, R63, PT ;  /* 0x0000003f2c00720c */ /* 0x000fe20003f06070 */
[----:B------:R-:W-:Y:S01]  /*bb8a0*/  IMAD.IADD R70, R71, 0x1, R44 ;  /* 0x0000000147467824 */ /* 0x000fe200078e022c */
[----:B------:R-:W-:Y:S01]  /*bb8b0*/  SHF.R.U32.HI R71, RZ, 0x10, R62 ;  /* 0x00000010ff477819 */ /* 0x000fe2000001163e */
[----:B------:R-:W-:-:S02]  /*bb8c0*/  @P1 IMAD.MOV R72, RZ, RZ, R68 ;  /* 0x000000ffff481224 */ /* 0x000fc400078e0244 */
[----:B------:R-:W-:Y:S02]  /*bb8d0*/  IMAD R87, R67, 0x10000, R70 ;  /* 0x0001000043577824 */ /* 0x000fe400078e0246 */
[C---:B------:R-:W-:Y:S01]  /*bb8e0*/  VIADD R62, R72.reuse, 0x1 ;  /* 0x00000001483e7836 */ /* 0x040fe20000000000 */
[----:B------:R-:W-:Y:S01]  /*bb8f0*/  @P2 IADD3 R62, PT, PT, R72, RZ, RZ ;  /* 0x000000ff483e2210 */ /* 0x000fe20007ffe0ff */
[----:B------:R-:W-:Y:S01]  /*bb900*/  IMAD R68, R54, R64, R71 ;  /* 0x0000004036447224 */ /* 0x000fe200078e0247 */
        /* <DEDUP_REMOVED lines=13> */
[----:B------:R-:W-:Y:S02]  /*bb9e0*/  IMAD R67, R52, R66, R67 ;  /* 0x0000004234437224 */ /* 0x000fe400078e0243 */
[----:B------:R-:W-:Y:S01]  /*bb9f0*/  IMAD.IADD R70, R70, 0x1, R63 ;  /* 0x0000000146467824 */ /* 0x000fe200078e023f */
[----:B------:R-:W-:Y:S01]  /*bba00*/  IADD3 R62, PT, PT, R72, 0x1, RZ ;  /* 0x00000001483e7810 */ /* 0x000fe20007ffe0ff */
[----:B------:R-:W-:-:S02]  /*bba10*/  IMAD R42, R52, R64, R71 ;  /* 0x00000040342a7224 */ /* 0x000fc400078e0247 */
[C---:B------:R-:W-:Y:S02]  /*bba20*/  IMAD R70, R67.reuse, 0x10000, R70 ;  /* 0x0001000043467824 */ /* 0x040fe400078e0246 */
[----:B------:R-:W-:Y:S01]  /*bba30*/  @P2 IMAD.MOV R62, RZ, RZ, R72 ;  /* 0x000000ffff3e2224 */ /* 0x000fe200078e0248 */
[----:B------:R-:W-:Y:S01]  /*bba40*/  LEA.HI R67, R67, R42, RZ, 0x10 ;  /* 0x0000002a43437211 */ /* 0x000fe200078f80ff */
[----:B------:R-:W-:Y:S01]  /*bba50*/  VIADD R42, R61, 0x1 ;  /* 0x000000013d2a7836 */ /* 0x000fe20000000000 */
[C---:B------:R-:W-:Y:S01]  /*bba60*/  ISETP.GE.U32.AND P1, PT, R70.reuse, R63, PT ;  /* 0x0000003f4600720c */ /* 0x040fe20003f26070 */
[----:B------:R-:W-:Y:S02]  /*bba70*/  IMAD.IADD R63, R70, 0x1, R62 ;  /* 0x00000001463f7824 */ /* 0x000fe400078e023e */
[----:B------:R-:W-:Y:S02]  /*bba80*/  IMAD R62, R51, R66, RZ ;  /* 0x00000042333e7224 */ /* 0x000fe400078e02ff */
        /* <DEDUP_REMOVED lines=43> */
[----:B------:R-:W-:Y:S02]  /*bbd40*/  IMAD R67, R56, R66, R67 ;  /* 0x0000004238437224 */ /* 0x000fe400078e0243 */
[----:B------:R-:W-:Y:S02]  /*bbd50*/  @P1 IMAD.MOV R70, RZ, RZ, R0 ;  /* 0x000000ffff461224 */ /* 0x000fe400078e0200 */
[----:B------:R-:W-:Y:S01]  /*bbd60*/  IMAD.IADD R66, R71, 0x1, R62 ;  /* 0x0000000147427824 */ /* 0x000fe200078e023e */
[----:B------:R-:W-:Y:S02]  /*bbd70*/  SHF.R.U32.HI R71, RZ, 0x10, R68 ;  /* 0x00000010ff477819 */ /* 0x000fe40000011644 */
[----:B------:R-:W-:Y:S01]  /*bbd80*/  IADD3 R0, PT, PT, R70, 0x1, RZ ;  /* 0x0000000146007810 */ /* 0x000fe20007ffe0ff */
[----:B------:R-:W-:Y:S02]  /*bbd90*/  IMAD R87, R67, 0x10000, R66 ;  /* 0x0001000043577824 */ /* 0x000fe400078e0242 */
[----:B------:R-:W-:-:S02]  /*bbda0*/  @P2 IMAD.MOV R0, RZ, RZ, R70 ;  /* 0x000000ffff002224 */ /* 0x000fc400078e0246 */
[----:B------:R-:W-:Y:S01]  /*bbdb0*/  IMAD R64, R56, R64, R71 ;  /* 0x0000004038407224 */ /* 0x000fe200078e0247 */
[C---:B------:R-:W-:Y:S01]  /*bbdc0*/  ISETP.GE.U32.AND P0, PT, R87.reuse, R62, PT ;  /* 0x0000003e5700720c */ /* 0x040fe20003f06070 */
[----:B------:R-:W-:-:S03]  /*bbdd0*/  IMAD.IADD R0, R87, 0x1, R0 ;  /* 0x0000000157007824 */ /* 0x000fc600078e0200 */
[----:B------:R-:W-:Y:S02]  /*bbde0*/  LEA.HI R64, R67, R64, RZ, 0x10 ;  /* 0x0000004043407211 */ /* 0x000fe400078f80ff */
[----:B------:R-:W-:-:S03]  /*bbdf0*/  ISETP.GE.U32.AND P1, PT, R0, R87, PT ;  /* 0x000000570000720c */ /* 0x000fc60003f26070 */
[----:B------:R-:W-:-:S04]  /*bbe00*/  VIADD R66, R64, 0x1 ;  /* 0x0000000140427836 */ /* 0x000fc80000000000 */
        /* <DEDUP_REMOVED lines=9> */
.L_x_1055:
        /* <DEDUP_REMOVED lines=38> */
.L_x_1060:
[----:B------:R-:W-:Y:S05]  /*bc100*/  BSYNC.RELIABLE B3 ;  /* 0x0000000000037941 */ /* 0x000fea0003800100 */
.L_x_1059:
        /* <DEDUP_REMOVED lines=41> */
.L_x_1058:
[----:B------:R-:W-:Y:S05]  /*bc3a0*/  BSYNC.RECONVERGENT B2 ;  /* 0x0000000000027941 */ /* 0x000fea0003800200 */
.L_x_1057:
        /* <DEDUP_REMOVED lines=11> */
.L_x_1062:
        /* <DEDUP_REMOVED lines=18> */
[----:B------:R-:W-:-:S02]  /*bc580*/  IMAD.IADD R93, R91, 0x1, R76 ;  /* 0x000000015b5d7824 */ /* 0x000fc400078e024c */
[----:B------:R-:W-:Y:S02]  /*bc590*/  @P0 IMAD.MOV R68, RZ, RZ, R89 ;  /* 0x000000ffff440224 */ /* 0x000fe400078e0259 */
[----:B------:R-:W-:Y:S02]  /*bc5a0*/  IMAD R76, R74, 0x10000, R93 ;  /* 0x000100004a4c7824 */ /* 0x000fe400078e025d */
[-C--:B------:R-:W-:Y:S01]  /*bc5b0*/  IMAD R93, R18, R66.reuse, RZ ;  /* 0x00000042125d7224 */ /* 0x080fe200078e02ff */
[----:B------:R-:W-:Y:S01]  /*bc5c0*/  ISETP.GE.U32.AND P0, PT, R68, R89, PT ;  /* 0x000000594400720c */ /* 0x000fe20003f06070 */
[----:B------:R-:W-:Y:S01]  /*bc5d0*/  VIADD R89, R62, 0x1 ;  /* 0x000000013e597836 */ /* 0x000fe20000000000 */
[----:B------:R-:W-:Y:S01]  /*bc5e0*/  ISETP.GE.U32.AND P1, PT, R76, R91, PT ;  /* 0x0000005b4c00720c */ /* 0x000fe20003f26070 */
[----:B------:R-:W-:Y:S02]  /*bc5f0*/  IMAD R91, R19, R66, R72 ;  /* 0x00000042135b7224 */ /* 0x000fe400078e0248 */
[----:B------:R-:W-:-:S02]  /*bc600*/  IMAD R93, R10, R70, R93 ;  /* 0x000000460a5d7224 */ /* 0x000fc400078e025d */
[----:B------:R-:W-:Y:S01]  /*bc610*/  IMAD.IADD R72, R95, 0x1, R68 ;  /* 0x000000015f487824 */ /* 0x000fe200078e0244 */
[----:B------:R-:W-:Y:S01]  /*bc620*/  LEA.HI R91, R74, R91, RZ, 0x10 ;  /* 0x0000005b4a5b7211 */ /* 0x000fe200078f80ff */
[----:B------:R-:W-:Y:S01]  /*bc630*/  IMAD R76, R7, R66, RZ ;  /* 0x00000042074c7224 */ /* 0x000fe200078e02ff */
[----:B------:R-:W-:Y:S01]  /*bc640*/  SHF.R.U32.HI R95, RZ, 0x10, R78 ;  /* 0x00000010ff5f7819 */ /* 0x000fe2000001164e */
[----:B------:R-:W-:Y:S01]  /*bc650*/  IMAD R97, R93, 0x10000, R72 ;  /* 0x000100005d617824 */ /* 0x000fe200078e0248 */
[----:B------:R-:W-:Y:S01]  /*bc660*/  IADD3 R72, PT, PT, R91, 0x1, RZ ;  /* 0x000000015b487810 */ /* 0x000fe20007ffe0ff */
[----:B------:R-:W-:Y:S02]  /*bc670*/  @P0 IMAD.MOV R89, RZ, RZ, R62 ;  /* 0x000000ffff590224 */ /* 0x000fe400078e023e */
[----:B------:R-:W-:Y:S01]  /*bc680*/  @P1 IMAD.MOV R72, RZ, RZ, R91 ;  /* 0x000000ffff481224 */ /* 0x000fe200078e025b */
[----:B------:R-:W-:Y:S01]  /*bc690*/  ISETP.GE.U32.AND P2, PT, R97, R68, PT ;  /* 0x000000446100720c */ /* 0x000fe20003f46070 */
[----:B------:R-:W-:Y:S01]  /*bc6a0*/  IMAD R74, R10, R66, R95 ;  /* 0x000000420a4a7224 */ /* 0x000fe200078e025f */
[----:B------:R-:W-:Y:S01]  /*bc6b0*/  ISETP.GE.U32.AND P0, PT, R89, R62, PT ;  /* 0x0000003e5900720c */ /* 0x000fe20003f06070 */
[----:B------:R-:W-:-:S02]  /*bc6c0*/  IMAD.IADD R68, R97, 0x1, R72 ;  /* 0x0000000161447824 */ /* 0x000fc400078e0248 */
[----:B------:R-:W-:Y:S01]  /*bc6d0*/  IMAD R72, R7, R70, RZ ;  /* 0x0000004607487224 */ /* 0x000fe200078e02ff */
[----:B------:R-:W-:Y:S01]  /*bc6e0*/  LEA.HI R74, R93, R74, RZ, 0x10 ;  /* 0x0000004a5d4a7211 */ /* 0x000fe200078f80ff */
[----:B------:R-:W-:Y:S01]  /*bc6f0*/  IMAD R76, R47, R70, R76 ;  /* 0x000000462f4c7224 */ /* 0x000fe200078e024c */
[----:B------:R-:W-:Y:S01]  /*bc700*/  ISETP.GE.U32.AND P1, PT, R68, R97, PT ;  /* 0x000000614400720c */ /* 0x000fe20003f26070 */
[----:B------:R-:W-:Y:S01]  /*bc710*/  VIADD R62, R87, 0x1 ;  /* 0x00000001573e7836 */ /* 0x000fe20000000000 */
[----:B------:R-:W-:Y:S01]  /*bc720*/  LOP3.LUT R78, R72, 0xffff, RZ, 0xc0, !PT ;  /* 0x0000ffff484e7812 */ /* 0x000fe200078ec0ff */
[----:B------:R-:W-:Y:S02]  /*bc730*/  VIADD R82, R74, 0x1 ;  /* 0x000000014a527836 */ /* 0x000fe40000000000 */
[----:B------:R-:W-:Y:S01]  /*bc740*/  @P2 IMAD.MOV R82, RZ, RZ, R74 ;  /* 0x000000ffff522224 */ /* 0x000fe200078e024a */
[----:B------:R-:W-:Y:S01]  /*bc750*/  IADD3 R91, PT, PT, R78, R89, RZ ;  /* 0x000000594e5b7210 */ /* 0x000fe20007ffe0ff */
[----:B------:R-:W-:Y:S01]  /*bc760*/  IMAD R93, R55, R66, RZ ;  /* 0x00000042375d7224 */ /* 0x000fe200078e02ff */
        /* <DEDUP_REMOVED lines=11> */
[----:B------:R-:W-:Y:S01]  /*bc820*/  IMAD R93, R54, R70, R93 ;  /* 0x00000046365d7224 */ /* 0x000fe200078e025d */
[----:B------:R-:W-:-:S02]  /*bc830*/  LOP3.LUT R95, R72, 0xffff, RZ, 0xc0, !PT ;  /* 0x0000ffff485f7812 */ /* 0x000fc400078ec0ff */
[----:B------:R-:W-:Y:S02]  /*bc840*/  IADD3 R76, PT, PT, R91, 0x1, RZ ;  /* 0x000000015b4c7810 */ /* 0x000fe40007ffe0ff */
[----:B------:R-:W-:Y:S01]  /*bc850*/  ISETP.GE.U32.AND P0, PT, R62, R87, PT ;  /* 0x000000573e00720c */ /* 0x000fe20003f06070 */
[----:B------:R-:W-:Y:S01]  /*bc860*/  IMAD.IADD R74, R95, 0x1, R62 ;  /* 0x000000015f4a7824 */ /* 0x000fe200078e023e */
[----:B------:R-:W-:Y:S01]  /*bc870*/  IADD3 R87, PT, PT, R60, 0x1, RZ ;  /* 0x000000013c577810 */ /* 0x000fe20007ffe0ff */
        /* <DEDUP_REMOVED lines=19> */
[----:B------:R-:W-:Y:S02]  /*bc9b0*/  IMAD.IADD R76, R76, 0x1, R87 ;  /* 0x000000014c4c7824 */ /* 0x000fe400078e0257 */
[C---:B------:R-:W-:Y:S02]  /*bc9c0*/  VIADD R72, R78.reuse, 0x1 ;  /* 0x000000014e487836 */ /* 0x040fe40000000000 */
[----:B------:R-:W-:Y:S01]  /*bc9d0*/  IMAD R76, R91, 0x10000, R76 ;  /* 0x000100005b4c7824 */ /* 0x000fe200078e024c */
[----:B------:R-:W-:Y:S01]  /*bc9e0*/  @P2 IADD3 R72, PT, PT, R78, RZ, RZ ;  /* 0x000000ff4e482210 */ /* 0x000fe20007ffe0ff */
[-C--:B------:R-:W-:Y:S02]  /*bc9f0*/  IMAD R60, R52, R66.reuse, R93 ;  /* 0x00000042343c7224 */ /* 0x080fe400078e025d */
[----:B------:R-:W-:Y:S01]  /*bca00*/  IMAD R93, R51, R66, RZ ;  /* 0x00000042335d7224 */ /* 0x000fe200078e02ff */
[C---:B------:R-:W-:Y:S01]  /*bca10*/  ISETP.GE.U32.AND P1, PT, R76.reuse, R87, PT ;  /* 0x000000574c00720c */ /* 0x040fe20003f26070 */
        /* <DEDUP_REMOVED lines=29> */
[----:B------:R-:W-:Y:S01]  /*bcbf0*/  @P1 IADD3 R78, PT, PT, R74, RZ, RZ ;  /* 0x000000ff4a4e1210 */ /* 0x000fe20007ffe0ff */
[----:B------:R-:W-:Y:S01]  /*bcc00*/  IMAD.IADD R76, R76, 0x1, R71 ;  /* 0x000000014c4c7824 */ /* 0x000fe200078e0247 */
[----:B------:R-:W-:Y:S01]  /*bcc10*/  ISETP.GE.U32.AND P0, PT, R71, R38, PT ;  /* 0x000000264700720c */ /* 0x000fe20003f06070 */
[----:B------:R-:W-:-:S02]  /*bcc20*/  IMAD R38, R48, R66, R93 ;  /* 0x0000004230267224 */ /* 0x000fc400078e025d */
[C---:B------:R-:W-:Y:S02]  /*bcc30*/  IMAD R76, R91.reuse, 0x10000, R76 ;  /* 0x000100005b4c7824 */ /* 0x040fe400078e024c */
[----:B------:R-:W-:Y:S01]  /*bcc40*/  VIADD R72, R78, 0x1 ;  /* 0x000000014e487836 */ /* 0x000fe20000000000 */
[----:B------:R-:W-:Y:S01]  /*bcc50*/  LEA.HI R38, R91, R38, RZ, 0x10 ;  /* 0x000000265b267211 */ /* 0x000fe200078f80ff */
[----:B------:R-:W-:Y:S01]  /*bcc60*/  @P2 IMAD.MOV R72, RZ, RZ, R78 ;  /* 0x000000ffff482224 */ /* 0x000fe200078e024e */
[C---:B------:R-:W-:Y:S01]  /*bcc70*/  ISETP.GE.U32.AND P1, PT, R76.reuse, R71, PT ;  /* 0x000000474c00720c */ /* 0x040fe20003f26070 */
[----:B------:R-:W-:Y:S02]  /*bcc80*/  IMAD R74, R57, R70, RZ ;  /* 0x00000046394a7224 */ /* 0x000fe400078e02ff */
[----:B------:R-:W-:Y:S02]  /*bcc90*/  IMAD.IADD R71, R76, 0x1, R72 ;  /* 0x000000014c477824 */ /* 0x000fe400078e0248 */
[----:B------:R-:W-:Y:S01]  /*bcca0*/  VIADD R72, R67, 0x1 ;  /* 0x0000000143487836 */ /* 0x000fe20000000000 */
[----:B------:R-:W-:Y:S01]  /*bccb0*/  LOP3.LUT R93, R74, 0xffff, RZ, 0xc0, !PT ;  /* 0x0000ffff4a5d7812 */ /* 0x000fe200078ec0ff */
[----:B------:R-:W-:Y:S01]  /*bccc0*/  IMAD R91, R57, R66, RZ ;  /* 0x00000042395b7224 */ /* 0x000fe200078e02ff */
[----:B------:R-:W-:Y:S01]  /*bccd0*/  ISETP.GE.U32.AND P2, PT, R71, R76, PT ;  /* 0x0000004c4700720c */ /* 0x000fe20003f46070 */
[----:B------:R-:W-:Y:S01]  /*bcce0*/  VIADD R76, R38, 0x1 ;  /* 0x00000001264c7836 */ /* 0x000fe20000000000 */
[----:B------:R-:W-:Y:S01]  /*bccf0*/  @P0 IADD3 R72, PT, PT, R67, RZ, RZ ;  /* 0x000000ff43480210 */ /* 0x000fe20007ffe0ff */
[----:B------:R-:W-:-:S02]  /*bcd00*/  IMAD R91, R56, R70, R91 ;  /* 0x00000046385b7224 */ /* 0x000fc400078e025b */
[----:B------:R-:W-:Y:S02]  /*bcd10*/  @P1 IMAD.MOV R76, RZ, RZ, R38 ;  /* 0x000000ffff4c1224 */ /* 0x000fe400078e0226 */
[----:B------:R-:W-:Y:S01]  /*bcd20*/  IMAD.IADD R70, R93, 0x1, R72 ;  /* 0x000000015d467824 */ /* 0x000fe200078e0248 */
[----:B------:R-:W-:Y:S01]  /*bcd30*/  SHF.R.U32.HI R93, RZ, 0x10, R74 ;  /* 0x00000010ff5d7819 */ /* 0x000fe2000001164a */
[----:B------:R-:W-:Y:S02]  /*bcd40*/  VIADD R38, R76, 0x1 ;  /* 0x000000014c267836 */ /* 0x000fe40000000000 */
[----:B------:R-:W-:Y:S02]  /*bcd50*/  IMAD R95, R91, 0x10000, R70 ;  /* 0x000100005b5f7824 */ /* 0x000fe400078e0246 */
[----:B------:R-:W-:Y:S02]  /*bcd60*/  @P2 IMAD.MOV R38, RZ, RZ, R76 ;  /* 0x000000ffff262224 */ /* 0x000fe400078e024c */
[----:B------:R-:W-:Y:S01]  /*bcd70*/  IMAD R66, R56, R66, R93 ;  /* 0x0000004238427224 */ /* 0x000fe200078e025d */
[----:B------:R-:W-:-:S02]  /*bcd80*/  ISETP.GE.U32.AND P0, PT, R95, R72, PT ;  /* 0x000000485f00720c */ /* 0x000fc40003f06070 */
[----:B------:R-:W-:Y:S02]  /*bcd90*/  IADD3 R38, PT, PT, R95, R38, RZ ;  /* 0x000000265f267210 */ /* 0x000fe40007ffe0ff */
[----:B------:R-:W-:Y:S02]  /*bcda0*/  LEA.HI R66, R91, R66, RZ, 0x10 ;  /* 0x000000425b427211 */ /* 0x000fe400078f80ff */
[----:B------:R-:W-:-:S03]  /*bcdb0*/  ISETP.GE.U32.AND P1, PT, R38, R95, PT ;  /* 0x0000005f2600720c */ /* 0x000fc60003f26070 */
[----:B------:R-:W-:-:S04]  /*bcdc0*/  VIADD R70, R66, 0x1 ;  /* 0x0000000142467836 */ /* 0x000fc80000000000 */
[----:B------:R-:W-:Y:S01]  /*bcdd0*/  @P0 IMAD.MOV R70, RZ, RZ, R66 ;  /* 0x000000ffff460224 */ /* 0x000fe200078e0242 */
[----:B------:R-:W-:-:S03]  /*bcde0*/  ISETP.GE.U32.AND P0, PT, R72, R67, PT ;  /* 0x000000434800720c */ /* 0x000fc60003f06070 */
[----:B------:R-:W-:Y:S02]  /*bcdf0*/  VIADD R66, R70, 0x1 ;  /* 0x0000000146427836 */ /* 0x000fe40000000000 */
[----:B------:R-:W-:Y:S01]  /*bce00*/  @P1 IMAD.MOV R66, RZ, RZ, R70 ;  /* 0x000000ffff421224 */ /* 0x000fe200078e0246 */
[----:B------:R-:W-:-:S03]  /*bce10*/  ISETP.NE.AND P1, PT, R80, 0x8, PT ;  /* 0x000000085000780c */ /* 0x000fc60003f25270 */
[----:B------:R-:W-:-:S04]  /*bce20*/  VIADD R67, R66, 0x1 ;  /* 0x0000000142437836 */ /* 0x000fc80000000000 */
[----:B------:R-:W-:-:S06]  /*bce30*/  @P0 IMAD.MOV R67, RZ, RZ, R66 ;  /* 0x000000ffff430224 */ /* 0x000fcc00078e0242 */
[----:B------:R-:W-:Y:S05]  /*bce40*/  @P1 BRA `(.L_x_1062) ;  /* 0xfffffff400841947 */ /* 0x000fea000383ffff */
[----:B------:R-:W-:Y:S05]  /*bce50*/  BSYNC.RECONVERGENT B2 ;  /* 0x0000000000027941 */ /* 0x000fea0003800200 */
.L_x_1061:
        /* <DEDUP_REMOVED lines=38> */
.L_x_1066:
[----:B------:R-:W-:Y:S05]  /*bd0c0*/  BSYNC.RELIABLE B3 ;  /* 0x0000000000037941 */ /* 0x000fea0003800100 */
.L_x_1065:
        /* <DEDUP_REMOVED lines=14> */
[----:B------:R-:W-:Y:S02]  /*bd1b0*/  ISETP.GE.U32.AND P1, PT, R93, R64, PT ;  /* 0x000000405d00720c */ /* 0x000fe40003f26070 */
[----:B------:R-:W-:Y:S02]  /*bd1c0*/  IADD3 R64, PT, PT, R67, -R6, RZ ;  /* 0x8000000643407210 */ /* 0x000fe40007ffe0ff */
        /* <DEDUP_REMOVED lines=25> */
.L_x_1064:
[----:B------:R-:W-:Y:S05]  /*bd360*/  BSYNC.RECONVERGENT B2 ;  /* 0x0000000000027941 */ /* 0x000fea0003800200 */
.L_x_1063:
[----:B------:R-:W-:Y:S01]  /*bd370*/  BSSY.RECONVERGENT B2, `(.L_x_1067) ;  /* 0x00000aa000027945 */ /* 0x000fe20003800200 */
[----:B------:R-:W-:Y:S01]  /*bd380*/  IMAD.MOV.U32 R91, RZ, RZ, RZ ;  /* 0x000000ffff5b7224 */ /* 0x000fe200078e00ff */
[----:B------:R-:W-:Y:S01]  /*bd390*/  MOV R74, RZ ;  /* 0x000000ff004a7202 */ /* 0x000fe20000000f00 */
[----:B------:R-:W-:Y:S02]  /*bd3a0*/  IMAD.MOV.U32 R66, RZ, RZ, R37 ;  /* 0x000000ffff427224 */ /* 0x000fe400078e0025 */
[----:B------:R-:W-:Y:S02]  /*bd3b0*/  IMAD.MOV.U32 R64, RZ, RZ, RZ ;  /* 0x000000ffff407224 */ /* 0x000fe400078e00ff */
[----:B------:R-:W-:Y:S02]  /*bd3c0*/  IMAD.MOV.U32 R93, RZ, RZ, RZ ;  /* 0x000000ffff5d7224 */ /* 0x000fe400078e00ff */
[----:B------:R-:W-:Y:S02]  /*bd3d0*/  IMAD.MOV.U32 R95, RZ, RZ, RZ ;  /* 0x000000ffff5f7224 */ /* 0x000fe400078e00ff */
[----:B------:R-:W-:-:S02]  /*bd3e0*/  IMAD.MOV.U32 R76, RZ, RZ, RZ ;  /* 0x000000ffff4c7224 */ /* 0x000fc400078e00ff */
[----:B------:R-:W-:Y:S02]  /*bd3f0*/  IMAD.MOV.U32 R97, RZ, RZ, RZ ;  /* 0x000000ffff617224 */ /* 0x000fe400078e00ff */
[----:B------:R-:W-:Y:S02]  /*bd400*/  IMAD.MOV.U32 R78, RZ, RZ, RZ ;  /* 0x000000ffff4e7224 */ /* 0x000fe400078e00ff */
[----:B------:R-:W-:-:S07]  /*bd410*/  IMAD.MOV.U32 R88, RZ, RZ, RZ ;  /* 0x000000ffff587224 */ /* 0x000fce00078e00ff */
.L_x_1068:
        /* <DEDUP_REMOVED lines=19> */
[----:B------:R-:W-:-:S03]  /*bd550*/  @P0 IMAD.MOV R78, RZ, RZ, R97 ;  /* 0x000000ffff4e0224 */ /* 0x000fc600078e0261 */
[----:B------:R-:W-:Y:S01]  /*bd560*/  LEA R84, R82, R101, 0x10 ;  /* 0x0000006552547211 */ /* 0x000fe200078e80ff */
[-C--:B------:R-:W-:Y:S01]  /*bd570*/  IMAD R101, R18, R72.reuse, RZ ;  /* 0x0000004812657224 */ /* 0x080fe200078e02ff */
[----:B------:R-:W-:Y:S01]  /*bd580*/  ISETP.GE.U32.AND P0, PT, R78, R97, PT ;  /* 0x000000614e00720c */ /* 0x000fe20003f06070 */
[----:B------:R-:W-:Y:S01]  /*bd590*/  VIADD R97, R76, 0x1 ;  /* 0x000000014c617836 */ /* 0x000fe20000000000 */
[----:B------:R-:W-:Y:S01]  /*bd5a0*/  ISETP.GE.U32.AND P1, PT, R84, R99, PT ;  /* 0x000000635400720c */ /* 0x000fe20003f26070 */
[----:B------:R-:W-:Y:S02]  /*bd5b0*/  IMAD R99, R19, R72, R80 ;  /* 0x0000004813637224 */ /* 0x000fe400078e0250 */
[----:B------:R-:W-:Y:S02]  /*bd5c0*/  IMAD R101, R10, R70, R101 ;  /* 0x000000460a657224 */ /* 0x000fe400078e0265 */
[----:B------:R-:W-:Y:S01]  /*bd5d0*/  IMAD.IADD R80, R103, 0x1, R78 ;  /* 0x0000000167507824 */ /* 0x000fe200078e024e */
[----:B------:R-:W-:Y:S01]  /*bd5e0*/  LEA.HI R99, R82, R99, RZ, 0x10 ;  /* 0x0000006352637211 */ /* 0x000fe200078f80ff */
[----:B------:R-:W-:Y:S01]  /*bd5f0*/  IMAD R84, R7, R72, RZ ;  /* 0x0000004807547224 */ /* 0x000fe200078e02ff */
[----:B------:R-:W-:Y:S01]  /*bd600*/  SHF.R.U32.HI R103, RZ, 0x10, R86 ;  /* 0x00000010ff677819 */ /* 0x000fe20000011656 */
[----:B------:R-:W-:-:S02]  /*bd610*/  IMAD R105, R101, 0x10000, R80 ;  /* 0x0001000065697824 */ /* 0x000fc400078e0250 */
[----:B------:R-:W-:Y:S02]  /*bd620*/  VIADD R80, R99, 0x1 ;  /* 0x0000000163507836 */ /* 0x000fe40000000000 */
[----:B------:R-:W-:Y:S01]  /*bd630*/  @P1 IMAD.MOV R80, RZ, RZ, R99 ;  /* 0x000000ffff501224 */ /* 0x000fe200078e0263 */
[C---:B------:R-:W-:Y:S01]  /*bd640*/  ISETP.GE.U32.AND P2, PT, R105.reuse, R78, PT ;  /* 0x0000004e6900720c */ /* 0x040fe20003f46070 */
[----:B------:R-:W-:Y:S02]  /*bd650*/  IMAD R82, R10, R72, R103 ;  /* 0x000000480a527224 */ /* 0x000fe400078e0267 */
[----:B------:R-:W-:Y:S01]  /*bd660*/  @P0 IMAD.MOV R97, RZ, RZ, R76 ;  /* 0x000000ffff610224 */ /* 0x000fe200078e024c */
[----:B------:R-:W-:Y:S01]  /*bd670*/  IADD3 R78, PT, PT, R105, R80, RZ ;  /* 0x00000050694e7210 */ /* 0x000fe20007ffe0ff */
[----:B------:R-:W-:Y:S01]  /*bd680*/  IMAD R80, R7, R70, RZ ;  /* 0x0000004607507224 */ /* 0x000fe200078e02ff */
[----:B------:R-:W-:Y:S01]  /*bd690*/  LEA.HI R82, R101, R82, RZ, 0x10 ;  /* 0x0000005265527211 */ /* 0x000fe200078f80ff */
[----:B------:R-:W-:Y:S01]  /*bd6a0*/  IMAD R84, R47, R70, R84 ;  /* 0x000000462f547224 */ /* 0x000fe200078e0254 */
[----:B------:R-:W-:Y:S01]  /*bd6b0*/  ISETP.GE.U32.AND P1, PT, R78, R105, PT ;  /* 0x000000694e00720c */ /* 0x000fe20003f26070 */
[----:B------:R-:W-:Y:S01]  /*bd6c0*/  IMAD R101, R55, R72, RZ ;  /* 0x0000004837657224 */ /* 0x000fe200078e02ff */
[----:B------:R-:W-:Y:S01]  /*bd6d0*/  LOP3.LUT R86, R80, 0xffff, RZ, 0xc0, !PT ;  /* 0x0000ffff50567812 */ /* 0x000fe200078ec0ff */
[----:B------:R-:W-:Y:S01]  /*bd6e0*/  VIADD R90, R82, 0x1 ;  /* 0x00000001525a7836 */ /* 0x000fe20000000000 */
[----:B------:R-:W-:Y:S01]  /*bd6f0*/  ISETP.GE.U32.AND P0, PT, R97, R76, PT ;  /* 0x0000004c6100720c */ /* 0x000fe20003f06070 */
[----:B------:R-:W-:Y:S01]  /*bd700*/  @P2 IMAD.MOV R90, RZ, RZ, R82 ;  /* 0x000000ffff5a2224 */ /* 0x000fe200078e0252 */
[----:B------:R-:W-:Y:S01]  /*bd710*/  SHF.R.U32.HI R82, RZ, 0x10, R80 ;  /* 0x00000010ff527819 */ /* 0x000fe20000011650 */
[----:B------:R-:W-:-:S02]  /*bd720*/  IMAD.IADD R99, R86, 0x1, R97 ;  /* 0x0000000156637824 */ /* 0x000fc400078e0261 */
[----:B------:R-:W-:Y:S02]  /*bd730*/  VIADD R80, R90, 0x1 ;  /* 0x000000015a507836 */ /* 0x000fe40000000000 */
[----:B------:R-:W-:Y:S01]  /*bd740*/  VIADD R76, R95, 0x1 ;  /* 0x000000015f4c7836 */ /* 0x000fe20000000000 */
[----:B------:R-:W-:Y:S01]  /*bd750*/  LEA R86, R84, R99, 0x10 ;  /* 0x0000006354567211 */ /* 0x000fe200078e80ff */
        /* <DEDUP_REMOVED lines=9> */
[----:B------:R-:W-:Y:S01]  /*bd7f0*/  LOP3.LUT R103, R80, 0xffff, RZ, 0xc0, !PT ;  /* 0x0000ffff50677812 */ /* 0x000fe200078ec0ff */
[----:B------:R-:W-:Y:S01]  /*bd800*/  VIADD R84, R99, 0x1 ;  /* 0x0000000163547836 */ /* 0x000fe20000000000 */
[----:B------:R-:W-:Y:S01]  /*bd810*/  ISETP.GE.U32.AND P0, PT, R76, R95, PT ;  /* 0x0000005f4c00720c */ /* 0x000fe20003f06070 */
[----:B------:R-:W-:-:S02]  /*bd820*/  VIADD R95, R74, 0x1 ;  /* 0x000000014a5f7836 */ /* 0x000fc40000000000 */
[----:B------:R-:W-:Y:S01]  /*bd830*/  IMAD.IADD R82, R103, 0x1, R76 ;  /* 0x0000000167527824 */ /* 0x000fe200078e024c */
[----:B------:R-:W-:Y:S02]  /*bd840*/  @P1 IADD3 R84, PT, PT, R99, RZ, RZ ;  /* 0x000000ff63541210 */ /* 0x000fe40007ffe0ff */
[----:B------:R-:W-:Y:S01]  /*bd850*/  SHF.R.U32.HI R99, RZ, 0x10, R80 ;  /* 0x00000010ff637819 */ /* 0x000fe20000011650 */
[----:B------:R-:W-:Y:S02]  /*bd860*/  IMAD R103, R101, 0x10000, R82 ;  /* 0x0001000065677824 */ /* 0x000fe400078e0252 */
[----:B------:R-:W-:Y:S02]  /*bd870*/  VIADD R80, R84, 0x1 ;  /* 0x0000000154507836 */ /* 0x000fe40000000000 */
[----:B------:R-:W-:Y:S01]  /*bd880*/  @P2 IMAD.MOV R80, RZ, RZ, R84 ;  /* 0x000000ffff502224 */ /* 0x000fe200078e0254 */
[C---:B------:R-:W-:Y:S01]  /*bd890*/  ISETP.GE.U32.AND P1, PT, R103.reuse, R76, PT ;  /* 0x0000004c6700720c */ /* 0x040fe20003f26070 */
[----:B------:R-:W-:Y:S01]  /*bd8a0*/  IMAD R82, R54, R72, R99 ;  /* 0x0000004836527224 */ /* 0x000fe200078e0263 */
[----:B------:R-:W-:Y:S01]  /*bd8b0*/  @P0 IADD3 R95, PT, PT, R74, RZ, RZ ;  /* 0x000000ff4a5f0210 */ /* 0x000fe20007ffe0ff */
[----:B------:R-:W-:-:S02]  /*bd8c0*/  IMAD.IADD R76, R103, 0x1, R80 ;  /* 0x00000001674c7824 */ /* 0x000fc400078e0250 */
        /* <DEDUP_REMOVED lines=15> */
[----:B------:R-:W-:Y:S02]  /*bd9c0*/  IMAD R74, R52, R72, R101 ;  /* 0x00000048344a7224 */ /* 0x000fe400078e0265 */
[----:B------:R-:W-:-:S02]  /*bd9d0*/  IMAD.IADD R95, R84, 0x1, R80 ;  /* 0x00000001545f7824 */ /* 0x000fc400078e0250 */
[----:B------:R-:W-:Y:S01]  /*bd9e0*/  IMAD R80, R51, R70, RZ ;  /* 0x0000004633507224 */ /* 0x000fe200078e02ff */
[----:B------:R-:W-:Y:S01]  /*bd9f0*/  LEA.HI R99, R99, R74, RZ, 0x10 ;  /* 0x0000004a63637211 */ /* 0x000fe200078f80ff */
[----:B------:R-:W-:Y:S01]  /*bda00*/  IMAD R101, R51, R72, RZ ;  /* 0x0000004833657224 */ /* 0x000fe200078e02ff */
[----:B------:R-:W-:Y:S02]  /*bda10*/  ISETP.GE.U32.AND P2, PT, R95, R84, PT ;  /* 0x000000545f00720c */ /* 0x000fe40003f46070 */
[----:B------:R-:W-:Y:S01]  /*bda20*/  IADD3 R74, PT, PT, R93, 0x1, RZ ;  /* 0x000000015d4a7810 */ /* 0x000fe20007ffe0ff */
[----:B------:R-:W-:Y:S01]  /*bda30*/  @P0 IMAD.MOV R74, RZ, RZ, R93 ;  /* 0x000000ffff4a0224 */ /* 0x000fe200078e025d */
[----:B------:R-:W-:Y:S01]  /*bda40*/  LOP3.LUT R103, R80, 0xffff, RZ, 0xc0, !PT ;  /* 0x0000ffff50677812 */ /* 0x000fe200078ec0ff */
[----:B------:R-:W-:Y:S02]  /*bda50*/  VIADD R84, R99, 0x1 ;  /* 0x0000000163547836 */ /* 0x000fe40000000000 */
[----:B------:R-:W-:Y:S01]  /*bda60*/  IMAD R101, R50, R70, R101 ;  /* 0x0000004632657224 */ /* 0x000fe200078e0265 */
[----:B------:R-:W-:Y:S01]  /*bda70*/  ISETP.GE.U32.AND P0, PT, R74, R93, PT ;  /* 0x0000005d4a00720c */ /* 0x000fe20003f06070 */
[----:B------:R-:W-:-:S02]  /*bda80*/  IMAD.IADD R82, R103, 0x1, R74 ;  /* 0x0000000167527824 */ /* 0x000fc400078e024a */
[----:B------:R-:W-:Y:S01]  /*bda90*/  @P1 IMAD.MOV R84, RZ, RZ, R99 ;  /* 0x000000ffff541224 */ /* 0x000fe200078e0263 */
[----:B------:R-:W-:Y:S01]  /*bdaa0*/  SHF.R.U32.HI R99, RZ, 0x10, R80 ;  /* 0x00000010ff637819 */ /* 0x000fe20000011650 */
        /* <DEDUP_REMOVED lines=32> */
[----:B------:R-:W-:Y:S02]  /*bdcb0*/  IMAD R99, R56, R70, R99 ;  /* 0x0000004638637224 */ /* 0x000fe400078e0263 */
[----:B------:R-:W-:Y:S01]  /*bdcc0*/  VIADD R84, R64, 0x1 ;  /* 0x0000000140547836 */ /* 0x000fe20000000000 */
[----:B------:R-:W-:Y:S01]  /*bdcd0*/  IADD3 R70, PT, PT, R101, R80, RZ ;  /* 0x0000005065467210 */ /* 0x000fe20007ffe0ff */
[----:B------:R-:W-:Y:S01]  /*bdce0*/  @P1 IMAD.MOV R84, RZ, RZ, R64 ;  /* 0x000000ffff541224 */ /* 0x000fe200078e0240 */
        /* <DEDUP_REMOVED lines=9> */
[C---:B------:R-:W-:Y:S02]  /*bdd80*/  VIADD R70, R72.reuse, 0x1 ;  /* 0x0000000148467836 */ /* 0x040fe40000000000 */
[----:B------:R-:W-:Y:S02]  /*bdd90*/  @P0 IADD3 R70, PT, PT, R72, RZ, RZ ;  /* 0x000000ff48460210 */ /* 0x000fe40007ffe0ff */
[----:B------:R-:W-:-:S03]  /*bdda0*/  ISETP.GE.U32.AND P0, PT, R80, R91, PT ;  /* 0x0000005b5000720c */ /* 0x000fc60003f06070 */
[----:B------:R-:W-:-:S03]  /*bddb0*/  VIADD R72, R70, 0x1 ;  /* 0x0000000146487836 */ /* 0x000fc60000000000 */
[----:B------:R-:W-:Y:S01]  /*bddc0*/  @P1 IMAD.MOV R72, RZ, RZ, R70 ;  /* 0x000000ffff481224 */ /* 0x000fe200078e0246 */
[----:B------:R-:W-:-:S03]  /*bddd0*/  ISETP.NE.AND P1, PT, R88, 0x8, PT ;  /* 0x000000085800780c */ /* 0x000fc60003f25270 */
[----:B------:R-:W-:-:S03]  /*bdde0*/  VIADD R91, R72, 0x1 ;  /* 0x00000001485b7836 */ /* 0x000fc60000000000 */
[----:B------:R-:W-:-:S07]  /*bddf0*/  @P0 IMAD.MOV R91, RZ, RZ, R72 ;  /* 0x000000ffff5b0224 */ /* 0x000fce00078e0248 */
[----:B------:R-:W-:Y:S05]  /*bde00*/  @P1 BRA `(.L_x_1068) ;  /* 0xfffffff400841947 */ /* 0x000fea000383ffff */
[----:B------:R-:W-:Y:S05]  /*bde10*/  BSYNC.RECONVERGENT B2 ;  /* 0x0000000000027941 */ /* 0x000fea0003800200 */
.L_x_1067:
        /* <DEDUP_REMOVED lines=38> */
.L_x_1072:
[----:B------:R-:W-:Y:S05]  /*be080*/  BSYNC.RELIABLE B3 ;  /* 0x0000000000037941 */ /* 0x000fea0003800100 */
.L_x_1071:
        /* <DEDUP_REMOVED lines=41> */
.L_x_1070:
[----:B------:R-:W-:Y:S05]  /*be320*/  BSYNC.RECONVERGENT B2 ;  /* 0x0000000000027941 */ /* 0x000fea0003800200 */
.L_x_1069:
        /* <DEDUP_REMOVED lines=33> */
[----:B------:R-:W-:Y:S02]  /*be540*/  IMAD.MOV.U32 R18, RZ, RZ, R46 ;  /* 0x000000ffff127224 */ /* 0x000fe400078e002e */
[----:B------:R-:W-:Y:S02]  /*be550*/  @!P4 IMAD.MOV R18, RZ, RZ, R8 ;  /* 0x000000ffff12c224 */ /* 0x000fe400078e0208 */
[----:B------:R-:W-:-:S04]  /*be560*/  @!P5 IADD3 R7, PT, PT, R9, RZ, RZ ;  /* 0x000000ff0907d210 */ /* 0x000fc80007ffe0ff */
[----:B------:R-:W-:Y:S01]  /*be570*/  ISETP.NE.AND P5, PT, R0, R7, PT ;  /* 0x000000070000720c */ /* 0x000fe20003fa5270 */
[----:B------:R-:W-:Y:S02]  /*be580*/  IMAD.MOV.U32 R7, RZ, RZ, R47 ;  /* 0x000000ffff077224 */ /* 0x000fe400078e002f */
[----:B------:R-:W-:Y:S02]  /*be590*/  @!P3 IMAD.MOV R7, RZ, RZ, R5 ;  /* 0x000000ffff07b224 */ /* 0x000fe400078e0205 */
[----:B------:R-:W-:Y:S01]  /*be5a0*/  @!P6 IMAD.MOV R10, RZ, RZ, R6 ;  /* 0x000000ffff0ae224 */ /* 0x000fe200078e0206 */
[----:B------:R-:W-:-:S04]  /*be5b0*/  ISETP.NE.AND P6, PT, R45, RZ, PT ;  /* 0x000000ff2d00720c */ /* 0x000fc80003fc5270 */
[----:B------:R-:W-:Y:S01]  /*be5c0*/  ISETP.EQ.AND P4, PT, R59, R10, !P5 ;  /* 0x0000000a3b00720c */ /* 0x000fe20006f82270 */
[----:B------:R-:W-:Y:S02]  /*be5d0*/  IMAD.MOV.U32 R10, RZ, RZ, R48 ;  /* 0x000000ffff0a7224 */ /* 0x000fe400078e0030 */
[----:B------:R-:W-:Y:S01]  /*be5e0*/  @!P2 IMAD.MOV R10, RZ, RZ, R4 ;  /* 0x000000ffff0aa224 */ /* 0x000fe200078e0204 */
[----:B------:R-:W-:Y:S01]  /*be5f0*/  ISETP.EQ.AND P4, PT, R61, R18, P4 ;  /* 0x000000123d00720c */ /* 0x000fe20002782270 */
[----:B------:R-:W-:-:S03]  /*be600*/  IMAD.MOV.U32 R18, RZ, RZ, R50 ;  /* 0x000000ffff127224 */ /* 0x000fc600078e0032 */
[----:B------:R-:W-:Y:S01]  /*be610*/  ISETP.EQ.AND P4, PT, R42, R7, P4 ;  /* 0x000000072a00720c */ /* 0x000fe20002782270 */
[----:B------:R-:W-:Y:S01]  /*be620*/  IMAD.MOV.U32 R7, RZ, RZ, R49 ;  /* 0x000000ffff077224 */ /* 0x000fe200078e0031 */
[----:B------:R-:W-:Y:S01]  /*be630*/  @P6 IADD3 R18, PT, PT, R2, RZ, RZ ;  /* 0x000000ff02126210 */ /* 0x000fe20007ffe0ff */
[----:B------:R-:W-:Y:S01]  /*be640*/  @!P1 IMAD.MOV R7, RZ, RZ, R3 ;  /* 0x000000ffff079224 */ /* 0x000fe200078e0203 */
[----:B------:R-:W-:-:S04]  /*be650*/  ISETP.EQ.AND P4, PT, R63, R10, P4 ;  /* 0x0000000a3f00720c */ /* 0x000fc80002782270 */
[----:B------:R-:W-:Y:S01]  /*be660*/  ISETP.EQ.AND P4, PT, R44, R7, P4 ;  /* 0x000000072c00720c */ /* 0x000fe20002782270 */
[----:B------:R-:W-:-:S03]  /*be670*/  VIADD R7, R45, 0xffffffff ;  /* 0xffffffff2d077836 */ /* 0x000fc60000000000 */
[----:B------:R-:W-:-:S04]  /*be680*/  ISETP.EQ.AND P4, PT, R65, R18, P4 ;  /* 0x000000124100720c */ /* 0x000fc80002782270 */
[----:B------:R-:W-:-:S04]  /*be690*/  ISETP.EQ.AND P4, PT, R58, R7, P4 ;  /* 0x000000073a00720c */ /* 0x000fc80002782270 */
[----:B------:R-:W-:-:S13]  /*be6a0*/  PLOP3.LUT P0, PT, P4, P0, PT, 0xf8, 0x8f ;  /* 0x00000000008f781c */ /* 0x000fda0002701f70 */
[----:B------:R-:W-:Y:S05]  /*be6b0*/  @P0 BRA `(.L_x_1073) ;  /* 0x000002e400f40947 */ /* 0x000fea0003800000 */
[----:B------:R-:W-:-:S04]  /*be6c0*/  ISETP.GE.U32.AND P1, PT, R45, 0x2, PT ;  /* 0x000000022d00780c */ /* 0x000fc80003f26070 */
        /* <DEDUP_REMOVED lines=14> */
[----:B------:R-:W-:Y:S01]  /*be7b0*/  IMAD.MOV.U32 R19, RZ, RZ, R49 ;  /* 0x000000ffff137224 */ /* 0x000fe200078e0031 */
[----:B------:R-:W-:Y:S01]  /*be7c0*/  @!P2 IADD3 R19, PT, PT, R3, RZ, RZ ;  /* 0x000000ff0313a210 */ /* 0x000fe20007ffe0ff */
[----:B------:R-:W-:-:S05]  /*be7d0*/  @!P0 IMAD.MOV R7, RZ, RZ, R9 ;  /* 0x000000ffff078224 */ /* 0x000fca00078e0209 */
[----:B------:R-:W-:Y:S01]  /*be7e0*/  ISETP.NE.AND P0, PT, R0, R7, PT ;  /* 0x000000070000720c */ /* 0x000fe20003f05270 */
[----:B------:R-:W-:Y:S01]  /*be7f0*/  IMAD.MOV.U32 R0, RZ, RZ, R46 ;  /* 0x000000ffff007224 */ /* 0x000fe200078e002e */
[----:B------:R-:W-:Y:S01]  /*be800*/  MOV R7, R47 ;  /* 0x0000002f00077202 */ /* 0x000fe20000000f00 */
[----:B------:R-:W-:Y:S02]  /*be810*/  @!P6 IMAD.MOV R10, RZ, RZ, R6 ;  /* 0x000000ffff0ae224 */ /* 0x000fe400078e0206 */
[----:B------:R-:W-:Y:S02]  /*be820*/  @!P5 IMAD.MOV R0, RZ, RZ, R8 ;  /* 0x000000ffff00d224 */ /* 0x000fe400078e0208 */
[----:B------:R-:W-:Y:S01]  /*be830*/  @!P4 IMAD.MOV R7, RZ, RZ, R5 ;  /* 0x000000ffff07c224 */ /* 0x000fe200078e0205 */
[----:B------:R-:W-:Y:S01]  /*be840*/  ISETP.EQ.AND P0, PT, R59, R10, !P0 ;  /* 0x0000000a3b00720c */ /* 0x000fe20004702270 */
[----:B------:R-:W-:Y:S02]  /*be850*/  IMAD.MOV.U32 R10, RZ, RZ, R48 ;  /* 0x000000ffff0a7224 */ /* 0x000fe400078e0030 */
[----:B------:R-:W-:Y:S01]  /*be860*/  @!P3 IMAD.MOV R10, RZ, RZ, R4 ;  /* 0x000000ffff0ab224 */ /* 0x000fe200078e0204 */
[----:B------:R-:W-:Y:S01]  /*be870*/  ISETP.EQ.AND P0, PT, R61, R0, P0 ;  /* 0x000000003d00720c */ /* 0x000fe20000702270 */
[----:B------:R-:W-:-:S02]  /*be880*/  IMAD.MOV.U32 R0, RZ, RZ, R50 ;  /* 0x000000ffff007224 */ /* 0x000fc400078e0032 */
[----:B------:R-:W-:Y:S01]  /*be890*/  @P1 IMAD.MOV R0, RZ, RZ, R2 ;  /* 0x000000ffff001224 */ /* 0x000fe200078e0202 */
[----:B------:R-:W-:Y:S01]  /*be8a0*/  ISETP.EQ.AND P0, PT, R42, R7, P0 ;  /* 0x000000072a00720c */ /* 0x000fe20000702270 */
[----:B------:R-:W-:-:S03]  /*be8b0*/  VIADD R7, R45, 0xfffffffe ;  /* 0xfffffffe2d077836 */ /* 0x000fc60000000000 */
[----:B------:R-:W-:Y:S02]  /*be8c0*/  ISETP.EQ.AND P0, PT, R63, R10, P0 ;  /* 0x0000000a3f00720c */ /* 0x000fe40000702270 */
[----:B------:R-:W-:Y:S02]  /*be8d0*/  ISETP.EQ.AND P1, PT, R58, R7, PT ;  /* 0x000000073a00720c */ /* 0x000fe40003f22270 */
[----:B------:R-:W-:-:S04]  /*be8e0*/  ISETP.EQ.AND P0, PT, R44, R19, P0 ;  /* 0x000000132c00720c */ /* 0x000fc80000702270 */
        /* <DEDUP_REMOVED lines=47> */
.L_x_1079:
[----:B------:R-:W-:Y:S05]  /*bebe0*/  BSYNC.RELIABLE B4 ;  /* 0x0000000000047941 */ /* 0x000fea0003800100 */
.L_x_1078:
        /* <DEDUP_REMOVED lines=75> */
.L_x_1081:
[----:B------:R-:W-:Y:S05]  /*bf0a0*/  BSYNC.RELIABLE B4 ;  /* 0x0000000000047941 */ /* 0x000fea0003800100 */
.L_x_1080:
        /* <DEDUP_REMOVED lines=41> */
.L_x_1077:
[----:B------:R-:W-:Y:S05]  /*bf340*/  BSYNC.RECONVERGENT B3 ;  /* 0x0000000000037941 */ /* 0x000fea0003800200 */
.L_x_1076:
        /* <DEDUP_REMOVED lines=12> */
[----:B--2---:R-:W-:Y:S02]  /*bf410*/  IMAD.U32 R0, RZ, RZ, UR4 ;  /* 0x00000004ff007e24 */ /* 0x004fe4000f8e00ff */
[----:B---3--:R-:W-:Y:S02]  /*bf420*/  IMAD.U32 R3, RZ, RZ, UR9 ;  /* 0x00000009ff037e24 */ /* 0x008fe4000f8e00ff */
[----:B------:R-:W-:Y:S01]  /*bf430*/  IMAD.U32 R2, RZ, RZ, UR8 ;  /* 0x00000008ff027e24 */ /* 0x000fe2000f8e00ff */
[----:B----4-:R-:W-:Y:S01]  /*bf440*/  MOV R5, UR11 ;  /* 0x0000000b00057c02 */ /* 0x010fe20008000f00 */
[----:B------:R-:W-:-:S02]  /*bf450*/  IMAD.U32 R4, RZ, RZ, UR10 ;  /* 0x0000000aff047e24 */ /* 0x000fc4000f8e00ff */
[----:B-----5:R-:W-:Y:S02]  /*bf460*/  IMAD.U32 R7, RZ, RZ, UR13 ;  /* 0x0000000dff077e24 */ /* 0x020fe4000f8e00ff */
[----:B------:R-:W-:Y:S02]  /*bf470*/  IMAD.U32 R6, RZ, RZ, UR12 ;  /* 0x0000000cff067e24 */ /* 0x000fe4000f8e00ff */
[----:B0-----:R-:W-:-:S07]  /*bf480*/  IMAD.U32 R9, RZ, RZ, UR5 ;  /* 0x00000005ff097e24 */ /* 0x001fce000f8e00ff */
.L_x_1099:
        /* <DEDUP_REMOVED lines=10> */
.L_x_1083:
[----:B------:R-:W-:Y:S05]  /*bf530*/  BSYNC.RELIABLE B3 ;  /* 0x0000000000037941 */ /* 0x000fea0003800100 */
.L_x_1082:
        /* <DEDUP_REMOVED lines=10> */
.L_x_1085:
        /* <DEDUP_REMOVED lines=15> */
.L_x_1084:
[----:B------:R-:W-:Y:S01]  /*bf6d0*/  LOP3.LUT R8, R68, 0x1, RZ, 0xc0, !PT ;  /* 0x0000000144087812 */ /* 0x000fe200078ec0ff */
[----:B------:R-:W-:Y:S03]  /*bf6e0*/  BSSY.RECONVERGENT B3, `(.L_x_1086) ;  /* 0x000001a000037945 */ /* 0x000fe60003800200 */
[----:B------:R-:W-:-:S13]  /*bf6f0*/  ISETP.NE.U32.AND P0, PT, R8, 0x1, PT ;  /* 0x000000010800780c */ /* 0x000fda0003f05070 */
[----:B------:R-:W-:Y:S05]  /*bf700*/  @!P0 BRA `(.L_x_1087) ;  /* 0x00000000005c8947 */ /* 0x000fea0003800000 */
[----:B------:R-:W-:Y:S01]  /*bf710*/  BSSY.RECONVERGENT B4, `(.L_x_1088) ;  /* 0x0000011000047945 */ /* 0x000fe20003800200 */
.L_x_1089:
[----:B------:R-:W-:Y:S02]  /*bf720*/  SHF.L.W.U32.HI R68, R68, 0x1f, R89 ;  /* 0x0000001f44447819 */ /* 0x000fe40000010e59 */
[----:B------:R-:W-:Y:S02]  /*bf730*/  SHF.L.W.U32.HI R8, R38, 0x1f, R67 ;  /* 0x0000001f26087819 */ /* 0x000fe40000010e43 */
[----:B------:R-:W-:Y:S02]  /*bf740*/  SHF.L.W.U32.HI R10, R71, 0x1f, R38 ;  /* 0x0000001f470a7819 */ /* 0x000fe40000010e26 */
[----:B------:R-:W-:Y:S02]  /*bf750*/  LOP3.LUT R38, R68, 0x1, RZ, 0xc0, !PT ;  /* 0x0000000144267812 */ /* 0x000fe400078ec0ff */
[----:B------:R-:W-:Y:S01]  /*bf760*/  SHF.L.W.U32.HI R18, R60, 0x1f, R71 ;  /* 0x0000001f3c127819 */ /* 0x000fe20000010e47 */
[----:B------:R-:W-:Y:S01]  /*bf770*/  IMAD.MOV.U32 R71, RZ, RZ, R10 ;  /* 0x000000ffff477224 */ /* 0x000fe200078e000a */
[----:B------:R-:W-:-:S02]  /*bf780*/  ISETP.NE.U32.AND P0, PT, R38, 0x1, PT ;  /* 0x000000012600780c */ /* 0x000fc40003f05070 */
[----:B------:R-:W-:Y:S01]  /*bf790*/  SHF.L.W.U32.HI R19, R87, 0x1f, R60 ;  /* 0x0000001f57137819 */ /* 0x000fe20000010e3c */
[----:B------:R-:W-:Y:S01]  /*bf7a0*/  IMAD.MOV.U32 R60, RZ, RZ, R18 ;  /* 0x000000ffff3c7224 */ /* 0x000fe200078e0012 */
[----:B------:R-:W-:Y:S02]  /*bf7b0*/  SHF.L.W.U32.HI R20, R62, 0x1f, R87 ;  /* 0x0000001f3e147819 */ /* 0x000fe40000010e57 */
[----:B------:R-:W-:Y:S01]  /*bf7c0*/  SHF.L.W.U32.HI R89, R89, 0x1f, R62 ;  /* 0x0000001f59597819 */ /* 0x000fe20000010e3e */
[----:B------:R-:W-:Y:S01]  /*bf7d0*/  IMAD.MOV.U32 R87, RZ, RZ, R19 ;  /* 0x000000ffff577224 */ /* 0x000fe200078e0013 */
[----:B------:R-:W-:Y:S01]  /*bf7e0*/  SHF.R.U32.HI R67, RZ, 0x1, R67 ;  /* 0x00000001ff437819 */ /* 0x000fe20000011643 */
[----:B------:R-:W-:Y:S01]  /*bf7f0*/  IMAD.MOV.U32 R62, RZ, RZ, R20 ;  /* 0x000000ffff3e7224 */ /* 0x000fe200078e0014 */
[----:B------:R-:W-:-:S03]  /*bf800*/  MOV R38, R8 ;  /* 0x0000000800267202 */ /* 0x000fc60000000f00 */
[----:B------:R-:W-:Y:S05]  /*bf810*/  @P0 BRA `(.L_x_1089) ;  /* 0xfffffffc00c00947 */ /* 0x000fea000383ffff */
[----:B------:R-:W-:Y:S05]  /*bf820*/  BSYNC.RECONVERGENT B4 ;  /* 0x0000000000047941 */ /* 0x000fea0003800200 */
.L_x_1088:
[----:B------:R-:W-:Y:S01]  /*bf830*/  IMAD.MOV.U32 R38, RZ, RZ, R8 ;  /* 0x000000ffff267224 */ /* 0x000fe200078e0008 */
[----:B------:R-:W-:Y:S01]  /*bf840*/  MOV R60, R18 ;  /* 0x00000012003c7202 */ /* 0x000fe20000000f00 */
[----:B------:R-:W-:Y:S02]  /*bf850*/  IMAD.MOV.U32 R71, RZ, RZ, R10 ;  /* 0x000000ffff477224 */ /* 0x000fe400078e000a */
[----:B------:R-:W-:Y:S02]  /*bf860*/  IMAD.MOV.U32 R87, RZ, RZ, R19 ;  /* 0x000000ffff577224 */ /* 0x000fe400078e0013 */
[----:B------:R-:W-:-:S07]  /*bf870*/  IMAD.MOV.U32 R62, RZ, RZ, R20 ;  /* 0x000000ffff3e7224 */ /* 0x000fce00078e0014 */
.L_x_1087:
[----:B------:R-:W-:Y:S05]  /*bf880*/  BSYNC.RECONVERGENT B3 ;  /* 0x0000000000037941 */ /* 0x000fea0003800200 */
.L_x_1086:
[----:B------:R-:W-:Y:S01]  /*bf890*/  LOP3.LUT R8, R9, 0x1, RZ, 0xc0, !PT ;  /* 0x0000000109087812 */ /* 0x000fe200078ec0ff */
[----:B------:R-:W-:Y:S03]  /*bf8a0*/  BSSY.RECONVERGENT B3, `(.L_x_1090) ;  /* 0x000001a000037945 */ /* 0x000fe60003800200 */
[----:B------:R-:W-:-:S13]  /*bf8b0*/  ISETP.NE.U32.AND P0, PT, R8, 0x1, PT ;  /* 0x000000010800780c */ /* 0x000fda0003f05070 */
[----:B------:R-:W-:Y:S05]  /*bf8c0*/  @!P0 BRA `(.L_x_1091) ;  /* 0x00000000005c8947 */ /* 0x000fea0003800000 */
[----:B------:R-:W-:Y:S01]  /*bf8d0*/  BSSY.RECONVERGENT B4, `(.L_x_1092) ;  /* 0x0000011000047945 */ /* 0x000fe20003800200 */
.L_x_1093:
        /* <DEDUP_REMOVED lines=17> */
.L_x_1092:
[----:B------:R-:W-:Y:S02]  /*bf9f0*/  IMAD.MOV.U32 R3, RZ, RZ, R8 ;  /* 0x000000ffff037224 */ /* 0x000fe400078e0008 */
[----:B------:R-:W-:Y:S02]  /*bfa00*/  IMAD.MOV.U32 R2, RZ, RZ, R10 ;  /* 0x000000ffff027224 */ /* 0x000fe400078e000a */
[----:B------:R-:W-:Y:S02]  /*bfa10*/  IMAD.MOV.U32 R5, RZ, RZ, R18 ;  /* 0x000000ffff057224 */ /* 0x000fe400078e0012 */
[----:B------:R-:W-:Y:S02]  /*bfa20*/  IMAD.MOV.U32 R4, RZ, RZ, R19 ;  /* 0x000000ffff047224 */ /* 0x000fe400078e0013 */
[----:B------:R-:W-:-:S07]  /*bfa30*/  IMAD.MOV.U32 R7, RZ, RZ, R20 ;  /* 0x000000ffff077224 */ /* 0x000fce00078e0014 */
.L_x_1091:
[----:B------:R-:W-:Y:S05]  /*bfa40*/  BSYNC.RECONVERGENT B3 ;  /* 0x0000000000037941 */ /* 0x000fea0003800200 */
.L_x_1090:
        /* <DEDUP_REMOVED lines=35> */
.L_x_1097:
[----:B------:R-:W-:Y:S05]  /*bfc80*/  BSYNC.RELIABLE B4 ;  /* 0x0000000000047941 */ /* 0x000fea0003800100 */
.L_x_1096:
        /* <DEDUP_REMOVED lines=42> */
.L_x_1095:
        /* <DEDUP_REMOVED lines=41> */
.L_x_1098:
[----:B------:R-:W-:Y:S05]  /*c01c0*/  BSYNC.RECONVERGENT B3 ;  /* 0x0000000000037941 */ /* 0x000fea0003800200 */
.L_x_1094:
[----:B------:R-:W-:-:S05]  /*c01d0*/  VIADD R42, R42, 0x1 ;  /* 0x000000012a2a7836 */ /* 0x000fca0000000000 */
[----:B------:R-:W-:-:S13]  /*c01e0*/  ISETP.NE.AND P0, PT, R42, 0x4e20, PT ;  /* 0x00004e202a00780c */ /* 0x000fda0003f05270 */
[----:B------:R-:W-:Y:S05]  /*c01f0*/  @P0 BRA `(.L_x_1099) ;  /* 0xfffffff000a40947 */ /* 0x000fea000383ffff */
[----:B------:R-:W-:-:S13]  /*c0200*/  PLOP3.LUT P0, PT, PT, PT, PT, 0x80, 0x8 ;  /* 0x000000000008781c */ /* 0x000fda0003f0f070 */
.L_x_1075:
[----:B------:R-:W-:Y:S05]  /*c0210*/  BSYNC.RECONVERGENT B2 ;  /* 0x0000000000027941 */ /* 0x000fea0003800200 */
.L_x_1074:
        /* <DEDUP_REMOVED lines=51> */
.L_x_1103:
[----:B------:R-:W-:Y:S05]  /*c0550*/  BSYNC.RELIABLE B3 ;  /* 0x0000000000037941 */ /* 0x000fea0003800100 */
.L_x_1102:
[----:B------:R-:W2:Y:S08]  /*c0560*/  LDC R3, c[0x0][0x384] ;  /* 0x0000e100ff037b82 */ /* 0x000eb00000000800 */
[----:B------:R-:W3:Y:S08]  /*c0570*/  LDC.64 R4, c[0x0][0x388] ;  /* 0x0000e200ff047b82 */ /* 0x000ef00000000a00 */
[----:B------:R-:W4:Y:S01]  /*c0580*/  LDC.64 R18, c[0x0][0x390] ;  /* 0x0000e400ff127b82 */ /* 0x000f220000000a00 */
[----:B--2---:R-:W-:-:S07]  /*c0590*/  ISETP.GE.U32.AND P6, PT, R78, R3, PT ;  /* 0x000000034e00720c */ /* 0x004fce0003fc6070 */
[----:B------:R-:W2:Y:S01]  /*c05a0*/  LDC.64 R48, c[0x0][0x398] ;  /* 0x0000e600ff307b82 */ /* 0x000ea20000000a00 */
[----:B------:R-:W-:Y:S01]  /*c05b0*/  IMAD.IADD R78, R78, 0x1, -R3 ;  /* 0x000000014e4e7824 */ /* 0x000fe200078e0a03 */
[----:B------:R-:W-:Y:S01]  /*c05c0*/  SEL R0, RZ, 0x1, P6 ;  /* 0x00000001ff007807 */ /* 0x000fe20003000000 */
[----:B---3--:R-:W-:Y:S02]  /*c05d0*/  IMAD.IADD R7, R97, 0x1, -R4 ;  /* 0x0000000161077824 */ /* 0x008fe400078e0a04 */
[----:B------:R-:W-:-:S03]  /*c05e0*/  IMAD.IADD R9, R76, 0x1, -R5 ;  /* 0x000000014c097824 */ /* 0x000fc600078e0a05 */
[----:B------:R-:W-:Y:S01]  /*c05f0*/  ISETP.GE.U32.AND P1, PT, R7, R0, PT ;  /* 0x000000000700720c */ /* 0x000fe20003f26070 */
[----:B----4-:R-:W-:-:S03]  /*c0600*/  IMAD.IADD R45, R95, 0x1, -R18 ;  /* 0x000000015f2d7824 */ /* 0x010fc600078e0a12 */
[----:B------:R-:W-:Y:S01]  /*c0610*/  ISETP.LT.U32.OR P1, PT, R97, R4, !P1 ;  /* 0x000000046100720c */ /* 0x000fe20004f21470 */
[----:B------:R-:W-:Y:S02]  /*c0620*/  IMAD.IADD R47, R74, 0x1, -R19 ;  /* 0x000000014a2f7824 */ /* 0x000fe400078e0a13 */
[----:B------:R-:W-:Y:S01]  /*c0630*/  VIADD R97, R7, 0xffffffff ;  /* 0xffffffff07617836 */ /* 0x000fe20000000000 */
[----:B------:R-:W-:Y:S01]  /*c0640*/  SEL R0, RZ, 0x1, !P1 ;  /* 0x00000001ff007807 */ /* 0x000fe20004800000 */
[----:B------:R-:W-:-:S03]  /*c0650*/  @P6 IMAD.MOV R97, RZ, RZ, R7 ;  /* 0x000000ffff616224 */ /* 0x000fc600078e0207 */
[----:B------:R-:W-:Y:S01]  /*c0660*/  ISETP.GE.U32.AND P2, PT, R9, R0, PT ;  /* 0x000000000900720c */ /* 0x000fe20003f46070 */
[----:B--2---:R-:W-:Y:S01]  /*c0670*/  IMAD.IADD R51, R93, 0x1, -R48 ;  /* 0x000000015d337824 */ /* 0x004fe200078e0a30 */
[----:B------:R-:W-:Y:S02]  /*c0680*/  IADD3 R53, PT, PT, R64, -R49, RZ ;  /* 0x8000003140357210 */ /* 0x000fe40007ffe0ff */
        /* <DEDUP_REMOVED lines=60> */
.L_x_1105:
[----:B------:R-:W-:Y:S05]  /*c0a50*/  BSYNC.RELIABLE B3 ;  /* 0x0000000000037941 */ /* 0x000fea0003800100 */
.L_x_1104:
        /* <DEDUP_REMOVED lines=8> */
[----:B------:R-:W-:Y:S02]  /*c0ae0*/  VIADD R91, R2, 0xffffffff ;  /* 0xffffffff025b7836 */ /* 0x000fe40000000000 */
[----:B------:R-:W-:Y:S01]  /*c0af0*/  IMAD.IADD R78, R78, 0x1, -R3 ;  /* 0x000000014e4e7824 */ /* 0x000fe200078e0a03 */
[----:B------:R-:W-:Y:S01]  /*c0b00*/  ISETP.LT.U32.OR P1, PT, R97, R4, !P1 ;  /* 0x000000046100720c */ /* 0x000fe20004f21470 */
[----:B------:R-:W-:-:S02]  /*c0b10*/  VIADD R97, R7, 0xffffffff ;  /* 0xffffffff07617836 */ /* 0x000fc40000000000 */
        /* <DEDUP_REMOVED lines=16> */
[----:B------:R-:W-:Y:S02]  /*c0c20*/  IADD3 R19, PT, PT, R93, -R48, RZ ;  /* 0x800000305d137210 */ /* 0x000fe40007ffe0ff */
        /* <DEDUP_REMOVED lines=12> */
.L_x_1101:
[----:B------:R-:W-:Y:S05]  /*c0cf0*/  BSYNC.RECONVERGENT B2 ;  /* 0x0000000000027941 */ /* 0x000fea0003800200 */
.L_x_1100:
        /* <DEDUP_REMOVED lines=18> */
[----:B----4-:R-:W-:Y:S01]  /*c0e20*/  IMAD.U32 R5, RZ, RZ, UR11 ;  /* 0x0000000bff057e24 */ /* 0x010fe2000f8e00ff */
[----:B------:R-:W-:Y:S01]  /*c0e30*/  MOV R6, UR10 ;  /* 0x0000000a00067c02 */ /* 0x000fe20008000f00 */
[----:B-----5:R-:W-:Y:S02]  /*c0e40*/  IMAD.U32 R7, RZ, RZ, UR13 ;  /* 0x0000000dff077e24 */ /* 0x020fe4000f8e00ff */
[----:B------:R-:W-:Y:S02]  /*c0e50*/  IMAD.U32 R8, RZ, RZ, UR12 ;  /* 0x0000000cff087e24 */ /* 0x000fe4000f8e00ff */
[----:B0-----:R-:W-:Y:S01]  /*c0e60*/  IMAD.U32 R9, RZ, RZ, UR5 ;  /* 0x00000005ff097e24 */ /* 0x001fe2000f8e00ff */
[----:B------:R-:W-:Y:S06]  /*c0e70*/  @!P1 BRA P2, `(.L_x_1106) ;  /* 0x0000000c001c9947 */ /* 0x000fec0001000000 */
.L_x_1120:
        /* <DEDUP_REMOVED lines=20> */
.L_x_1110:
[----:B------:R-:W-:Y:S02]  /*c0fc0*/  SHF.L.W.U32.HI R78, R78, 0x1f, R97 ;  /* 0x0000001f4e4e7819 */ /* 0x000fe40000010e61 */
[----:B------:R-:W-:Y:S02]  /*c0fd0*/  SHF.L.W.U32.HI R10, R64, 0x1f, R91 ;  /* 0x0000001f400a7819 */ /* 0x000fe40000010e5b */
[----:B------:R-:W-:Y:S02]  /*c0fe0*/  LOP3.LUT R42, R78, 0x1, RZ, 0xc0, !PT ;  /* 0x000000014e2a7812 */ /* 0x000fe400078ec0ff */
[----:B------:R-:W-:Y:S02]  /*c0ff0*/  SHF.L.W.U32.HI R19, R74, 0x1f, R93 ;  /* 0x0000001f4a137819 */ /* 0x000fe40000010e5d */
        /* <DEDUP_REMOVED lines=12> */
[----:B------:R-:W-:Y:S05]  /*c10c0*/  BSYNC.RECONVERGENT B3 ;  /* 0x0000000000037941 */ /* 0x000fea0003800200 */
.L_x_1109:
[----:B------:R-:W-:Y:S01]  /*c10d0*/  IMAD.MOV.U32 R64, RZ, RZ, R10 ;  /* 0x000000ffff407224 */ /* 0x000fe200078e000a */
[----:B------:R-:W-:Y:S01]  /*c10e0*/  MOV R95, R20 ;  /* 0x00000014005f7202 */ /* 0x000fe20000000f00 */
[----:B------:R-:W-:Y:S02]  /*c10f0*/  IMAD.MOV.U32 R93, RZ, RZ, R18 ;  /* 0x000000ffff5d7224 */ /* 0x000fe400078e0012 */
[----:B------:R-:W-:Y:S02]  /*c1100*/  IMAD.MOV.U32 R74, RZ, RZ, R19 ;  /* 0x000000ffff4a7224 */ /* 0x000fe400078e0013 */
[----:B------:R-:W-:-:S07]  /*c1110*/  IMAD.MOV.U32 R76, RZ, RZ, R38 ;  /* 0x000000ffff4c7224 */ /* 0x000fce00078e0026 */
.L_x_1108:
[----:B------:R-:W-:Y:S05]  /*c1120*/  BSYNC.RECONVERGENT B2 ;  /* 0x0000000000027941 */ /* 0x000fea0003800200 */
.L_x_1107:
[----:B------:R-:W-:Y:S01]  /*c1130*/  LOP3.LUT R10, R9, 0x1, RZ, 0xc0, !PT ;  /* 0x00000001090a7812 */ /* 0x000fe200078ec0ff */
[----:B------:R-:W-:Y:S03]  /*c1140*/  BSSY.RECONVERGENT B2, `(.L_x_1111) ;  /* 0x000001a000027945 */ /* 0x000fe60003800200 */
[----:B------:R-:W-:-:S13]  /*c1150*/  ISETP.NE.U32.AND P1, PT, R10, 0x1, PT ;  /* 0x000000010a00780c */ /* 0x000fda0003f25070 */
[----:B------:R-:W-:Y:S05]  /*c1160*/  @!P1 BRA `(.L_x_1112) ;  /* 0x00000000005c9947 */ /* 0x000fea0003800000 */
[----:B------:R-:W-:Y:S01]  /*c1170*/  BSSY.RECONVERGENT B3, `(.L_x_1113) ;  /* 0x0000011000037945 */ /* 0x000fe20003800200 */
.L_x_1114:
        /* <DEDUP_REMOVED lines=14> */
[----:B------:R-:W-:-:S04]  /*c1260*/  IMAD.MOV.U32 R7, RZ, RZ, R38 ;  /* 0x000000ffff077224 */ /* 0x000fc800078e0026 */
[----:B------:R-:W-:Y:S05]  /*c1270*/  @P1 BRA `(.L_x_1114) ;  /* 0xfffffffc00c01947 */ /* 0x000fea000383ffff */
[----:B------:R-:W-:Y:S05]  /*c1280*/  BSYNC.RECONVERGENT B3 ;  /* 0x0000000000037941 */ /* 0x000fea0003800200 */
.L_x_1113:
[----:B------:R-:W-:Y:S01]  /*c1290*/  MOV R3, R10 ;  /* 0x0000000a00037202 */ /* 0x000fe20000000f00 */
[----:B------:R-:W-:Y:S02]  /*c12a0*/  IMAD.MOV.U32 R4, RZ, RZ, R18 ;  /* 0x000000ffff047224 */ /* 0x000fe400078e0012 */
[----:B------:R-:W-:Y:S02]  /*c12b0*/  IMAD.MOV.U32 R5, RZ, RZ, R19 ;  /* 0x000000ffff057224 */ /* 0x000fe400078e0013 */
[----:B------:R-:W-:Y:S02]  /*c12c0*/  IMAD.MOV.U32 R6, RZ, RZ, R20 ;  /* 0x000000ffff067224 */ /* 0x000fe400078e0014 */
[----:B------:R-:W-:-:S07]  /*c12d0*/  IMAD.MOV.U32 R7, RZ, RZ, R38 ;  /* 0x000000ffff077224 */ /* 0x000fce00078e0026 */
.L_x_1112:
[----:B------:R-:W-:Y:S05]  /*c12e0*/  BSYNC.RECONVERGENT B2 ;  /* 0x0000000000027941 */ /* 0x000fea0003800200 */
.L_x_1111:
        /* <DEDUP_REMOVED lines=35> */
.L_x_1118:
[----:B------:R-:W-:Y:S05]  /*c1520*/  BSYNC.RELIABLE B3 ;  /* 0x0000000000037941 */ /* 0x000fea0003800100 */
.L_x_1117:
        /* <DEDUP_REMOVED lines=42> */
.L_x_1116:
        /* <DEDUP_REMOVED lines=41> */
.L_x_1119:
[----:B------:R-:W-:Y:S05]  /*c1a60*/  BSYNC.RECONVERGENT B2 ;  /* 0x0000000000027941 */ /* 0x000fea0003800200 */
.L_x_1115:
[----:B------:R-:W-:-:S04]  /*c1a70*/  IADD3 R0, PT, PT, R0, 0x1, RZ ;  /* 0x0000000100007810 */ /* 0x000fc80007ffe0ff */
[----:B------:R-:W-:-:S13]  /*c1a80*/  ISETP.NE.AND P1, PT, R0, 0x4e20, PT ;  /* 0x00004e200000780c */ /* 0x000fda0003f25270 */
[----:B------:R-:W-:Y:S05]  /*c1a90*/  @!P1 BRA `(.L_x_1073) ;  /* 0x000002b000fc9947 */ /* 0x000fea0003800000 */
[----:B------:R-:W-:-:S04]  /*c1aa0*/  LOP3.LUT R10, R93, R91, R64, 0xfe, !PT ;  /* 0x0000005b5d0a7212 */ /* 0x000fc800078efe40 */
[----:B------:R-:W-:-:S04]  /*c1ab0*/  LOP3.LUT R10, R95, R10, R74, 0xfe, !PT ;  /* 0x0000000a5f0a7212 */ /* 0x000fc800078efe4a */
[----:B------:R-:W-:-:S04]  /*c1ac0*/  LOP3.LUT P1, RZ, R97, R10, R76, 0xfe, !PT ;  /* 0x0000000a61ff7212 */ /* 0x000fc8000782fe4c */
[----:B------:R-:W-:-:S13]  /*c1ad0*/  ISETP.EQ.AND P1, PT, R78, 0x1, !P1 ;  /* 0x000000014e00780c */ /* 0x000fda0004f22270 */
[----:B------:R-:W-:Y:S05]  /*c1ae0*/  @!P1 BRA `(.L_x_1120) ;  /* 0xfffffff000e49947 */ /* 0x000fea000383ffff */
.L_x_1106:
[----:B------:R-:W-:Y:S05]  /*c1af0*/  @P0 BRA `(.L_x_1073) ;  /* 0x000002b000e40947 */ /* 0x000fea0003800000 */
[----:B------:R-:W-:Y:S01]  /*c1b00*/  HFMA2 R78, -RZ, RZ, 0, 0 ;  /* 0x00000000ff4e7431 */ /* 0x000fe200000001ff */
[----:B------:R-:W-:Y:S01]  /*c1b10*/  BSSY.RECONVERGENT B2, `(.L_x_1121) ;  /* 0x0000132000027945 */ /* 0x000fe20003800200 */
[----:B------:R-:W-:Y:S01]  /*c1b20*/  LOP3.LUT R50, R85, 0xffff, RZ, 0xc0, !PT ;  /* 0x0000ffff55327812 */ /* 0x000fe200078ec0ff */
[----:B------:R-:W-:Y:S01]  /*c1b30*/  IMAD.MOV.U32 R20, RZ, RZ, RZ ;  /* 0x000000ffff147224 */ /* 0x000fe200078e00ff */
[----:B------:R-:W-:Y:S01]  /*c1b40*/  LOP3.LUT R59, R83, 0xffff, RZ, 0xc0, !PT ;  /* 0x0000ffff533b7812 */ /* 0x000fe200078ec0ff */
[----:B------:R-:W-:Y:S01]  /*c1b50*/  IMAD.MOV.U32 R64, RZ, RZ, R28 ;  /* 0x000000ffff407224 */ /* 0x000fe200078e001c */
[----:B------:R-:W-:Y:S01]  /*c1b60*/  LOP3.LUT R60, R81, 0xffff, RZ, 0xc0, !PT ;  /* 0x0000ffff513c7812 */ /* 0x000fe200078ec0ff */
[----:B------:R-:W-:Y:S01]  /*c1b70*/  IMAD.MOV.U32 R38, RZ, RZ, RZ ;  /* 0x000000ffff267224 */ /* 0x000fe200078e00ff */
[----:B------:R-:W-:Y:S02]  /*c1b80*/  LOP3.LUT R61, R79, 0xffff, RZ, 0xc0, !PT ;  /* 0x0000ffff4f3d7812 */ /* 0x000fe400078ec0ff */
[----:B------:R-:W-:-:S02]  /*c1b90*/  CS2R R48, SRZ ;  /* 0x0000000000307805 */ /* 0x000fc4000001ff00 */
[----:B------:R-:W-:Y:S01]  /*c1ba0*/  SHF.R.U32.HI R85, RZ, 0x10, R85 ;  /* 0x00000010ff557819 */ /* 0x000fe20000011655 */
[----:B------:R-:W-:Y:S01]  /*c1bb0*/  IMAD.MOV.U32 R42, RZ, RZ, RZ ;  /* 0x000000ffff2a7224 */ /* 0x000fe200078e00ff */
        /* <DEDUP_REMOVED lines=9> */
[----:B------:R-:W-:Y:S02]  /*c1c50*/  SHF.R.U32.HI R83, RZ, 0x10, R83 ;  /* 0x00000010ff537819 */ /* 0x000fe40000011653 */
[----:B------:R-:W-:Y:S02]  /*c1c60*/  SHF.R.U32.HI R81, RZ, 0x10, R81 ;  /* 0x00000010ff517819 */ /* 0x000fe40000011651 */
[----:B------:R-:W-:Y:S02]  /*c1c70*/  SHF.R.U32.HI R79, RZ, 0x10, R79 ;  /* 0x00000010ff4f7819 */ /* 0x000fe4000001164f */
[----:B------:R-:W-:Y:S02]  /*c1c80*/  LOP3.LUT R62, R69, 0xffff, RZ, 0xc0, !PT ;  /* 0x0000ffff453e7812 */ /* 0x000fe400078ec0ff */
[----:B------:R-:W-:-:S07]  /*c1c90*/  SHF.R.U32.HI R63, RZ, 0x10, R69 ;  /* 0x00000010ff3f7819 */ /* 0x000fce0000011645 */
.L_x_1122:
        /* <DEDUP_REMOVED lines=18> */
[----:B------:R-:W-:Y:S02]  /*c1dc0*/  IMAD R3, R2, 0x10000, R3 ;  /* 0x0001000002037824 */ /* 0x000fe400078e0203 */
[-C--:B------:R-:W-:Y:S01]  /*c1dd0*/  IMAD R4, R52, R68.reuse, RZ ;  /* 0x0000004434047224 */ /* 0x080fe200078e02ff */
[----:B------:R-:W-:Y:S01]  /*c1de0*/  LEA.HI R5, R2, R5, RZ, 0x10 ;  /* 0x0000000502057211 */ /* 0x000fe200078f80ff */
[----:B------:R-:W-:Y:S01]  /*c1df0*/  IMAD R2, R55, R68, RZ ;  /* 0x0000004437027224 */ /* 0x000fe200078e02ff */
[----:B------:R-:W-:Y:S01]  /*c1e00*/  ISETP.GE.U32.AND P0, PT, R3, R78, PT ;  /* 0x0000004e0300720c */ /* 0x000fe20003f06070 */
[----:B------:R-:W-:Y:S01]  /*c1e10*/  IMAD R19, R55, R66, RZ ;  /* 0x0000004237137224 */ /* 0x000fe200078e02ff */
[----:B------:R-:W-:Y:S01]  /*c1e20*/  LOP3.LUT R8, R4, 0xffff, RZ, 0xc0, !PT ;  /* 0x0000ffff04087812 */ /* 0x000fe200078ec0ff */
[----:B------:R-:W-:Y:S01]  /*c1e30*/  VIADD R0, R5, 0x1 ;  /* 0x0000000105007836 */ /* 0x000fe20000000000 */
[----:B------:R-:W-:Y:S01]  /*c1e40*/  SHF.R.U32.HI R47, RZ, 0x10, R2 ;  /* 0x00000010ff2f7819 */ /* 0x000fe20000011602 */
[----:B------:R-:W-:Y:S01]  /*c1e50*/  IMAD R19, R56, R68, R19 ;  /* 0x0000004438137224 */ /* 0x000fe200078e0213 */
[----:B------:R-:W-:Y:S01]  /*c1e60*/  LOP3.LUT R45, R2, 0xffff, RZ, 0xc0, !PT ;  /* 0x0000ffff022d7812 */ /* 0x000fe200078ec0ff */
[----:B------:R-:W-:Y:S01]  /*c1e70*/  IMAD.IADD R9, R8, 0x1, R53 ;  /* 0x0000000108097824 */ /* 0x000fe200078e0235 */
[----:B------:R-:W-:Y:S01]  /*c1e80*/  SHF.R.U32.HI R7, RZ, 0x10, R4 ;  /* 0x00000010ff077819 */ /* 0x000fe20000011604 */
[----:B------:R-:W-:-:S02]  /*c1e90*/  IMAD R4, R56, R66, R47 ;  /* 0x0000004238047224 */ /* 0x000fc400078e022f */
[----:B------:R-:W-:Y:S02]  /*c1ea0*/  IMAD.IADD R2, R45, 0x1, R48 ;  /* 0x000000012d027824 */ /* 0x000fe400078e0230 */
[----:B------:R-:W-:Y:S01]  /*c1eb0*/  IMAD R9, R6, 0x10000, R9 ;  /* 0x0001000006097824 */ /* 0x000fe200078e0209 */
[----:B------:R-:W-:Y:S01]  /*c1ec0*/  @P0 IADD3 R0, PT, PT, R5, RZ, RZ ;  /* 0x000000ff05000210 */ /* 0x000fe20007ffe0ff */
[C---:B------:R-:W-:Y:S01]  /*c1ed0*/  IMAD R5, R19.reuse, 0x10000, R2 ;  /* 0x0001000013057824 */ /* 0x040fe200078e0202 */
[----:B------:R-:W-:Y:S01]  /*c1ee0*/  LEA.HI R4, R19, R4, RZ, 0x10 ;  /* 0x0000000413047211 */ /* 0x000fe200078f80ff */
[----:B------:R-:W-:Y:S01]  /*c1ef0*/  IMAD R7, R54, R66, R7 ;  /* 0x0000004236077224 */ /* 0x000fe200078e0207 */
[----:B------:R-:W0:Y:S01]  /*c1f00*/  LDC.64 R18, c[0x0][0x388] ;  /* 0x0000e200ff127b82 */ /* 0x000e220000000a00 */
[C---:B------:R-:W-:Y:S01]  /*c1f10*/  ISETP.GE.U32.AND P1, PT, R9.reuse, R53, PT ;  /* 0x000000350900720c */ /* 0x040fe20003f26070 */
[----:B------:R-:W-:Y:S02]  /*c1f20*/  IMAD.IADD R0, R9, 0x1, R0 ;  /* 0x0000000109007824 */ /* 0x000fe400078e0200 */
[----:B------:R-:W-:Y:S01]  /*c1f30*/  LEA.HI R7, R6, R7, RZ, 0x10 ;  /* 0x0000000706077211 */ /* 0x000fe200078f80ff */
[----:B------:R-:W-:-:S02]  /*c1f40*/  IMAD R2, R57, R68, RZ ;  /* 0x0000004439027224 */ /* 0x000fc400078e02ff */
[----:B------:R-:W-:Y:S01]  /*c1f50*/  IMAD R8, R59, R68, RZ ;  /* 0x000000443b087224 */ /* 0x000fe200078e02ff */
[----:B------:R-:W-:Y:S01]  /*c1f60*/  ISETP.GE.U32.AND P0, PT, R0, R9, PT ;  /* 0x000000090000720c */ /* 0x000fe20003f06070 */
[----:B---3--:R-:W-:Y:S01]  /*c1f70*/  IMAD R67, R3, R75, RZ ;  /* 0x0000004b03437224 */ /* 0x008fe200078e02ff */
[----:B------:R-:W-:Y:S01]  /*c1f80*/  LOP3.LUT R6, R2, 0xffff, RZ, 0xc0, !PT ;  /* 0x0000ffff02067812 */ /* 0x000fe200078ec0ff */
[----:B------:R-:W-:Y:S01]  /*c1f90*/  VIADD R44, R7, 0x1 ;  /* 0x00000001072c7836 */ /* 0x000fe20000000000 */
[----:B------:R-:W-:Y:S01]  /*c1fa0*/  SHF.R.U32.HI R9, RZ, 0x10, R2 ;  /* 0x00000010ff097819 */ /* 0x000fe20000011602 */
[-C--:B------:R-:W-:Y:S01]  /*c1fb0*/  IMAD R10, R59, R66.reuse, RZ ;  /* 0x000000423b0a7224 */ /* 0x080fe200078e02ff */
[----:B------:R-:W-:Y:S01]  /*c1fc0*/  LOP3.LUT R45, R8, 0xffff, RZ, 0xc0, !PT ;  /* 0x0000ffff082d7812 */ /* 0x000fe200078ec0ff */
[----:B------:R-:W-:Y:S01]  /*c1fd0*/  @P1 IMAD.MOV R44, RZ, RZ, R7 ;  /* 0x000000ffff2c1224 */ /* 0x000fe200078e0207 */
[----:B------:R-:W-:Y:S01]  /*c1fe0*/  SHF.R.U32.HI R8, RZ, 0x10, R8 ;  /* 0x00000010ff087819 */ /* 0x000fe20000011608 */
[----:B------:R-:W-:Y:S01]  /*c1ff0*/  IMAD R7, R57, R66, RZ ;  /* 0x0000004239077224 */ /* 0x000fe200078e02ff */
[----:B------:R-:W-:Y:S01]  /*c2000*/  SHF.R.U32.HI R65, RZ, 0x10, R67 ;  /* 0x00000010ff417819 */ /* 0x000fe20000011643 */
[----:B------:R-:W-:Y:S01]  /*c2010*/  IMAD.IADD R6, R6, 0x1, R51 ;  /* 0x0000000106067824 */ /* 0x000fe200078e0233 */
[----:B------:R-:W-:Y:S01]  /*c2020*/  LOP3.LUT R67, R67, 0xffff, RZ, 0xc0, !PT ;  /* 0x0000ffff43437812 */ /* 0x000fe200078ec0ff */
[C---:B------:R-:W-:Y:S01]  /*c2030*/  IMAD R7, R58.reuse, R68, R7 ;  /* 0x000000443a077224 */ /* 0x040fe200078e0207 */
[----:B------:R-:W-:Y:S01]  /*c2040*/  IADD3 R45, PT, PT, R45, R42, RZ ;  /* 0x0000002a2d2d7210 */ /* 0x000fe20007ffe0ff */
[----:B------:R-:W-:Y:S01]  /*c2050*/  IMAD R2, R58, R66, R9 ;  /* 0x000000423a027224 */ /* 0x000fe200078e0209 */
[----:B------:R-:W-:Y:S01]  /*c2060*/  ISETP.GE.U32.AND P1, PT, R5, R48, PT ;  /* 0x000000300500720c */ /* 0x000fe20003f26070 */
[C---:B------:R-:W-:Y:S01]  /*c2070*/  IMAD R47, R83.reuse, R66, R8 ;  /* 0x00000042532f7224 */ /* 0x040fe200078e0208 */
[----:B0-----:R-:W-:Y:S01]  /*c2080*/  LOP3.LUT R72, R18, 0xffff, RZ, 0xc0, !PT ;  /* 0x0000ffff12487812 */ /* 0x001fe200078ec0ff */
[----:B------:R-:W-:Y:S01]  /*c2090*/  IMAD R10, R83, R68, R10 ;  /* 0x00000044530a7224 */ /* 0x000fe200078e020a */
[----:B------:R-:W-:Y:S01]  /*c20a0*/  SHF.R.U32.HI R71, RZ, 0x10, R18 ;  /* 0x00000010ff477819 */ /* 0x000fe20000011612 */
[----:B------:R-:W-:-:S02]  /*c20b0*/  IMAD R8, R74, R67, RZ ;  /* 0x000000434a087224 */ /* 0x000fc400078e02ff */
[C---:B------:R-:W-:Y:S01]  /*c20c0*/  IMAD R6, R7.reuse, 0x10000, R6 ;  /* 0x0001000007067824 */ /* 0x040fe200078e0206 */
[----:B------:R-:W-:Y:S01]  /*c20d0*/  LEA.HI R7, R7, R2, RZ, 0x10 ;  /* 0x0000000207077211 */ /* 0x000fe200078f80ff */
[----:B------:R-:W-:Y:S01]  /*c20e0*/  VIADD R2, R44, 0x1 ;  /* 0x000000012c027836 */ /* 0x000fe20000000000 */
[----:B------:R-:W-:Y:S01]  /*c20f0*/  LEA.HI R76, R10, R47, RZ, 0x10 ;  /* 0x0000002f0a4c7211 */ /* 0x000fe200078f80ff */
[----:B------:R-:W-:Y:S01]  /*c2100*/  @P0 IMAD.MOV R2, RZ, RZ, R44 ;  /* 0x000000ffff020224 */ /* 0x000fe200078e022c */
[----:B------:R-:W-:Y:S01]  /*c2110*/  LOP3.LUT R44, R8, 0xffff, RZ, 0xc0, !PT ;  /* 0x0000ffff082c7812 */ /* 0x000fe200078ec0ff */
[----:B------:R-:W-:Y:S01]  /*c2120*/  IMAD R9, R10, 0x10000, R45 ;  /* 0x000100000a097824 */ /* 0x000fe200078e022d */
[----:B------:R-:W-:Y:S01]  /*c2130*/  SHF.R.U32.HI R8, RZ, 0x10, R8 ;  /* 0x00000010ff087819 */ /* 0x000fe20000011608 */
[----:B------:R-:W-:Y:S01]  /*c2140*/  IMAD R10, R74, R65, RZ ;  /* 0x000000414a0a7224 */ /* 0x000fe200078e02ff */
[----:B------:R-:W-:Y:S01]  /*c2150*/  IADD3 R2, PT, PT, R5, R2, RZ ;  /* 0x0000000205027210 */ /* 0x000fe20007ffe0ff */
[----:B------:R-:W-:-:S02]  /*c2160*/  IMAD R46, R72, R67, RZ ;  /* 0x00000043482e7224 */ /* 0x000fc400078e02ff */
[----:B------:R-:W-:Y:S01]  /*c2170*/  IMAD R10, R73, R67, R10 ;  /* 0x00000043490a7224 */ /* 0x000fe200078e020a */
[----:B------:R-:W-:Y:S01]  /*c2180*/  ISETP.GE.U32.AND P0, PT, R2, R5, PT ;  /* 0x000000050200720c */ /* 0x000fe20003f06070 */
[----:B------:R-:W-:Y:S01]  /*c2190*/  IMAD.IADD R45, R3, 0x1, R44 ;  /* 0x00000001032d7824 */ /* 0x000fe200078e022c */
[----:B------:R-:W-:Y:S01]  /*c21a0*/  LOP3.LUT R53, R46, 0xffff, RZ, 0xc0, !PT ;  /* 0x0000ffff2e357812 */ /* 0x000fe200078ec0ff */
[-C--:B------:R-:W-:Y:S01]  /*c21b0*/  IMAD R48, R72, R65.reuse, RZ ;  /* 0x0000004148307224 */ /* 0x080fe200078e02ff */
[----:B------:R-:W-:Y:S01]  /*c21c0*/  SHF.R.U32.HI R46, RZ, 0x10, R46 ;  /* 0x00000010ff2e7819 */ /* 0x000fe2000001162e */
[----:B------:R-:W-:Y:S02]  /*c21d0*/  VIADD R70, R4, 0x1 ;  /* 0x0000000104467836 */ /* 0x000fe40000000000 */
[----:B------:R-:W-:Y:S02]  /*c21e0*/  IMAD R47, R73, R65, R8 ;  /* 0x00000041492f7224 */ /* 0x000fe400078e0208 */
[----:B------:R-:W-:-:S02]  /*c21f0*/  @P1 IMAD.MOV R70, RZ, RZ, R4 ;  /* 0x000000ffff461224 */ /* 0x000fc400078e0204 */
[C---:B------:R-:W-:Y:S01]  /*c2200*/  IMAD R8, R10.reuse, 0x10000, R45 ;  /* 0x000100000a087824 */ /* 0x040fe200078e022d */
[----:B------:R-:W-:Y:S01]  /*c2210*/  LEA.HI R47, R10, R47, RZ, 0x10 ;  /* 0x0000002f0a2f7211 */ /* 0x000fe200078f80ff */
[----:B------:R-:W-:Y:S01]  /*c2220*/  IMAD R4, R60, R68, RZ ;  /* 0x000000443c047224 */ /* 0x000fe200078e02ff */
[----:B------:R-:W0:Y:S01]  /*c2230*/  LDC.64 R44, c[0x0][0x390] ;  /* 0x0000e400ff2c7b82 */ /* 0x000e220000000a00 */
[----:B------:R-:W-:Y:S01]  /*c2240*/  IMAD R48, R71, R67, R48 ;  /* 0x0000004347307224 */ /* 0x000fe200078e0230 */
        /* <DEDUP_REMOVED lines=8> */
[----:B------:R-:W-:Y:S01]  /*c22d0*/  IMAD R4, R81, R66, R4 ;  /* 0x0000004251047224 */ /* 0x000fe200078e0204 */
[----:B------:R-:W-:Y:S01]  /*c22e0*/  ISETP.GE.U32.AND P2, PT, R53, R0, PT ;  /* 0x000000003500720c */ /* 0x000fe20003f46070 */
[C---:B------:R-:W-:Y:S01]  /*c22f0*/  VIADD R0, R70.reuse, 0x1 ;  /* 0x0000000146007836 */ /* 0x040fe20000000000 */
[----:B------:R-:W-:Y:S01]  /*c2300*/  @P0 IADD3 R0, PT, PT, R70, RZ, RZ ;  /* 0x000000ff46000210 */ /* 0x000fe20007ffe0ff */
[----:B------:R-:W-:Y:S01]  /*c2310*/  IMAD.IADD R8, R8, 0x1, R49 ;  /* 0x0000000108087824 */ /* 0x000fe200078e0231 */
[----:B------:R-:W-:Y:S01]  /*c2320*/  LEA.HI R80, R3, R4, RZ, 0x10 ;  /* 0x0000000403507211 */ /* 0x000fe200078f80ff */
[----:B------:R-:W-:Y:S01]  /*c2330*/  IMAD R5, R71, R65, R46 ;  /* 0x0000004147057224 */ /* 0x000fe200078e022e */
[----:B------:R-:W-:Y:S01]  /*c2340*/  LOP3.LUT R70, R19, 0xffff, RZ, 0xc0, !PT ;  /* 0x0000ffff13467812 */ /* 0x000fe200078ec0ff */
[----:B------:R-:W-:Y:S01]  /*c2350*/  IMAD R77, R3, 0x10000, R8 ;  /* 0x00010000034d7824 */ /* 0x000fe200078e0208 */
[----:B------:R-:W-:Y:S01]  /*c2360*/  ISETP.GE.U32.AND P0, PT, R6, R51, PT ;  /* 0x000000330600720c */ /* 0x000fe20003f06070 */
[----:B------:R-:W-:Y:S01]  /*c2370*/  VIADD R78, R47, 0x1 ;  /* 0x000000012f4e7836 */ /* 0x000fe20000000000 */
[----:B------:R-:W-:Y:S01]  /*c2380*/  LEA.HI R5, R48, R5, RZ, 0x10 ;  /* 0x0000000530057211 */ /* 0x000fe200078f80ff */
[----:B------:R-:W-:-:S02]  /*c2390*/  IMAD.IADD R3, R6, 0x1, R0 ;  /* 0x0000000106037824 */ /* 0x000fc400078e0200 */
[----:B------:R-:W-:Y:S02]  /*c23a0*/  @P1 IMAD.MOV R78, RZ, RZ, R47 ;  /* 0x000000ffff4e1224 */ /* 0x000fe400078e022f */
[----:B------:R-:W-:Y:S01]  /*c23b0*/  VIADD R88, R5, 0x1 ;  /* 0x0000000105587836 */ /* 0x000fe20000000000 */
[----:B------:R-:W-:Y:S01]  /*c23c0*/  ISETP.GE.U32.AND P1, PT, R3, R6, PT ;  /* 0x000000060300720c */ /* 0x000fe20003f26070 */
[----:B------:R-:W-:Y:S01]  /*c23d0*/  IMAD R6, R70, R67, RZ ;  /* 0x0000004346067224 */ /* 0x000fe200078e02ff */
[----:B------:R-:W-:Y:S01]  /*c23e0*/  IADD3 R78, PT, PT, R53, R78, RZ ;  /* 0x0000004e354e7210 */ /* 0x000fe20007ffe0ff */
[----:B------:R-:W-:Y:S02]  /*c23f0*/  @P2 IMAD.MOV R88, RZ, RZ, R5 ;  /* 0x000000ffff582224 */ /* 0x000fe400078e0205 */
[C---:B------:R-:W-:Y:S01]  /*c2400*/  IMAD R0, R61.reuse, R68, RZ ;  /* 0x000000443d007224 */ /* 0x040fe200078e02ff */
[----:B------:R-:W-:Y:S01]  /*c2410*/  ISETP.GE.U32.AND P2, PT, R78, R53, PT ;  /* 0x000000354e00720c */ /* 0x000fe20003f46070 */
[----:B------:R-:W-:Y:S01]  /*c2420*/  IMAD R8, R70, R65, RZ ;  /* 0x0000004146087224 */ /* 0x000fe200078e02ff */
[----:B------:R-:W-:Y:S01]  /*c2430*/  LOP3.LUT R51, R6, 0xffff, RZ, 0xc0, !PT ;  /* 0x0000ffff06337812 */ /* 0x000fe200078ec0ff */
[----:B------:R-:W-:Y:S01]  /*c2440*/  IMAD R4, R61, R66, RZ ;  /* 0x000000423d047224 */ /* 0x000fe200078e02ff */
[----:B------:R-:W-:Y:S01]  /*c2450*/  LOP3.LUT R5, R0, 0xffff, RZ, 0xc0, !PT ;  /* 0x0000ffff00057812 */ /* 0x000fe200078ec0ff */
[----:B------:R-:W-:Y:S01]  /*c2460*/  IMAD R46, R10, R67, R8 ;  /* 0x000000430a2e7224 */ /* 0x000fe200078e0208 */
[----:B------:R-:W-:Y:S01]  /*c2470*/  SHF.R.U32.HI R6, RZ, 0x10, R6 ;  /* 0x00000010ff067819 */ /* 0x000fe20000011606 */
[----:B------:R-:W-:Y:S01]  /*c2480*/  IMAD.IADD R51, R2, 0x1, R51 ;  /* 0x0000000102337824 */ /* 0x000fe200078e0233 */
[----:B------:R-:W-:Y:S01]  /*c2490*/  SHF.R.U32.HI R0, RZ, 0x10, R0 ;  /* 0x00000010ff007819 */ /* 0x000fe20000011600 */
[----:B------:R-:W-:Y:S01]  /*c24a0*/  VIADD R53, R88, 0x1 ;  /* 0x0000000158357836 */ /* 0x000fe20000000000 */
[----:B0-----:R-:W-:Y:S01]  /*c24b0*/  LOP3.LUT R8, R44, 0xffff, RZ, 0xc0, !PT ;  /* 0x0000ffff2c087812 */ /* 0x001fe200078ec0ff */
[----:B------:R-:W-:-:S02]  /*c24c0*/  IMAD R48, R46, 0x10000, R51 ;  /* 0x000100002e307824 */ /* 0x000fc400078e0233 */
[----:B------:R-:W-:Y:S02]  /*c24d0*/  IMAD R4, R79, R68, R4 ;  /* 0x000000444f047224 */ /* 0x000fe400078e0204 */
[----:B------:R-:W-:Y:S01]  /*c24e0*/  IMAD.IADD R5, R5, 0x1, R38 ;  /* 0x0000000105057824 */ /* 0x000fe200078e0226 */
[----:B------:R-:W-:Y:S01]  /*c24f0*/  ISETP.GE.U32.AND P3, PT, R48, R2, PT ;  /* 0x000000023000720c */ /* 0x000fe20003f66070 */
[----:B------:R-:W-:Y:S02]  /*c2500*/  @P2 IMAD.MOV R53, RZ, RZ, R88 ;  /* 0x000000ffff352224 */ /* 0x000fe400078e0258 */
[----:B------:R-:W-:Y:S02]  /*c2510*/  IMAD R87, R4, 0x10000, R5 ;  /* 0x0001000004577824 */ /* 0x000fe400078e0205 */
[----:B------:R-:W-:Y:S02]  /*c2520*/  IMAD.IADD R53, R48, 0x1, R53 ;  /* 0x0000000130357824 */ /* 0x000fe400078e0235 */
[----:B------:R-:W-:-:S02]  /*c2530*/  IMAD R5, R10, R65, R6 ;  /* 0x000000410a057224 */ /* 0x000fc400078e0206 */
[----:B------:R-:W-:Y:S01]  /*c2540*/  IMAD R47, R79, R66, R0 ;  /* 0x000000424f2f7224 */ /* 0x000fe200078e0200 */
[----:B------:R-:W-:Y:S01]  /*c2550*/  ISETP.GE.U32.AND P4, PT, R53, R48, PT ;  /* 0x000000303500720c */ /* 0x000fe20003f86070 */
[----:B------:R-:W-:Y:S01]  /*c2560*/  IMAD R2, R8, R67, RZ ;  /* 0x0000004308027224 */ /* 0x000fe200078e02ff */
[----:B------:R-:W-:Y:S01]  /*c2570*/  LEA.HI R5, R46, R5, RZ, 0x10 ;  /* 0x000000052e057211 */ /* 0x000fe200078f80ff */
[C---:B------:R-:W-:Y:S01]  /*c2580*/  VIADD R86, R7.reuse, 0x1 ;  /* 0x0000000107567836 */ /* 0x040fe20000000000 */
[----:B------:R-:W-:Y:S02]  /*c2590*/  @P0 IADD3 R86, PT, PT, R7, RZ, RZ ;  /* 0x000000ff07560210 */ /* 0x000fe40007ffe0ff */
[----:B------:R-:W-:Y:S01]  /*c25a0*/  LEA.HI R82, R4, R47, RZ, 0x10 ;  /* 0x0000002f04527211 */ /* 0x000fe200078f80ff */
[----:B------:R-:W-:Y:S01]  /*c25b0*/  IMAD R4, R8, R65, RZ ;  /* 0x0000004108047224 */ /* 0x000fe200078e02ff */
[----:B------:R-:W-:Y:S01]  /*c25c0*/  SHF.R.U32.HI R7, RZ, 0x10, R44 ;  /* 0x00000010ff077819 */ /* 0x000fe2000001162c */
[----:B------:R-:W-:Y:S01]  /*c25d0*/  VIADD R0, R86, 0x1 ;  /* 0x0000000156007836 */ /* 0x000fe20000000000 */
[----:B------:R-:W-:Y:S01]  /*c25e0*/  LOP3.LUT R6, R2, 0xffff, RZ, 0xc0, !PT ;  /* 0x0000ffff02067812 */ /* 0x000fe200078ec0ff */
[----:B------:R-:W0:Y:S01]  /*c25f0*/  LDC.64 R46, c[0x0][0x398] ;  /* 0x0000e600ff2e7b82 */ /* 0x000e220000000a00 */
[----:B------:R-:W-:Y:S01]  /*c2600*/  ISETP.GE.U32.AND P0, PT, R9, R42, PT ;  /* 0x0000002a0900720c */ /* 0x000fe20003f06070 */
[----:B------:R-:W-:Y:S01]  /*c2610*/  VIADD R42, R5, 0x1 ;  /* 0x00000001052a7836 */ /* 0x000fe20000000000 */
[----:B------:R-:W-:Y:S01]  /*c2620*/  SHF.R.U32.HI R2, RZ, 0x10, R2 ;  /* 0x00000010ff027819 */ /* 0x000fe20000011602 */
[----:B------:R-:W-:-:S02]  /*c2630*/  @P3 IMAD.MOV R42, RZ, RZ, R5 ;  /* 0x000000ffff2a3224 */ /* 0x000fc400078e0205 */
[----:B------:R-:W-:Y:S02]  /*c2640*/  IMAD R4, R7, R67, R4 ;  /* 0x0000004307047224 */ /* 0x000fe400078e0204 */
[----:B------:R-:W-:Y:S01]  /*c2650*/  IMAD.IADD R5, R3, 0x1, R6 ;  /* 0x0000000103057824 */ /* 0x000fe200078e0206 */
[----:B------:R-:W-:Y:S01]  /*c2660*/  LOP3.LUT R6, R45, 0xffff, RZ, 0xc0, !PT ;  /* 0x0000ffff2d067812 */ /* 0x000fe200078ec0ff */
[----:B------:R-:W-:Y:S01]  /*c2670*/  @P1 IMAD.MOV R0, RZ, RZ, R86 ;  /* 0x000000ffff001224 */ /* 0x000fe200078e0256 */
[----:B------:R-:W-:Y:S01]  /*c2680*/  ISETP.GE.U32.AND P1, PT, R77, R49, PT ;  /* 0x000000314d00720c */ /* 0x000fe20003f26070 */
[----:B------:R-:W-:Y:S02]  /*c2690*/  VIADD R48, R42, 0x1 ;  /* 0x000000012a307836 */ /* 0x000fe40000000000 */
[----:B------:R-:W-:Y:S01]  /*c26a0*/  IMAD R5, R4, 0x10000, R5 ;  /* 0x0001000004057824 */ /* 0x000fe200078e0205 */
[----:B------:R-:W-:Y:S01]  /*c26b0*/  IADD3 R0, PT, PT, R9, R0, RZ ;  /* 0x0000000009007210 */ /* 0x000fe20007ffe0ff */
[----:B------:R-:W-:-:S02]  /*c26c0*/  @P4 IMAD.MOV R48, RZ, RZ, R42 ;  /* 0x000000ffff304224 */ /* 0x000fc400078e022a */
[----:B------:R-:W-:Y:S01]  /*c26d0*/  VIADD R86, R76, 0x1 ;  /* 0x000000014c567836 */ /* 0x000fe20000000000 */
[C---:B------:R-:W-:Y:S01]  /*c26e0*/  ISETP.GE.U32.AND P3, PT, R5.reuse, R3, PT ;  /* 0x000000030500720c */ /* 0x040fe20003f66070 */
[----:B------:R-:W-:Y:S01]  /*c26f0*/  IMAD.IADD R48, R5, 0x1, R48 ;  /* 0x0000000105307824 */ /* 0x000fe200078e0230 */
[----:B------:R-:W-:Y:S01]  /*c2700*/  ISETP.GE.U32.AND P2, PT, R0, R9, PT ;  /* 0x000000090000720c */ /* 0x000fe20003f46070 */
[----:B------:R-:W-:Y:S02]  /*c2710*/  IMAD R3, R6, R67, RZ ;  /* 0x0000004306037224 */ /* 0x000fe400078e02ff */
[----:B------:R-:W-:Y:S01]  /*c2720*/  IMAD R9, R7, R65, R2 ;  /* 0x0000004107097224 */ /* 0x000fe200078e0202 */
[----:B------:R-:W-:Y:S01]  /*c2730*/  ISETP.GE.U32.AND P4, PT, R48, R5, PT ;  /* 0x000000053000720c */ /* 0x000fe20003f86070 */
[----:B------:R-:W-:Y:S01]  /*c2740*/  IMAD R2, R6, R65, RZ ;  /* 0x0000004106027224 */ /* 0x000fe200078e02ff */
[----:B------:R-:W-:Y:S01]  /*c2750*/  SHF.R.U32.HI R5, RZ, 0x10, R45 ;  /* 0x00000010ff057819 */ /* 0x000fe2000001162d */
[----:B------:R-:W-:Y:S01]  /*c2760*/  @P0 IMAD.MOV R86, RZ, RZ, R76 ;  /* 0x000000ffff560224 */ /* 0x000fe200078e024c */
[----:B------:R-:W-:-:S02]  /*c2770*/  LOP3.LUT R49, R3, 0xffff, RZ, 0xc0, !PT ;  /* 0x0000ffff03317812 */ /* 0x000fc400078ec0ff */
[----:B------:R-:W-:Y:S01]  /*c2780*/  LEA.HI R9, R4, R9, RZ, 0x10 ;  /* 0x0000000904097211 */ /* 0x000fe200078f80ff */
[----:B------:R-:W-:Y:S01]  /*c2790*/  IMAD R42, R5, R67, R2 ;  /* 0x00000043052a7224 */ /* 0x000fe200078e0202 */
[----:B------:R-:W-:Y:S01]  /*c27a0*/  SHF.R.U32.HI R4, RZ, 0x10, R3 ;  /* 0x00000010ff047819 */ /* 0x000fe20000011603 */
[----:B------:R-:W-:Y:S01]  /*c27b0*/  IMAD.IADD R49, R0, 0x1, R49 ;  /* 0x0000000100317824 */ /* 0x000fe200078e0231 */
[----:B------:R-:W-:Y:S01]  /*c27c0*/  IADD3 R88, PT, PT, R9, 0x1, RZ ;  /* 0x0000000109587810 */ /* 0x000fe20007ffe0ff */
[----:B------:R-:W-:Y:S01]  /*c27d0*/  @P3 IMAD.MOV R88, RZ, RZ, R9 ;  /* 0x000000ffff583224 */ /* 0x000fe200078e0209 */
[----:B------:R-:W-:Y:S01]  /*c27e0*/  ISETP.GE.U32.AND P0, PT, R87, R38, PT ;  /* 0x000000265700720c */ /* 0x000fe20003f06070 */
[C---:B------:R-:W-:Y:S01]  /*c27f0*/  VIADD R2, R86.reuse, 0x1 ;  /* 0x0000000156027836 */ /* 0x040fe20000000000 */
[----:B------:R-:W-:Y:S01]  /*c2800*/  @P2 IADD3 R2, PT, PT, R86, RZ, RZ ;  /* 0x000000ff56022210 */ /* 0x000fe20007ffe0ff */
[----:B------:R-:W-:Y:S02]  /*c2810*/  IMAD R38, R42, 0x10000, R49 ;  /* 0x000100002a267824 */ /* 0x000fe400078e0231 */
[----:B------:R-:W-:Y:S01]  /*c2820*/  IMAD R3, R5, R65, R4 ;  /* 0x0000004105037224 */ /* 0x000fe200078e0204 */
[----:B0-----:R-:W-:Y:S01]  /*c2830*/  LOP3.LUT R4, R46, 0xffff, RZ, 0xc0, !PT ;  /* 0x0000ffff2e047812 */ /* 0x001fe200078ec0ff */
[----:B------:R-:W-:Y:S01]  /*c2840*/  VIADD R51, R88, 0x1 ;  /* 0x0000000158337836 */ /* 0x000fe20000000000 */
[----:B------:R-:W-:Y:S01]  /*c2850*/  ISETP.GE.U32.AND P2, PT, R38, R0, PT ;  /* 0x000000002600720c */ /* 0x000fe20003f46070 */
[----:B------:R-:W-:Y:S01]  /*c2860*/  @P4 IMAD.MOV R51, RZ, RZ, R88 ;  /* 0x000000ffff334224 */ /* 0x000fe200078e0258 */
[----:B------:R-:W-:Y:S01]  /*c2870*/  LEA.HI R42, R42, R3, RZ, 0x10 ;  /* 0x000000032a2a7211 */ /* 0x000fe200078f80ff */
[----:B------:R-:W-:Y:S01]  /*c2880*/  IMAD.IADD R0, R77, 0x1, R2 ;  /* 0x000000014d007824 */ /* 0x000fe200078e0202 */
[----:B------:R-:W-:Y:S01]  /*c2890*/  SHF.R.U32.HI R3, RZ, 0x10, R46 ;  /* 0x00000010ff037819 */ /* 0x000fe2000001162e */
[----:B------:R-:W-:-:S02]  /*c28a0*/  IMAD R2, R4, R67, RZ ;  /* 0x0000004304027224 */ /* 0x000fc400078e02ff */
[----:B------:R-:W-:Y:S02]  /*c28b0*/  IMAD.IADD R51, R38, 0x1, R51 ;  /* 0x0000000126337824 */ /* 0x000fe400078e0233 */
[----:B------:R-:W-:Y:S01]  /*c28c0*/  VIADD R86, R80, 0x1 ;  /* 0x0000000150567836 */ /* 0x000fe20000000000 */
[----:B------:R-:W-:Y:S01]  /*c28d0*/  LOP3.LUT R9, R2, 0xffff, RZ, 0xc0, !PT ;  /* 0x0000ffff02097812 */ /* 0x000fe200078ec0ff */
[----:B------:R-:W-:Y:S01]  /*c28e0*/  @P1 IMAD.MOV R86, RZ, RZ, R80 ;  /* 0x000000ffff561224 */ /* 0x000fe200078e0250 */
[----:B------:R-:W-:Y:S01]  /*c28f0*/  ISETP.GE.U32.AND P1, PT, R0, R77, PT ;  /* 0x0000004d0000720c */ /* 0x000fe20003f26070 */
[----:B------:R-:W-:Y:S01]  /*c2900*/  IMAD R76, R4, R65, RZ ;  /* 0x00000041044c7224 */ /* 0x000fe200078e02ff */
[----:B------:R-:W-:Y:S01]  /*c2910*/  ISETP.GE.U32.AND P3, PT, R51, R38, PT ;  /* 0x000000263300720c */ /* 0x000fe20003f66070 */
[----:B------:R-:W-:Y:S01]  /*c2920*/  IMAD.IADD R9, R0, 0x1, R9 ;  /* 0x0000000100097824 */ /* 0x000fe200078e0209 */
[----:B------:R-:W-:Y:S01]  /*c2930*/  SHF.R.U32.HI R2, RZ, 0x10, R2 ;  /* 0x00000010ff027819 */ /* 0x000fe20000011602 */
[----:B------:R-:W-:-:S02]  /*c2940*/  IMAD R76, R3, R67, R76 ;  /* 0x00000043034c7224 */ /* 0x000fc400078e024c */
[C---:B------:R-:W-:Y:S01]  /*c2950*/  VIADD R80, R42.reuse, 0x1 ;  /* 0x000000012a507836 */ /* 0x040fe20000000000 */
[----:B------:R-:W-:Y:S01]  /*c2960*/  @P2 IADD3 R80, PT, PT, R42, RZ, RZ ;  /* 0x000000ff2a502210 */ /* 0x000fe20007ffe0ff */
[----:B------:R-:W-:Y:S02]  /*c2970*/  IMAD R49, R76, 0x10000, R9 ;  /* 0x000100004c317824 */ /* 0x000fe400078e0209 */
[----:B------:R-:W-:Y:S01]  /*c2980*/  VIADD R38, R86, 0x1 ;  /* 0x0000000156267836 */ /* 0x000fe20000000000 */
[----:B------:R-:W0:Y:S01]  /*c2990*/  LDC R9, c[0x0][0x3a0] ;  /* 0x0000e800ff097b82 */ /* 0x000e220000000800 */
[----:B------:R-:W-:Y:S02]  /*c29a0*/  VIADD R42, R80, 0x1 ;  /* 0x00000001502a7836 */ /* 0x000fe40000000000 */
[----:B------:R-:W-:Y:S01]  /*c29b0*/  @P1 IMAD.MOV R38, RZ, RZ, R86 ;  /* 0x000000ffff261224 */ /* 0x000fe200078e0256 */
[----:B------:R-:W-:Y:S01]  /*c29c0*/  ISETP.GE.U32.AND P1, PT, R49, R0, PT ;  /* 0x000000003100720c */ /* 0x000fe20003f26070 */
[----:B------:R-:W-:Y:S01]  /*c29d0*/  @P3 IMAD.MOV R42, RZ, RZ, R80 ;  /* 0x000000ffff2a3224 */ /* 0x000fe200078e0250 */
[----:B------:R-:W-:Y:S01]  /*c29e0*/  SHF.R.U32.HI R0, RZ, 0x10, R47 ;  /* 0x00000010ff007819 */ /* 0x000fe2000001162f */
[----:B------:R-:W-:Y:S01]  /*c29f0*/  IMAD R77, R3, R65, R2 ;  /* 0x00000041034d7224 */ /* 0x000fe200078e0202 */
[----:B------:R-:W-:Y:S01]  /*c2a00*/  LOP3.LUT R2, R47, 0xffff, RZ, 0xc0, !PT ;  /* 0x0000ffff2f027812 */ /* 0x000fe200078ec0ff */
[----:B------:R-:W-:Y:S01]  /*c2a10*/  IMAD.IADD R38, R87, 0x1, R38 ;  /* 0x0000000157267824 */ /* 0x000fe200078e0226 */
[----:B------:R-:W-:Y:S01]  /*c2a20*/  IADD3 R42, PT, PT, R49, R42, RZ ;  /* 0x0000002a312a7210 */ /* 0x000fe20007ffe0ff */
[----:B------:R-:W-:Y:S01]  /*c2a30*/  VIADD R88, R82, 0x1 ;  /* 0x0000000152587836 */ /* 0x000fe20000000000 */
[----:B------:R-:W-:Y:S01]  /*c2a40*/  LEA.HI R77, R76, R77, RZ, 0x10 ;  /* 0x0000004d4c4d7211 */ /* 0x000fe200078f80ff */
[----:B------:R-:W-:Y:S01]  /*c2a50*/  IMAD R80, R2, R67, RZ ;  /* 0x0000004302507224 */ /* 0x000fe200078e02ff */
[----:B------:R-:W-:Y:S01]  /*c2a60*/  ISETP.GE.U32.AND P2, PT, R42, R49, PT ;  /* 0x000000312a00720c */ /* 0x000fe20003f46070 */
[----:B------:R-:W-:-:S02]  /*c2a70*/  IMAD R49, R62, R66, RZ ;  /* 0x000000423e317224 */ /* 0x000fc400078e02ff */
[C---:B------:R-:W-:Y:S01]  /*c2a80*/  VIADD R90, R77.reuse, 0x1 ;  /* 0x000000014d5a7836 */ /* 0x040fe20000000000 */
[----:B------:R-:W-:Y:S01]  /*c2a90*/  LOP3.LUT R89, R80, 0xffff, RZ, 0xc0, !PT ;  /* 0x0000ffff50597812 */ /* 0x000fe200078ec0ff */
[----:B------:R-:W-:Y:S01]  /*c2aa0*/  IMAD R76, R2, R65, RZ ;  /* 0x00000041024c7224 */ /* 0x000fe200078e02ff */
[----:B------:R-:W-:Y:S01]  /*c2ab0*/  @P1 IADD3 R90, PT, PT, R77, RZ, RZ ;  /* 0x000000ff4d5a1210 */ /* 0x000fe20007ffe0ff */
[----:B------:R-:W-:Y:S01]  /*c2ac0*/  @P0 IMAD.MOV R88, RZ, RZ, R82 ;  /* 0x000000ffff580224 */ /* 0x000fe200078e0252 */
[----:B------:R-:W-:Y:S01]  /*c2ad0*/  SHF.R.U32.HI R77, RZ, 0x10, R80 ;  /* 0x00000010ff4d7819 */ /* 0x000fe20000011650 */
[-C--:B------:R-:W-:Y:S01]  /*c2ae0*/  IMAD R80, R63, R68.reuse, R49 ;  /* 0x000000443f507224 */ /* 0x080fe200078e0231 */
[----:B------:R-:W-:Y:S01]  /*c2af0*/  ISETP.GE.U32.AND P0, PT, R38, R87, PT ;  /* 0x000000572600720c */ /* 0x000fe20003f06070 */
[----:B------:R-:W-:Y:S02]  /*c2b00*/  IMAD R68, R62, R68, RZ ;  /* 0x000000443e447224 */ /* 0x000fe400078e02ff */
[----:B------:R-:W-:-:S02]  /*c2b10*/  IMAD R86, R0, R67, R76 ;  /* 0x0000004300567224 */ /* 0x000fc400078e024c */
[----:B------:R-:W-:Y:S01]  /*c2b20*/  IMAD.IADD R89, R38, 0x1, R89 ;  /* 0x0000000126597824 */ /* 0x000fe200078e0259 */
[----:B------:R-:W-:Y:S01]  /*c2b30*/  LOP3.LUT R87, R68, 0xffff, RZ, 0xc0, !PT ;  /* 0x0000ffff44577812 */ /* 0x000fe200078ec0ff */
[----:B------:R-:W-:Y:S01]  /*c2b40*/  VIADD R76, R90, 0x1 ;  /* 0x000000015a4c7836 */ /* 0x000fe20000000000 */
[----:B------:R-:W-:Y:S01]  /*c2b50*/  SHF.R.U32.HI R68, RZ, 0x10, R68 ;  /* 0x00000010ff447819 */ /* 0x000fe20000011644 */
[----:B------:R-:W-:Y:S02]  /*c2b60*/  IMAD R89, R86, 0x10000, R89 ;  /* 0x0001000056597824 */ /* 0x000fe400078e0259 */
[----:B------:R-:W-:Y:S02]  /*c2b70*/  @P2 IMAD.MOV R76, RZ, RZ, R90 ;  /* 0x000000ffff4c2224 */ /* 0x000fe400078e025a */
[----:B------:R-:W-:Y:S01]  /*c2b80*/  IMAD R91, R0, R65, R77 ;  /* 0x00000041005b7224 */ /* 0x000fe200078e024d */
[----:B0-----:R-:W-:Y:S01]  /*c2b90*/  LOP3.LUT R77, R9, 0xffff, RZ, 0xc0, !PT ;  /* 0x0000ffff094d7812 */ /* 0x001fe200078ec0ff */
[C---:B------:R-:W-:Y:S01]  /*c2ba0*/  IMAD.IADD R49, R89.reuse, 0x1, R76 ;  /* 0x0000000159317824 */ /* 0x040fe200078e024c */
[----:B------:R-:W-:Y:S01]  /*c2bb0*/  ISETP.GE.U32.AND P1, PT, R89, R38, PT ;  /* 0x000000265900720c */ /* 0x000fe20003f26070 */
[----:B------:R-:W-:Y:S01]  /*c2bc0*/  IMAD.IADD R87, R87, 0x1, R20 ;  /* 0x0000000157577824 */ /* 0x000fe200078e0214 */
[----:B------:R-:W-:Y:S01]  /*c2bd0*/  LEA.HI R91, R86, R91, RZ, 0x10 ;  /* 0x0000005b565b7211 */ /* 0x000fe200078f80ff */
[----:B------:R-:W-:Y:S01]  /*c2be0*/  IMAD R86, R77, R67, RZ ;  /* 0x000000434d567224 */ /* 0x000fe200078e02ff */
[----:B------:R-:W-:Y:S01]  /*c2bf0*/  ISETP.GE.U32.AND P2, PT, R49, R89, PT ;  /* 0x000000593100720c */ /* 0x000fe20003f46070 */
[----:B------:R-:W-:Y:S01]  /*c2c00*/  VIADD R38, R88, 0x1 ;  /* 0x0000000158267836 */ /* 0x000fe20000000000 */
[----:B------:R-:W-:Y:S01]  /*c2c10*/  LEA R87, R80, R87, 0x10 ;  /* 0x0000005750577211 */ /* 0x000fe200078e80ff */
[----:B------:R-:W-:Y:S01]  /*c2c20*/  @P0 IMAD.MOV R38, RZ, RZ, R88 ;  /* 0x000000ffff260224 */ /* 0x000fe200078e0258 */
        /* <DEDUP_REMOVED lines=33> */
.L_x_1121:
        /* <DEDUP_REMOVED lines=46> */
.L_x_1126:
[----:B------:R-:W-:Y:S05]  /*c3120*/  BSYNC.RELIABLE B3 ;  /* 0x0000000000037941 */ /* 0x000fea0003800100 */
.L_x_1125:
        /* <DEDUP_REMOVED lines=41> */
.L_x_1124:
[----:B------:R-:W-:Y:S05]  /*c33c0*/  BSYNC.RECONVERGENT B2 ;  /* 0x0000000000027941 */ /* 0x000fea0003800200 */
.L_x_1123:
[----:B------:R-:W-:Y:S01]  /*c33d0*/  BSSY.RECONVERGENT B2, `(.L_x_1127) ;  /* 0x000011a000027945 */ /* 0x000fe20003800200 */
[----:B------:R-:W-:Y:S02]  /*c33e0*/  LOP3.LUT R67, R40, 0xffff, RZ, 0xc0, !PT ;  /* 0x0000ffff28437812 */ /* 0x000fe400078ec0ff */
[----:B------:R-:W-:Y:S02]  /*c33f0*/  CS2R R78, SRZ ;  /* 0x00000000004e7805 */ /* 0x000fe4000001ff00 */
[----:B------:R-:W-:Y:S02]  /*c3400*/  SHF.R.U32.HI R66, RZ, 0x10, R40 ;  /* 0x00000010ff427819 */ /* 0x000fe40000011628 */
[----:B------:R-:W-:Y:S02]  /*c3410*/  CS2R R82, SRZ ;  /* 0x0000000000527805 */ /* 0x000fe4000001ff00 */
        /* <DEDUP_REMOVED lines=8> */
[----:B------:R-:W-:Y:S02]  /*c34a0*/  LOP3.LUT R61, R17, 0xffff, RZ, 0xc0, !PT ;  /* 0x0000ffff113d7812 */ /* 0x000fe400078ec0ff */
        /* <DEDUP_REMOVED lines=9> */
.L_x_1128:
[----:B------:R1:W2:Y:S01]  /*c3540*/  LDL R85, [R37] ;  /* 0x0000000025557983 */ /* 0x0002a20000100800 */
[----:B------:R-:W-:Y:S01]  /*c3550*/  VIADD R100, R100, 0x1 ;  /* 0x0000000164647836 */ /* 0x000fe20000000000 */
[----:B-1----:R-:W-:Y:S02]  /*c3560*/  IADD3 R37, PT, PT, R37, 0x4, RZ ;  /* 0x0000000425257810 */ /* 0x002fe40007ffe0ff */
        /* <DEDUP_REMOVED lines=22> */
[----:B------:R-:W-:Y:S01]  /*c36d0*/  IMAD R98, R60, R81, R97 ;  /* 0x000000513c627224 */ /* 0x000fe200078e0261 */
[----:B------:R-:W-:Y:S01]  /*c36e0*/  IADD3 R99, PT, PT, R96, R87, RZ ;  /* 0x0000005760637210 */ /* 0x000fe20007ffe0ff */
[----:B------:R-:W-:Y:S01]  /*c36f0*/  IMAD R88, R64, R81, R88 ;  /* 0x0000005140587224 */ /* 0x000fe200078e0258 */
[----:B------:R-:W-:Y:S01]  /*c3700*/  ISETP.GE.U32.AND P0, PT, R90, R82, PT ;  /* 0x000000525a00720c */ /* 0x000fe20003f06070 */
[----:B------:R-:W-:-:S02]  /*c3710*/  IMAD R97, R64, R85, R84 ;  /* 0x0000005540617224 */ /* 0x000fc400078e0254 */
[----:B------:R-:W-:Y:S02]  /*c3720*/  IMAD R94, R63, R85, RZ ;  /* 0x000000553f5e7224 */ /* 0x000fe400078e02ff */
[----:B------:R-:W-:Y:S01]  /*c3730*/  IMAD.IADD R89, R89, 0x1, R78 ;  /* 0x0000000159597824 */ /* 0x000fe200078e024e */
[----:B------:R-:W-:Y:S01]  /*c3740*/  LEA.HI R97, R88, R97, RZ, 0x10 ;  /* 0x0000006158617211 */ /* 0x000fe200078f80ff */
[----:B------:R-:W-:Y:S02]  /*c3750*/  IMAD R84, R59, R81, RZ ;  /* 0x000000513b547224 */ /* 0x000fe400078e02ff */
[----:B------:R-:W-:Y:S02]  /*c3760*/  IMAD R105, R60, R85, R95 ;  /* 0x000000553c697224 */ /* 0x000fe400078e025f */
[C---:B------:R-:W-:Y:S02]  /*c3770*/  IMAD R94, R62.reuse, R81, R94 ;  /* 0x000000513e5e7224 */ /* 0x040fe400078e025e */
[----:B------:R-:W-:Y:S01]  /*c3780*/  IMAD R101, R62, R85, R92 ;  /* 0x000000553e657224 */ /* 0x000fe200078e025c */
[----:B------:R-:W-:Y:S01]  /*c3790*/  LEA.HI R105, R98, R105, RZ, 0x10 ;  /* 0x0000006962697211 */ /* 0x000fe200078f80ff */
[----:B------:R-:W-:Y:S01]  /*c37a0*/  IMAD R95, R88, 0x10000, R89 ;  /* 0x00010000585f7824 */ /* 0x000fe200078e0259 */
[----:B------:R-:W-:Y:S01]  /*c37b0*/  LOP3.LUT R88, R84, 0xffff, RZ, 0xc0, !PT ;  /* 0x0000ffff54587812 */ /* 0x000fe200078ec0ff */
[----:B------:R-:W-:Y:S01]  /*c37c0*/  IMAD R89, R57, R81, RZ ;  /* 0x0000005139597224 */ /* 0x000fe200078e02ff */
[----:B------:R-:W-:Y:S01]  /*c37d0*/  SHF.R.U32.HI R84, RZ, 0x10, R84 ;  /* 0x00000010ff547819 */ /* 0x000fe20000011654 */
[----:B------:R-:W-:Y:S01]  /*c37e0*/  IMAD R82, R59, R85, RZ ;  /* 0x000000553b527224 */ /* 0x000fe200078e02ff */
[C---:B------:R-:W-:Y:S01]  /*c37f0*/  LEA.HI R101, R94.reuse, R101, RZ, 0x10 ;  /* 0x000000655e657211 */ /* 0x040fe200078f80ff */
        /* <DEDUP_REMOVED lines=8> */
[----:B------:R-:W-:Y:S01]  /*c3880*/  IMAD R92, R57, R85, RZ ;  /* 0x00000055395c7224 */ /* 0x000fe200078e02ff */
[C---:B------:R-:W-:Y:S01]  /*c3890*/  LEA R88, R82.reuse, R89, 0x10 ;  /* 0x0000005952587211 */ /* 0x040fe200078e80ff */
[----:B------:R-:W-:Y:S01]  /*c38a0*/  IMAD.IADD R103, R103, 0x1, R80 ;  /* 0x0000000167677824 */ /* 0x000fe200078e0250 */
[----:B------:R-:W-:Y:S01]  /*c38b0*/  LEA.HI R107, R82, R107, RZ, 0x10 ;  /* 0x0000006b526b7211 */ /* 0x000fe200078f80ff */
[----:B------:R-:W-:Y:S01]  /*c38c0*/  IMAD R82, R90, R75, RZ ;  /* 0x0000004b5a527224 */ /* 0x000fe200078e02ff */
[----:B------:R-:W-:Y:S01]  /*c38d0*/  ISETP.GE.U32.AND P1, PT, R88, R93, PT ;  /* 0x0000005d5800720c */ /* 0x000fe20003f26070 */
[----:B------:R-:W-:-:S02]  /*c38e0*/  IMAD R92, R56, R81, R92 ;  /* 0x00000051385c7224 */ /* 0x000fc400078e025c */
[----:B------:R-:W-:Y:S01]  /*c38f0*/  IMAD.IADD R109, R109, 0x1, R86 ;  /* 0x000000016d6d7824 */ /* 0x000fe200078e0256 */
[----:B------:R-:W-:Y:S01]  /*c3900*/  LOP3.LUT R89, R82, 0xffff, RZ, 0xc0, !PT ;  /* 0x0000ffff52597812 */ /* 0x000fe200078ec0ff */
[----:B------:R-:W-:Y:S02]  /*c3910*/  IMAD R103, R98, 0x10000, R103 ;  /* 0x0001000062677824 */ /* 0x000fe400078e0267 */
[----:B------:R-:W-:Y:S02]  /*c3920*/  IMAD R84, R92, 0x10000, R109 ;  /* 0x000100005c547824 */ /* 0x000fe400078e026d */
[----:B------:R-:W-:Y:S01]  /*c3930*/  VIADD R78, R91, 0x1 ;  /* 0x000000015b4e7836 */ /* 0x000fe20000000000 */
[----:B------:R-:W-:Y:S01]  /*c3940*/  ISETP.GE.U32.AND P2, PT, R103, R80, PT ;  /* 0x000000506700720c */ /* 0x000fe20003f46070 */
[----:B------:R-:W-:Y:S01]  /*c3950*/  @P0 IMAD.MOV R78, RZ, RZ, R91 ;  /* 0x000000ffff4e0224 */ /* 0x000fe200078e025b */
        /* <DEDUP_REMOVED lines=8> */
[-C--:B------:R-:W-:Y:S01]  /*c39e0*/  IMAD R82, R74, R91.reuse, RZ ;  /* 0x0000005b4a527224 */ /* 0x080fe200078e02ff */
[----:B------:R-:W-:Y:S01]  /*c39f0*/  LOP3.LUT R93, R86, 0xffff, RZ, 0xc0, !PT ;  /* 0x0000ffff565d7812 */ /* 0x000fe200078ec0ff */
[----:B------:R-:W-:Y:S01]  /*c3a00*/  IMAD R92, R72, R91, RZ ;  /* 0x0000005b485c7224 */ /* 0x000fe200078e02ff */
[C---:B------:R-:W-:Y:S01]  /*c3a10*/  ISETP.GE.U32.AND P4, PT, R78.reuse, R95, PT ;  /* 0x0000005f4e00720c */ /* 0x040fe20003f86070 */
[----:B------:R-:W-:Y:S01]  /*c3a20*/  IMAD R82, R73, R89, R82 ;  /* 0x0000005949527224 */ /* 0x000fe200078e0252 */
[----:B------:R-:W-:Y:S01]  /*c3a30*/  IADD3 R95, PT, PT, R78, R93, RZ ;  /* 0x0000005d4e5f7210 */ /* 0x000fe20007ffe0ff */
[----:B------:R-:W-:Y:S01]  /*c3a40*/  IMAD.IADD R87, R90, 0x1, R87 ;  /* 0x000000015a577824 */ /* 0x000fe200078e0257 */
[----:B------:R-:W-:Y:S01]  /*c3a50*/  SHF.R.U32.HI R80, RZ, 0x10, R80 ;  /* 0x00000010ff507819 */ /* 0x000fe20000011650 */
[----:B------:R-:W-:Y:S01]  /*c3a60*/  IMAD R92, R71, R89, R92 ;  /* 0x00000059475c7224 */ /* 0x000fe200078e025c */
[----:B------:R-:W-:Y:S01]  /*c3a70*/  SHF.R.U32.HI R86, RZ, 0x10, R86 ;  /* 0x00000010ff567819 */ /* 0x000fe20000011656 */
[----:B------:R-:W-:-:S02]  /*c3a80*/  IMAD R87, R82, 0x10000, R87 ;  /* 0x0001000052577824 */ /* 0x000fc400078e0257 */
[----:B------:R-:W-:Y:S02]  /*c3a90*/  IMAD R95, R92, 0x10000, R95 ;  /* 0x000100005c5f7824 */ /* 0x000fe400078e025f */
[----:B------:R-:W-:Y:S01]  /*c3aa0*/  VIADD R94, R97, 0x1 ;  /* 0x00000001615e7836 */ /* 0x000fe20000000000 */
[----:B------:R-:W-:Y:S01]  /*c3ab0*/  ISETP.GE.U32.AND P3, PT, R87, R90, PT ;  /* 0x0000005a5700720c */ /* 0x000fe20003f66070 */
[----:B------:R-:W-:Y:S01]  /*c3ac0*/  @P6 IMAD.MOV R94, RZ, RZ, R97 ;  /* 0x000000ffff5e6224 */ /* 0x000fe200078e0261 */
[----:B------:R-:W-:Y:S01]  /*c3ad0*/  ISETP.GE.U32.AND P6, PT, R95, R78, PT ;  /* 0x0000004e5f00720c */ /* 0x000fe20003fc6070 */
[----:B------:R-:W-:Y:S02]  /*c3ae0*/  IMAD R93, R73, R91, R80 ;  /* 0x0000005b495d7224 */ /* 0x000fe400078e0250 */
[----:B------:R-:W-:Y:S02]  /*c3af0*/  VIADD R78, R94, 0x1 ;  /* 0x000000015e4e7836 */ /* 0x000fe40000000000 */
[----:B------:R-:W-:Y:S01]  /*c3b00*/  @P4 IMAD.MOV R78, RZ, RZ, R94 ;  /* 0x000000ffff4e4224 */ /* 0x000fe200078e025e */
[----:B------:R-:W-:Y:S01]  /*c3b10*/  LEA.HI R93, R82, R93, RZ, 0x10 ;  /* 0x0000005d525d7211 */ /* 0x000fe200078f80ff */
[----:B------:R-:W-:-:S02]  /*c3b20*/  IMAD R87, R71, R91, R86 ;  /* 0x0000005b47577224 */ /* 0x000fc400078e0256 */
[----:B------:R-:W-:Y:S02]  /*c3b30*/  IMAD.IADD R78, R99, 0x1, R78 ;  /* 0x00000001634e7824 */ /* 0x000fe400078e024e */
[----:B------:R-:W-:Y:S01]  /*c3b40*/  VIADD R97, R105, 0x1 ;  /* 0x0000000169617836 */ /* 0x000fe20000000000 */
[----:B------:R-:W-:Y:S01]  /*c3b50*/  LEA.HI R87, R92, R87, RZ, 0x10 ;  /* 0x000000575c577211 */ /* 0x000fe200078f80ff */
[----:B------:R-:W-:Y:S02]  /*c3b60*/  VIADD R82, R93, 0x1 ;  /* 0x000000015d527836 */ /* 0x000fe40000000000 */
[----:B------:R-:W-:Y:S01]  /*c3b70*/  @P2 IMAD.MOV R97, RZ, RZ, R105 ;  /* 0x000000ffff612224 */ /* 0x000fe200078e0269 */
[----:B------:R-:W-:Y:S01]  /*c3b80*/  ISETP.GE.U32.AND P2, PT, R78, R99, PT ;  /* 0x000000634e00720c */ /* 0x000fe20003f46070 */
[----:B------:R-:W-:Y:S01]  /*c3b90*/  @P3 IMAD.MOV R82, RZ, RZ, R93 ;  /* 0x000000ffff523224 */ /* 0x000fe200078e025d */
[----:B------:R-:W-:Y:S01]  /*c3ba0*/  IADD3 R94, PT, PT, R87, 0x1, RZ ;  /* 0x00000001575e7810 */ /* 0x000fe20007ffe0ff */
[----:B------:R-:W-:-:S02]  /*c3bb0*/  IMAD R86, R70, R89, RZ ;  /* 0x0000005946567224 */ /* 0x000fc400078e02ff */
[----:B------:R-:W-:Y:S02]  /*c3bc0*/  IMAD.IADD R82, R95, 0x1, R82 ;  /* 0x000000015f527824 */ /* 0x000fe400078e0252 */
[C---:B------:R-:W-:Y:S01]  /*c3bd0*/  VIADD R96, R101.reuse, 0x1 ;  /* 0x0000000165607836 */ /* 0x040fe20000000000 */
[----:B------:R-:W-:Y:S01]  /*c3be0*/  @P5 IADD3 R96, PT, PT, R101, RZ, RZ ;  /* 0x000000ff65605210 */ /* 0x000fe20007ffe0ff */
[----:B------:R-:W-:Y:S01]  /*c3bf0*/  @P6 IMAD.MOV R94, RZ, RZ, R87 ;  /* 0x000000ffff5e6224 */ /* 0x000fe200078e0257 */
[----:B------:R-:W-:Y:S01]  /*c3c00*/  LOP3.LUT R93, R86, 0xffff, RZ, 0xc0, !PT ;  /* 0x0000ffff565d7812 */ /* 0x000fe200078ec0ff */
[----:B------:R-:W-:Y:S01]  /*c3c10*/  IMAD R87, R70, R91, RZ ;  /* 0x0000005b46577224 */ /* 0x000fe200078e02ff */
        /* <DEDUP_REMOVED lines=8> */
[----:B------:R-:W-:Y:S02]  /*c3ca0*/  VIADD R98, R107, 0x1 ;  /* 0x000000016b627836 */ /* 0x000fe40000000000 */
[----:B------:R-:W-:Y:S01]  /*c3cb0*/  VIADD R86, R94, 0x1 ;  /* 0x000000015e567836 */ /* 0x000fe20000000000 */
[----:B------:R-:W-:Y:S01]  /*c3cc0*/  ISETP.GE.U32.AND P2, PT, R93, R78, PT ;  /* 0x0000004e5d00720c */ /* 0x000fe20003f46070 */
[----:B------:R-:W-:Y:S02]  /*c3cd0*/  IMAD R90, R10, R91, R90 ;  /* 0x0000005b0a5a7224 */ /* 0x000fe400078e025a */
[----:B------:R-:W-:Y:S01]  /*c3ce0*/  @P1 IMAD.MOV R98, RZ, RZ, R107 ;  /* 0x000000ffff621224 */ /* 0x000fe200078e026b */
[----:B------:R-:W-:Y:S01]  /*c3cf0*/  ISETP.GE.U32.AND P1, PT, R80, R103, PT ;  /* 0x000000675000720c */ /* 0x000fe20003f26070 */
[----:B------:R-:W-:Y:S01]  /*c3d00*/  @P3 IMAD.MOV R86, RZ, RZ, R94 ;  /* 0x000000ffff563224 */ /* 0x000fe200078e025e */
[----:B------:R-:W-:Y:S01]  /*c3d10*/  LEA.HI R90, R87, R90, RZ, 0x10 ;  /* 0x0000005a575a7211 */ /* 0x000fe200078f80ff */
[----:B------:R-:W-:-:S02]  /*c3d20*/  IMAD R92, R8, R89, RZ ;  /* 0x00000059085c7224 */ /* 0x000fc400078e02ff */
[----:B------:R-:W-:Y:S02]  /*c3d30*/  IMAD.IADD R78, R93, 0x1, R86 ;  /* 0x000000015d4e7824 */ /* 0x000fe400078e0256 */
        /* <DEDUP_REMOVED lines=8> */
[----:B------:R-:W-:-:S02]  /*c3dc0*/  @P2 IMAD.MOV R95, RZ, RZ, R90 ;  /* 0x000000ffff5f2224 */ /* 0x000fc400078e025a */
[----:B------:R-:W-:Y:S02]  /*c3dd0*/  IMAD R90, R94, 0x10000, R87 ;  /* 0x000100005e5a7824 */ /* 0x000fe400078e0257 */
[----:B------:R-:W-:Y:S02]  /*c3de0*/  @P1 IMAD.MOV R86, RZ, RZ, R97 ;  /* 0x000000ffff561224 */ /* 0x000fe400078e0261 */
[----:B------:R-:W-:Y:S01]  /*c3df0*/  VIADD R101, R111, 0x1 ;  /* 0x000000016f657836 */ /* 0x000fe20000000000 */
[----:B------:R-:W-:Y:S01]  /*c3e00*/  ISETP.GE.U32.AND P1, PT, R90, R80, PT ;  /* 0x000000505a00720c */ /* 0x000fe20003f26070 */
[----:B------:R-:W-:Y:S01]  /*c3e10*/  IMAD R80, R6, R89, RZ ;  /* 0x0000005906507224 */ /* 0x000fe200078e02ff */
[----:B------:R-:W-:Y:S01]  /*c3e20*/  IADD3 R93, PT, PT, R88, R86, RZ ;  /* 0x00000056585d7210 */ /* 0x000fe20007ffe0ff */
[----:B------:R-:W-:Y:S02]  /*c3e30*/  VIADD R87, R95, 0x1 ;  /* 0x000000015f577836 */ /* 0x000fe40000000000 */
[----:B------:R-:W-:Y:S01]  /*c3e40*/  @P0 IMAD.MOV R101, RZ, RZ, R111 ;  /* 0x000000ffff650224 */ /* 0x000fe200078e026f */
[----:B------:R-:W-:Y:S01]  /*c3e50*/  ISETP.GE.U32.AND P0, PT, R93, R88, PT ;  /* 0x000000585d00720c */ /* 0x000fe20003f06070 */
[----:B------:R-:W-:Y:S01]  /*c3e60*/  @P3 IMAD.MOV R87, RZ, RZ, R95 ;  /* 0x000000ffff573224 */ /* 0x000fe200078e025f */
[----:B------:R-:W-:Y:S01]  /*c3e70*/  LOP3.LUT R88, R80, 0xffff, RZ, 0xc0, !PT ;  /* 0x0000ffff50587812 */ /* 0x000fe200078ec0ff */
[----:B------:R-:W-:Y:S01]  /*c3e80*/  IMAD R86, R6, R91, RZ ;  /* 0x0000005b06567224 */ /* 0x000fe200078e02ff */
[----:B------:R-:W-:Y:S01]  /*c3e90*/  SHF.R.U32.HI R80, RZ, 0x10, R80 ;  /* 0x00000010ff507819 */ /* 0x000fe20000011650 */
[----:B------:R-:W-:-:S02]  /*c3ea0*/  IMAD.IADD R87, R90, 0x1, R87 ;  /* 0x000000015a577824 */ /* 0x000fc400078e0257 */
[----:B------:R-:W-:Y:S02]  /*c3eb0*/  IMAD R95, R7, R91, R92 ;  /* 0x0000005b075f7224 */ /* 0x000fe400078e025c */
[----:B------:R-:W-:Y:S01]  /*c3ec0*/  IMAD R86, R5, R89, R86 ;  /* 0x0000005905567224 */ /* 0x000fe200078e0256 */
[----:B------:R-:W-:Y:S01]  /*c3ed0*/  ISETP.GE.U32.AND P2, PT, R87, R90, PT ;  /* 0x0000005a5700720c */ /* 0x000fe20003f46070 */
[----:B------:R-:W-:Y:S01]  /*c3ee0*/  IMAD.IADD R97, R93, 0x1, R88 ;  /* 0x000000015d617824 */ /* 0x000fe200078e0258 */
[----:B------:R-:W-:Y:S01]  /*c3ef0*/  LEA.HI R94, R94, R95, RZ, 0x10 ;  /* 0x0000005f5e5e7211 */ /* 0x000fe200078f80ff */
[----:B------:R-:W-:Y:S02]  /*c3f00*/  VIADD R95, R98, 0x1 ;  /* 0x00000001625f7836 */ /* 0x000fe40000000000 */
[----:B------:R-:W-:Y:S02]  /*c3f10*/  IMAD R97, R86, 0x10000, R97 ;  /* 0x0001000056617824 */ /* 0x000fe400078e0261 */
[----:B------:R-:W-:-:S02]  /*c3f20*/  @P0 IMAD.MOV R95, RZ, RZ, R98 ;  /* 0x000000ffff5f0224 */ /* 0x000fc400078e0262 */
[C---:B------:R-:W-:Y:S01]  /*c3f30*/  VIADD R96, R94.reuse, 0x1 ;  /* 0x000000015e607836 */ /* 0x040fe20000000000 */
[----:B------:R-:W-:Y:S01]  /*c3f40*/  @P1 IADD3 R96, PT, PT, R94, RZ, RZ ;  /* 0x000000ff5e601210 */ /* 0x000fe20007ffe0ff */
[----:B------:R-:W-:Y:S01]  /*c3f50*/  IMAD.IADD R95, R84, 0x1, R95 ;  /* 0x00000001545f7824 */ /* 0x000fe200078e025f */
[----:B------:R-:W-:Y:S01]  /*c3f60*/  ISETP.GE.U32.AND P1, PT, R97, R93, PT ;  /* 0x0000005d6100720c */ /* 0x000fe20003f26070 */
        /* <DEDUP_REMOVED lines=9> */
[----:B------:R-:W-:-:S02]  /*c4000*/  IMAD R84, R55, R81, RZ ;  /* 0x0000005137547224 */ /* 0x000fc400078e02ff */
[----:B------:R-:W-:Y:S02]  /*c4010*/  IMAD.IADD R80, R97, 0x1, R80 ;  /* 0x0000000161507824 */ /* 0x000fe400078e0250 */
[----:B------:R-:W-:Y:S01]  /*c4020*/  IMAD R94, R3, R89, R88 ;  /* 0x00000059035e7224 */ /* 0x000fe200078e0258 */
[----:B------:R-:W-:Y:S01]  /*c4030*/  LOP3.LUT R88, R84, 0xffff, RZ, 0xc0, !PT ;  /* 0x0000ffff54587812 */ /* 0x000fe200078ec0ff */
[----:B------:R-:W-:Y:S02]  /*c4040*/  VIADD R98, R93, 0x1 ;  /* 0x000000015d627836 */ /* 0x000fe40000000000 */
[----:B------:R-:W-:Y:S01]  /*c4050*/  IMAD.IADD R99, R95, 0x1, R90 ;  /* 0x000000015f637824 */ /* 0x000fe200078e025a */
[----:B------:R-:W-:Y:S01]  /*c4060*/  SHF.R.U32.HI R90, RZ, 0x10, R84 ;  /* 0x00000010ff5a7819 */ /* 0x000fe20000011654 */
[----:B------:R-:W-:Y:S01]  /*c4070*/  @P1 IMAD.MOV R98, RZ, RZ, R93 ;  /* 0x000000ffff621224 */ /* 0x000fe200078e025d */
[----:B------:R-:W-:Y:S01]  /*c4080*/  ISETP.GE.U32.AND P1, PT, R80, R97, PT ;  /* 0x000000615000720c */ /* 0x000fe20003f26070 */
[----:B------:R-:W-:Y:S01]  /*c4090*/  IMAD R86, R55, R85, RZ ;  /* 0x0000005537567224 */ /* 0x000fe200078e02ff */
[----:B------:R-:W-:Y:S01]  /*c40a0*/  LEA R96, R94, R99, 0x10 ;  /* 0x000000635e607211 */ /* 0x000fe200078e80ff */
[----:B------:R-:W-:Y:S01]  /*c40b0*/  IMAD.IADD R93, R88, 0x1, R83 ;  /* 0x00000001585d7824 */ /* 0x000fe200078e0253 */
[----:B------:R-:W-:Y:S01]  /*c40c0*/  IADD3 R88, PT, PT, R98, 0x1, RZ ;  /* 0x0000000162587810 */ /* 0x000fe20007ffe0ff */
[----:B------:R-:W-:Y:S01]  /*c40d0*/  IMAD R86, R54, R81, R86 ;  /* 0x0000005136567224 */ /* 0x000fe200078e0256 */
[----:B------:R-:W-:Y:S01]  /*c40e0*/  ISETP.GE.U32.AND P2, PT, R96, R95, PT ;  /* 0x0000005f6000720c */ /* 0x000fe20003f46070 */
[----:B------:R-:W-:-:S02]  /*c40f0*/  VIADD R84, R101, 0x1 ;  /* 0x0000000165547836 */ /* 0x000fc40000000000 */
[----:B------:R-:W-:Y:S02]  /*c4100*/  @P0 IMAD.MOV R84, RZ, RZ, R101 ;  /* 0x000000ffff540224 */ /* 0x000fe400078e0265 */
[----:B------:R-:W-:Y:S02]  /*c4110*/  IMAD R93, R86, 0x10000, R93 ;  /* 0x00010000565d7824 */ /* 0x000fe400078e025d */
[----:B------:R-:W-:Y:S02]  /*c4120*/  IMAD R97, R3, R91, R92 ;  /* 0x0000005b03617224 */ /* 0x000fe400078e025c */
[C---:B------:R-:W-:Y:S01]  /*c4130*/  IMAD.IADD R84, R93.reuse, 0x1, R84 ;  /* 0x000000015d547824 */ /* 0x040fe200078e0254 */
[----:B------:R-:W-:Y:S01]  /*c4140*/  ISETP.GE.U32.AND P0, PT, R93, R83, PT ;  /* 0x000000535d00720c */ /* 0x000fe20003f06070 */
[----:B------:R-:W-:Y:S01]  /*c4150*/  IMAD R95, R54, R85, R90 ;  /* 0x00000055365f7224 */ /* 0x000fe200078e025a */
[----:B------:R-:W-:Y:S01]  /*c4160*/  LEA.HI R97, R94, R97, RZ, 0x10 ;  /* 0x000000615e617211 */ /* 0x000fe200078f80ff */
[----:B------:R-:W-:Y:S01]  /*c4170*/  @P1 IMAD.MOV R88, RZ, RZ, R98 ;  /* 0x000000ffff581224 */ /* 0x000fe200078e0262 */
[----:B------:R-:W-:Y:S01]  /*c4180*/  ISETP.GE.U32.AND P1, PT, R84, R93, PT ;  /* 0x0000005d5400720c */ /* 0x000fe20003f26070 */
[----:B------:R-:W-:Y:S01]  /*c4190*/  IMAD R83, R52, R85, RZ ;  /* 0x0000005534537224 */ /* 0x000fe200078e02ff */
[----:B------:R-:W-:Y:S01]  /*c41a0*/  LEA.HI R95, R86, R95, RZ, 0x10 ;  /* 0x0000005f565f7211 */ /* 0x000fe200078f80ff */
[----:B------:R-:W-:-:S02]  /*c41b0*/  IMAD.IADD R93, R96, 0x1, R88 ;  /* 0x00000001605d7824 */ /* 0x000fc400078e0258 */
[----:B------:R-:W-:Y:S02]  /*c41c0*/  IMAD R86, R2, R89, RZ ;  /* 0x0000005902567224 */ /* 0x000fe400078e02ff */
[----:B------:R-:W-:Y:S02]  /*c41d0*/  VIADD R98, R97, 0x1 ;  /* 0x0000000161627836 */ /* 0x000fe40000000000 */
[----:B------:R-:W-:Y:S01]  /*c41e0*/  @P2 IMAD.MOV R98, RZ, RZ, R97 ;  /* 0x000000ffff622224 */ /* 0x000fe200078e0261 */
[----:B------:R-:W-:Y:S01]  /*c41f0*/  ISETP.GE.U32.AND P2, PT, R93, R96, PT ;  /* 0x000000605d00720c */ /* 0x000fe20003f46070 */
[----:B------:R-:W-:Y:S01]  /*c4200*/  IMAD R88, R50, R81, R83 ;  /* 0x0000005132587224 */ /* 0x000fe200078e0253 */
[----:B------:R-:W-:Y:S01]  /*c4210*/  SHF.R.U32.HI R92, RZ, 0x10, R86 ;  /* 0x00000010ff5c7819 */ /* 0x000fe20000011656 */
[----:B------:R-:W-:Y:S01]  /*c4220*/  IMAD R90, R2, R91, RZ ;  /* 0x0000005b025a7224 */ /* 0x000fe200078e02ff */
[----:B------:R-:W-:Y:S01]  /*c4230*/  LOP3.LUT R83, R86, 0xffff, RZ, 0xc0, !PT ;  /* 0x0000ffff56537812 */ /* 0x000fe200078ec0ff */
[----:B------:R-:W-:-:S02]  /*c4240*/  VIADD R86, R98, 0x1 ;  /* 0x0000000162567836 */ /* 0x000fc40000000000 */
[----:B------:R-:W-:Y:S01]  /*c4250*/  IMAD R90, R0, R89, R90 ;  /* 0x00000059005a7224 */ /* 0x000fe200078e025a */
[----:B------:R-:W-:Y:S01]  /*c4260*/  IADD3 R97, PT, PT, R84, R83, RZ ;  /* 0x0000005354617210 */ /* 0x000fe20007ffe0ff */
[----:B------:R-:W-:Y:S02]  /*c4270*/  IMAD R99, R0, R91, R92 ;  /* 0x0000005b00637224 */ /* 0x000fe400078e025c */
[----:B------:R-:W-:Y:S02]  /*c4280*/  IMAD R83, R52, R81, RZ ;  /* 0x0000005134537224 */ /* 0x000fe400078e02ff */
[C---:B------:R-:W-:Y:S01]  /*c4290*/  IMAD R97, R90.reuse, 0x10000, R97 ;  /* 0x000100005a617824 */ /* 0x040fe200078e0261 */
[----:B------:R-:W-:Y:S01]  /*c42a0*/  LEA.HI R99, R90, R99, RZ, 0x10 ;  /* 0x000000635a637211 */ /* 0x000fe200078f80ff */
[----:B------:R-:W-:Y:S01]  /*c42b0*/  @P2 IMAD.MOV R86, RZ, RZ, R98 ;  /* 0x000000ffff562224 */ /* 0x000fe200078e0262 */
[----:B------:R-:W-:Y:S01]  /*c42c0*/  LOP3.LUT R90, R83, 0xffff, RZ, 0xc0, !PT ;  /* 0x0000ffff535a7812 */ /* 0x000fe200078ec0ff */
[----:B------:R-:W-:Y:S01]  /*c42d0*/  VIADD R94, R95, 0x1 ;  /* 0x000000015f5e7836 */ /* 0x000fe20000000000 */
[----:B------:R-:W-:Y:S01]  /*c42e0*/  SHF.R.U32.HI R83, RZ, 0x10, R83 ;  /* 0x00000010ff537819 */ /* 0x000fe20000011653 */
[----:B------:R-:W-:Y:S01]  /*c42f0*/  @P0 IMAD.MOV R94, RZ, RZ, R95 ;  /* 0x000000ffff5e0224 */ /* 0x000fe200078e025f */
[C---:B------:R-:W-:Y:S01]  /*c4300*/  ISETP.GE.U32.AND P0, PT, R97.reuse, R84, PT ;  /* 0x000000546100720c */ /* 0x040fe20003f06070 */
[----:B------:R-:W-:Y:S01]  /*c4310*/  IMAD.IADD R86, R97, 0x1, R86 ;  /* 0x0000000161567824 */ /* 0x000fe200078e0256 */
[----:B------:R-:W-:Y:S01]  /*c4320*/  IADD3 R95, PT, PT, R90, R79, RZ ;  /* 0x0000004f5a5f7210 */ /* 0x000fe20007ffe0ff */
        /* <DEDUP_REMOVED lines=28> */
[----:B------:R-:W-:Y:S02]  /*c44f0*/  VIADD R88, R91, 0x1 ;  /* 0x000000015b587836 */ /* 0x000fe40000000000 */
[----:B------:R-:W-:Y:S02]  /*c4500*/  VIADD R79, R81, 0x1 ;  /* 0x00000001514f7836 */ /* 0x000fe40000000000 */
[----:B------:R-:W-:Y:S02]  /*c4510*/  @P2 IADD3 R88, PT, PT, R91, RZ, RZ ;  /* 0x000000ff5b582210 */ /* 0x000fe40007ffe0ff */
[----:B------:R-:W-:-:S03]  /*c4520*/  @P1 IMAD.MOV R79, RZ, RZ, R81 ;  /* 0x000000ffff4f1224 */ /* 0x000fc600078e0251 */
[----:B------:R-:W-:Y:S02]  /*c4530*/  VIADD R84, R88, 0x1 ;  /* 0x0000000158547836 */ /* 0x000fe40000000000 */
[----:B------:R-:W-:-:S04]  /*c4540*/  @P3 IMAD.MOV R84, RZ, RZ, R88 ;  /* 0x000000ffff543224 */ /* 0x000fc800078e0258 */
[----:B------:R-:W-:Y:S01]  /*c4550*/  IMAD.IADD R79, R79, 0x1, R84 ;  /* 0x000000014f4f7824 */ /* 0x000fe200078e0254 */
[----:B------:R-:W-:Y:S06]  /*c4560*/  @P0 BRA `(.L_x_1128) ;  /* 0xffffffec00f40947 */ /* 0x000fec000383ffff */
[----:B------:R-:W-:Y:S05]  /*c4570*/  BSYNC.RECONVERGENT B2 ;  /* 0x0000000000027941 */ /* 0x000fea0003800200 */
.L_x_1127:
        /* <DEDUP_REMOVED lines=38> */
.L_x_1132:
[----:B------:R-:W-:Y:S05]  /*c47e0*/  BSYNC.RELIABLE B3 ;  /* 0x0000000000037941 */ /* 0x000fea0003800100 */
.L_x_1131:
        /* <DEDUP_REMOVED lines=41> */
.L_x_1130:
[----:B------:R-:W-:Y:S05]  /*c4a80*/  BSYNC.RECONVERGENT B2 ;  /* 0x0000000000027941 */ /* 0x000fea0003800200 */
.L_x_1129:
        /* <DEDUP_REMOVED lines=35> */
.L_x_1136:
[----:B------:R-:W-:Y:S01]  /*c4cc0*/  ISETP.GE.U32.AND P6, PT, R68, R82, PT ;  /* 0x000000524400720c */ /* 0x000fe20003fc6070 */
[----:B------:R-:W-:Y:S01]  /*c4cd0*/  IMAD.IADD R88, R51, 0x1, -R80 ;  /* 0x0000000133587824 */ /* 0x000fe200078e0a50 */
[----:B------:R-:W-:Y:S01]  /*c4ce0*/  IADD3 R84, PT, PT, -R78, R53, RZ ;  /* 0x000000354e547210 */ /* 0x000fe20007ffe1ff */
[----:B------:R-:W-:Y:S01]  /*c4cf0*/  IMAD.IADD R90, R49, 0x1, -R86 ;  /* 0x00000001315a7824 */ /* 0x000fe200078e0a56 */
[----:B------:R-:W-:Y:S01]  /*c4d00*/  SEL R37, RZ, 0x1, P6 ;  /* 0x00000001ff257807 */ /* 0x000fe20003000000 */
[----:B------:R-:W-:Y:S01]  /*c4d10*/  VIADD R89, R88, 0xffffffff ;  /* 0xffffffff58597836 */ /* 0x000fe20000000000 */
[----:B------:R-:W-:Y:S02]  /*c4d20*/  IADD3 R79, PT, PT, -R79, R20, RZ ;  /* 0x000000144f4f7210 */ /* 0x000fe40007ffe1ff */
[C---:B------:R-:W-:Y:S02]  /*c4d30*/  ISETP.GE.U32.AND P0, PT, R84.reuse, R37, PT ;  /* 0x000000255400720c */ /* 0x040fe40003f06070 */
[----:B------:R-:W-:Y:S01]  /*c4d40*/  IADD3 R85, PT, PT, R84, -0x1, RZ ;  /* 0xffffffff54557810 */ /* 0x000fe20007ffe0ff */
[----:B------:R-:W-:Y:S01]  /*c4d50*/  VIADD R97, R79, 0xffffffff ;  /* 0xffffffff4f617836 */ /* 0x000fe20000000000 */
[----:B------:R-:W-:Y:S01]  /*c4d60*/  ISETP.LT.U32.OR P0, PT, R53, R78, !P0 ;  /* 0x0000004e3500720c */ /* 0x000fe20004701470 */
[----:B------:R-:W-:-:S02]  /*c4d70*/  IMAD.IADD R78, R48, 0x1, -R87 ;  /* 0x00000001304e7824 */ /* 0x000fc400078e0a57 */
        /* <DEDUP_REMOVED lines=26> */
[----:B------:R-:W-:Y:S02]  /*c4f20*/  @!P4 IMAD.MOV R95, RZ, RZ, R86 ;  /* 0x000000ffff5fc224 */ /* 0x000fe400078e0256 */
[----:B------:R-:W-:-:S10]  /*c4f30*/  IMAD.IADD R83, R68, 0x1, -R82 ;  /* 0x0000000144537824 */ /* 0x000fd400078e0a52 */
[----:B------:R-:W-:Y:S01]  /*c4f40*/  @!P5 IMAD.MOV R97, RZ, RZ, R79 ;  /* 0x000000ffff61d224 */ /* 0x000fe200078e024f */
[----:B------:R-:W-:Y:S06]  /*c4f50*/  BRA `(.L_x_1137) ;  /* 0x00000004004c7947 */ /* 0x000fec0003800000 */
.L_x_1135:
[----:B------:R-:W-:Y:S05]  /*c4f60*/  BSYNC.RELIABLE B3 ;  /* 0x0000000000037941 */ /* 0x000fea0003800100 */
.L_x_1134:
        /* <DEDUP_REMOVED lines=8> */
[----:B------:R-:W-:-:S02]  /*c4ff0*/  IADD3 R37, PT, PT, R84, -0x1, RZ ;  /* 0xffffffff54257810 */ /* 0x000fc40007ffe0ff */
[----:B------:R-:W-:Y:S01]  /*c5000*/  ISETP.LT.U32.OR P1, PT, R78, R53, !P1 ;  /* 0x000000354e00720c */ /* 0x000fe20004f21470 */
[----:B------:R-:W-:Y:S01]  /*c5010*/  @P0 IMAD.MOV R37, RZ, RZ, R84 ;  /* 0x000000ffff250224 */ /* 0x000fe200078e0254 */
[----:B------:R-:W-:Y:S02]  /*c5020*/  ISETP.GT.U32.AND P6, PT, R82, R69, PT ;  /* 0x000000455200720c */ /* 0x000fe40003fc4070 */
[----:B------:R-:W-:Y:S01]  /*c5030*/  SEL R78, RZ, 0x1, !P1 ;  /* 0x00000001ff4e7807 */ /* 0x000fe20004800000 */
[----:B------:R-:W-:Y:S01]  /*c5040*/  IMAD.IADD R91, R18, 0x1, -R37 ;  /* 0x00000001125b7824 */ /* 0x000fe200078e0a25 */
[----:B------:R-:W-:Y:S02]  /*c5050*/  SEL R84, RZ, 0x1, !P6 ;  /* 0x00000001ff547807 */ /* 0x000fe40007000000 */
[C---:B------:R-:W-:Y:S01]  /*c5060*/  ISETP.GE.U32.AND P0, PT, R81.reuse, R78, PT ;  /* 0x0000004e5100720c */ /* 0x040fe20003f06070 */
[----:B------:R-:W-:Y:S01]  /*c5070*/  VIADD R78, R81, 0xffffffff ;  /* 0xffffffff514e7836 */ /* 0x000fe20000000000 */
[----:B------:R-:W-:-:S02]  /*c5080*/  ISETP.GE.U32.AND P3, PT, R91, R84, PT ;  /* 0x000000545b00720c */ /* 0x000fc40003f66070 */
[----:B------:R-:W-:Y:S02]  /*c5090*/  ISETP.LT.U32.OR P0, PT, R87, R48, !P0 ;  /* 0x000000305700720c */ /* 0x000fe40004701470 */
[----:B------:R-:W-:Y:S02]  /*c50a0*/  @!P1 IADD3 R78, PT, PT, R81, RZ, RZ ;  /* 0x000000ff514e9210 */ /* 0x000fe40007ffe0ff */
[----:B------:R-:W-:Y:S02]  /*c50b0*/  SEL R84, RZ, 0x1, !P0 ;  /* 0x00000001ff547807 */ /* 0x000fe40004000000 */
[----:B------:R-:W-:Y:S01]  /*c50c0*/  ISETP.GT.U32.OR P3, PT, R37, R18, !P3 ;  /* 0x000000122500720c */ /* 0x000fe20005f64470 */
[C---:B------:R-:W-:Y:S01]  /*c50d0*/  VIADD R37, R85.reuse, 0xffffffff ;  /* 0xffffffff55257836 */ /* 0x040fe20000000000 */
[----:B------:R-:W-:Y:S01]  /*c50e0*/  ISETP.GE.U32.AND P1, PT, R85, R84, PT ;  /* 0x000000545500720c */ /* 0x000fe20003f26070 */
[----:B------:R-:W-:Y:S01]  /*c50f0*/  IMAD.IADD R84, R19, 0x1, -R78 ;  /* 0x0000000113547824 */ /* 0x000fe200078e0a4e */
        /* <DEDUP_REMOVED lines=8> */
[----:B------:R-:W-:Y:S01]  /*c5180*/  IMAD.IADD R85, R86, 0x1, -R49 ;  /* 0x0000000156557824 */ /* 0x000fe200078e0a31 */
[----:B------:R-:W-:Y:S01]  /*c5190*/  ISETP.GE.U32.AND P0, PT, R81, R80, PT ;  /* 0x000000505100720c */ /* 0x000fe20003f06070 */
[----:B------:R-:W-:Y:S01]  /*c51a0*/  VIADD R89, R95, 0xffffffff ;  /* 0xffffffff5f597836 */ /* 0x000fe20000000000 */
[----:B------:R-:W-:Y:S01]  /*c51b0*/  SEL R80, RZ, 0x1, !P2 ;  /* 0x00000001ff507807 */ /* 0x000fe20005000000 */
[----:B------:R-:W-:Y:S01]  /*c51c0*/  VIADD R87, R84, 0xffffffff ;  /* 0xffffffff54577836 */ /* 0x000fe20000000000 */
[----:B------:R-:W-:-:S02]  /*c51d0*/  ISETP.LT.U32.OR P0, PT, R93, R42, !P0 ;  /* 0x0000002a5d00720c */ /* 0x000fc40004701470 */
[----:B------:R-:W-:Y:S02]  /*c51e0*/  ISETP.GE.U32.AND P4, PT, R95, R80, PT ;  /* 0x000000505f00720c */ /* 0x000fe40003f86070 */
[----:B------:R-:W-:Y:S01]  /*c51f0*/  IADD3 R78, PT, PT, R81, -0x1, RZ ;  /* 0xffffffff514e7810 */ /* 0x000fe20007ffe0ff */
[----:B------:R-:W-:Y:S01]  /*c5200*/  @!P1 IMAD.MOV R78, RZ, RZ, R81 ;  /* 0x000000ffff4e9224 */ /* 0x000fe200078e0251 */
[----:B------:R-:W-:Y:S01]  /*c5210*/  SEL R80, RZ, 0x1, !P0 ;  /* 0x00000001ff507807 */ /* 0x000fe20004000000 */
[----:B------:R-:W-:Y:S01]  /*c5220*/  IMAD.IADD R81, R83, 0x1, -R38 ;  /* 0x0000000153517824 */ /* 0x000fe200078e0a26 */
[----:B------:R-:W-:Y:S01]  /*c5230*/  ISETP.GT.U32.OR P1, PT, R37, R44, !P4 ;  /* 0x0000002c2500720c */ /* 0x000fe20006724470 */
[----:B------:R-:W-:Y:S01]  /*c5240*/  IMAD.IADD R99, R45, 0x1, -R78 ;  /* 0x000000012d637824 */ /* 0x000fe200078e0a4e */
[C---:B------:R-:W-:Y:S01]  /*c5250*/  ISETP.GE.U32.AND P5, PT, R85.reuse, R80, PT ;  /* 0x000000505500720c */ /* 0x040fe20003fa6070 */
[----:B------:R-:W-:Y:S01]  /*c5260*/  VIADD R37, R85, 0xffffffff ;  /* 0xffffffff55257836 */ /* 0x000fe20000000000 */
[----:B------:R-:W-:Y:S01]  /*c5270*/  SEL R80, RZ, 0x1, !P1 ;  /* 0x00000001ff507807 */ /* 0x000fe20004800000 */
[----:B------:R-:W-:Y:S01]  /*c5280*/  @!P2 IMAD.MOV R89, RZ, RZ, R95 ;  /* 0x000000ffff59a224 */ /* 0x000fe200078e025f */
[----:B------:R-:W-:-:S02]  /*c5290*/  ISETP.LT.U32.OR P5, PT, R86, R49, !P5 ;  /* 0x000000315600720c */ /* 0x000fc40006fa1470 */
[----:B------:R-:W-:Y:S02]  /*c52a0*/  ISETP.GE.U32.AND P4, PT, R99, R80, PT ;  /* 0x000000506300720c */ /* 0x000fe40003f86070 */
[----:B------:R-:W-:Y:S02]  /*c52b0*/  SEL R80, RZ, 0x1, !P5 ;  /* 0x00000001ff507807 */ /* 0x000fe40006800000 */
[----:B------:R-:W-:Y:S01]  /*c52c0*/  @!P0 IADD3 R37, PT, PT, R85, RZ, RZ ;  /* 0x000000ff55258210 */ /* 0x000fe20007ffe0ff */
[----:B------:R-:W-:Y:S01]  /*c52d0*/  VIADD R85, R91, 0xffffffff ;  /* 0xffffffff5b557836 */ /* 0x000fe20000000000 */
[----:B------:R-:W-:Y:S01]  /*c52e0*/  ISETP.GT.U32.OR P0, PT, R78, R45, !P4 ;  /* 0x0000002d4e00720c */ /* 0x000fe20006704470 */
[C---:B------:R-:W-:Y:S01]  /*c52f0*/  VIADD R78, R81.reuse, 0xffffffff ;  /* 0xffffffff514e7836 */ /* 0x040fe20000000000 */
[----:B------:R-:W-:Y:S01]  /*c5300*/  ISETP.GE.U32.AND P4, PT, R81, R80, PT ;  /* 0x000000505100720c */ /* 0x000fe20003f86070 */
[----:B------:R-:W-:Y:S01]  /*c5310*/  IMAD.IADD R101, R46, 0x1, -R37 ;  /* 0x000000012e657824 */ /* 0x000fe200078e0a25 */
[----:B------:R-:W-:Y:S01]  /*c5320*/  SEL R80, RZ, 0x1, !P0 ;  /* 0x00000001ff507807 */ /* 0x000fe20004000000 */
[----:B------:R-:W-:Y:S01]  /*c5330*/  @!P5 IMAD.MOV R78, RZ, RZ, R81 ;  /* 0x000000ffff4ed224 */ /* 0x000fe200078e0251 */
[----:B------:R-:W-:Y:S01]  /*c5340*/  ISETP.LT.U32.OR P4, PT, R83, R38, !P4 ;  /* 0x000000265300720c */ /* 0x000fe20006781470 */
[----:B------:R-:W-:Y:S01]  /*c5350*/  @!P6 IMAD.MOV R85, RZ, RZ, R91 ;  /* 0x000000ffff55e224 */ /* 0x000fe200078e025b */
[----:B------:R-:W-:Y:S01]  /*c5360*/  ISETP.GE.U32.AND P5, PT, R101, R80, PT ;  /* 0x000000506500720c */ /* 0x000fe20003fa6070 */
[----:B------:R-:W-:Y:S01]  /*c5370*/  VIADD R80, R79, 0x1 ;  /* 0x000000014f507836 */ /* 0x000fe20000000000 */
[----:B------:R-:W-:Y:S01]  /*c5380*/  IADD3 R86, PT, PT, R47, -R78, RZ ;  /* 0x8000004e2f567210 */ /* 0x000fe20007ffe0ff */
[----:B------:R-:W-:Y:S01]  /*c5390*/  VIADD R91, R99, 0xffffffff ;  /* 0xffffffff635b7836 */ /* 0x000fe20000000000 */
[----:B------:R-:W-:Y:S01]  /*c53a0*/  ISETP.GT.U32.OR P5, PT, R37, R46, !P5 ;  /* 0x0000002e2500720c */ /* 0x000fe20006fa4470 */
[----:B------:R-:W-:Y:S01]  /*c53b0*/  VIADD R93, R101, 0xffffffff ;  /* 0xffffffff655d7836 */ /* 0x000fe20000000000 */
[----:B------:R-:W-:Y:S01]  /*c53c0*/  @!P3 IADD3 R87, PT, PT, R84, RZ, RZ ;  /* 0x000000ff5457b210 */ /* 0x000fe20007ffe0ff */
        /* <DEDUP_REMOVED lines=9> */
[----:B------:R-:W-:Y:S01]  /*c5460*/  IMAD.IADD R83, R69, 0x1, -R82 ;  /* 0x0000000145537824 */ /* 0x000fe200078e0a52 */
[----:B------:R-:W-:-:S09]  /*c5470*/  IADD3 R97, PT, PT, R80, -0x1, RZ ;  /* 0xffffffff50617810 */ /* 0x000fd20007ffe0ff */
[----:B------:R-:W-:-:S07]  /*c5480*/  @!P4 IMAD.MOV R97, RZ, RZ, R80 ;  /* 0x000000ffff61c224 */ /* 0x000fce00078e0250 */
.L_x_1137:
[----:B------:R-:W-:Y:S05]  /*c5490*/  BSYNC.RECONVERGENT B2 ;  /* 0x0000000000027941 */ /* 0x000fea0003800200 */
.L_x_1133:
[----:B------:R0:W-:Y:S01]  /*c54a0*/  STL [R36+0x4], R85 ;  /* 0x0000045524007387 */ /* 0x0001e20000100800 */
[----:B------:R-:W-:Y:S01]  /*c54b0*/  LOP3.LUT R81, R85, 0xffff, RZ, 0xc0, !PT ;  /* 0x0000ffff55517812 */ /* 0x000fe200078ec0ff */
[----:B------:R-:W-:Y:S01]  /*c54c0*/  HFMA2 R78, -RZ, RZ, 0, 0 ;  /* 0x00000000ff4e7431 */ /* 0x000fe200000001ff */
[----:B------:R-:W-:Y:S01]  /*c54d0*/  SHF.R.U32.HI R82, RZ, 0x10, R85 ;  /* 0x00000010ff527819 */ /* 0x000fe20000011655 */
[----:B------:R1:W-:Y:S01]  /*c54e0*/  STL [R36], R83 ;  /* 0x0000005324007387 */ /* 0x0003e20000100800 */
[----:B------:R-:W-:Y:S01]  /*c54f0*/  LOP3.LUT R37, R83, 0xffff, RZ, 0xc0, !PT ;  /* 0x0000ffff53257812 */ /* 0x000fe200078ec0ff */
[----:B------:R-:W-:Y:S01]  /*c5500*/  BSSY.RECONVERGENT B2, `(.L_x_1138) ;  /* 0x0000120000027945 */ /* 0x000fe20003800200 */
[----:B------:R-:W-:Y:S01]  /*c5510*/  SHF.R.U32.HI R79, RZ, 0x10, R83 ;  /* 0x00000010ff4f7819 */ /* 0x000fe20000011653 */
[----:B------:R2:W-:Y:S01]  /*c5520*/  STL [R36+0xc], R89 ;  /* 0x00000c5924007387 */ /* 0x0005e20000100800 */
[----:B------:R-:W-:Y:S01]  /*c5530*/  SHF.R.U32.HI R86, RZ, 0x10, R89 ;  /* 0x00000010ff567819 */ /* 0x000fe20000011659 */
[----:B------:R-:W-:Y:S01]  /*c5540*/  IMAD.MOV.U32 R80, RZ, RZ, RZ ;  /* 0x000000ffff507224 */ /* 0x000fe200078e00ff */
[----:B0-----:R-:W-:Y:S01]  /*c5550*/  LOP3.LUT R85, R89, 0xffff, RZ, 0xc0, !PT ;  /* 0x0000ffff59557812 */ /* 0x001fe200078ec0ff */
[----:B------:R0:W-:Y:S01]  /*c5560*/  STL [R36+0x8], R87 ;  /* 0x0000085724007387 */ /* 0x0001e20000100800 */
[----:B------:R-:W-:Y:S01]  /*c5570*/  SHF.R.U32.HI R84, RZ, 0x10, R87 ;  /* 0x00000010ff547819 */ /* 0x000fe20000011657 */
[----:B------:R-:W-:Y:S01]  /*c5580*/  IMAD.MOV.U32 R94, RZ, RZ, RZ ;  /* 0x000000ffff5e7224 */ /* 0x000fe200078e00ff */
[----:B-1----:R-:W-:Y:S01]  /*c5590*/  LOP3.LUT R83, R87, 0xffff, RZ, 0xc0, !PT ;  /* 0x0000ffff57537812 */ /* 0x002fe200078ec0ff */
[----:B------:R1:W-:Y:S01]  /*c55a0*/  STL [R36+0x14], R93 ;  /* 0x0000145d24007387 */ /* 0x0003e20000100800 */
[----:B------:R-:W-:Y:S01]  /*c55b0*/  SHF.R.U32.HI R90, RZ, 0x10, R93 ;  /* 0x00000010ff5a7819 */ /* 0x000fe2000001165d */
[----:B------:R-:W-:Y:S01]  /*c55c0*/  IMAD.MOV.U32 R99, RZ, RZ, RZ ;  /* 0x000000ffff637224 */ /* 0x000fe200078e00ff */
[----:B--2---:R-:W-:Y:S01]  /*c55d0*/  LOP3.LUT R89, R93, 0xffff, RZ, 0xc0, !PT ;  /* 0x0000ffff5d597812 */ /* 0x004fe200078ec0ff */
[----:B------:R2:W-:Y:S01]  /*c55e0*/  STL [R36+0x10], R91 ;  /* 0x0000105b24007387 */ /* 0x0005e20000100800 */
[----:B------:R-:W-:Y:S01]  /*c55f0*/  SHF.R.U32.HI R88, RZ, 0x10, R91 ;  /* 0x00000010ff587819 */ /* 0x000fe2000001165b */
[----:B------:R-:W-:Y:S01]  /*c5600*/  IMAD.MOV.U32 R101, RZ, RZ, RZ ;  /* 0x000000ffff657224 */ /* 0x000fe200078e00ff */
[----:B0-----:R-:W-:Y:S01]  /*c5610*/  LOP3.LUT R87, R91, 0xffff, RZ, 0xc0, !PT ;  /* 0x0000ffff5b577812 */ /* 0x001fe200078ec0ff */
[----:B------:R0:W-:Y:S01]  /*c5620*/  STL [R36+0x18], R95 ;  /* 0x0000185f24007387 */ /* 0x0001e20000100800 */
[----:B------:R-:W-:Y:S01]  /*c5630*/  LOP3.LUT R92, R95, 0xffff, RZ, 0xc0, !PT ;  /* 0x0000ffff5f5c7812 */ /* 0x000fe200078ec0ff */
[----:B------:R-:W-:Y:S01]  /*c5640*/  IMAD.MOV.U32 R104, RZ, RZ, RZ ;  /* 0x000000ffff687224 */ /* 0x000fe200078e00ff */
[----:B-1----:R-:W-:Y:S01]  /*c5650*/  LOP3.LUT R93, R97, 0xffff, RZ, 0xc0, !PT ;  /* 0x0000ffff615d7812 */ /* 0x002fe200078ec0ff */
[----:B------:R1:W-:Y:S01]  /*c5660*/  STL [R36+0x1c], R97 ;  /* 0x00001c6124007387 */ /* 0x0003e20000100800 */
[----:B------:R-:W-:Y:S01]  /*c5670*/  SHF.R.U32.HI R96, RZ, 0x10, R97 ;  /* 0x00000010ff607819 */ /* 0x000fe20000011661 */
[----:B--2---:R-:W-:Y:S01]  /*c5680*/  IMAD.MOV.U32 R91, RZ, RZ, RZ ;  /* 0x000000ffff5b7224 */ /* 0x004fe200078e00ff */
[----:B------:R-:W-:Y:S01]  /*c5690*/  MOV R102, RZ ;  /* 0x000000ff00667202 */ /* 0x000fe20000000f00 */
[----:B------:R-:W-:Y:S01]  /*c56a0*/  IMAD.MOV.U32 R118, RZ, RZ, RZ ;  /* 0x000000ffff767224 */ /* 0x000fe200078e00ff */
[----:B0-----:R-:W-:Y:S01]  /*c56b0*/  SHF.R.U32.HI R95, RZ, 0x10, R95 ;  /* 0x00000010ff5f7819 */ /* 0x001fe2000001165f */
[----:B-1----:R-:W-:-:S07]  /*c56c0*/  IMAD.MOV.U32 R97, RZ, RZ, R36 ;  /* 0x000000ffff617224 */ /* 0x002fce00078e0024 */
.L_x_1139:
        /* <DEDUP_REMOVED lines=14> */
[----:B------:R-:W-:Y:S01]  /*c57b0*/  IMAD R103, R105, 0x10000, R106 ;  /* 0x0001000069677824 */ /* 0x000fe200078e026a */
[----:B------:R-:W-:Y:S01]  /*c57c0*/  LOP3.LUT R106, R109, 0xffff, RZ, 0xc0, !PT ;  /* 0x0000ffff6d6a7812 */ /* 0x000fe200078ec0ff */
[----:B------:R-:W-:Y:S01]  /*c57d0*/  IMAD R112, R85, R98, RZ ;  /* 0x0000006255707224 */ /* 0x000fe200078e02ff */
[----:B------:R-:W-:Y:S01]  /*c57e0*/  LEA.HI R107, R105, R108, RZ, 0x10 ;  /* 0x0000006c696b7211 */ /* 0x000fe200078f80ff */
[----:B------:R-:W-:Y:S01]  /*c57f0*/  IMAD R108, R83, R98, RZ ;  /* 0x00000062536c7224 */ /* 0x000fe200078e02ff */
[----:B------:R-:W-:Y:S01]  /*c5800*/  SHF.R.U32.HI R109, RZ, 0x10, R109 ;  /* 0x00000010ff6d7819 */ /* 0x000fe2000001166d */
[----:B------:R-:W-:Y:S01]  /*c5810*/  IMAD R105, R81, R100, RZ ;  /* 0x0000006451697224 */ /* 0x000fe200078e02ff */
[-C--:B------:R-:W-:Y:S01]  /*c5820*/  IADD3 R106, PT, PT, R106, R101.reuse, RZ ;  /* 0x000000656a6a7210 */ /* 0x080fe20007ffe0ff */
[-C--:B------:R-:W-:Y:S01]  /*c5830*/  IMAD R110, R84, R98.reuse, R111 ;  /* 0x00000062546e7224 */ /* 0x080fe200078e026f */
[----:B------:R-:W-:Y:S01]  /*c5840*/  LOP3.LUT R113, R108, 0xffff, RZ, 0xc0, !PT ;  /* 0x0000ffff6c717812 */ /* 0x000fe200078ec0ff */
[C---:B------:R-:W-:Y:S01]  /*c5850*/  IMAD R105, R82.reuse, R98, R105 ;  /* 0x0000006252697224 */ /* 0x040fe200078e0269 */
[----:B------:R-:W-:Y:S01]  /*c5860*/  SHF.R.U32.HI R115, RZ, 0x10, R108 ;  /* 0x00000010ff737819 */ /* 0x000fe2000001166c */
[-C--:B------:R-:W-:Y:S01]  /*c5870*/  IMAD R108, R82, R100.reuse, R109 ;  /* 0x00000064526c7224 */ /* 0x080fe200078e026d */
[----:B------:R-:W-:Y:S01]  /*c5880*/  SHF.R.U32.HI R111, RZ, 0x10, R112 ;  /* 0x00000010ff6f7819 */ /* 0x000fe20000011670 */
[----:B------:R-:W-:Y:S01]  /*c5890*/  IMAD R117, R85, R100, RZ ;  /* 0x0000006455757224 */ /* 0x000fe200078e02ff */
[----:B------:R-:W-:Y:S01]  /*c58a0*/  LOP3.LUT R114, R112, 0xffff, RZ, 0xc0, !PT ;  /* 0x0000ffff70727812 */ /* 0x000fe200078ec0ff */
[----:B------:R-:W-:Y:S01]  /*c58b0*/  IMAD R112, R105, 0x10000, R106 ;  /* 0x0001000069707824 */ /* 0x000fe200078e026a */
[----:B------:R-:W-:Y:S01]  /*c58c0*/  ISETP.GE.U32.AND P0, PT, R103, R104, PT ;  /* 0x000000686700720c */ /* 0x000fe20003f06070 */
[C---:B------:R-:W-:Y:S01]  /*c58d0*/  IMAD R116, R86.reuse, R100, R111 ;  /* 0x0000006456747224 */ /* 0x040fe200078e026f */
[----:B------:R-:W-:Y:S01]  /*c58e0*/  LEA.HI R111, R105, R108, RZ, 0x10 ;  /* 0x0000006c696f7211 */ /* 0x000fe200078f80ff */
[----:B------:R-:W-:Y:S01]  /*c58f0*/  IMAD R117, R86, R98, R117 ;  /* 0x0000006256757224 */ /* 0x000fe200078e0275 */
[----:B------:R-:W-:Y:S01]  /*c5900*/  ISETP.GE.U32.AND P6, PT, R112, R101, PT ;  /* 0x000000657000720c */ /* 0x000fe20003fc6070 */
[----:B------:R-:W-:-:S02]  /*c5910*/  IMAD.IADD R114, R114, 0x1, R99 ;  /* 0x0000000172727824 */ /* 0x000fc400078e0263 */
[----:B------:R-:W-:Y:S01]  /*c5920*/  IMAD R105, R87, R98, RZ ;  /* 0x0000006257697224 */ /* 0x000fe200078e02ff */
[C---:B------:R-:W-:Y:S01]  /*c5930*/  LEA.HI R116, R117.reuse, R116, RZ, 0x10 ;  /* 0x0000007475747211 */ /* 0x040fe200078f80ff */
[----:B------:R-:W-:Y:S02]  /*c5940*/  IMAD R106, R117, 0x10000, R114 ;  /* 0x00010000756a7824 */ /* 0x000fe400078e0272 */
[-C--:B------:R-:W-:Y:S01]  /*c5950*/  IMAD R109, R87, R100.reuse, RZ ;  /* 0x00000064576d7224 */ /* 0x080fe200078e02ff */
[----:B------:R-:W-:Y:S01]  /*c5960*/  LOP3.LUT R117, R105, 0xffff, RZ, 0xc0, !PT ;  /* 0x0000ffff69757812 */ /* 0x000fe200078ec0ff */
[----:B------:R-:W-:Y:S01]  /*c5970*/  IMAD R115, R84, R100, R115 ;  /* 0x0000006454737224 */ /* 0x000fe200078e0273 */
[----:B------:R-:W-:Y:S01]  /*c5980*/  SHF.R.U32.HI R105, RZ, 0x10, R105 ;  /* 0x00000010ff697819 */ /* 0x000fe20000011669 */
[----:B------:R-:W-:Y:S01]  /*c5990*/  IMAD R104, R88, R98, R109 ;  /* 0x0000006258687224 */ /* 0x000fe200078e026d */
[----:B------:R-:W-:Y:S01]  /*c59a0*/  IADD3 R109, PT, PT, R117, R94, RZ ;  /* 0x0000005e756d7210 */ /* 0x000fe20007ffe0ff */
[----:B------:R-:W-:Y:S01]  /*c59b0*/  IMAD.IADD R113, R113, 0x1, R102 ;  /* 0x0000000171717824 */ /* 0x000fe200078e0266 */
[----:B------:R-:W-:Y:S01]  /*c59c0*/  LEA.HI R115, R110, R115, RZ, 0x10 ;  /* 0x000000736e737211 */ /* 0x000fe200078f80ff */
[----:B------:R-:W-:Y:S01]  /*c59d0*/  IMAD R105, R88, R100, R105 ;  /* 0x0000006458697224 */ /* 0x000fe200078e0269 */
[----:B------:R-:W-:Y:S01]  /*c59e0*/  ISETP.GE.U32.AND P2, PT, R106, R99, PT ;  /* 0x000000636a00720c */ /* 0x000fe20003f46070 */
[----:B------:R-:W-:-:S02]  /*c59f0*/  IMAD R109, R104, 0x10000, R109 ;  /* 0x00010000686d7824 */ /* 0x000fc400078e026d */
[----:B------:R-:W-:Y:S01]  /*c5a00*/  IMAD R108, R89, R98, RZ ;  /* 0x00000062596c7224 */ /* 0x000fe200078e02ff */
[----:B------:R-:W-:Y:S01]  /*c5a10*/  LEA.HI R114, R104, R105, RZ, 0x10 ;  /* 0x0000006968727211 */ /* 0x000fe200078f80ff */
[----:B------:R-:W-:Y:S01]  /*c5a20*/  IMAD R104, R103, R75, RZ ;  /* 0x0000004b67687224 */ /* 0x000fe200078e02ff */
[----:B------:R-:W-:Y:S01]  /*c5a30*/  ISETP.GE.U32.AND P1, PT, R109, R94, PT ;  /* 0x0000005e6d00720c */ /* 0x000fe20003f26070 */
[----:B------:R-:W-:Y:S01]  /*c5a40*/  IMAD R113, R110, 0x10000, R113 ;  /* 0x000100006e717824 */ /* 0x000fe200078e0271 */
[----:B------:R-:W-:Y:S01]  /*c5a50*/  LOP3.LUT R110, R108, 0xffff, RZ, 0xc0, !PT ;  /* 0x0000ffff6c6e7812 */ /* 0x000fe200078ec0ff */
[----:B------:R-:W-:Y:S01]  /*c5a60*/  IMAD R119, R89, R100, RZ ;  /* 0x0000006459777224 */ /* 0x000fe200078e02ff */
[----:B------:R-:W-:Y:S01]  /*c5a70*/  LOP3.LUT R105, R104, 0xffff, RZ, 0xc0, !PT ;  /* 0x0000ffff68697812 */ /* 0x000fe200078ec0ff */
[----:B------:R-:W-:Y:S01]  /*c5a80*/  VIADD R101, R107, 0x1 ;  /* 0x000000016b657836 */ /* 0x000fe20000000000 */
[----:B------:R-:W-:Y:S01]  /*c5a90*/  SHF.R.U32.HI R121, RZ, 0x10, R108 ;  /* 0x00000010ff797819 */ /* 0x000fe2000001166c */
[----:B------:R-:W-:Y:S01]  /*c5aa0*/  IMAD R119, R90, R98, R119 ;  /* 0x000000625a777224 */ /* 0x000fe200078e0277 */
[----:B------:R-:W-:Y:S01]  /*c5ab0*/  ISETP.GE.U32.AND P5, PT, R113, R102, PT ;  /* 0x000000667100720c */ /* 0x000fe20003fa6070 */
[----:B------:R-:W-:-:S02]  /*c5ac0*/  IMAD.IADD R108, R110, 0x1, R91 ;  /* 0x000000016e6c7824 */ /* 0x000fc400078e025b */
[----:B------:R-:W-:Y:S01]  /*c5ad0*/  @P0 IMAD.MOV R101, RZ, RZ, R107 ;  /* 0x000000ffff650224 */ /* 0x000fe200078e026b */
[----:B------:R-:W-:Y:S01]  /*c5ae0*/  SHF.R.U32.HI R107, RZ, 0x10, R104 ;  /* 0x00000010ff6b7819 */ /* 0x000fe20000011668 */
[----:B------:R-:W-:Y:S02]  /*c5af0*/  IMAD R94, R74, R105, RZ ;  /* 0x000000694a5e7224 */ /* 0x000fe400078e02ff */
[----:B------:R-:W-:Y:S01]  /*c5b00*/  IMAD R108, R119, 0x10000, R108 ;  /* 0x00010000776c7824 */ /* 0x000fe200078e026c */
[----:B------:R-:W-:Y:S01]  /*c5b10*/  IADD3 R101, PT, PT, R112, R101, RZ ;  /* 0x0000006570657210 */ /* 0x000fe20007ffe0ff */
[----:B------:R-:W-:Y:S01]  /*c5b20*/  IMAD R102, R74, R107, RZ ;  /* 0x0000006b4a667224 */ /* 0x000fe200078e02ff */
[----:B------:R-:W-:Y:S01]  /*c5b30*/  LOP3.LUT R104, R94, 0xffff, RZ, 0xc0, !PT ;  /* 0x0000ffff5e687812 */ /* 0x000fe200078ec0ff */
[----:B------:R-:W-:Y:S01]  /*c5b40*/  IMAD R99, R72, R105, RZ ;  /* 0x0000006948637224 */ /* 0x000fe200078e02ff */
[----:B------:R-:W-:Y:S01]  /*c5b50*/  ISETP.GE.U32.AND P0, PT, R108, R91, PT ;  /* 0x0000005b6c00720c */ /* 0x000fe20003f06070 */
[----:B------:R-:W-:Y:S01]  /*c5b60*/  IMAD R102, R73, R105, R102 ;  /* 0x0000006949667224 */ /* 0x000fe200078e0266 */
[----:B------:R-:W-:Y:S01]  /*c5b70*/  ISETP.GE.U32.AND P4, PT, R101, R112, PT ;  /* 0x000000706500720c */ /* 0x000fe20003f86070 */
[----:B------:R-:W-:Y:S01]  /*c5b80*/  IMAD.IADD R91, R103, 0x1, R104 ;  /* 0x00000001675b7824 */ /* 0x000fe200078e0268 */
[----:B------:R-:W-:Y:S01]  /*c5b90*/  SHF.R.U32.HI R94, RZ, 0x10, R94 ;  /* 0x00000010ff5e7819 */ /* 0x000fe2000001165e */
[----:B------:R-:W-:Y:S01]  /*c5ba0*/  IMAD R110, R90, R100, R121 ;  /* 0x000000645a6e7224 */ /* 0x000fe200078e0279 */
[----:B------:R-:W-:Y:S01]  /*c5bb0*/  LOP3.LUT R120, R99, 0xffff, RZ, 0xc0, !PT ;  /* 0x0000ffff63787812 */ /* 0x000fe200078ec0ff */
[----:B------:R-:W-:-:S02]  /*c5bc0*/  IMAD R104, R102, 0x10000, R91 ;  /* 0x0001000066687824 */ /* 0x000fc400078e025b */
[----:B------:R-:W-:Y:S01]  /*c5bd0*/  IMAD R112, R72, R107, RZ ;  /* 0x0000006b48707224 */ /* 0x000fe200078e02ff */
[----:B------:R-:W-:Y:S01]  /*c5be0*/  LEA.HI R110, R119, R110, RZ, 0x10 ;  /* 0x0000006e776e7211 */ /* 0x000fe200078f80ff */
[----:B------:R-:W-:Y:S01]  /*c5bf0*/  VIADD R119, R111, 0x1 ;  /* 0x000000016f777836 */ /* 0x000fe20000000000 */
[----:B------:R-:W-:Y:S01]  /*c5c00*/  ISETP.GE.U32.AND P3, PT, R104, R103, PT ;  /* 0x000000676800720c */ /* 0x000fe20003f66070 */
[----:B------:R-:W-:Y:S01]  /*c5c10*/  IMAD R91, R73, R107, R94 ;  /* 0x0000006b495b7224 */ /* 0x000fe200078e025e */
[----:B------:R-:W-:Y:S01]  /*c5c20*/  @P6 IADD3 R119, PT, PT, R111, RZ, RZ ;  /* 0x000000ff6f776210 */ /* 0x000fe20007ffe0ff */
[----:B------:R-:W-:Y:S01]  /*c5c30*/  IMAD R112, R71, R105, R112 ;  /* 0x0000006947707224 */ /* 0x000fe200078e0270 */
[----:B------:R-:W-:Y:S01]  /*c5c40*/  SHF.R.U32.HI R94, RZ, 0x10, R99 ;  /* 0x00000010ff5e7819 */ /* 0x000fe20000011663 */
[----:B------:R-:W-:Y:S01]  /*c5c50*/  IMAD.IADD R117, R101, 0x1, R120 ;  /* 0x0000000165757824 */ /* 0x000fe200078e0278 */
[----:B------:R-:W-:Y:S01]  /*c5c60*/  LEA.HI R102, R102, R91, RZ, 0x10 ;  /* 0x0000005b66667211 */ /* 0x000fe200078f80ff */
[----:B------:R-:W-:-:S02]  /*c5c70*/  VIADD R91, R119, 0x1 ;  /* 0x00000001775b7836 */ /* 0x000fc40000000000 */
[C---:B------:R-:W-:Y:S02]  /*c5c80*/  IMAD R117, R112.reuse, 0x10000, R117 ;  /* 0x0001000070757824 */ /* 0x040fe400078e0275 */
[----:B------:R-:W-:Y:S02]  /*c5c90*/  @P4 IMAD.MOV R91, RZ, RZ, R119 ;  /* 0x000000ffff5b4224 */ /* 0x000fe400078e0277 */
[----:B------:R-:W-:Y:S01]  /*c5ca0*/  IMAD R99, R71, R107, R94 ;  /* 0x0000006b47637224 */ /* 0x000fe200078e025e */
[----:B------:R-:W-:Y:S01]  /*c5cb0*/  ISETP.GE.U32.AND P6, PT, R117, R101, PT ;  /* 0x000000657500720c */ /* 0x000fe20003fc6070 */
[----:B------:R-:W-:Y:S02]  /*c5cc0*/  IMAD.IADD R94, R113, 0x1, R91 ;  /* 0x00000001715e7824 */ /* 0x000fe400078e025b */
[----:B------:R-:W-:Y:S01]  /*c5cd0*/  VIADD R111, R115, 0x1 ;  /* 0x00000001736f7836 */ /* 0x000fe20000000000 */
[----:B------:R-:W-:Y:S01]  /*c5ce0*/  LEA.HI R99, R112, R99, RZ, 0x10 ;  /* 0x0000006370637211 */ /* 0x000fe200078f80ff */
[----:B------:R-:W-:-:S02]  /*c5cf0*/  VIADD R104, R102, 0x1 ;  /* 0x0000000166687836 */ /* 0x000fc40000000000 */
[----:B------:R-:W-:Y:S01]  /*c5d00*/  @P5 IMAD.MOV R111, RZ, RZ, R115 ;  /* 0x000000ffff6f5224 */ /* 0x000fe200078e0273 */
[----:B------:R-:W-:Y:S01]  /*c5d10*/  IADD3 R115, PT, PT, R116, 0x1, RZ ;  /* 0x0000000174737810 */ /* 0x000fe20007ffe0ff */
[----:B------:R-:W-:Y:S02]  /*c5d20*/  @P3 IMAD.MOV R104, RZ, RZ, R102 ;  /* 0x000000ffff683224 */ /* 0x000fe400078e0266 */
[----:B------:R-:W-:Y:S01]  /*c5d30*/  @P2 IMAD.MOV R115, RZ, RZ, R116 ;  /* 0x000000ffff732224 */ /* 0x000fe200078e0274 */
[----:B------:R-:W-:Y:S01]  /*c5d40*/  ISETP.GE.U32.AND P2, PT, R94, R113, PT ;  /* 0x000000715e00720c */ /* 0x000fe20003f46070 */
[----:B------:R-:W-:Y:S02]  /*c5d50*/  IMAD.IADD R104, R117, 0x1, R104 ;  /* 0x0000000175687824 */ /* 0x000fe400078e0268 */
[----:B------:R-:W-:Y:S02]  /*c5d60*/  IMAD R101, R70, R105, RZ ;  /* 0x0000006946657224 */ /* 0x000fe400078e02ff */
[----:B------:R-:W-:Y:S01]  /*c5d70*/  VIADD R116, R99, 0x1 ;  /* 0x0000000163747836 */ /* 0x000fe20000000000 */
[----:B------:R-:W-:Y:S01]  /*c5d80*/  ISETP.GE.U32.AND P3, PT, R104, R117, PT ;  /* 0x000000756800720c */ /* 0x000fe20003f66070 */
[----:B------:R-:W-:Y:S01]  /*c5d90*/  VIADD R91, R111, 0x1 ;  /* 0x000000016f5b7836 */ /* 0x000fe20000000000 */
[----:B------:R-:W-:Y:S01]  /*c5da0*/  @P6 IADD3 R116, PT, PT, R99, RZ, RZ ;  /* 0x000000ff63746210 */ /* 0x000fe20007ffe0ff */
[----:B------:R-:W-:Y:S01]  /*c5db0*/  IMAD R99, R70, R107, RZ ;  /* 0x0000006b46637224 */ /* 0x000fe200078e02ff */
[----:B------:R-:W-:Y:S01]  /*c5dc0*/  LOP3.LUT R103, R101, 0xffff, RZ, 0xc0, !PT ;  /* 0x0000ffff65677812 */ /* 0x000fe200078ec0ff */
[----:B------:R-:W-:Y:S01]  /*c5dd0*/  VIADD R113, R114, 0x1 ;  /* 0x0000000172717836 */ /* 0x000fe20000000000 */
[----:B------:R-:W-:Y:S01]  /*c5de0*/  SHF.R.U32.HI R102, RZ, 0x10, R101 ;  /* 0x00000010ff667819 */ /* 0x000fe20000011665 */
[----:B------:R-:W-:Y:S01]  /*c5df0*/  IMAD R99, R10, R105, R99 ;  /* 0x000000690a637224 */ /* 0x000fe200078e0263 */
[----:B------:R-:W-:Y:S01]  /*c5e00*/  @P2 IADD3 R91, PT, PT, R111, RZ, RZ ;  /* 0x000000ff6f5b2210 */ /* 0x000fe20007ffe0ff */
[----:B------:R-:W-:-:S02]  /*c5e10*/  IMAD.IADD R112, R94, 0x1, R103 ;  /* 0x000000015e707824 */ /* 0x000fc400078e0267 */
[----:B------:R-:W-:Y:S02]  /*c5e20*/  VIADD R101, R116, 0x1 ;  /* 0x0000000174657836 */ /* 0x000fe40000000000 */
[----:B------:R-:W-:Y:S02]  /*c5e30*/  IMAD R112, R99, 0x10000, R112 ;  /* 0x0001000063707824 */ /* 0x000fe400078e0270 */
[----:B------:R-:W-:Y:S02]  /*c5e40*/  IMAD.IADD R91, R106, 0x1, R91 ;  /* 0x000000016a5b7824 */ /* 0x000fe400078e025b */
[----:B------:R-:W-:Y:S01]  /*c5e50*/  @P3 IMAD.MOV R101, RZ, RZ, R116 ;  /* 0x000000ffff653224 */ /* 0x000fe200078e0274 */
[C---:B------:R-:W-:Y:S01]  /*c5e60*/  ISETP.GE.U32.AND P2, PT, R112.reuse, R94, PT ;  /* 0x0000005e7000720c */ /* 0x040fe20003f46070 */
[----:B------:R-:W-:Y:S01]  /*c5e70*/  @P1 IMAD.MOV R113, RZ, RZ, R114 ;  /* 0x000000ffff711224 */ /* 0x000fe200078e0272 */
[----:B------:R-:W-:Y:S01]  /*c5e80*/  ISETP.GE.U32.AND P1, PT, R91, R106, PT ;  /* 0x0000006a5b00720c */ /* 0x000fe20003f26070 */
[----:B------:R-:W-:-:S02]  /*c5e90*/  IMAD.IADD R101, R112, 0x1, R101 ;  /* 0x0000000170657824 */ /* 0x000fc400078e0265 */
[----:B------:R-:W-:Y:S02]  /*c5ea0*/  IMAD R103, R8, R105, RZ ;  /* 0x0000006908677224 */ /* 0x000fe400078e02ff */
[-C--:B------:R-:W-:Y:S01]  /*c5eb0*/  IMAD R102, R10, R107.reuse, R102 ;  /* 0x0000006b0a667224 */ /* 0x080fe200078e0266 */
[----:B------:R-:W-:Y:S01]  /*c5ec0*/  ISETP.GE.U32.AND P3, PT, R101, R112, PT ;  /* 0x000000706500720c */ /* 0x000fe20003f66070 */
[----:B------:R-:W-:Y:S01]  /*c5ed0*/  IMAD R94, R8, R107, RZ ;  /* 0x0000006b085e7224 */ /* 0x000fe200078e02ff */
[----:B------:R-:W-:Y:S01]  /*c5ee0*/  LOP3.LUT R106, R103, 0xffff, RZ, 0xc0, !PT ;  /* 0x0000ffff676a7812 */ /* 0x000fe200078ec0ff */
[----:B------:R-:W-:Y:S01]  /*c5ef0*/  VIADD R116, R110, 0x1 ;  /* 0x000000016e747836 */ /* 0x000fe20000000000 */
[----:B------:R-:W-:Y:S01]  /*c5f00*/  LEA.HI R102, R99, R102, RZ, 0x10 ;  /* 0x0000006663667211 */ /* 0x000fe200078f80ff */
[----:B------:R-:W-:Y:S02]  /*c5f10*/  IMAD R99, R7, R105, R94 ;  /* 0x0000006907637224 */ /* 0x000fe400078e025e */
[----:B------:R-:W-:Y:S01]  /*c5f20*/  IMAD.IADD R106, R91, 0x1, R106 ;  /* 0x000000015b6a7824 */ /* 0x000fe200078e026a */
[----:B------:R-:W-:Y:S01]  /*c5f30*/  IADD3 R112, PT, PT, R102, 0x1, RZ ;  /* 0x0000000166707810 */ /* 0x000fe20007ffe0ff */
[C---:B------:R-:W-:Y:S01]  /*c5f40*/  VIADD R94, R115.reuse, 0x1 ;  /* 0x00000001735e7836 */ /* 0x040fe20000000000 */
[----:B------:R-:W-:Y:S01]  /*c5f50*/  @P1 IADD3 R94, PT, PT, R115, RZ, RZ ;  /* 0x000000ff735e1210 */ /* 0x000fe20007ffe0ff */
[----:B------:R-:W-:-:S02]  /*c5f60*/  @P2 IMAD.MOV R112, RZ, RZ, R102 ;  /* 0x000000ffff702224 */ /* 0x000fc400078e0266 */
[----:B------:R-:W-:Y:S01]  /*c5f70*/  IMAD R111, R99, 0x10000, R106 ;  /* 0x00010000636f7824 */ /* 0x000fe200078e026a */
[----:B------:R-:W-:Y:S01]  /*c5f80*/  SHF.R.U32.HI R106, RZ, 0x10, R103 ;  /* 0x00000010ff6a7819 */ /* 0x000fe20000011667 */
[----:B------:R-:W-:Y:S02]  /*c5f90*/  IMAD R103, R6, R105, RZ ;  /* 0x0000006906677224 */ /* 0x000fe400078e02ff */
[----:B------:R-:W-:Y:S01]  /*c5fa0*/  VIADD R102, R112, 0x1 ;  /* 0x0000000170667836 */ /* 0x000fe20000000000 */
[----:B------:R-:W-:Y:S01]  /*c5fb0*/  ISETP.GE.U32.AND P1, PT, R111, R91, PT ;  /* 0x0000005b6f00720c */ /* 0x000fe20003f26070 */
[----:B------:R-:W-:Y:S01]  /*c5fc0*/  IMAD.IADD R94, R109, 0x1, R94 ;  /* 0x000000016d5e7824 */ /* 0x000fe200078e025e */
[----:B------:R-:W-:Y:S01]  /*c5fd0*/  LOP3.LUT R91, R103, 0xffff, RZ, 0xc0, !PT ;  /* 0x0000ffff675b7812 */ /* 0x000fe200078ec0ff */
[----:B------:R-:W-:Y:S01]  /*c5fe0*/  @P3 IMAD.MOV R102, RZ, RZ, R112 ;  /* 0x000000ffff663224 */ /* 0x000fe200078e0270 */
[----:B------:R-:W-:Y:S01]  /*c5ff0*/  SHF.R.U32.HI R112, RZ, 0x10, R103 ;  /* 0x00000010ff707819 */ /* 0x000fe20000011667 */
[----:B------:R-:W-:-:S02]  /*c6000*/  IMAD R106, R7, R107, R106 ;  /* 0x0000006b076a7224 */ /* 0x000fc400078e026a */
[----:B------:R-:W-:Y:S01]  /*c6010*/  @P0 IMAD.MOV R116, RZ, RZ, R110 ;  /* 0x000000ffff740224 */ /* 0x000fe200078e026e */
[----:B------:R-:W-:Y:S01]  /*c6020*/  ISETP.GE.U32.AND P0, PT, R94, R109, PT ;  /* 0x0000006d5e00720c */ /* 0x000fe20003f06070 */
[----:B------:R-:W-:Y:S01]  /*c6030*/  IMAD.IADD R102, R111, 0x1, R102 ;  /* 0x000000016f667824 */ /* 0x000fe200078e0266 */
[----:B------:R-:W-:Y:S01]  /*c6040*/  LEA.HI R106, R99, R106, RZ, 0x10 ;  /* 0x0000006a636a7211 */ /* 0x000fe200078f80ff */
[----:B------:R-:W-:Y:S02]  /*c6050*/  IMAD R110, R6, R107, RZ ;  /* 0x0000006b066e7224 */ /* 0x000fe400078e02ff */
[----:B------:R-:W-:Y:S01]  /*c6060*/  IMAD.IADD R99, R94, 0x1, R91 ;  /* 0x000000015e637824 */ /* 0x000fe200078e025b */
[----:B------:R-:W-:Y:S01]  /*c6070*/  ISETP.GE.U32.AND P2, PT, R102, R111, PT ;  /* 0x0000006f6600720c */ /* 0x000fe20003f46070 */
[----:B------:R-:W-:Y:S01]  /*c6080*/  IMAD R110, R5, R105, R110 ;  /* 0x00000069056e7224 */ /* 0x000fe200078e026e */
[----:B------:R-:W-:Y:S01]  /*c6090*/  IADD3 R115, PT, PT, R106, 0x1, RZ ;  /* 0x000000016a737810 */ /* 0x000fe20007ffe0ff */
[----:B------:R-:W-:-:S02]  /*c60a0*/  @P1 IMAD.MOV R115, RZ, RZ, R106 ;  /* 0x000000ffff731224 */ /* 0x000fc400078e026a */
[----:B------:R-:W-:Y:S02]  /*c60b0*/  IMAD R114, R110, 0x10000, R99 ;  /* 0x000100006e727824 */ /* 0x000fe400078e0263 */
[----:B------:R-:W-:Y:S01]  /*c60c0*/  IMAD R109, R4, R105, RZ ;  /* 0x00000069046d7224 */ /* 0x000fe200078e02ff */
[----:B------:R-:W-:Y:S01]  /*c60d0*/  IADD3 R99, PT, PT, R115, 0x1, RZ ;  /* 0x0000000173637810 */ /* 0x000fe20007ffe0ff */
[----:B------:R-:W-:Y:S01]  /*c60e0*/  VIADD R91, R113, 0x1 ;  /* 0x00000001715b7836 */ /* 0x000fe20000000000 */
[----:B------:R-:W-:Y:S01]  /*c60f0*/  ISETP.GE.U32.AND P1, PT, R114, R94, PT ;  /* 0x0000005e7200720c */ /* 0x000fe20003f26070 */
[----:B------:R-:W-:Y:S01]  /*c6100*/  @P0 IMAD.MOV R91, RZ, RZ, R113 ;  /* 0x000000ffff5b0224 */ /* 0x000fe200078e0271 */
[----:B------:R-:W-:Y:S01]  /*c6110*/  LOP3.LUT R106, R109, 0xffff, RZ, 0xc0, !PT ;  /* 0x0000ffff6d6a7812 */ /* 0x000fe200078ec0ff */
[-C--:B------:R-:W-:Y:S02]  /*c6120*/  IMAD R103, R5, R107.reuse, R112 ;  /* 0x0000006b05677224 */ /* 0x080fe400078e0270 */
[----:B------:R-:W-:-:S02]  /*c6130*/  IMAD R94, R4, R107, RZ ;  /* 0x0000006b045e7224 */ /* 0x000fc400078e02ff */
[----:B------:R-:W-:Y:S01]  /*c6140*/  IMAD.IADD R91, R108, 0x1, R91 ;  /* 0x000000016c5b7824 */ /* 0x000fe200078e025b */
[----:B------:R-:W-:Y:S01]  /*c6150*/  LEA.HI R103, R110, R103, RZ, 0x10 ;  /* 0x000000676e677211 */ /* 0x000fe200078f80ff */
[----:B------:R-:W-:Y:S02]  /*c6160*/  @P2 IMAD.MOV R99, RZ, RZ, R115 ;  /* 0x000000ffff632224 */ /* 0x000fe400078e0273 */
[----:B------:R-:W-:Y:S01]  /*c6170*/  IMAD R110, R3, R105, R94 ;  /* 0x00000069036e7224 */ /* 0x000fe200078e025e */
[C---:B------:R-:W-:Y:S01]  /*c6180*/  ISETP.GE.U32.AND P0, PT, R91.reuse, R108, PT ;  /* 0x0000006c5b00720c */ /* 0x040fe20003f06070 */
[----:B------:R-:W-:Y:S01]  /*c6190*/  IMAD.IADD R111, R91, 0x1, R106 ;  /* 0x000000015b6f7824 */ /* 0x000fe200078e026a */
[----:B------:R-:W-:Y:S01]  /*c61a0*/  SHF.R.U32.HI R108, RZ, 0x10, R109 ;  /* 0x00000010ff6c7819 */ /* 0x000fe2000001166d */
[----:B------:R-:W-:Y:S02]  /*c61b0*/  IMAD.IADD R99, R114, 0x1, R99 ;  /* 0x0000000172637824 */ /* 0x000fe400078e0263 */
[C---:B------:R-:W-:Y:S01]  /*c61c0*/  VIADD R112, R103.reuse, 0x1 ;  /* 0x0000000167707836 */ /* 0x040fe20000000000 */
[----:B------:R-:W-:Y:S01]  /*c61d0*/  @P1 IADD3 R112, PT, PT, R103, RZ, RZ ;  /* 0x000000ff67701210 */ /* 0x000fe20007ffe0ff */
[----:B------:R-:W-:Y:S01]  /*c61e0*/  IMAD R111, R110, 0x10000, R111 ;  /* 0x000100006e6f7824 */ /* 0x000fe200078e026f */
[----:B------:R-:W-:Y:S01]  /*c61f0*/  ISETP.GE.U32.AND P1, PT, R99, R114, PT ;  /* 0x000000726300720c */ /* 0x000fe20003f26070 */
[----:B------:R-:W-:-:S02]  /*c6200*/  IMAD R94, R92, R98, RZ ;  /* 0x000000625c5e7224 */ /* 0x000fc400078e02ff */
        /* <DEDUP_REMOVED lines=8> */
[----:B------:R-:W-:Y:S02]  /*c6290*/  IMAD.IADD R103, R103, 0x1, R80 ;  /* 0x0000000167677824 */ /* 0x000fe400078e0250 */
[----:B------:R-:W-:-:S02]  /*c62a0*/  IMAD R109, R95, R100, R106 ;  /* 0x000000645f6d7224 */ /* 0x000fc400078e026a */
        /* <DEDUP_REMOVED lines=18> */
[----:B------:R-:W-:Y:S01]  /*c63d0*/  IMAD R98, R93, R98, RZ ;  /* 0x000000625d627224 */ /* 0x000fe200078e02ff */
[----:B------:R-:W-:Y:S01]  /*c63e0*/  IADD3 R111, PT, PT, R106, R91, RZ ;  /* 0x0000005b6a6f7210 */ /* 0x000fe20007ffe0ff */
[----:B------:R-:W-:Y:S02]  /*c63f0*/  IMAD R108, R0, R105, R108 ;  /* 0x00000069006c7224 */ /* 0x000fe400078e026c */
[----:B------:R-:W-:-:S02]  /*c6400*/  VIADD R112, R109, 0x1 ;  /* 0x000000016d707836 */ /* 0x000fc40000000000 */
[----:B------:R-:W-:Y:S02]  /*c6410*/  IMAD R113, R0, R107, R110 ;  /* 0x0000006b00717224 */ /* 0x000fe400078e026e */
[----:B------:R-:W-:Y:S01]  /*c6420*/  @P0 IMAD.MOV R112, RZ, RZ, R109 ;  /* 0x000000ffff700224 */ /* 0x000fe200078e026d */
[----:B------:R-:W-:Y:S01]  /*c6430*/  LOP3.LUT R109, R98, 0xffff, RZ, 0xc0, !PT ;  /* 0x0000ffff626d7812 */ /* 0x000fe200078ec0ff */
[C---:B------:R-:W-:Y:S01]  /*c6440*/  IMAD R110, R108.reuse, 0x10000, R111 ;  /* 0x000100006c6e7824 */ /* 0x040fe200078e026f */
[----:B------:R-:W-:Y:S01]  /*c6450*/  LEA.HI R113, R108, R113, RZ, 0x10 ;  /* 0x000000716c717211 */ /* 0x000fe200078f80ff */
[----:B------:R-:W-:Y:S02]  /*c6460*/  VIADD R91, R114, 0x1 ;  /* 0x00000001725b7836 */ /* 0x000fe40000000000 */
[----:B------:R-:W-:Y:S01]  /*c6470*/  @P2 IMAD.MOV R91, RZ, RZ, R114 ;  /* 0x000000ffff5b2224 */ /* 0x000fe200078e0272 */
[C---:B------:R-:W-:Y:S01]  /*c6480*/  ISETP.GE.U32.AND P0, PT, R110.reuse, R106, PT ;  /* 0x0000006a6e00720c */ /* 0x040fe20003f06070 */
[----:B------:R-:W-:Y:S01]  /*c6490*/  IMAD.IADD R106, R109, 0x1, R78 ;  /* 0x000000016d6a7824 */ /* 0x000fe200078e024e */
[----:B------:R-:W-:Y:S01]  /*c64a0*/  SHF.R.U32.HI R109, RZ, 0x10, R98 ;  /* 0x00000010ff6d7819 */ /* 0x000fe20000011662 */
[----:B------:R-:W-:Y:S01]  /*c64b0*/  IMAD R108, R77, R105, RZ ;  /* 0x000000694d6c7224 */ /* 0x000fe200078e02ff */
[----:B------:R-:W-:Y:S01]  /*c64c0*/  IADD3 R91, PT, PT, R110, R91, RZ ;  /* 0x0000005b6e5b7210 */ /* 0x000fe20007ffe0ff */
[----:B------:R-:W-:-:S02]  /*c64d0*/  VIADD R80, R112, 0x1 ;  /* 0x0000000170507836 */ /* 0x000fc40000000000 */
        /* <DEDUP_REMOVED lines=28> */
[----:B------:R-:W-:Y:S02]  /*c66a0*/  @P2 IMAD.MOV R105, RZ, RZ, R107 ;  /* 0x000000ffff692224 */ /* 0x000fe400078e026b */
[----:B------:R-:W-:-:S03]  /*c66b0*/  @P1 IMAD.MOV R78, RZ, RZ, R98 ;  /* 0x000000ffff4e1224 */ /* 0x000fc600078e0262 */
[----:B------:R-:W-:Y:S01]  /*c66c0*/  IADD3 R103, PT, PT, R105, 0x1, RZ ;  /* 0x0000000169677810 */ /* 0x000fe20007ffe0ff */
[----:B------:R-:W-:-:S04]  /*c66d0*/  @P3 IMAD.MOV R103, RZ, RZ, R105 ;  /* 0x000000ffff673224 */ /* 0x000fc800078e0269 */
[----:B------:R-:W-:Y:S01]  /*c66e0*/  IMAD.IADD R78, R78, 0x1, R103 ;  /* 0x000000014e4e7824 */ /* 0x000fe200078e0267 */
[----:B------:R-:W-:Y:S06]  /*c66f0*/  @P0 BRA `(.L_x_1139) ;  /* 0xffffffec00f40947 */ /* 0x000fec000383ffff */
[----:B------:R-:W-:Y:S05]  /*c6700*/  BSYNC.RECONVERGENT B2 ;  /* 0x0000000000027941 */ /* 0x000fea0003800200 */
.L_x_1138:
        /* <DEDUP_REMOVED lines=38> */
.L_x_1143:
[----:B------:R-:W-:Y:S05]  /*c6970*/  BSYNC.RELIABLE B3 ;  /* 0x0000000000037941 */ /* 0x000fea0003800100 */
.L_x_1142:
        /* <DEDUP_REMOVED lines=40> */
[----:B------:R-:W-:-:S07]  /*c6c00*/  @!P5 IMAD.MOV R78, RZ, RZ, R37 ;  /* 0x000000ffff4ed224 */ /* 0x000fce00078e0225 */
.L_x_1141:
[----:B------:R-:W-:Y:S05]  /*c6c10*/  BSYNC.RECONVERGENT B2 ;  /* 0x0000000000027941 */ /* 0x000fea0003800200 */
.L_x_1140:
[----:B------:R-:W-:Y:S01]  /*c6c20*/  LOP3.LUT R86, R80, 0xffff, RZ, 0xc0, !PT ;  /* 0x0000ffff50567812 */ /* 0x000fe200078ec0ff */
[----:B------:R-:W-:Y:S01]  /*c6c30*/  HFMA2 R100, -RZ, RZ, 0, 0 ;  /* 0x00000000ff647431 */ /* 0x000fe200000001ff */
[----:B------:R-:W-:Y:S01]  /*c6c40*/  SHF.R.U32.HI R87, RZ, 0x10, R80 ;  /* 0x00000010ff577819 */ /* 0x000fe20000011650 */
[----:B------:R-:W-:Y:S01]  /*c6c50*/  BSSY.RECONVERGENT B2, `(.L_x_1144) ;  /* 0x0000118000027945 */ /* 0x000fe20003800200 */
[----:B------:R-:W-:Y:S02]  /*c6c60*/  LOP3.LUT R37, R104, 0xffff, RZ, 0xc0, !PT ;  /* 0x0000ffff68257812 */ /* 0x000fe400078ec0ff */
[----:B------:R-:W-:Y:S02]  /*c6c70*/  CS2R R88, SRZ ;  /* 0x0000000000587805 */ /* 0x000fe4000001ff00 */
[----:B------:R-:W-:Y:S02]  /*c6c80*/  SHF.R.U32.HI R79, RZ, 0x10, R104 ;  /* 0x00000010ff4f7819 */ /* 0x000fe40000011668 */
        /* <DEDUP_REMOVED lines=9> */
[----:B------:R-:W-:Y:S02]  /*c6d20*/  LOP3.LUT R85, R91, 0xffff, RZ, 0xc0, !PT ;  /* 0x0000ffff5b557812 */ /* 0x000fe400078ec0ff */
[----:B------:R-:W-:-:S02]  /*c6d30*/  LOP3.LUT R80, R78, 0xffff, RZ, 0xc0, !PT ;  /* 0x0000ffff4e507812 */ /* 0x000fc400078ec0ff */
[----:B------:R-:W-:Y:S02]  /*c6d40*/  SHF.R.U32.HI R101, RZ, 0x10, R101 ;  /* 0x00000010ff657819 */ /* 0x000fe40000011665 */
[----:B------:R-:W-:Y:S02]  /*c6d50*/  SHF.R.U32.HI R102, RZ, 0x10, R102 ;  /* 0x00000010ff667819 */ /* 0x000fe40000011666 */
[----:B------:R-:W-:Y:S02]  /*c6d60*/  SHF.R.U32.HI R99, RZ, 0x10, R99 ;  /* 0x00000010ff637819 */ /* 0x000fe40000011663 */
[----:B------:R-:W-:Y:S02]  /*c6d70*/  SHF.R.U32.HI R94, RZ, 0x10, R94 ;  /* 0x00000010ff5e7819 */ /* 0x000fe4000001165e */
[----:B------:R-:W-:Y:S02]  /*c6d80*/  SHF.R.U32.HI R91, RZ, 0x10, R91 ;  /* 0x00000010ff5b7819 */ /* 0x000fe4000001165b */
[----:B------:R-:W-:-:S07]  /*c6d90*/  SHF.R.U32.HI R78, RZ, 0x10, R78 ;  /* 0x00000010ff4e7819 */ /* 0x000fce000001164e */
.L_x_1145:
        /* <DEDUP_REMOVED lines=15> */
[----:B------:R-:W-:Y:S01]  /*c6e90*/  IMAD R97, R103, 0x10000, R106 ;  /* 0x0001000067617824 */ /* 0x000fe200078e026a */
[----:B------:R-:W-:Y:S01]  /*c6ea0*/  LOP3.LUT R106, R107, 0xffff, RZ, 0xc0, !PT ;  /* 0x0000ffff6b6a7812 */ /* 0x000fe200078ec0ff */
[----:B------:R-:W-:Y:S01]  /*c6eb0*/  IMAD R112, R83, R96, RZ ;  /* 0x0000006053707224 */ /* 0x000fe200078e02ff */
[----:B------:R-:W-:Y:S01]  /*c6ec0*/  LEA.HI R105, R103, R108, RZ, 0x10 ;  /* 0x0000006c67697211 */ /* 0x000fe200078f80ff */
[C---:B------:R-:W-:Y:S01]  /*c6ed0*/  IMAD R108, R82.reuse, R90, RZ ;  /* 0x0000005a526c7224 */ /* 0x040fe200078e02ff */
        /* <DEDUP_REMOVED lines=9> */
[----:B------:R-:W-:Y:S01]  /*c6f70*/  IMAD.IADD R106, R106, 0x1, R89 ;  /* 0x000000016a6a7824 */ /* 0x000fe200078e0259 */
[----:B------:R-:W-:Y:S01]  /*c6f80*/  IADD3 R116, PT, PT, R116, R93, RZ ;  /* 0x0000005d74747210 */ /* 0x000fe20007ffe0ff */
[----:B------:R-:W-:-:S02]  /*c6f90*/  IMAD R115, R99, R90, R112 ;  /* 0x0000005a63737224 */ /* 0x000fc400078e0270 */
[----:B------:R-:W-:Y:S01]  /*c6fa0*/  IMAD.IADD R112, R111, 0x1, R98 ;  /* 0x000000016f707824 */ /* 0x000fe200078e0262 */
[----:B------:R-:W-:Y:S01]  /*c6fb0*/  LEA.HI R111, R103, R108, RZ, 0x10 ;  /* 0x0000006c676f7211 */ /* 0x000fe200078f80ff */
[----:B------:R-:W-:Y:S02]  /*c6fc0*/  IMAD R118, R99, R96, R110 ;  /* 0x0000006063767224 */ /* 0x000fe400078e026e */
[C---:B------:R-:W-:Y:S02]  /*c6fd0*/  IMAD R109, R102.reuse, R90, R109 ;  /* 0x0000005a666d7224 */ /* 0x040fe400078e026d */
[----:B------:R-:W-:Y:S01]  /*c6fe0*/  IMAD R114, R102, R96, R113 ;  /* 0x0000006066727224 */ /* 0x000fe200078e0271 */
[----:B------:R-:W-:Y:S01]  /*c6ff0*/  LEA.HI R118, R115, R118, RZ, 0x10 ;  /* 0x0000007673767211 */ /* 0x000fe200078f80ff */
[----:B------:R-:W-:Y:S02]  /*c7000*/  IMAD R110, R103, 0x10000, R106 ;  /* 0x00010000676e7824 */ /* 0x000fe400078e026a */
[----:B------:R-:W-:Y:S01]  /*c7010*/  IMAD R103, R84, R90, RZ ;  /* 0x0000005a54677224 */ /* 0x000fe200078e02ff */
[C---:B------:R-:W-:Y:S01]  /*c7020*/  LEA.HI R114, R109.reuse, R114, RZ, 0x10 ;  /* 0x000000726d727211 */ /* 0x040fe200078f80ff */
[----:B------:R-:W-:Y:S01]  /*c7030*/  IMAD R112, R109, 0x10000, R112 ;  /* 0x000100006d707824 */ /* 0x000fe200078e0270 */
[----:B------:R-:W-:Y:S01]  /*c7040*/  ISETP.GE.U32.AND P6, PT, R110, R89, PT ;  /* 0x000000596e00720c */ /* 0x000fe20003fc6070 */
[-C--:B------:R-:W-:Y:S01]  /*c7050*/  IMAD R107, R84, R96.reuse, RZ ;  /* 0x00000060546b7224 */ /* 0x080fe200078e02ff */
[----:B------:R-:W-:Y:S01]  /*c7060*/  LOP3.LUT R109, R103, 0xffff, RZ, 0xc0, !PT ;  /* 0x0000ffff676d7812 */ /* 0x000fe200078ec0ff */
[----:B------:R-:W-:Y:S01]  /*c7070*/  IMAD R113, R85, R96, RZ ;  /* 0x0000006055717224 */ /* 0x000fe200078e02ff */
[----:B------:R-:W-:Y:S01]  /*c7080*/  SHF.R.U32.HI R103, RZ, 0x10, R103 ;  /* 0x00000010ff677819 */ /* 0x000fe20000011667 */
[----:B------:R-:W-:Y:S01]  /*c7090*/  IMAD R100, R94, R90, R107 ;  /* 0x0000005a5e647224 */ /* 0x000fe200078e026b */
[----:B------:R-:W-:Y:S01]  /*c70a0*/  ISETP.GE.U32.AND P5, PT, R112, R98, PT ;  /* 0x000000627000720c */ /* 0x000fe20003fa6070 */
[----:B------:R-:W-:-:S02]  /*c70b0*/  IMAD.IADD R107, R109, 0x1, R104 ;  /* 0x000000016d6b7824 */ /* 0x000fc400078e0268 */
[----:B------:R-:W-:Y:S02]  /*c70c0*/  IMAD R103, R94, R96, R103 ;  /* 0x000000605e677224 */ /* 0x000fe400078e0267 */
[-C--:B------:R-:W-:Y:S01]  /*c70d0*/  IMAD R109, R91, R90.reuse, R113 ;  /* 0x0000005a5b6d7224 */ /* 0x080fe200078e0271 */
[C---:B------:R-:W-:Y:S01]  /*c70e0*/  LEA R107, R100.reuse, R107, 0x10 ;  /* 0x0000006b646b7211 */ /* 0x040fe200078e80ff */
[----:B------:R-:W-:Y:S01]  /*c70f0*/  IMAD R108, R85, R90, RZ ;  /* 0x0000005a556c7224 */ /* 0x000fe200078e02ff */
[----:B------:R-:W-:Y:S01]  /*c7100*/  LEA.HI R113, R100, R103, RZ, 0x10 ;  /* 0x0000006764717211 */ /* 0x000fe200078f80ff */
[----:B------:R-:W-:Y:S01]  /*c7110*/  IMAD R100, R97, R75, RZ ;  /* 0x0000004b61647224 */ /* 0x000fe200078e02ff */
[----:B------:R-:W-:Y:S01]  /*c7120*/  ISETP.GE.U32.AND P1, PT, R107, R104, PT ;  /* 0x000000686b00720c */ /* 0x000fe20003f26070 */
[----:B------:R-:W-:Y:S01]  /*c7130*/  IMAD R106, R115, 0x10000, R116 ;  /* 0x00010000736a7824 */ /* 0x000fe200078e0274 */
[----:B------:R-:W-:Y:S01]  /*c7140*/  LOP3.LUT R116, R108, 0xffff, RZ, 0xc0, !PT ;  /* 0x0000ffff6c747812 */ /* 0x000fe200078ec0ff */
[----:B------:R-:W-:Y:S01]  /*c7150*/  VIADD R89, R105, 0x1 ;  /* 0x0000000169597836 */ /* 0x000fe20000000000 */
[----:B------:R-:W-:Y:S01]  /*c7160*/  LOP3.LUT R103, R100, 0xffff, RZ, 0xc0, !PT ;  /* 0x0000ffff64677812 */ /* 0x000fe200078ec0ff */
[----:B------:R-:W-:Y:S01]  /*c7170*/  @P0 IMAD.MOV R89, RZ, RZ, R105 ;  /* 0x000000ffff590224 */ /* 0x000fe200078e0269 */
[----:B------:R-:W-:Y:S01]  /*c7180*/  SHF.R.U32.HI R108, RZ, 0x10, R108 ;  /* 0x00000010ff6c7819 */ /* 0x000fe2000001166c */
[----:B------:R-:W-:Y:S01]  /*c7190*/  IMAD.IADD R116, R116, 0x1, R95 ;  /* 0x0000000174747824 */ /* 0x000fe200078e025f */
[----:B------:R-:W-:Y:S01]  /*c71a0*/  ISETP.GE.U32.AND P2, PT, R106, R93, PT ;  /* 0x0000005d6a00720c */ /* 0x000fe20003f46070 */
[----:B------:R-:W-:Y:S01]  /*c71b0*/  IMAD R93, R74, R103, RZ ;  /* 0x000000674a5d7224 */ /* 0x000fe200078e02ff */
[----:B------:R-:W-:Y:S01]  /*c71c0*/  SHF.R.U32.HI R105, RZ, 0x10, R100 ;  /* 0x00000010ff697819 */ /* 0x000fe20000011664 */
[----:B------:R-:W-:-:S02]  /*c71d0*/  IMAD R120, R91, R96, R108 ;  /* 0x000000605b787224 */ /* 0x000fc400078e026c */
[----:B------:R-:W-:Y:S01]  /*c71e0*/  IMAD R108, R109, 0x10000, R116 ;  /* 0x000100006d6c7824 */ /* 0x000fe200078e0274 */
[----:B------:R-:W-:Y:S01]  /*c71f0*/  LOP3.LUT R100, R93, 0xffff, RZ, 0xc0, !PT ;  /* 0x0000ffff5d647812 */ /* 0x000fe200078ec0ff */
[----:B------:R-:W-:Y:S01]  /*c7200*/  IMAD R98, R74, R105, RZ ;  /* 0x000000694a627224 */ /* 0x000fe200078e02ff */
[----:B------:R-:W-:Y:S01]  /*c7210*/  LEA.HI R109, R109, R120, RZ, 0x10 ;  /* 0x000000786d6d7211 */ /* 0x000fe200078f80ff */
[----:B------:R-:W-:Y:S01]  /*c7220*/  IMAD R115, R72, R103, RZ ;  /* 0x0000006748737224 */ /* 0x000fe200078e02ff */
[----:B------:R-:W-:Y:S01]  /*c7230*/  ISETP.GE.U32.AND P0, PT, R108, R95, PT ;  /* 0x0000005f6c00720c */ /* 0x000fe20003f06070 */
[----:B------:R-:W-:Y:S02]  /*c7240*/  IMAD.IADD R89, R110, 0x1, R89 ;  /* 0x000000016e597824 */ /* 0x000fe400078e0259 */
[----:B------:R-:W-:Y:S01]  /*c7250*/  IMAD R104, R72, R105, RZ ;  /* 0x0000006948687224 */ /* 0x000fe200078e02ff */
[----:B------:R-:W-:Y:S01]  /*c7260*/  LOP3.LUT R116, R115, 0xffff, RZ, 0xc0, !PT ;  /* 0x0000ffff73747812 */ /* 0x000fe200078ec0ff */
[-C--:B------:R-:W-:Y:S01]  /*c7270*/  IMAD R98, R73, R103.reuse, R98 ;  /* 0x0000006749627224 */ /* 0x080fe200078e0262 */
[----:B------:R-:W-:Y:S01]  /*c7280*/  ISETP.GE.U32.AND P4, PT, R89, R110, PT ;  /* 0x0000006e5900720c */ /* 0x000fe20003f86070 */
[----:B------:R-:W-:Y:S01]  /*c7290*/  IMAD.IADD R95, R97, 0x1, R100 ;  /* 0x00000001615f7824 */ /* 0x000fe200078e0264 */
[----:B------:R-:W-:Y:S01]  /*c72a0*/  SHF.R.U32.HI R100, RZ, 0x10, R93 ;  /* 0x00000010ff647819 */ /* 0x000fe2000001165d */
[----:B------:R-:W-:-:S03]  /*c72b0*/  IMAD R110, R71, R103, R104 ;  /* 0x00000067476e7224 */ /* 0x000fc600078e0268 */
[----:B------:R-:W-:Y:S01]  /*c72c0*/  LEA R104, R98, R95, 0x10 ;  /* 0x0000005f62687211 */ /* 0x000fe200078e80ff */
[----:B------:R-:W-:Y:S02]  /*c72d0*/  IMAD.IADD R95, R89, 0x1, R116 ;  /* 0x00000001595f7824 */ /* 0x000fe400078e0274 */
[----:B------:R-:W-:Y:S01]  /*c72e0*/  VIADD R116, R111, 0x1 ;  /* 0x000000016f747836 */ /* 0x000fe20000000000 */
[----:B------:R-:W-:Y:S01]  /*c72f0*/  ISETP.GE.U32.AND P3, PT, R104, R97, PT ;  /* 0x000000616800720c */ /* 0x000fe20003f66070 */
[----:B------:R-:W-:Y:S01]  /*c7300*/  IMAD R93, R73, R105, R100 ;  /* 0x00000069495d7224 */ /* 0x000fe200078e0264 */
[----:B------:R-:W-:Y:S01]  /*c7310*/  SHF.R.U32.HI R100, RZ, 0x10, R115 ;  /* 0x00000010ff647819 */ /* 0x000fe20000011673 */
[----:B------:R-:W-:Y:S02]  /*c7320*/  IMAD R95, R110, 0x10000, R95 ;  /* 0x000100006e5f7824 */ /* 0x000fe400078e025f */
[----:B------:R-:W-:Y:S01]  /*c7330*/  @P6 IMAD.MOV R116, RZ, RZ, R111 ;  /* 0x000000ffff746224 */ /* 0x000fe200078e026f */
[----:B------:R-:W-:Y:S01]  /*c7340*/  LEA.HI R93, R98, R93, RZ, 0x10 ;  /* 0x0000005d625d7211 */ /* 0x000fe200078f80ff */
[----:B------:R-:W-:Y:S01]  /*c7350*/  IMAD R97, R71, R105, R100 ;  /* 0x0000006947617224 */ /* 0x000fe200078e0264 */
[----:B------:R-:W-:Y:S01]  /*c7360*/  ISETP.GE.U32.AND P6, PT, R95, R89, PT ;  /* 0x000000595f00720c */ /* 0x000fe20003fc6070 */
[----:B------:R-:W-:Y:S01]  /*c7370*/  VIADD R111, R114, 0x1 ;  /* 0x00000001726f7836 */ /* 0x000fe20000000000 */
[----:B------:R-:W-:Y:S01]  /*c7380*/  IADD3 R89, PT, PT, R116, 0x1, RZ ;  /* 0x0000000174597810 */ /* 0x000fe20007ffe0ff */
[----:B------:R-:W-:Y:S01]  /*c7390*/  @P4 IMAD.MOV R89, RZ, RZ, R116 ;  /* 0x000000ffff594224 */ /* 0x000fe200078e0274 */
[----:B------:R-:W-:Y:S01]  /*c73a0*/  LEA.HI R97, R110, R97, RZ, 0x10 ;  /* 0x000000616e617211 */ /* 0x000fe200078f80ff */
[----:B------:R-:W-:-:S02]  /*c73b0*/  VIADD R100, R93, 0x1 ;  /* 0x000000015d647836 */ /* 0x000fc40000000000 */
[----:B------:R-:W-:Y:S01]  /*c73c0*/  @P3 IMAD.MOV R100, RZ, RZ, R93 ;  /* 0x000000ffff643224 */ /* 0x000fe200078e025d */
[----:B------:R-:W-:Y:S01]  /*c73d0*/  IADD3 R89, PT, PT, R112, R89, RZ ;  /* 0x0000005970597210 */ /* 0x000fe20007ffe0ff */
[----:B------:R-:W-:Y:S02]  /*c73e0*/  @P5 IMAD.MOV R111, RZ, RZ, R114 ;  /* 0x000000ffff6f5224 */ /* 0x000fe400078e0272 */
[----:B------:R-:W-:Y:S02]  /*c73f0*/  VIADD R114, R118, 0x1 ;  /* 0x0000000176727836 */ /* 0x000fe40000000000 */
[----:B------:R-:W-:Y:S01]  /*c7400*/  @P2 IMAD.MOV R114, RZ, RZ, R118 ;  /* 0x000000ffff722224 */ /* 0x000fe200078e0276 */
[----:B------:R-:W-:Y:S01]  /*c7410*/  ISETP.GE.U32.AND P2, PT, R89, R112, PT ;  /* 0x000000705900720c */ /* 0x000fe20003f46070 */
[----:B------:R-:W-:Y:S01]  /*c7420*/  IMAD.IADD R100, R95, 0x1, R100 ;  /* 0x000000015f647824 */ /* 0x000fe200078e0264 */
[----:B------:R-:W-:Y:S01]  /*c7430*/  IADD3 R93, PT, PT, R111, 0x1, RZ ;  /* 0x000000016f5d7810 */ /* 0x000fe20007ffe0ff */
[----:B------:R-:W-:-:S02]  /*c7440*/  IMAD R98, R70, R103, RZ ;  /* 0x0000006746627224 */ /* 0x000fc400078e02ff */
[----:B------:R-:W-:Y:S01]  /*c7450*/  VIADD R110, R97, 0x1 ;  /* 0x00000001616e7836 */ /* 0x000fe20000000000 */
[----:B------:R-:W-:Y:S01]  /*c7460*/  ISETP.GE.U32.AND P3, PT, R100, R95, PT ;  /* 0x0000005f6400720c */ /* 0x000fe20003f66070 */
[----:B------:R-:W-:Y:S01]  /*c7470*/  IMAD R95, R70, R105, RZ ;  /* 0x00000069465f7224 */ /* 0x000fe200078e02ff */
[----:B------:R-:W-:Y:S01]  /*c7480*/  LOP3.LUT R104, R98, 0xffff, RZ, 0xc0, !PT ;  /* 0x0000ffff62687812 */ /* 0x000fe200078ec0ff */
[----:B------:R-:W-:Y:S01]  /*c7490*/  @P6 IMAD.MOV R110, RZ, RZ, R97 ;  /* 0x000000ffff6e6224 */ /* 0x000fe200078e0261 */
[----:B------:R-:W-:Y:S01]  /*c74a0*/  SHF.R.U32.HI R98, RZ, 0x10, R98 ;  /* 0x00000010ff627819 */ /* 0x000fe20000011662 */
[----:B------:R-:W-:Y:S02]  /*c74b0*/  IMAD R97, R10, R103, R95 ;  /* 0x000000670a617224 */ /* 0x000fe400078e025f */
[----:B------:R-:W-:Y:S02]  /*c74c0*/  IMAD.IADD R104, R89, 0x1, R104 ;  /* 0x0000000159687824 */ /* 0x000fe400078e0268 */
[----:B------:R-:W-:-:S02]  /*c74d0*/  @P2 IMAD.MOV R93, RZ, RZ, R111 ;  /* 0x000000ffff5d2224 */ /* 0x000fc400078e026f */
[C---:B------:R-:W-:Y:S02]  /*c74e0*/  VIADD R95, R110.reuse, 0x1 ;  /* 0x000000016e5f7836 */ /* 0x040fe40000000000 */
[----:B------:R-:W-:Y:S01]  /*c74f0*/  IMAD R104, R97, 0x10000, R104 ;  /* 0x0001000061687824 */ /* 0x000fe200078e0268 */
[----:B------:R-:W-:Y:S01]  /*c7500*/  @P3 IADD3 R95, PT, PT, R110, RZ, RZ ;  /* 0x000000ff6e5f3210 */ /* 0x000fe20007ffe0ff */
[----:B------:R-:W-:Y:S02]  /*c7510*/  IMAD.IADD R93, R106, 0x1, R93 ;  /* 0x000000016a5d7824 */ /* 0x000fe400078e025d */
        /* <DEDUP_REMOVED lines=8> */
[----:B------:R-:W-:Y:S01]  /*c75a0*/  VIADD R111, R109, 0x1 ;  /* 0x000000016d6f7836 */ /* 0x000fe20000000000 */
[----:B------:R-:W-:Y:S01]  /*c75b0*/  LEA.HI R97, R97, R98, RZ, 0x10 ;  /* 0x0000006261617211 */ /* 0x000fe200078f80ff */
[----:B------:R-:W-:Y:S01]  /*c75c0*/  IMAD R98, R8, R105, RZ ;  /* 0x0000006908627224 */ /* 0x000fe200078e02ff */
[----:B------:R-:W-:Y:S01]  /*c75d0*/  LOP3.LUT R104, R110, 0xffff, RZ, 0xc0, !PT ;  /* 0x0000ffff6e687812 */ /* 0x000fe200078ec0ff */
[----:B------:R-:W-:Y:S01]  /*c75e0*/  @P0 IMAD.MOV R111, RZ, RZ, R109 ;  /* 0x000000ffff6f0224 */ /* 0x000fe200078e026d */
[----:B------:R-:W-:Y:S01]  /*c75f0*/  SHF.R.U32.HI R110, RZ, 0x10, R110 ;  /* 0x00000010ff6e7819 */ /* 0x000fe2000001166e */
[----:B------:R-:W-:Y:S01]  /*c7600*/  IMAD R106, R7, R103, R98 ;  /* 0x00000067076a7224 */ /* 0x000fe200078e0262 */
[----:B------:R-:W-:Y:S01]  /*c7610*/  IADD3 R98, PT, PT, R114, 0x1, RZ ;  /* 0x0000000172627810 */ /* 0x000fe20007ffe0ff */
[----:B------:R-:W-:-:S02]  /*c7620*/  VIADD R113, R97, 0x1 ;  /* 0x0000000161717836 */ /* 0x000fc40000000000 */
[----:B------:R-:W-:Y:S02]  /*c7630*/  IMAD.IADD R95, R93, 0x1, R104 ;  /* 0x000000015d5f7824 */ /* 0x000fe400078e0268 */
        /* <DEDUP_REMOVED lines=9> */
[----:B------:R-:W-:-:S02]  /*c76d0*/  IMAD.IADD R98, R112, 0x1, R95 ;  /* 0x0000000170627824 */ /* 0x000fc400078e025f */
[-C--:B------:R-:W-:Y:S01]  /*c76e0*/  IMAD R93, R7, R105.reuse, R110 ;  /* 0x00000069075d7224 */ /* 0x080fe200078e026e */
[----:B------:R-:W-:Y:S01]  /*c76f0*/  LOP3.LUT R95, R97, 0xffff, RZ, 0xc0, !PT ;  /* 0x0000ffff615f7812 */ /* 0x000fe200078ec0ff */
[----:B------:R-:W-:Y:S01]  /*c7700*/  IMAD R110, R6, R105, RZ ;  /* 0x00000069066e7224 */ /* 0x000fe200078e02ff */
[----:B------:R-:W-:Y:S02]  /*c7710*/  ISETP.GE.U32.AND P2, PT, R98, R112, PT ;  /* 0x000000706200720c */ /* 0x000fe40003f46070 */
[----:B------:R-:W-:Y:S01]  /*c7720*/  LEA.HI R106, R106, R93, RZ, 0x10 ;  /* 0x0000005d6a6a7211 */ /* 0x000fe200078f80ff */
[----:B------:R-:W-:Y:S01]  /*c7730*/  IMAD R110, R5, R103, R110 ;  /* 0x00000067056e7224 */ /* 0x000fe200078e026e */
[----:B------:R-:W-:Y:S01]  /*c7740*/  SHF.R.U32.HI R112, RZ, 0x10, R97 ;  /* 0x00000010ff707819 */ /* 0x000fe20000011661 */
[----:B------:R-:W-:Y:S02]  /*c7750*/  IMAD.IADD R95, R104, 0x1, R95 ;  /* 0x00000001685f7824 */ /* 0x000fe400078e025f */
[----:B------:R-:W-:-:S02]  /*c7760*/  VIADD R107, R106, 0x1 ;  /* 0x000000016a6b7836 */ /* 0x000fc40000000000 */
[----:B------:R-:W-:Y:S01]  /*c7770*/  VIADD R93, R115, 0x1 ;  /* 0x00000001735d7836 */ /* 0x000fe20000000000 */
[----:B------:R-:W-:Y:S01]  /*c7780*/  LEA R114, R110, R95, 0x10 ;  /* 0x0000005f6e727211 */ /* 0x000fe200078e80ff */
[----:B------:R-:W-:Y:S02]  /*c7790*/  @P1 IMAD.MOV R107, RZ, RZ, R106 ;  /* 0x000000ffff6b1224 */ /* 0x000fe400078e026a */
[----:B------:R-:W-:Y:S01]  /*c77a0*/  IMAD R106, R4, R103, RZ ;  /* 0x00000067046a7224 */ /* 0x000fe200078e02ff */
[----:B------:R-:W-:Y:S01]  /*c77b0*/  ISETP.GE.U32.AND P1, PT, R114, R104, PT ;  /* 0x000000687200720c */ /* 0x000fe20003f26070 */
[----:B------:R-:W-:Y:S02]  /*c77c0*/  @P0 IMAD.MOV R93, RZ, RZ, R115 ;  /* 0x000000ffff5d0224 */ /* 0x000fe400078e0273 */
[----:B------:R-:W-:Y:S01]  /*c77d0*/  IMAD R97, R5, R105, R112 ;  /* 0x0000006905617224 */ /* 0x000fe200078e0270 */
[----:B------:R-:W-:Y:S01]  /*c77e0*/  LOP3.LUT R112, R106, 0xffff, RZ, 0xc0, !PT ;  /* 0x0000ffff6a707812 */ /* 0x000fe200078ec0ff */
[----:B------:R-:W-:-:S02]  /*c77f0*/  IMAD.IADD R95, R108, 0x1, R93 ;  /* 0x000000016c5f7824 */ /* 0x000fc400078e025d */
[C---:B------:R-:W-:Y:S01]  /*c7800*/  VIADD R93, R107.reuse, 0x1 ;  /* 0x000000016b5d7836 */ /* 0x040fe20000000000 */
[----:B------:R-:W-:Y:S01]  /*c7810*/  @P2 IADD3 R93, PT, PT, R107, RZ, RZ ;  /* 0x000000ff6b5d2210 */ /* 0x000fe20007ffe0ff */
[----:B------:R-:W-:Y:S01]  /*c7820*/  IMAD R104, R4, R105, RZ ;  /* 0x0000006904687224 */ /* 0x000fe200078e02ff */
[----:B------:R-:W-:Y:S01]  /*c7830*/  LEA.HI R110, R110, R97, RZ, 0x10 ;  /* 0x000000616e6e7211 */ /* 0x000fe200078f80ff */
[C---:B------:R-:W-:Y:S01]  /*c7840*/  IMAD.IADD R112, R95.reuse, 0x1, R112 ;  /* 0x000000015f707824 */ /* 0x040fe200078e0270 */
[----:B------:R-:W-:Y:S01]  /*c7850*/  ISETP.GE.U32.AND P0, PT, R95, R108, PT ;  /* 0x0000006c5f00720c */ /* 0x000fe20003f06070 */
[----:B------:R-:W-:Y:S01]  /*c7860*/  IMAD R109, R3, R103, R104 ;  /* 0x00000067036d7224 */ /* 0x000fe200078e0268 */
[----:B------:R-:W-:Y:S01]  /*c7870*/  SHF.R.U32.HI R108, RZ, 0x10, R106 ;  /* 0x00000010ff6c7819 */ /* 0x000fe2000001166a */
[----:B------:R-:W-:Y:S02]  /*c7880*/  IMAD.IADD R93, R114, 0x1, R93 ;  /* 0x00000001725d7824 */ /* 0x000fe400078e025d */
        /* <DEDUP_REMOVED lines=27> */
[----:B------:R-:W-:Y:S01]  /*c7a40*/  VIADD R112, R97, 0x1 ;  /* 0x0000000161707836 */ /* 0x000fe20000000000 */
[----:B------:R-:W-:Y:S01]  /*c7a50*/  SHF.R.U32.HI R109, RZ, 0x10, R92 ;  /* 0x00000010ff6d7819 */ /* 0x000fe2000001165c */
[----:B------:R-:W-:Y:S01]  /*c7a60*/  IMAD R107, R80, R96, RZ ;  /* 0x00000060506b7224 */ /* 0x000fe200078e02ff */
[----:B------:R-:W-:Y:S01]  /*c7a70*/  ISETP.GE.U32.AND P1, PT, R95, R106, PT ;  /* 0x0000006a5f00720c */ /* 0x000fe20003f26070 */
[-C--:B------:R-:W-:Y:S01]  /*c7a80*/  IMAD R106, R2, R105.reuse, RZ ;  /* 0x00000069026a7224 */ /* 0x080fe200078e02ff */
[----:B------:R-:W-:Y:S01]  /*c7a90*/  LOP3.LUT R92, R92, 0xffff, RZ, 0xc0, !PT ;  /* 0x0000ffff5c5c7812 */ /* 0x000fe200078ec0ff */
[C---:B------:R-:W-:Y:S01]  /*c7aa0*/  IMAD R111, R0.reuse, R105, R109 ;  /* 0x00000069006f7224 */ /* 0x040fe200078e026d */
[----:B------:R-:W-:Y:S01]  /*c7ab0*/  @P0 IADD3 R112, PT, PT, R97, RZ, RZ ;  /* 0x000000ff61700210 */ /* 0x000fe20007ffe0ff */
[----:B------:R-:W-:-:S02]  /*c7ac0*/  IMAD R108, R0, R103, R106 ;  /* 0x00000067006c7224 */ /* 0x000fc400078e026a */
[----:B------:R-:W-:Y:S02]  /*c7ad0*/  IMAD.IADD R109, R95, 0x1, R92 ;  /* 0x000000015f6d7824 */ /* 0x000fe400078e025c */
[-C--:B------:R-:W-:Y:S01]  /*c7ae0*/  IMAD R92, R80, R90.reuse, RZ ;  /* 0x0000005a505c7224 */ /* 0x080fe200078e02ff */
[C---:B------:R-:W-:Y:S01]  /*c7af0*/  LEA.HI R111, R108.reuse, R111, RZ, 0x10 ;  /* 0x0000006f6c6f7211 */ /* 0x040fe200078f80ff */
[----:B------:R-:W-:Y:S02]  /*c7b00*/  IMAD R110, R108, 0x10000, R109 ;  /* 0x000100006c6e7824 */ /* 0x000fe400078e026d */
[----:B------:R-:W-:Y:S01]  /*c7b10*/  VIADD R106, R113, 0x1 ;  /* 0x00000001716a7836 */ /* 0x000fe20000000000 */
[----:B------:R-:W-:Y:S01]  /*c7b20*/  LOP3.LUT R97, R92, 0xffff, RZ, 0xc0, !PT ;  /* 0x0000ffff5c617812 */ /* 0x000fe200078ec0ff */
[----:B------:R-:W-:Y:S01]  /*c7b30*/  @P2 IMAD.MOV R106, RZ, RZ, R113 ;  /* 0x000000ffff6a2224 */ /* 0x000fe200078e0271 */
[----:B------:R-:W-:Y:S01]  /*c7b40*/  ISETP.GE.U32.AND P0, PT, R110, R95, PT ;  /* 0x0000005f6e00720c */ /* 0x000fe20003f06070 */
[----:B------:R-:W-:-:S02]  /*c7b50*/  IMAD R107, R78, R90, R107 ;  /* 0x0000005a4e6b7224 */ /* 0x000fc400078e026b */
[----:B------:R-:W-:Y:S02]  /*c7b60*/  IMAD.IADD R95, R110, 0x1, R106 ;  /* 0x000000016e5f7824 */ /* 0x000fe400078e026a */
[----:B------:R-:W-:Y:S01]  /*c7b70*/  IMAD.IADD R106, R97, 0x1, R88 ;  /* 0x00000001616a7824 */ /* 0x000fe200078e0258 */
[----:B------:R-:W-:Y:S01]  /*c7b80*/  SHF.R.U32.HI R97, RZ, 0x10, R92 ;  /* 0x00000010ff617819 */ /* 0x000fe2000001165c */
        /* <DEDUP_REMOVED lines=13> */
[----:B------:R-:W-:Y:S01]  /*c7c60*/  IMAD.IADD R113, R90, 0x1, R113 ;  /* 0x000000015a717824 */ /* 0x000fe200078e0271 */
[----:B------:R-:W-:Y:S01]  /*c7c70*/  IADD3 R92, PT, PT, R110, 0x1, RZ ;  /* 0x000000016e5c7810 */ /* 0x000fe20007ffe0ff */
[----:B------:R-:W-:Y:S02]  /*c7c80*/  IMAD R96, R78, R96, R97 ;  /* 0x000000604e607224 */ /* 0x000fe400078e0261 */
        /* <DEDUP_REMOVED lines=8> */
[----:B------:R-:W-:-:S02]  /*c7d10*/  LEA.HI R105, R106, R105, RZ, 0x10 ;  /* 0x000000696a697211 */ /* 0x000fc400078f80ff */
[----:B------:R-:W-:Y:S02]  /*c7d20*/  ISETP.GE.U32.AND P3, PT, R92, R113, PT ;  /* 0x000000715c00720c */ /* 0x000fe40003f66070 */
[----:B------:R-:W-:Y:S01]  /*c7d30*/  @P0 IADD3 R90, PT, PT, R96, RZ, RZ ;  /* 0x000000ff605a0210 */ /* 0x000fe20007ffe0ff */
[----:B------:R-:W-:Y:S01]  /*c7d40*/  VIADD R103, R105, 0x1 ;  /* 0x0000000169677836 */ /* 0x000fe20000000000 */
        /* <DEDUP_REMOVED lines=9> */
.L_x_1144:
        /* <DEDUP_REMOVED lines=38> */
.L_x_1149:
[----:B------:R-:W-:Y:S05]  /*c8040*/  BSYNC.RELIABLE B3 ;  /* 0x0000000000037941 */ /* 0x000fea0003800100 */
.L_x_1148:
        /* <DEDUP_REMOVED lines=41> */
.L_x_1147:
[----:B------:R-:W-:Y:S05]  /*c82e0*/  BSYNC.RECONVERGENT B2 ;  /* 0x0000000000027941 */ /* 0x000fea0003800200 */
.L_x_1146:
        /* <DEDUP_REMOVED lines=16> */
.L_x_1151:
[----:B------:R1:W2:Y:S01]  /*c83f0*/  LDL R81, [R37] ;  /* 0x0000000025517983 */ /* 0x0002a20000100800 */
[----:B------:R-:W-:Y:S02]  /*c8400*/  VIADD R79, R79, 0x1 ;  /* 0x000000014f4f7836 */ /* 0x000fe40000000000 */
[----:B-1----:R-:W-:Y:S01]  /*c8410*/  VIADD R37, R37, 0x4 ;  /* 0x0000000425257836 */ /* 0x002fe20000000000 */
[----:B--2---:R-:W-:Y:S02]  /*c8420*/  LOP3.LUT R87, R81, 0xffff, RZ, 0xc0, !PT ;  /* 0x0000ffff51577812 */ /* 0x004fe400078ec0ff */
[----:B------:R-:W-:-:S03]  /*c8430*/  SHF.R.U32.HI R81, RZ, 0x10, R81 ;  /* 0x00000010ff517819 */ /* 0x000fc60000011651 */
[C---:B------:R-:W-:Y:S02]  /*c8440*/  IMAD R86, R67.reuse, R87, RZ ;  /* 0x0000005743567224 */ /* 0x040fe400078e02ff */
[----:B0-----:R-:W-:Y:S02]  /*c8450*/  IMAD R88, R67, R81, RZ ;  /* 0x0000005143587224 */ /* 0x001fe400078e02ff */
        /* <DEDUP_REMOVED lines=9> */
[----:B------:R-:W-:Y:S01]  /*c84f0*/  IMAD R86, R65, R87, RZ ;  /* 0x0000005741567224 */ /* 0x000fe200078e02ff */
[C---:B------:R-:W-:Y:S01]  /*c8500*/  LEA R90, R88.reuse, R89, 0x10 ;  /* 0x00000059585a7211 */ /* 0x040fe200078e80ff */
[----:B------:R-:W-:Y:S01]  /*c8510*/  IMAD R89, R63, R87, RZ ;  /* 0x000000573f597224 */ /* 0x000fe200078e02ff */
[----:B------:R-:W-:Y:S01]  /*c8520*/  LEA.HI R93, R88, R93, RZ, 0x10 ;  /* 0x0000005d585d7211 */ /* 0x000fe200078f80ff */
[----:B------:R-:W-:Y:S01]  /*c8530*/  IMAD R88, R65, R81, RZ ;  /* 0x0000005141587224 */ /* 0x000fe200078e02ff */
[----:B------:R-:W-:Y:S01]  /*c8540*/  LOP3.LUT R92, R86, 0xffff, RZ, 0xc0, !PT ;  /* 0x0000ffff565c7812 */ /* 0x000fe200078ec0ff */
[-C--:B------:R-:W-:Y:S01]  /*c8550*/  IMAD R94, R62, R87.reuse, R94 ;  /* 0x000000573e5e7224 */ /* 0x080fe200078e025e */
[----:B------:R-:W-:Y:S01]  /*c8560*/  SHF.R.U32.HI R86, RZ, 0x10, R86 ;  /* 0x00000010ff567819 */ /* 0x000fe20000011656 */
[C---:B------:R-:W-:Y:S01]  /*c8570*/  IMAD R88, R64.reuse, R87, R88 ;  /* 0x0000005740587224 */ /* 0x040fe200078e0258 */
[----:B------:R-:W-:Y:S01]  /*c8580*/  LOP3.LUT R97, R89, 0xffff, RZ, 0xc0, !PT ;  /* 0x0000ffff59617812 */ /* 0x000fe200078ec0ff */
[-C--:B------:R-:W-:Y:S01]  /*c8590*/  IMAD R98, R61, R81.reuse, RZ ;  /* 0x000000513d627224 */ /* 0x080fe200078e02ff */
[----:B------:R-:W-:Y:S01]  /*c85a0*/  SHF.R.U32.HI R96, RZ, 0x10, R89 ;  /* 0x00000010ff607819 */ /* 0x000fe20000011659 */
[----:B------:R-:W-:Y:S01]  /*c85b0*/  IMAD R95, R64, R81, R86 ;  /* 0x00000051405f7224 */ /* 0x000fe200078e0256 */
[----:B------:R-:W-:Y:S01]  /*c85c0*/  ISETP.GE.U32.AND P0, PT, R90, R84, PT ;  /* 0x000000545a00720c */ /* 0x000fe20003f06070 */
[----:B------:R-:W-:-:S02]  /*c85d0*/  IMAD.IADD R89, R92, 0x1, R85 ;  /* 0x000000015c597824 */ /* 0x000fc400078e0255 */
[----:B------:R-:W-:Y:S01]  /*c85e0*/  IMAD R86, R59, R87, RZ ;  /* 0x000000573b567224 */ /* 0x000fe200078e02ff */
[C---:B------:R-:W-:Y:S01]  /*c85f0*/  LEA.HI R95, R88.reuse, R95, RZ, 0x10 ;  /* 0x0000005f585f7211 */ /* 0x040fe200078f80ff */
[----:B------:R-:W-:Y:S02]  /*c8600*/  IMAD R92, R88, 0x10000, R89 ;  /* 0x00010000585c7824 */ /* 0x000fe400078e0259 */
[----:B------:R-:W-:Y:S01]  /*c8610*/  IMAD R88, R57, R87, RZ ;  /* 0x0000005739587224 */ /* 0x000fe200078e02ff */
        /* <DEDUP_REMOVED lines=8> */
[----:B------:R-:W-:Y:S01]  /*c86a0*/  ISETP.GE.U32.AND P6, PT, R92, R85, PT ;  /* 0x000000555c00720c */ /* 0x000fe20003fc6070 */
[----:B------:R-:W-:Y:S01]  /*c86b0*/  IMAD.IADD R89, R89, 0x1, R82 ;  /* 0x0000000159597824 */ /* 0x000fe200078e0252 */
[----:B------:R-:W-:Y:S01]  /*c86c0*/  LEA.HI R99, R94, R99, RZ, 0x10 ;  /* 0x000000635e637211 */ /* 0x000fe200078f80ff */
[----:B------:R-:W-:-:S02]  /*c86d0*/  IMAD R111, R56, R81, R88 ;  /* 0x00000051386f7224 */ /* 0x000fc400078e0258 */
[----:B------:R-:W-:Y:S02]  /*c86e0*/  IMAD R88, R90, R75, RZ ;  /* 0x0000004b5a587224 */ /* 0x000fe400078e02ff */
[----:B------:R-:W-:Y:S02]  /*c86f0*/  IMAD R107, R58, R81, R86 ;  /* 0x000000513a6b7224 */ /* 0x000fe400078e0256 */
[----:B------:R-:W-:Y:S02]  /*c8700*/  IMAD R97, R94, 0x10000, R97 ;  /* 0x000100005e617824 */ /* 0x000fe400078e0261 */
[----:B------:R-:W-:Y:S01]  /*c8710*/  IMAD R105, R84, 0x10000, R89 ;  /* 0x0001000054697824 */ /* 0x000fe200078e0259 */
[----:B------:R-:W-:Y:S01]  /*c8720*/  LOP3.LUT R89, R88, 0xffff, RZ, 0xc0, !PT ;  /* 0x0000ffff58597812 */ /* 0x000fe200078ec0ff */
[----:B------:R-:W-:Y:S01]  /*c8730*/  IMAD R98, R60, R87, R98 ;  /* 0x000000573c627224 */ /* 0x000fe200078e0262 */
[----:B------:R-:W-:Y:S01]  /*c8740*/  LEA.HI R107, R84, R107, RZ, 0x10 ;  /* 0x0000006b546b7211 */ /* 0x000fe200078f80ff */
[----:B------:R-:W-:Y:S01]  /*c8750*/  IMAD.IADD R103, R100, 0x1, R83 ;  /* 0x0000000164677824 */ /* 0x000fe200078e0253 */
[----:B------:R-:W-:Y:S01]  /*c8760*/  ISETP.GE.U32.AND P5, PT, R97, R80, PT ;  /* 0x000000506100720c */ /* 0x000fe20003fa6070 */
[C---:B------:R-:W-:Y:S01]  /*c8770*/  VIADD R84, R93.reuse, 0x1 ;  /* 0x000000015d547836 */ /* 0x040fe20000000000 */
[----:B------:R-:W-:Y:S01]  /*c8780*/  @P0 IADD3 R84, PT, PT, R93, RZ, RZ ;  /* 0x000000ff5d540210 */ /* 0x000fe20007ffe0ff */
[----:B------:R-:W-:Y:S01]  /*c8790*/  IMAD R80, R74, R89, RZ ;  /* 0x000000594a507224 */ /* 0x000fe200078e02ff */
[----:B------:R-:W-:Y:S01]  /*c87a0*/  SHF.R.U32.HI R93, RZ, 0x10, R88 ;  /* 0x00000010ff5d7819 */ /* 0x000fe20000011658 */
[----:B------:R-:W-:Y:S01]  /*c87b0*/  IMAD R94, R57, R81, RZ ;  /* 0x00000051395e7224 */ /* 0x000fe200078e02ff */
[----:B------:R-:W-:Y:S01]  /*c87c0*/  LEA R103, R98, R103, 0x10 ;  /* 0x0000006762677211 */ /* 0x000fe200078e80ff */
[----:B------:R-:W-:Y:S01]  /*c87d0*/  IMAD.IADD R109, R96, 0x1, R91 ;  /* 0x00000001606d7824 */ /* 0x000fe200078e025b */
[----:B------:R-:W-:Y:S01]  /*c87e0*/  ISETP.GE.U32.AND P1, PT, R105, R82, PT ;  /* 0x000000526900720c */ /* 0x000fe20003f26070 */
[----:B------:R-:W-:Y:S01]  /*c87f0*/  IMAD R82, R74, R93, RZ ;  /* 0x0000005d4a527224 */ /* 0x000fe200078e02ff */
[----:B------:R-:W-:Y:S01]  /*c8800*/  LOP3.LUT R85, R80, 0xffff, RZ, 0xc0, !PT ;  /* 0x0000ffff50557812 */ /* 0x000fe200078ec0ff */
[----:B------:R-:W-:Y:S01]  /*c8810*/  IMAD R94, R56, R87, R94 ;  /* 0x00000057385e7224 */ /* 0x000fe200078e025e */
[----:B------:R-:W-:Y:S01]  /*c8820*/  ISETP.GE.U32.AND P2, PT, R103, R83, PT ;  /* 0x000000536700720c */ /* 0x000fe20003f46070 */
[----:B------:R-:W-:Y:S01]  /*c8830*/  IMAD.IADD R83, R92, 0x1, R84 ;  /* 0x000000015c537824 */ /* 0x000fe200078e0254 */
[----:B------:R-:W-:Y:S01]  /*c8840*/  SHF.R.U32.HI R80, RZ, 0x10, R80 ;  /* 0x00000010ff507819 */ /* 0x000fe20000011650 */
[----:B------:R-:W-:Y:S01]  /*c8850*/  IMAD R84, R72, R89, RZ ;  /* 0x0000005948547224 */ /* 0x000fe200078e02ff */
[----:B------:R-:W-:Y:S01]  /*c8860*/  LEA.HI R111, R94, R111, RZ, 0x10 ;  /* 0x0000006f5e6f7211 */ /* 0x000fe200078f80ff */
[----:B------:R-:W-:Y:S01]  /*c8870*/  IMAD R82, R73, R89, R82 ;  /* 0x0000005949527224 */ /* 0x000fe200078e0252 */
[----:B------:R-:W-:Y:S01]  /*c8880*/  ISETP.GE.U32.AND P4, PT, R83, R92, PT ;  /* 0x0000005c5300720c */ /* 0x000fe20003f86070 */
[----:B------:R-:W-:Y:S01]  /*c8890*/  IMAD.IADD R85, R90, 0x1, R85 ;  /* 0x000000015a557824 */ /* 0x000fe200078e0255 */
[----:B------:R-:W-:Y:S01]  /*c88a0*/  LOP3.LUT R92, R84, 0xffff, RZ, 0xc0, !PT ;  /* 0x0000ffff545c7812 */ /* 0x000fe200078ec0ff */
[----:B------:R-:W-:Y:S01]  /*c88b0*/  IMAD R86, R94, 0x10000, R109 ;  /* 0x000100005e567824 */ /* 0x000fe200078e026d */
[----:B------:R-:W-:Y:S01]  /*c88c0*/  SHF.R.U32.HI R84, RZ, 0x10, R84 ;  /* 0x00000010ff547819 */ /* 0x000fe20000011654 */
[----:B------:R-:W-:-:S02]  /*c88d0*/  IMAD R85, R82, 0x10000, R85 ;  /* 0x0001000052557824 */ /* 0x000fc400078e0255 */
[----:B------:R-:W-:Y:S01]  /*c88e0*/  IMAD R88, R72, R93, RZ ;  /* 0x0000005d48587224 */ /* 0x000fe200078e02ff */
[----:B------:R-:W-:Y:S01]  /*c88f0*/  ISETP.GE.U32.AND P0, PT, R86, R91, PT ;  /* 0x0000005b5600720c */ /* 0x000fe20003f06070 */
[----:B------:R-:W-:Y:S01]  /*c8900*/  IMAD.IADD R109, R83, 0x1, R92 ;  /* 0x00000001536d7824 */ /* 0x000fe200078e025c */
[----:B------:R-:W-:Y:S01]  /*c8910*/  ISETP.GE.U32.AND P3, PT, R85, R90, PT ;  /* 0x0000005a5500720c */ /* 0x000fe20003f66070 */
[----:B------:R-:W-:Y:S02]  /*c8920*/  IMAD R88, R71, R89, R88 ;  /* 0x0000005947587224 */ /* 0x000fe400078e0258 */
[----:B------:R-:W-:Y:S02]  /*c8930*/  VIADD R92, R95, 0x1 ;  /* 0x000000015f5c7836 */ /* 0x000fe40000000000 */
[----:B------:R-:W-:Y:S01]  /*c8940*/  IMAD R91, R73, R93, R80 ;  /* 0x0000005d495b7224 */ /* 0x000fe200078e0250 */
[----:B------:R-:W-:Y:S01]  /*c8950*/  LEA R109, R88, R109, 0x10 ;  /* 0x0000006d586d7211 */ /* 0x000fe200078e80ff */
[----:B------:R-:W-:-:S02]  /*c8960*/  @P6 IMAD.MOV R92, RZ, RZ, R95 ;  /* 0x000000ffff5c6224 */ /* 0x000fc400078e025f */
[----:B------:R-:W-:Y:S01]  /*c8970*/  IMAD R101, R60, R81, R101 ;  /* 0x000000513c657224 */ /* 0x000fe200078e0265 */
[----:B------:R-:W-:Y:S01]  /*c8980*/  LEA.HI R91, R82, R91, RZ, 0x10 ;  /* 0x0000005b525b7211 */ /* 0x000fe200078f80ff */
[C---:B------:R-:W-:Y:S01]  /*c8990*/  VIADD R80, R92.reuse, 0x1 ;  /* 0x000000015c507836 */ /* 0x040fe20000000000 */
[----:B------:R-:W-:Y:S01]  /*c89a0*/  @P4 IADD3 R80, PT, PT, R92, RZ, RZ ;  /* 0x000000ff5c504210 */ /* 0x000fe20007ffe0ff */
[----:B------:R-:W-:Y:S01]  /*c89b0*/  IMAD R85, R70, R89, RZ ;  /* 0x0000005946557224 */ /* 0x000fe200078e02ff */
[----:B------:R-:W-:Y:S01]  /*c89c0*/  LEA.HI R101, R98, R101, RZ, 0x10 ;  /* 0x0000006562657211 */ /* 0x000fe200078f80ff */
[----:B------:R-:W-:Y:S01]  /*c89d0*/  VIADD R94, R99, 0x1 ;  /* 0x00000001635e7836 */ /* 0x000fe20000000000 */
[----:B------:R-:W-:Y:S01]  /*c89e0*/  ISETP.GE.U32.AND P6, PT, R109, R83, PT ;  /* 0x000000536d00720c */ /* 0x000fe20003fc6070 */
[----:B------:R-:W-:Y:S01]  /*c89f0*/  IMAD R83, R71, R93, R84 ;  /* 0x0000005d47537224 */ /* 0x000fe200078e0254 */
[----:B------:R-:W-:Y:S01]  /*c8a00*/  IADD3 R98, PT, PT, R111, 0x1, RZ ;  /* 0x000000016f627810 */ /* 0x000fe20007ffe0ff */
[----:B------:R-:W-:-:S02]  /*c8a10*/  VIADD R84, R91, 0x1 ;  /* 0x000000015b547836 */ /* 0x000fc40000000000 */
[----:B------:R-:W-:Y:S01]  /*c8a20*/  IMAD.IADD R80, R97, 0x1, R80 ;  /* 0x0000000161507824 */ /* 0x000fe200078e0250 */
[----:B------:R-:W-:Y:S01]  /*c8a30*/  LEA.HI R83, R88, R83, RZ, 0x10 ;  /* 0x0000005358537211 */ /* 0x000fe200078f80ff */
[----:B------:R-:W-:Y:S01]  /*c8a40*/  @P3 IMAD.MOV R84, RZ, RZ, R91 ;  /* 0x000000ffff543224 */ /* 0x000fe200078e025b */
[----:B------:R-:W-:Y:S01]  /*c8a50*/  LOP3.LUT R91, R85, 0xffff, RZ, 0xc0, !PT ;  /* 0x0000ffff555b7812 */ /* 0x000fe200078ec0ff */
[----:B------:R-:W-:Y:S01]  /*c8a60*/  VIADD R92, R101, 0x1 ;  /* 0x00000001655c7836 */ /* 0x000fe20000000000 */
[----:B------:R-:W-:Y:S01]  /*c8a70*/  IADD3 R95, PT, PT, R83, 0x1, RZ ;  /* 0x00000001535f7810 */ /* 0x000fe20007ffe0ff */
[----:B------:R-:W-:Y:S01]  /*c8a80*/  @P2 IMAD.MOV R92, RZ, RZ, R101 ;  /* 0x000000ffff5c2224 */ /* 0x000fe200078e0265 */
[----:B------:R-:W-:Y:S01]  /*c8a90*/  ISETP.GE.U32.AND P2, PT, R80, R97, PT ;  /* 0x000000615000720c */ /* 0x000fe20003f46070 */
[----:B------:R-:W-:Y:S01]  /*c8aa0*/  IMAD.IADD R84, R109, 0x1, R84 ;  /* 0x000000016d547824 */ /* 0x000fe200078e0254 */
[----:B------:R-:W-:Y:S01]  /*c8ab0*/  SHF.R.U32.HI R88, RZ, 0x10, R85 ;  /* 0x00000010ff587819 */ /* 0x000fe20000011655 */
[----:B------:R-:W-:-:S02]  /*c8ac0*/  @P5 IMAD.MOV R94, RZ, RZ, R99 ;  /* 0x000000ffff5e5224 */ /* 0x000fc400078e0263 */
[----:B------:R-:W-:Y:S01]  /*c8ad0*/  @P6 IMAD.MOV R95, RZ, RZ, R83 ;  /* 0x000000ffff5f6224 */ /* 0x000fe200078e0253 */
[----:B------:R-:W-:Y:S01]  /*c8ae0*/  ISETP.GE.U32.AND P3, PT, R84, R109, PT ;  /* 0x0000006d5400720c */ /* 0x000fe20003f66070 */
[----:B------:R-:W-:Y:S02]  /*c8af0*/  IMAD R83, R70, R93, RZ ;  /* 0x0000005d46537224 */ /* 0x000fe400078e02ff */
[----:B------:R-:W-:Y:S02]  /*c8b00*/  VIADD R82, R94, 0x1 ;  /* 0x000000015e527836 */ /* 0x000fe40000000000 */
[----:B------:R-:W-:Y:S02]  /*c8b10*/  IMAD R83, R10, R89, R83 ;  /* 0x000000590a537224 */ /* 0x000fe400078e0253 */
[----:B------:R-:W-:Y:S02]  /*c8b20*/  IMAD.IADD R90, R80, 0x1, R91 ;  /* 0x00000001505a7824 */ /* 0x000fe400078e025b */
[----:B------:R-:W-:-:S02]  /*c8b30*/  @P2 IMAD.MOV R82, RZ, RZ, R94 ;  /* 0x000000ffff522224 */ /* 0x000fc400078e025e */
[----:B------:R-:W-:Y:S02]  /*c8b40*/  VIADD R85, R95, 0x1 ;  /* 0x000000015f557836 */ /* 0x000fe40000000000 */
[----:B------:R-:W-:Y:S02]  /*c8b50*/  IMAD R90, R83, 0x10000, R90 ;  /* 0x00010000535a7824 */ /* 0x000fe400078e025a */
[----:B------:R-:W-:Y:S02]  /*c8b60*/  IMAD.IADD R82, R103, 0x1, R82 ;  /* 0x0000000167527824 */ /* 0x000fe400078e0252 */
[----:B------:R-:W-:Y:S01]  /*c8b70*/  @P3 IMAD.MOV R85, RZ, RZ, R95 ;  /* 0x000000ffff553224 */ /* 0x000fe200078e025f */
[----:B------:R-:W-:Y:S01]  /*c8b80*/  ISETP.GE.U32.AND P2, PT, R90, R80, PT ;  /* 0x000000505a00720c */ /* 0x000fe20003f46070 */
[----:B------:R-:W-:Y:S02]  /*c8b90*/  IMAD R88, R10, R93, R88 ;  /* 0x0000005d0a587224 */ /* 0x000fe400078e0258 */
[----:B------:R-:W-:-:S02]  /*c8ba0*/  IMAD R91, R8, R89, RZ ;  /* 0x00000059085b7224 */ /* 0x000fc400078e02ff */
[C---:B------:R-:W-:Y:S01]  /*c8bb0*/  VIADD R96, R107.reuse, 0x1 ;  /* 0x000000016b607836 */ /* 0x040fe20000000000 */
[----:B------:R-:W-:Y:S01]  /*c8bc0*/  @P1 IADD3 R96, PT, PT, R107, RZ, RZ ;  /* 0x000000ff6b601210 */ /* 0x000fe20007ffe0ff */
[----:B------:R-:W-:Y:S01]  /*c8bd0*/  IMAD.IADD R85, R90, 0x1, R85 ;  /* 0x000000015a557824 */ /* 0x000fe200078e0255 */
[----:B------:R-:W-:Y:S01]  /*c8be0*/  ISETP.GE.U32.AND P1, PT, R82, R103, PT ;  /* 0x000000675200720c */ /* 0x000fe20003f26070 */
[----:B------:R-:W-:Y:S01]  /*c8bf0*/  IMAD R80, R8, R93, RZ ;  /* 0x0000005d08507224 */ /* 0x000fe200078e02ff */
[----:B------:R-:W-:Y:S01]  /*c8c00*/  LEA.HI R88, R83, R88, RZ, 0x10 ;  /* 0x0000005853587211 */ /* 0x000fe200078f80ff */
[----:B------:R-:W-:Y:S01]  /*c8c10*/  @P0 IMAD.MOV R98, RZ, RZ, R111 ;  /* 0x000000ffff620224 */ /* 0x000fe200078e026f */
[----:B------:R-:W-:Y:S02]  /*c8c20*/  LOP3.LUT R83, R91, 0xffff, RZ, 0xc0, !PT ;  /* 0x0000ffff5b537812 */ /* 0x000fe400078ec0ff */
[----:B------:R-:W-:Y:S01]  /*c8c30*/  ISETP.GE.U32.AND P3, PT, R85, R90, PT ;  /* 0x0000005a5500720c */ /* 0x000fe20003f66070 */
[----:B------:R-:W-:-:S02]  /*c8c40*/  IMAD R90, R7, R89, R80 ;  /* 0x00000059075a7224 */ /* 0x000fc400078e0250 */
[----:B------:R-:W-:Y:S02]  /*c8c50*/  IMAD.IADD R83, R82, 0x1, R83 ;  /* 0x0000000152537824 */ /* 0x000fe400078e0253 */
[----:B------:R-:W-:Y:S02]  /*c8c60*/  VIADD R94, R88, 0x1 ;  /* 0x00000001585e7836 */ /* 0x000fe40000000000 */
[----:B------:R-:W-:Y:S01]  /*c8c70*/  VIADD R80, R92, 0x1 ;  /* 0x000000015c507836 */ /* 0x000fe20000000000 */
[----:B------:R-:W-:Y:S01]  /*c8c80*/  LEA R95, R90, R83, 0x10 ;  /* 0x000000535a5f7211 */ /* 0x000fe200078e80ff */
[----:B------:R-:W-:Y:S01]  /*c8c90*/  @P2 IMAD.MOV R94, RZ, RZ, R88 ;  /* 0x000000ffff5e2224 */ /* 0x000fe200078e0258 */
[----:B------:R-:W-:Y:S01]  /*c8ca0*/  SHF.R.U32.HI R88, RZ, 0x10, R91 ;  /* 0x00000010ff587819 */ /* 0x000fe2000001165b */
[----:B------:R-:W-:Y:S01]  /*c8cb0*/  @P1 IMAD.MOV R80, RZ, RZ, R92 ;  /* 0x000000ffff501224 */ /* 0x000fe200078e025c */
[----:B------:R-:W-:Y:S01]  /*c8cc0*/  ISETP.GE.U32.AND P1, PT, R95, R82, PT ;  /* 0x000000525f00720c */ /* 0x000fe20003f26070 */
[----:B------:R-:W-:-:S02]  /*c8cd0*/  VIADD R83, R94, 0x1 ;  /* 0x000000015e537836 */ /* 0x000fc40000000000 */
[----:B------:R-:W-:Y:S02]  /*c8ce0*/  IMAD.IADD R82, R105, 0x1, R80 ;  /* 0x0000000169527824 */ /* 0x000fe400078e0250 */
[----:B------:R-:W-:Y:S02]  /*c8cf0*/  @P3 IMAD.MOV R83, RZ, RZ, R94 ;  /* 0x000000ffff533224 */ /* 0x000fe400078e025e */
        /* <DEDUP_REMOVED lines=22> */
[----:B------:R-:W-:Y:S02]  /*c8e60*/  IMAD R82, R4, R93, RZ ;  /* 0x0000005d04527224 */ /* 0x000fe400078e02ff */
[----:B------:R-:W-:Y:S01]  /*c8e70*/  VIADD R83, R99, 0x1 ;  /* 0x0000000163537836 */ /* 0x000fe20000000000 */
[----:B------:R-:W-:Y:S01]  /*c8e80*/  LEA.HI R95, R88, R95, RZ, 0x10 ;  /* 0x0000005f585f7211 */ /* 0x000fe200078f80ff */
[----:B------:R-:W-:Y:S01]  /*c8e90*/  @P2 IMAD.MOV R83, RZ, RZ, R99 ;  /* 0x000000ffff532224 */ /* 0x000fe200078e0263 */
[----:B------:R-:W-:Y:S01]  /*c8ea0*/  ISETP.GE.U32.AND P0, PT, R91, R86, PT ;  /* 0x000000565b00720c */ /* 0x000fe20003f06070 */
[----:B------:R-:W-:-:S02]  /*c8eb0*/  IMAD R92, R3, R89, R82 ;  /* 0x00000059035c7224 */ /* 0x000fc400078e0252 */
[----:B------:R-:W-:Y:S01]  /*c8ec0*/  IMAD.IADD R97, R91, 0x1, R96 ;  /* 0x000000015b617824 */ /* 0x000fe200078e0260 */
[----:B------:R-:W-:Y:S01]  /*c8ed0*/  IADD3 R83, PT, PT, R90, R83, RZ ;  /* 0x000000535a537210 */ /* 0x000fe20007ffe0ff */
        /* <DEDUP_REMOVED lines=22> */
[----:B------:R-:W-:Y:S01]  /*c9040*/  IMAD.IADD R82, R97, 0x1, R88 ;  /* 0x0000000161527824 */ /* 0x000fe200078e0258 */
[----:B------:R-:W-:Y:S01]  /*c9050*/  IADD3 R94, PT, PT, R95, 0x1, RZ ;  /* 0x000000015f5e7810 */ /* 0x000fe20007ffe0ff */
[----:B------:R-:W-:Y:S01]  /*c9060*/  VIADD R96, R99, 0x1 ;  /* 0x0000000163607836 */ /* 0x000fe20000000000 */
        /* <DEDUP_REMOVED lines=10> */
[----:B------:R-:W-:-:S02]  /*c9110*/  IMAD R78, R0, R89, R91 ;  /* 0x00000059004e7224 */ /* 0x000fc400078e025b */
[----:B------:R-:W-:Y:S02]  /*c9120*/  IMAD.IADD R97, R86, 0x1, R97 ;  /* 0x0000000156617824 */ /* 0x000fe400078e0261 */
[----:B------:R-:W-:Y:S01]  /*c9130*/  @P0 IMAD.MOV R94, RZ, RZ, R95 ;  /* 0x000000ffff5e0224 */ /* 0x000fe200078e025f */
[----:B------:R-:W-:Y:S01]  /*c9140*/  LOP3.LUT R95, R87, 0xffff, RZ, 0xc0, !PT ;  /* 0x0000ffff575f7812 */ /* 0x000fe200078ec0ff */
[----:B------:R-:W-:Y:S01]  /*c9150*/  VIADD R91, R96, 0x1 ;  /* 0x00000001605b7836 */ /* 0x000fe20000000000 */
[----:B------:R-:W-:Y:S01]  /*c9160*/  SHF.R.U32.HI R87, RZ, 0x10, R87 ;  /* 0x00000010ff577819 */ /* 0x000fe20000011657 */
[----:B------:R-:W-:Y:S02]  /*c9170*/  IMAD R90, R78, 0x10000, R97 ;  /* 0x000100004e5a7824 */ /* 0x000fe400078e0261 */
[----:B------:R-:W-:Y:S02]  /*c9180*/  IMAD R99, R0, R93, R92 ;  /* 0x0000005d00637224 */ /* 0x000fe400078e025c */
[----:B------:R-:W-:Y:S01]  /*c9190*/  @P2 IMAD.MOV R91, RZ, RZ, R96 ;  /* 0x000000ffff5b2224 */ /* 0x000fe200078e0260 */
[----:B------:R-:W-:Y:S01]  /*c91a0*/  ISETP.GE.U32.AND P0, PT, R90, R86, PT ;  /* 0x000000565a00720c */ /* 0x000fe20003f06070 */
[----:B------:R-:W-:Y:S01]  /*c91b0*/  IMAD.IADD R95, R95, 0x1, R36 ;  /* 0x000000015f5f7824 */ /* 0x000fe200078e0224 */
[----:B------:R-:W-:Y:S01]  /*c91c0*/  LEA.HI R99, R78, R99, RZ, 0x10 ;  /* 0x000000634e637211 */ /* 0x000fe200078f80ff */
[----:B------:R-:W-:Y:S01]  /*c91d0*/  IMAD.IADD R91, R90, 0x1, R91 ;  /* 0x000000015a5b7824 */ /* 0x000fe200078e025b */
[----:B------:R-:W-:Y:S01]  /*c91e0*/  IADD3 R78, PT, PT, R94, 0x1, RZ ;  /* 0x000000015e4e7810 */ /* 0x000fe20007ffe0ff */
[----:B------:R-:W-:-:S02]  /*c91f0*/  IMAD R92, R77, R89, RZ ;  /* 0x000000594d5c7224 */ /* 0x000fc400078e02ff */
        /* <DEDUP_REMOVED lines=8> */
[----:B------:R-:W-:Y:S02]  /*c9280*/  IMAD R90, R76, R89, R90 ;  /* 0x000000594c5a7224 */ /* 0x000fe400078e025a */
        /* <DEDUP_REMOVED lines=17> */
[----:B------:R-:W-:Y:S01]  /*c93a0*/  VIADD R88, R93, 0x1 ;  /* 0x000000015d587836 */ /* 0x000fe20000000000 */
        /* <DEDUP_REMOVED lines=8> */
.L_x_1150:
        /* <DEDUP_REMOVED lines=38> */
.L_x_1155:
[----:B------:R-:W-:Y:S05]  /*c9690*/  BSYNC.RELIABLE B3 ;  /* 0x0000000000037941 */ /* 0x000fea0003800100 */
.L_x_1154:
        /* <DEDUP_REMOVED lines=36> */
[----:B------:R-:W-:Y:S01]  /*c98e0*/  ISETP.LT.U32.OR P5, PT, R78, R47, !P5 ;  /* 0x0000002f4e00720c */ /* 0x000fe20006fa1470 */
[----:B------:R-:W-:Y:S02]  /*c98f0*/  VIADD R78, R96, 0xffffffff ;  /* 0xffffffff604e7836 */ /* 0x000fe40000000000 */
[----:B------:R-:W-:Y:S02]  /*c9900*/  VIADD R36, R37, 0xffffffff ;  /* 0xffffffff25247836 */ /* 0x000fe40000000000 */
[----:B------:R-:W-:-:S08]  /*c9910*/  @!P4 IMAD.MOV R78, RZ, RZ, R96 ;  /* 0x000000ffff4ec224 */ /* 0x000fd000078e0260 */
[----:B------:R-:W-:-:S07]  /*c9920*/  @!P5 IMAD.MOV R36, RZ, RZ, R37 ;  /* 0x000000ffff24d224 */ /* 0x000fce00078e0225 */
.L_x_1153:
[----:B------:R-:W-:Y:S05]  /*c9930*/  BSYNC.RECONVERGENT B2 ;  /* 0x0000000000027941 */ /* 0x000fea0003800200 */
.L_x_1152:
        /* <DEDUP_REMOVED lines=24> */
[----:B------:R-:W-:Y:S02]  /*c9ac0*/  SHF.R.U32.HI R82, RZ, 0x10, R82 ;  /* 0x00000010ff527819 */ /* 0x000fe40000011652 */
[----:B------:R-:W-:-:S02]  /*c9ad0*/  SHF.R.U32.HI R91, RZ, 0x10, R91 ;  /* 0x00000010ff5b7819 */ /* 0x000fc4000001165b */
[----:B------:R-:W-:-:S07]  /*c9ae0*/  MOV R78, RZ ;  /* 0x000000ff004e7202 */ /* 0x000fce0000000f00 */
.L_x_1157:
        /* <DEDUP_REMOVED lines=28> */
[----:B------:R-:W-:Y:S01]  /*c9cb0*/  IADD3 R116, PT, PT, R116, R97, RZ ;  /* 0x0000006174747210 */ /* 0x000fe20007ffe0ff */
[----:B------:R-:W-:Y:S01]  /*c9cc0*/  IMAD.IADD R106, R106, 0x1, R99 ;  /* 0x000000016a6a7824 */ /* 0x000fe200078e0263 */
[----:B------:R-:W-:Y:S01]  /*c9cd0*/  ISETP.GE.U32.AND P0, PT, R101, R104, PT ;  /* 0x000000686500720c */ /* 0x000fe20003f06070 */
        /* <DEDUP_REMOVED lines=12> */
[----:B------:R-:W-:Y:S01]  /*c9da0*/  IMAD R107, R87, R100, RZ ;  /* 0x00000064576b7224 */ /* 0x000fe200078e02ff */
[----:B------:R-:W-:Y:S01]  /*c9db0*/  LOP3.LUT R109, R103, 0xffff, RZ, 0xc0, !PT ;  /* 0x0000ffff676d7812 */ /* 0x000fe200078ec0ff */
[----:B------:R-:W-:Y:S01]  /*c9dc0*/  IMAD R104, R88, R98, RZ ;  /* 0x0000006258687224 */ /* 0x000fe200078e02ff */
[----:B------:R-:W-:Y:S01]  /*c9dd0*/  SHF.R.U32.HI R113, RZ, 0x10, R103 ;  /* 0x00000010ff717819 */ /* 0x000fe20000011667 */
[----:B------:R-:W-:Y:S01]  /*c9de0*/  IMAD R106, R115, 0x10000, R116 ;  /* 0x00010000736a7824 */ /* 0x000fe200078e0274 */
[----:B------:R-:W-:Y:S01]  /*c9df0*/  ISETP.GE.U32.AND P5, PT, R112, R102, PT ;  /* 0x000000667000720c */ /* 0x000fe20003fa6070 */
[----:B------:R-:W-:Y:S01]  /*c9e00*/  IMAD R103, R82, R98, R107 ;  /* 0x0000006252677224 */ /* 0x000fe200078e026b */
[----:B------:R-:W-:Y:S01]  /*c9e10*/  LOP3.LUT R116, R104, 0xffff, RZ, 0xc0, !PT ;  /* 0x0000ffff68747812 */ /* 0x000fe200078ec0ff */
[-C--:B------:R-:W-:Y:S01]  /*c9e20*/  IMAD R108, R82, R100.reuse, R113 ;  /* 0x00000064526c7224 */ /* 0x080fe200078e0271 */
[----:B------:R-:W-:Y:S01]  /*c9e30*/  SHF.R.U32.HI R107, RZ, 0x10, R104 ;  /* 0x00000010ff6b7819 */ /* 0x000fe20000011668 */
[----:B------:R-:W-:Y:S01]  /*c9e40*/  IMAD.IADD R104, R109, 0x1, R92 ;  /* 0x000000016d687824 */ /* 0x000fe200078e025c */
[----:B------:R-:W-:Y:S01]  /*c9e50*/  ISETP.GE.U32.AND P2, PT, R106, R97, PT ;  /* 0x000000616a00720c */ /* 0x000fe20003f46070 */
[----:B------:R-:W-:Y:S01]  /*c9e60*/  IMAD R115, R88, R100, RZ ;  /* 0x0000006458737224 */ /* 0x000fe200078e02ff */
[----:B------:R-:W-:Y:S01]  /*c9e70*/  LEA.HI R113, R103, R108, RZ, 0x10 ;  /* 0x0000006c67717211 */ /* 0x000fe200078f80ff */
[----:B------:R-:W-:Y:S01]  /*c9e80*/  IMAD R120, R91, R100, R107 ;  /* 0x000000645b787224 */ /* 0x000fe200078e026b */
[----:B------:R-:W-:Y:S01]  /*c9e90*/  LEA R107, R103, R104, 0x10 ;  /* 0x00000068676b7211 */ /* 0x000fe200078e80ff */
[----:B------:R-:W-:-:S02]  /*c9ea0*/  IMAD R104, R101, R75, RZ ;  /* 0x0000004b65687224 */ /* 0x000fc400078e02ff */
[----:B------:R-:W-:Y:S01]  /*c9eb0*/  VIADD R99, R105, 0x1 ;  /* 0x0000000169637836 */ /* 0x000fe20000000000 */
[----:B------:R-:W-:Y:S01]  /*c9ec0*/  ISETP.GE.U32.AND P1, PT, R107, R92, PT ;  /* 0x0000005c6b00720c */ /* 0x000fe20003f26070 */
[----:B------:R-:W-:Y:S01]  /*c9ed0*/  IMAD R115, R91, R98, R115 ;  /* 0x000000625b737224 */ /* 0x000fe200078e0273 */
[----:B------:R-:W-:Y:S01]  /*c9ee0*/  LOP3.LUT R103, R104, 0xffff, RZ, 0xc0, !PT ;  /* 0x0000ffff68677812 */ /* 0x000fe200078ec0ff */
[----:B------:R-:W-:Y:S02]  /*c9ef0*/  IMAD.IADD R116, R116, 0x1, R89 ;  /* 0x0000000174747824 */ /* 0x000fe400078e0259 */
[----:B------:R-:W-:Y:S01]  /*c9f00*/  @P0 IMAD.MOV R99, RZ, RZ, R105 ;  /* 0x000000ffff630224 */ /* 0x000fe200078e0269 */
[----:B------:R-:W-:Y:S01]  /*c9f10*/  SHF.R.U32.HI R105, RZ, 0x10, R104 ;  /* 0x00000010ff697819 */ /* 0x000fe20000011668 */
[----:B------:R-:W-:Y:S01]  /*c9f20*/  IMAD R92, R74, R103, RZ ;  /* 0x000000674a5c7224 */ /* 0x000fe200078e02ff */
[C---:B------:R-:W-:Y:S01]  /*c9f30*/  LEA.HI R109, R115.reuse, R120, RZ, 0x10 ;  /* 0x00000078736d7211 */ /* 0x040fe200078f80ff */
[----:B------:R-:W-:-:S02]  /*c9f40*/  IMAD R108, R115, 0x10000, R116 ;  /* 0x00010000736c7824 */ /* 0x000fc400078e0274 */
[----:B------:R-:W-:Y:S01]  /*c9f50*/  IMAD R102, R74, R105, RZ ;  /* 0x000000694a667224 */ /* 0x000fe200078e02ff */
[----:B------:R-:W-:Y:S01]  /*c9f60*/  LOP3.LUT R104, R92, 0xffff, RZ, 0xc0, !PT ;  /* 0x0000ffff5c687812 */ /* 0x000fe200078ec0ff */
[----:B------:R-:W-:Y:S01]  /*c9f70*/  IMAD.IADD R99, R110, 0x1, R99 ;  /* 0x000000016e637824 */ /* 0x000fe200078e0263 */
[----:B------:R-:W-:Y:S01]  /*c9f80*/  ISETP.GE.U32.AND P0, PT, R108, R89, PT ;  /* 0x000000596c00720c */ /* 0x000fe20003f06070 */
[-C--:B------:R-:W-:Y:S01]  /*c9f90*/  IMAD R102, R73, R103.reuse, R102 ;  /* 0x0000006749667224 */ /* 0x080fe200078e0266 */
[----:B------:R-:W-:Y:S01]  /*c9fa0*/  SHF.R.U32.HI R92, RZ, 0x10, R92 ;  /* 0x00000010ff5c7819 */ /* 0x000fe2000001165c */
[----:B------:R-:W-:Y:S01]  /*c9fb0*/  IMAD.IADD R89, R101, 0x1, R104 ;  /* 0x0000000165597824 */ /* 0x000fe200078e0268 */
[----:B------:R-:W-:Y:S01]  /*c9fc0*/  ISETP.GE.U32.AND P4, PT, R99, R110, PT ;  /* 0x0000006e6300720c */ /* 0x000fe20003f86070 */
[C---:B------:R-:W-:Y:S02]  /*c9fd0*/  IMAD R97, R72.reuse, R103, RZ ;  /* 0x0000006748617224 */ /* 0x040fe400078e02ff */
[----:B------:R-:W-:Y:S01]  /*c9fe0*/  IMAD R110, R72, R105, RZ ;  /* 0x00000069486e7224 */ /* 0x000fe200078e02ff */
[----:B------:R-:W-:Y:S01]  /*c9ff0*/  LEA R104, R102, R89, 0x10 ;  /* 0x0000005966687211 */ /* 0x000fe200078e80ff */
[----:B------:R-:W-:Y:S01]  /*ca000*/  IMAD R89, R73, R105, R92 ;  /* 0x0000006949597224 */ /* 0x000fe200078e025c */
[----:B------:R-:W-:Y:S01]  /*ca010*/  LOP3.LUT R116, R97, 0xffff, RZ, 0xc0, !PT ;  /* 0x0000ffff61747812 */ /* 0x000fe200078ec0ff */
[----:B------:R-:W-:Y:S01]  /*ca020*/  IMAD R110, R71, R103, R110 ;  /* 0x00000067476e7224 */ /* 0x000fe200078e026e */
[----:B------:R-:W-:Y:S01]  /*ca030*/  ISETP.GE.U32.AND P3, PT, R104, R101, PT ;  /* 0x000000656800720c */ /* 0x000fe20003f66070 */
[----:B------:R-:W-:Y:S01]  /*ca040*/  VIADD R119, R114, 0x1 ;  /* 0x0000000172777836 */ /* 0x000fe20000000000 */
[----:B------:R-:W-:Y:S01]  /*ca050*/  LEA.HI R102, R102, R89, RZ, 0x10 ;  /* 0x0000005966667211 */ /* 0x000fe200078f80ff */
[----:B------:R-:W-:Y:S01]  /*ca060*/  IMAD.IADD R115, R99, 0x1, R116 ;  /* 0x0000000163737824 */ /* 0x000fe200078e0274 */
[----:B------:R-:W-:Y:S01]  /*ca070*/  SHF.R.U32.HI R92, RZ, 0x10, R97 ;  /* 0x00000010ff5c7819 */ /* 0x000fe20000011661 */
[----:B------:R-:W-:-:S02]  /*ca080*/  VIADD R116, R111, 0x1 ;  /* 0x000000016f747836 */ /* 0x000fc40000000000 */
[----:B------:R-:W-:Y:S02]  /*ca090*/  @P6 IMAD.MOV R116, RZ, RZ, R111 ;  /* 0x000000ffff746224 */ /* 0x000fe400078e026f */
[----:B------:R-:W-:Y:S02]  /*ca0a0*/  IMAD R115, R110, 0x10000, R115 ;  /* 0x000100006e737824 */ /* 0x000fe400078e0273 */
[----:B------:R-:W-:Y:S01]  /*ca0b0*/  VIADD R104, R102, 0x1 ;  /* 0x0000000166687836 */ /* 0x000fe20000000000 */
[----:B------:R-:W-:Y:S01]  /*ca0c0*/  IADD3 R89, PT, PT, R116, 0x1, RZ ;  /* 0x0000000174597810 */ /* 0x000fe20007ffe0ff */
[----:B------:R-:W-:Y:S01]  /*ca0d0*/  @P3 IMAD.MOV R104, RZ, RZ, R102 ;  /* 0x000000ffff683224 */ /* 0x000fe200078e0266 */
[C---:B------:R-:W-:Y:S01]  /*ca0e0*/  ISETP.GE.U32.AND P6, PT, R115.reuse, R99, PT ;  /* 0x000000637300720c */ /* 0x040fe20003fc6070 */
[----:B------:R-:W-:Y:S02]  /*ca0f0*/  @P4 IMAD.MOV R89, RZ, RZ, R116 ;  /* 0x000000ffff594224 */ /* 0x000fe400078e0274 */
[----:B------:R-:W-:-:S02]  /*ca100*/  IMAD.IADD R104, R115, 0x1, R104 ;  /* 0x0000000173687824 */ /* 0x000fc400078e0268 */
[----:B------:R-:W-:Y:S01]  /*ca110*/  IMAD R97, R71, R105, R92 ;  /* 0x0000006947617224 */ /* 0x000fe200078e025c */
[----:B------:R-:W-:Y:S01]  /*ca120*/  IADD3 R89, PT, PT, R112, R89, RZ ;  /* 0x0000005970597210 */ /* 0x000fe20007ffe0ff */
[----:B------:R-:W-:Y:S01]  /*ca130*/  @P5 IMAD.MOV R119, RZ, RZ, R114 ;  /* 0x000000ffff775224 */ /* 0x000fe200078e0272 */
[----:B------:R-:W-:Y:S01]  /*ca140*/  ISETP.GE.U32.AND P3, PT, R104, R115, PT ;  /* 0x000000736800720c */ /* 0x000fe20003f66070 */
[----:B------:R-:W-:Y:S01]  /*ca150*/  IMAD R92, R70, R103, RZ ;  /* 0x00000067465c7224 */ /* 0x000fe200078e02ff */
[----:B------:R-:W-:Y:S01]  /*ca160*/  LEA.HI R97, R110, R97, RZ, 0x10 ;  /* 0x000000616e617211 */ /* 0x000fe200078f80ff */
[----:B------:R-:W-:Y:S02]  /*ca170*/  VIADD R114, R118, 0x1 ;  /* 0x0000000176727836 */ /* 0x000fe40000000000 */
[----:B------:R-:W-:Y:S01]  /*ca180*/  @P2 IMAD.MOV R114, RZ, RZ, R118 ;  /* 0x000000ffff722224 */ /* 0x000fe200078e0276 */
[----:B------:R-:W-:Y:S01]  /*ca190*/  ISETP.GE.U32.AND P2, PT, R89, R112, PT ;  /* 0x000000705900720c */ /* 0x000fe20003f46070 */
[----:B------:R-:W-:Y:S01]  /*ca1a0*/  IMAD R99, R70, R105, RZ ;  /* 0x0000006946637224 */ /* 0x000fe200078e02ff */
[----:B------:R-:W-:Y:S01]  /*ca1b0*/  LOP3.LUT R102, R92, 0xffff, RZ, 0xc0, !PT ;  /* 0x0000ffff5c667812 */ /* 0x000fe200078ec0ff */
[----:B------:R-:W-:Y:S01]  /*ca1c0*/  VIADD R110, R97, 0x1 ;  /* 0x00000001616e7836 */ /* 0x000fe20000000000 */
[----:B------:R-:W-:Y:S01]  /*ca1d0*/  SHF.R.U32.HI R101, RZ, 0x10, R92 ;  /* 0x00000010ff657819 */ /* 0x000fe2000001165c */
[----:B------:R-:W-:Y:S01]  /*ca1e0*/  @P6 IMAD.MOV R110, RZ, RZ, R97 ;  /* 0x000000ffff6e6224 */ /* 0x000fe200078e0261 */
[----:B------:R-:W-:Y:S01]  /*ca1f0*/  IADD3 R97, PT, PT, R119, 0x1, RZ ;  /* 0x0000000177617810 */ /* 0x000fe20007ffe0ff */
[----:B------:R-:W-:-:S02]  /*ca200*/  IMAD R92, R10, R103, R99 ;  /* 0x000000670a5c7224 */ /* 0x000fc400078e0263 */
[----:B------:R-:W-:Y:S02]  /*ca210*/  IMAD.IADD R111, R89, 0x1, R102 ;  /* 0x00000001596f7824 */ /* 0x000fe400078e0266 */
[C---:B------:R-:W-:Y:S01]  /*ca220*/  VIADD R99, R110.reuse, 0x1 ;  /* 0x000000016e637836 */ /* 0x040fe20000000000 */
[----:B------:R-:W-:Y:S01]  /*ca230*/  @P3 IADD3 R99, PT, PT, R110, RZ, RZ ;  /* 0x000000ff6e633210 */ /* 0x000fe20007ffe0ff */
[----:B------:R-:W-:Y:S02]  /*ca240*/  IMAD R102, R92, 0x10000, R111 ;  /* 0x000100005c667824 */ /* 0x000fe400078e026f */
[----:B------:R-:W-:Y:S02]  /*ca250*/  @P2 IMAD.MOV R97, RZ, RZ, R119 ;  /* 0x000000ffff612224 */ /* 0x000fe400078e0277 */
[C---:B------:R-:W-:Y:S01]  /*ca260*/  IMAD.IADD R99, R102.reuse, 0x1, R99 ;  /* 0x0000000166637824 */ /* 0x040fe200078e0263 */
[----:B------:R-:W-:Y:S01]  /*ca270*/  ISETP.GE.U32.AND P2, PT, R102, R89, PT ;  /* 0x000000596600720c */ /* 0x000fe20003f46070 */
[----:B------:R-:W-:-:S02]  /*ca280*/  IMAD R101, R10, R105, R101 ;  /* 0x000000690a657224 */ /* 0x000fc400078e0265 */
        /* <DEDUP_REMOVED lines=16> */
[----:B------:R-:W-:Y:S02]  /*ca390*/  @P1 IMAD.MOV R92, RZ, RZ, R114 ;  /* 0x000000ffff5c1224 */ /* 0x000fe400078e0272 */
[----:B------:R-:W-:Y:S01]  /*ca3a0*/  VIADD R102, R112, 0x1 ;  /* 0x0000000170667836 */ /* 0x000fe20000000000 */
[----:B------:R-:W-:Y:S01]  /*ca3b0*/  ISETP.GE.U32.AND P1, PT, R111, R97, PT ;  /* 0x000000616f00720c */ /* 0x000fe20003f26070 */
[----:B------:R-:W-:Y:S01]  /*ca3c0*/  IMAD R97, R6, R103, RZ ;  /* 0x0000006706617224 */ /* 0x000fe200078e02ff */
[----:B------:R-:W-:Y:S01]  /*ca3d0*/  IADD3 R92, PT, PT, R107, R92, RZ ;  /* 0x0000005c6b5c7210 */ /* 0x000fe20007ffe0ff */
[----:B------:R-:W-:-:S02]  /*ca3e0*/  @P3 IMAD.MOV R102, RZ, RZ, R112 ;  /* 0x000000ffff663224 */ /* 0x000fc400078e0270 */
[----:B------:R-:W-:Y:S01]  /*ca3f0*/  VIADD R113, R109, 0x1 ;  /* 0x000000016d717836 */ /* 0x000fe20000000000 */
[----:B------:R-:W-:Y:S01]  /*ca400*/  LOP3.LUT R101, R97, 0xffff, RZ, 0xc0, !PT ;  /* 0x0000ffff61657812 */ /* 0x000fe200078ec0ff */
[----:B------:R-:W-:Y:S01]  /*ca410*/  IMAD R89, R7, R105, R110 ;  /* 0x0000006907597224 */ /* 0x000fe200078e026e */
[----:B------:R-:W-:Y:S01]  /*ca420*/  SHF.R.U32.HI R112, RZ, 0x10, R97 ;  /* 0x00000010ff707819 */ /* 0x000fe20000011661 */
[----:B------:R-:W-:Y:S02]  /*ca430*/  IMAD.IADD R102, R111, 0x1, R102 ;  /* 0x000000016f667824 */ /* 0x000fe400078e0266 */
[----:B------:R-:W-:Y:S01]  /*ca440*/  @P0 IMAD.MOV R113, RZ, RZ, R109 ;  /* 0x000000ffff710224 */ /* 0x000fe200078e026d */
[----:B------:R-:W-:Y:S01]  /*ca450*/  ISETP.GE.U32.AND P0, PT, R92, R107, PT ;  /* 0x0000006b5c00720c */ /* 0x000fe20003f06070 */
[----:B------:R-:W-:Y:S01]  /*ca460*/  IMAD R110, R6, R105, RZ ;  /* 0x00000069066e7224 */ /* 0x000fe200078e02ff */
[----:B------:R-:W-:Y:S01]  /*ca470*/  ISETP.GE.U32.AND P2, PT, R102, R111, PT ;  /* 0x0000006f6600720c */ /* 0x000fe20003f46070 */
[----:B------:R-:W-:Y:S01]  /*ca480*/  IMAD.IADD R101, R92, 0x1, R101 ;  /* 0x000000015c657824 */ /* 0x000fe200078e0265 */
[----:B------:R-:W-:Y:S01]  /*ca490*/  LEA.HI R106, R106, R89, RZ, 0x10 ;  /* 0x000000596a6a7211 */ /* 0x000fe200078f80ff */
[----:B------:R-:W-:-:S02]  /*ca4a0*/  IMAD R110, R5, R103, R110 ;  /* 0x00000067056e7224 */ /* 0x000fc400078e026e */
[----:B------:R-:W-:Y:S02]  /*ca4b0*/  VIADD R89, R115, 0x1 ;  /* 0x0000000173597836 */ /* 0x000fe40000000000 */
[----:B------:R-:W-:Y:S01]  /*ca4c0*/  VIADD R107, R106, 0x1 ;  /* 0x000000016a6b7836 */ /* 0x000fe20000000000 */
[----:B------:R-:W-:Y:S01]  /*ca4d0*/  LEA R114, R110, R101, 0x10 ;  /* 0x000000656e727211 */ /* 0x000fe200078e80ff */
        /* <DEDUP_REMOVED lines=27> */
[C---:B------:R-:W-:Y:S01]  /*ca690*/  IMAD R92, R94.reuse, R98, R89 ;  /* 0x000000625e5c7224 */ /* 0x040fe200078e0259 */
[----:B------:R-:W-:Y:S01]  /*ca6a0*/  IADD3 R101, PT, PT, R101, R78, RZ ;  /* 0x0000004e65657210 */ /* 0x000fe20007ffe0ff */
[----:B------:R-:W-:Y:S01]  /*ca6b0*/  VIADD R89, R113, 0x1 ;  /* 0x0000000171597836 */ /* 0x000fe20000000000 */
[----:B------:R-:W-:Y:S01]  /*ca6c0*/  LEA.HI R109, R109, R106, RZ, 0x10 ;  /* 0x0000006a6d6d7211 */ /* 0x000fe200078f80ff */
[----:B------:R-:W-:-:S02]  /*ca6d0*/  IMAD R107, R94, R100, R107 ;  /* 0x000000645e6b7224 */ /* 0x000fc400078e026b */
[----:B------:R-:W-:Y:S01]  /*ca6e0*/  @P0 IMAD.MOV R89, RZ, RZ, R113 ;  /* 0x000000ffff590224 */ /* 0x000fe200078e0271 */
[----:B------:R-:W-:Y:S01]  /*ca6f0*/  IADD3 R113, PT, PT, R109, 0x1, RZ ;  /* 0x000000016d717810 */ /* 0x000fe20007ffe0ff */
[C---:B------:R-:W-:Y:S01]  /*ca700*/  IMAD R101, R92.reuse, 0x10000, R101 ;  /* 0x000100005c657824 */ /* 0x040fe200078e0265 */
[----:B------:R-:W-:Y:S01]  /*ca710*/  LEA.HI R107, R92, R107, RZ, 0x10 ;  /* 0x0000006b5c6b7211 */ /* 0x000fe200078f80ff */
[----:B------:R-:W-:Y:S02]  /*ca720*/  @P1 IMAD.MOV R108, RZ, RZ, R110 ;  /* 0x000000ffff6c1224 */ /* 0x000fe400078e026e */
        /* <DEDUP_REMOVED lines=17> */
[C---:B------:R-:W-:Y:S01]  /*ca840*/  VIADD R112, R107.reuse, 0x1 ;  /* 0x000000016b707836 */ /* 0x040fe20000000000 */
[----:B------:R-:W-:Y:S01]  /*ca850*/  @P0 IADD3 R112, PT, PT, R107, RZ, RZ ;  /* 0x000000ff6b700210 */ /* 0x000fe20007ffe0ff */
[----:B------:R-:W-:Y:S01]  /*ca860*/  IMAD R110, R108, 0x10000, R109 ;  /* 0x000100006c6e7824 */ /* 0x000fe200078e026d */
[----:B------:R-:W-:Y:S01]  /*ca870*/  LOP3.LUT R107, R98, 0xffff, RZ, 0xc0, !PT ;  /* 0x0000ffff626b7812 */ /* 0x000fe200078ec0ff */
[----:B------:R-:W-:Y:S01]  /*ca880*/  VIADD R89, R113, 0x1 ;  /* 0x0000000171597836 */ /* 0x000fe20000000000 */
[----:B------:R-:W-:Y:S01]  /*ca890*/  SHF.R.U32.HI R98, RZ, 0x10, R98 ;  /* 0x00000010ff627819 */ /* 0x000fe20000011662 */
[----:B------:R-:W-:Y:S01]  /*ca8a0*/  @P2 IMAD.MOV R89, RZ, RZ, R113 ;  /* 0x000000ffff592224 */ /* 0x000fe200078e0271 */
[----:B------:R-:W-:Y:S01]  /*ca8b0*/  ISETP.GE.U32.AND P0, PT, R110, R106, PT ;  /* 0x0000006a6e00720c */ /* 0x000fe20003f06070 */
        /* <DEDUP_REMOVED lines=39> */
.L_x_1156:
        /* <DEDUP_REMOVED lines=38> */
.L_x_1161:
[----:B------:R-:W-:Y:S05]  /*cad90*/  BSYNC.RELIABLE B3 ;  /* 0x0000000000037941 */ /* 0x000fea0003800100 */
.L_x_1160:
        /* <DEDUP_REMOVED lines=41> */
.L_x_1159:
[----:B------:R-:W-:Y:S05]  /*cb030*/  BSYNC.RECONVERGENT B2 ;  /* 0x0000000000027941 */ /* 0x000fea0003800200 */
.L_x_1158:
[----:B------:R-:W-:Y:S01]  /*cb040*/  STL [R35], R104 ;  /* 0x0000006823007387 */ /* 0x000fe20000100800 */
[----:B------:R-:W-:Y:S01]  /*cb050*/  LOP3.LUT R86, R78, 0xffff, RZ, 0xc0, !PT ;  /* 0x0000ffff4e567812 */ /* 0x000fe200078ec0ff */
[----:B------:R-:W-:Y:S01]  /*cb060*/  BSSY.RECONVERGENT B2, `(.L_x_1162) ;  /* 0x0000121000027945 */ /* 0x000fe20003800200 */
[----:B------:R-:W-:Y:S01]  /*cb070*/  SHF.R.U32.HI R87, RZ, 0x10, R78 ;  /* 0x00000010ff577819 */ /* 0x000fe2000001164e */
[----:B------:R0:W-:Y:S01]  /*cb080*/  STL [R35+0x18], R78 ;  /* 0x0000184e23007387 */ /* 0x0001e20000100800 */
[----:B------:R-:W-:Y:S01]  /*cb090*/  LOP3.LUT R80, R99, 0xffff, RZ, 0xc0, !PT ;  /* 0x0000ffff63507812 */ /* 0x000fe200078ec0ff */
[----:B------:R-:W-:Y:S01]  /*cb0a0*/  IMAD.MOV.U32 R88, RZ, RZ, RZ ;  /* 0x000000ffff587224 */ /* 0x000fe200078e00ff */
[----:B------:R-:W-:Y:S01]  /*cb0b0*/  SHF.R.U32.HI R81, RZ, 0x10, R99 ;  /* 0x00000010ff517819 */ /* 0x000fe20000011663 */
[----:B------:R1:W-:Y:S01]  /*cb0c0*/  STL [R35+0x4], R99 ;  /* 0x0000046323007387 */ /* 0x0003e20000100800 */
[----:B------:R-:W-:Y:S02]  /*cb0d0*/  LOP3.LUT R82, R102, 0xffff, RZ, 0xc0, !PT ;  /* 0x0000ffff66527812 */ /* 0x000fe400078ec0ff */
[----:B------:R-:W-:-:S02]  /*cb0e0*/  CS2R R94, SRZ ;  /* 0x00000000005e7805 */ /* 0x000fc4000001ff00 */
[----:B------:R-:W-:Y:S01]  /*cb0f0*/  LOP3.LUT R83, R97, 0xffff, RZ, 0xc0, !PT ;  /* 0x0000ffff61537812 */ /* 0x000fe200078ec0ff */
[----:B------:R2:W-:Y:S01]  /*cb100*/  STL [R35+0x8], R102 ;  /* 0x0000086623007387 */ /* 0x0005e20000100800 */
[----:B------:R-:W-:Y:S01]  /*cb110*/  LOP3.LUT R84, R92, 0xffff, RZ, 0xc0, !PT ;  /* 0x0000ffff5c547812 */ /* 0x000fe200078ec0ff */
[----:B------:R-:W-:Y:S01]  /*cb120*/  IMAD.MOV.U32 R100, RZ, RZ, RZ ;  /* 0x000000ffff647224 */ /* 0x000fe200078e00ff */
[----:B------:R-:W-:Y:S01]  /*cb130*/  LOP3.LUT R85, R89, 0xffff, RZ, 0xc0, !PT ;  /* 0x0000ffff59557812 */ /* 0x000fe200078ec0ff */
[----:B------:R3:W-:Y:S01]  /*cb140*/  STL [R35+0xc], R97 ;  /* 0x00000c6123007387 */ /* 0x0007e20000100800 */
[----:B0-----:R-:W-:Y:S02]  /*cb150*/  LOP3.LUT R78, R36, 0xffff, RZ, 0xc0, !PT ;  /* 0x0000ffff244e7812 */ /* 0x001fe400078ec0ff */
[----:B-1----:R-:W-:Y:S02]  /*cb160*/  CS2R R98, SRZ ;  /* 0x0000000000627805 */ /* 0x002fe4000001ff00 */
[----:B------:R-:W-:Y:S01]  /*cb170*/  LOP3.LUT R37, R104, 0xffff, RZ, 0xc0, !PT ;  /* 0x0000ffff68257812 */ /* 0x000fe200078ec0ff */
[----:B------:R0:W-:Y:S01]  /*cb180*/  STL [R35+0x10], R92 ;  /* 0x0000105c23007387 */ /* 0x0001e20000100800 */
[----:B------:R-:W-:Y:S01]  /*cb190*/  SHF.R.U32.HI R79, RZ, 0x10, R104 ;  /* 0x00000010ff4f7819 */ /* 0x000fe20000011668 */
[----:B------:R-:W-:Y:S01]  /*cb1a0*/  IMAD.MOV.U32 R96, RZ, RZ, RZ ;  /* 0x000000ffff607224 */ /* 0x000fe200078e00ff */
[----:B--2---:R-:W-:Y:S01]  /*cb1b0*/  SHF.R.U32.HI R102, RZ, 0x10, R102 ;  /* 0x00000010ff667819 */ /* 0x004fe20000011666 */
[----:B------:R1:W-:Y:S01]  /*cb1c0*/  STL [R35+0x14], R89 ;  /* 0x0000145923007387 */ /* 0x0003e20000100800 */
[----:B------:R-:W-:Y:S01]  /*cb1d0*/  IMAD.MOV.U32 R93, RZ, RZ, RZ ;  /* 0x000000ffff5d7224 */ /* 0x000fe200078e00ff */
[----:B---3--:R-:W-:Y:S01]  /*cb1e0*/  SHF.R.U32.HI R97, RZ, 0x10, R97 ;  /* 0x00000010ff617819 */ /* 0x008fe20000011661 */
[----:B------:R-:W-:Y:S01]  /*cb1f0*/  IMAD.MOV.U32 R115, RZ, RZ, RZ ;  /* 0x000000ffff737224 */ /* 0x000fe200078e00ff */
[----:B------:R2:W-:Y:S01]  /*cb200*/  STL [R35+0x1c], R36 ;  /* 0x00001c2423007387 */ /* 0x0005e20000100800 */
[----:B0-----:R-:W-:-:S02]  /*cb210*/  SHF.R.U32.HI R92, RZ, 0x10, R92 ;  /* 0x00000010ff5c7819 */ /* 0x001fc4000001165c */
[----:B-1----:R-:W-:Y:S02]  /*cb220*/  SHF.R.U32.HI R89, RZ, 0x10, R89 ;  /* 0x00000010ff597819 */ /* 0x002fe40000011659 */
[----:B--2---:R-:W-:-:S07]  /*cb230*/  SHF.R.U32.HI R36, RZ, 0x10, R36 ;  /* 0x00000010ff247819 */ /* 0x004fce0000011624 */
.L_x_1163:
        /* <DEDUP_REMOVED lines=13> */
[----:B------:R-:W-:-:S02]  /*cb310*/  IMAD R112, R83, R91, RZ ;  /* 0x0000005b53707224 */ /* 0x000fc400078e02ff */
[-C--:B------:R-:W-:Y:S01]  /*cb320*/  IMAD R104, R79, R91.reuse, R104 ;  /* 0x0000005b4f687224 */ /* 0x080fe200078e0268 */
[----:B------:R-:W-:Y:S01]  /*cb330*/  LOP3.LUT R111, R108, 0xffff, RZ, 0xc0, !PT ;  /* 0x0000ffff6c6f7812 */ /* 0x000fe200078ec0ff */
[C---:B------:R-:W-:Y:S01]  /*cb340*/  IMAD R101, R103.reuse, 0x10000, R106 ;  /* 0x0001000067657824 */ /* 0x040fe200078e026a */
[----:B------:R-:W-:Y:S01]  /*cb350*/  SHF.R.U32.HI R106, RZ, 0x10, R107 ;  /* 0x00000010ff6a7819 */ /* 0x000fe2000001166b */
[-C--:B------:R-:W-:Y:S01]  /*cb360*/  IMAD R109, R82, R91.reuse, RZ ;  /* 0x0000005b526d7224 */ /* 0x080fe200078e02ff */
[----:B------:R-:W-:Y:S01]  /*cb370*/  LEA.HI R105, R103, R104, RZ, 0x10 ;  /* 0x0000006867697211 */ /* 0x000fe200078f80ff */
[-C--:B------:R-:W-:Y:S01]  /*cb380*/  IMAD R103, R80, R91.reuse, RZ ;  /* 0x0000005b50677224 */ /* 0x080fe200078e02ff */
[----:B------:R-:W-:Y:S01]  /*cb390*/  LOP3.LUT R104, R107, 0xffff, RZ, 0xc0, !PT ;  /* 0x0000ffff6b687812 */ /* 0x000fe200078ec0ff */
[C---:B------:R-:W-:Y:S01]  /*cb3a0*/  IMAD R106, R81.reuse, R91, R106 ;  /* 0x0000005b516a7224 */ /* 0x040fe200078e026a */
[----:B------:R-:W-:Y:S01]  /*cb3b0*/  SHF.R.U32.HI R108, RZ, 0x10, R108 ;  /* 0x00000010ff6c7819 */ /* 0x000fe2000001166c */
[----:B------:R-:W-:Y:S01]  /*cb3c0*/  IMAD R103, R81, R90, R103 ;  /* 0x0000005a51677224 */ /* 0x000fe200078e0267 */
[----:B------:R-:W-:Y:S01]  /*cb3d0*/  ISETP.GE.U32.AND P0, PT, R101, R98, PT ;  /* 0x000000626500720c */ /* 0x000fe20003f06070 */
[----:B------:R-:W-:-:S02]  /*cb3e0*/  IMAD R110, R83, R90, RZ ;  /* 0x0000005a536e7224 */ /* 0x000fc400078e02ff */
[----:B------:R-:W-:Y:S02]  /*cb3f0*/  IMAD.IADD R104, R104, 0x1, R93 ;  /* 0x0000000168687824 */ /* 0x000fe400078e025d */
[-C--:B------:R-:W-:Y:S01]  /*cb400*/  IMAD R113, R97, R90.reuse, R112 ;  /* 0x0000005a61717224 */ /* 0x080fe200078e0270 */
[----:B------:R-:W-:Y:S01]  /*cb410*/  LOP3.LUT R114, R110, 0xffff, RZ, 0xc0, !PT ;  /* 0x0000ffff6e727812 */ /* 0x000fe200078ec0ff */
[C---:B------:R-:W-:Y:S01]  /*cb420*/  IMAD R107, R102.reuse, R90, R109 ;  /* 0x0000005a666b7224 */ /* 0x040fe200078e026d */
[C---:B------:R-:W-:Y:S01]  /*cb430*/  LEA.HI R109, R103.reuse, R106, RZ, 0x10 ;  /* 0x0000006a676d7211 */ /* 0x040fe200078f80ff */
[----:B------:R-:W-:Y:S01]  /*cb440*/  IMAD R112, R102, R91, R108 ;  /* 0x0000005b66707224 */ /* 0x000fe200078e026c */
[----:B------:R-:W-:Y:S01]  /*cb450*/  SHF.R.U32.HI R116, RZ, 0x10, R110 ;  /* 0x00000010ff747819 */ /* 0x000fe2000001166e */
[----:B------:R-:W-:Y:S02]  /*cb460*/  IMAD R108, R103, 0x10000, R104 ;  /* 0x00010000676c7824 */ /* 0x000fe400078e0268 */
[----:B------:R-:W-:Y:S01]  /*cb470*/  IMAD R103, R84, R90, RZ ;  /* 0x0000005a54677224 */ /* 0x000fe200078e02ff */
[----:B------:R-:W-:Y:S01]  /*cb480*/  LEA.HI R112, R107, R112, RZ, 0x10 ;  /* 0x000000706b707211 */ /* 0x000fe200078f80ff */
[----:B------:R-:W-:Y:S01]  /*cb490*/  IMAD.IADD R110, R111, 0x1, R96 ;  /* 0x000000016f6e7824 */ /* 0x000fe200078e0260 */
[----:B------:R-:W-:Y:S01]  /*cb4a0*/  ISETP.GE.U32.AND P6, PT, R108, R93, PT ;  /* 0x0000005d6c00720c */ /* 0x000fe20003fc6070 */
[----:B------:R-:W-:Y:S01]  /*cb4b0*/  IMAD.IADD R114, R114, 0x1, R95 ;  /* 0x0000000172727824 */ /* 0x000fe200078e025f */
[----:B------:R-:W-:Y:S01]  /*cb4c0*/  LOP3.LUT R111, R103, 0xffff, RZ, 0xc0, !PT ;  /* 0x0000ffff676f7812 */ /* 0x000fe200078ec0ff */
[-C--:B------:R-:W-:Y:S01]  /*cb4d0*/  IMAD R116, R97, R91.reuse, R116 ;  /* 0x0000005b61747224 */ /* 0x080fe200078e0274 */
[----:B------:R-:W-:Y:S01]  /*cb4e0*/  LEA R110, R107, R110, 0x10 ;  /* 0x0000006e6b6e7211 */ /* 0x000fe200078e80ff */
[-C--:B------:R-:W-:Y:S01]  /*cb4f0*/  IMAD R107, R84, R91.reuse, RZ ;  /* 0x0000005b546b7224 */ /* 0x080fe200078e02ff */
[----:B------:R-:W-:Y:S01]  /*cb500*/  SHF.R.U32.HI R103, RZ, 0x10, R103 ;  /* 0x00000010ff677819 */ /* 0x000fe20000011667 */
[----:B------:R-:W-:Y:S01]  /*cb510*/  IMAD R106, R85, R90, RZ ;  /* 0x0000005a556a7224 */ /* 0x000fe200078e02ff */
[----:B------:R-:W-:Y:S01]  /*cb520*/  LEA.HI R116, R113, R116, RZ, 0x10 ;  /* 0x0000007471747211 */ /* 0x000fe200078f80ff */
[C---:B------:R-:W-:Y:S01]  /*cb530*/  IMAD R98, R92.reuse, R90, R107 ;  /* 0x0000005a5c627224 */ /* 0x040fe200078e026b */
[----:B------:R-:W-:Y:S01]  /*cb540*/  IADD3 R93, PT, PT, R105, 0x1, RZ ;  /* 0x00000001695d7810 */ /* 0x000fe20007ffe0ff */
[----:B------:R-:W-:Y:S01]  /*cb550*/  IMAD R103, R92, R91, R103 ;  /* 0x0000005b5c677224 */ /* 0x000fe200078e0267 */
[----:B------:R-:W-:Y:S01]  /*cb560*/  ISETP.GE.U32.AND P5, PT, R110, R96, PT ;  /* 0x000000606e00720c */ /* 0x000fe20003fa6070 */
[----:B------:R-:W-:-:S02]  /*cb570*/  IMAD.IADD R107, R111, 0x1, R100 ;  /* 0x000000016f6b7824 */ /* 0x000fc400078e0264 */
[----:B------:R-:W-:Y:S01]  /*cb580*/  IMAD R104, R113, 0x10000, R114 ;  /* 0x0001000071687824 */ /* 0x000fe200078e0272 */
[C---:B------:R-:W-:Y:S01]  /*cb590*/  LEA.HI R111, R98.reuse, R103, RZ, 0x10 ;  /* 0x00000067626f7211 */ /* 0x040fe200078f80ff */
[----:B------:R-:W-:Y:S01]  /*cb5a0*/  IMAD R107, R98, 0x10000, R107 ;  /* 0x00010000626b7824 */ /* 0x000fe200078e026b */
[----:B------:R-:W-:Y:S01]  /*cb5b0*/  LOP3.LUT R114, R106, 0xffff, RZ, 0xc0, !PT ;  /* 0x0000ffff6a727812 */ /* 0x000fe200078ec0ff */
[----:B------:R-:W-:Y:S01]  /*cb5c0*/  IMAD R98, R101, R75, RZ ;  /* 0x0000004b65627224 */ /* 0x000fe200078e02ff */
[----:B------:R-:W-:Y:S01]  /*cb5d0*/  SHF.R.U32.HI R106, RZ, 0x10, R106 ;  /* 0x00000010ff6a7819 */ /* 0x000fe2000001166a */
[----:B------:R-:W-:Y:S01]  /*cb5e0*/  IMAD R113, R85, R91, RZ ;  /* 0x0000005b55717224 */ /* 0x000fe200078e02ff */
[----:B------:R-:W-:Y:S01]  /*cb5f0*/  ISETP.GE.U32.AND P2, PT, R104, R95, PT ;  /* 0x0000005f6800720c */ /* 0x000fe20003f46070 */
[----:B------:R-:W-:Y:S01]  /*cb600*/  IMAD.IADD R114, R114, 0x1, R99 ;  /* 0x0000000172727824 */ /* 0x000fe200078e0263 */
[----:B------:R-:W-:Y:S01]  /*cb610*/  LOP3.LUT R103, R98, 0xffff, RZ, 0xc0, !PT ;  /* 0x0000ffff62677812 */ /* 0x000fe200078ec0ff */
[----:B------:R-:W-:Y:S01]  /*cb620*/  IMAD R113, R89, R90, R113 ;  /* 0x0000005a59717224 */ /* 0x000fe200078e0271 */
[----:B------:R-:W-:Y:S01]  /*cb630*/  ISETP.GE.U32.AND P1, PT, R107, R100, PT ;  /* 0x000000646b00720c */ /* 0x000fe20003f26070 */
[----:B------:R-:W-:Y:S01]  /*cb640*/  @P0 IMAD.MOV R93, RZ, RZ, R105 ;  /* 0x000000ffff5d0224 */ /* 0x000fe200078e0269 */
[----:B------:R-:W-:Y:S01]  /*cb650*/  SHF.R.U32.HI R105, RZ, 0x10, R98 ;  /* 0x00000010ff697819 */ /* 0x000fe20000011662 */
[----:B------:R-:W-:-:S02]  /*cb660*/  IMAD R95, R74, R103, RZ ;  /* 0x000000674a5f7224 */ /* 0x000fc400078e02ff */
[----:B------:R-:W-:Y:S02]  /*cb670*/  IMAD R118, R89, R91, R106 ;  /* 0x0000005b59767224 */ /* 0x000fe400078e026a */
[----:B------:R-:W-:Y:S01]  /*cb680*/  IMAD R106, R113, 0x10000, R114 ;  /* 0x00010000716a7824 */ /* 0x000fe200078e0272 */
[----:B------:R-:W-:Y:S01]  /*cb690*/  LOP3.LUT R98, R95, 0xffff, RZ, 0xc0, !PT ;  /* 0x0000ffff5f627812 */ /* 0x000fe200078ec0ff */
[----:B------:R-:W-:Y:S01]  /*cb6a0*/  IMAD R96, R74, R105, RZ ;  /* 0x000000694a607224 */ /* 0x000fe200078e02ff */
[----:B------:R-:W-:Y:S01]  /*cb6b0*/  LEA.HI R118, R113, R118, RZ, 0x10 ;  /* 0x0000007671767211 */ /* 0x000fe200078f80ff */
[----:B------:R-:W-:Y:S01]  /*cb6c0*/  IMAD.IADD R93, R108, 0x1, R93 ;  /* 0x000000016c5d7824 */ /* 0x000fe200078e025d */
[----:B------:R-:W-:Y:S01]  /*cb6d0*/  ISETP.GE.U32.AND P0, PT, R106, R99, PT ;  /* 0x000000636a00720c */ /* 0x000fe20003f06070 */
[C---:B------:R-:W-:Y:S02]  /*cb6e0*/  IMAD R113, R72.reuse, R103, RZ ;  /* 0x0000006748717224 */ /* 0x040fe400078e02ff */
[----:B------:R-:W-:Y:S01]  /*cb6f0*/  IMAD R100, R72, R105, RZ ;  /* 0x0000006948647224 */ /* 0x000fe200078e02ff */
[----:B------:R-:W-:Y:S01]  /*cb700*/  ISETP.GE.U32.AND P4, PT, R93, R108, PT ;  /* 0x0000006c5d00720c */ /* 0x000fe20003f86070 */
[-C--:B------:R-:W-:Y:S01]  /*cb710*/  IMAD R96, R73, R103.reuse, R96 ;  /* 0x0000006749607224 */ /* 0x080fe200078e0260 */
[----:B------:R-:W-:Y:S01]  /*cb720*/  LOP3.LUT R114, R113, 0xffff, RZ, 0xc0, !PT ;  /* 0x0000ffff71727812 */ /* 0x000fe200078ec0ff */
[----:B------:R-:W-:Y:S01]  /*cb730*/  IMAD.IADD R99, R101, 0x1, R98 ;  /* 0x0000000165637824 */ /* 0x000fe200078e0262 */
[----:B------:R-:W-:Y:S01]  /*cb740*/  SHF.R.U32.HI R98, RZ, 0x10, R95 ;  /* 0x00000010ff627819 */ /* 0x000fe2000001165f */
[----:B------:R-:W-:-:S02]  /*cb750*/  IMAD R108, R71, R103, R100 ;  /* 0x00000067476c7224 */ /* 0x000fc400078e0264 */
[----:B------:R-:W-:Y:S02]  /*cb760*/  IMAD R100, R96, 0x10000, R99 ;  /* 0x0001000060647824 */ /* 0x000fe400078e0263 */
[----:B------:R-:W-:Y:S01]  /*cb770*/  IMAD.IADD R99, R93, 0x1, R114 ;  /* 0x000000015d637824 */ /* 0x000fe200078e0272 */
[----:B------:R-:W-:Y:S01]  /*cb780*/  IADD3 R114, PT, PT, R109, 0x1, RZ ;  /* 0x000000016d727810 */ /* 0x000fe20007ffe0ff */
[----:B------:R-:W-:Y:S01]  /*cb790*/  IMAD R95, R73, R105, R98 ;  /* 0x00000069495f7224 */ /* 0x000fe200078e0262 */
[----:B------:R-:W-:Y:S01]  /*cb7a0*/  ISETP.GE.U32.AND P3, PT, R100, R101, PT ;  /* 0x000000656400720c */ /* 0x000fe20003f66070 */
[----:B------:R-:W-:Y:S01]  /*cb7b0*/  IMAD R99, R108, 0x10000, R99 ;  /* 0x000100006c637824 */ /* 0x000fe200078e0263 */
[----:B------:R-:W-:Y:S01]  /*cb7c0*/  SHF.R.U32.HI R98, RZ, 0x10, R113 ;  /* 0x00000010ff627819 */ /* 0x000fe20000011671 */
[----:B------:R-:W-:Y:S01]  /*cb7d0*/  @P6 IMAD.MOV R114, RZ, RZ, R109 ;  /* 0x000000ffff726224 */ /* 0x000fe200078e026d */
[----:B------:R-:W-:Y:S01]  /*cb7e0*/  LEA.HI R95, R96, R95, RZ, 0x10 ;  /* 0x0000005f605f7211 */ /* 0x000fe200078f80ff */
[----:B------:R-:W-:Y:S01]  /*cb7f0*/  VIADD R109, R112, 0x1 ;  /* 0x00000001706d7836 */ /* 0x000fe20000000000 */
[----:B------:R-:W-:Y:S01]  /*cb800*/  ISETP.GE.U32.AND P6, PT, R99, R93, PT ;  /* 0x0000005d6300720c */ /* 0x000fe20003fc6070 */
[----:B------:R-:W-:Y:S01]  /*cb810*/  VIADD R93, R114, 0x1 ;  /* 0x00000001725d7836 */ /* 0x000fe20000000000 */
[----:B------:R-:W-:Y:S01]  /*cb820*/  @P5 IADD3 R109, PT, PT, R112, RZ, RZ ;  /* 0x000000ff706d5210 */ /* 0x000fe20007ffe0ff */
[----:B------:R-:W-:-:S02]  /*cb830*/  @P4 IMAD.MOV R93, RZ, RZ, R114 ;  /* 0x000000ffff5d4224 */ /* 0x000fc400078e0272 */
[----:B------:R-:W-:Y:S02]  /*cb840*/  IMAD R101, R71, R105, R98 ;  /* 0x0000006947657224 */ /* 0x000fe400078e0262 */
[----:B------:R-:W-:Y:S02]  /*cb850*/  VIADD R98, R95, 0x1 ;  /* 0x000000015f627836 */ /* 0x000fe40000000000 */
[----:B------:R-:W-:Y:S01]  /*cb860*/  @P3 IMAD.MOV R98, RZ, RZ, R95 ;  /* 0x000000ffff623224 */ /* 0x000fe200078e025f */
[----:B------:R-:W-:Y:S01]  /*cb870*/  LEA.HI R101, R108, R101, RZ, 0x10 ;  /* 0x000000656c657211 */ /* 0x000fe200078f80ff */
        /* <DEDUP_REMOVED lines=8> */
[----:B------:R-:W-:Y:S01]  /*cb900*/  VIADD R108, R101, 0x1 ;  /* 0x00000001656c7836 */ /* 0x000fe20000000000 */
[----:B------:R-:W-:Y:S01]  /*cb910*/  LOP3.LUT R100, R96, 0xffff, RZ, 0xc0, !PT ;  /* 0x0000ffff60647812 */ /* 0x000fe200078ec0ff */
[----:B------:R-:W-:Y:S01]  /*cb920*/  @P6 IMAD.MOV R108, RZ, RZ, R101 ;  /* 0x000000ffff6c6224 */ /* 0x000fe200078e0265 */
[----:B------:R-:W-:Y:S01]  /*cb930*/  SHF.R.U32.HI R101, RZ, 0x10, R96 ;  /* 0x00000010ff657819 */ /* 0x000fe20000011660 */
[----:B------:R-:W-:Y:S02]  /*cb940*/  VIADD R95, R109, 0x1 ;  /* 0x000000016d5f7836 */ /* 0x000fe40000000000 */
[----:B------:R-:W-:Y:S01]  /*cb950*/  IMAD R99, R10, R103, R99 ;  /* 0x000000670a637224 */ /* 0x000fe200078e0263 */
[----:B------:R-:W-:Y:S01]  /*cb960*/  IADD3 R96, PT, PT, R108, 0x1, RZ ;  /* 0x000000016c607810 */ /* 0x000fe20007ffe0ff */
[----:B------:R-:W-:Y:S02]  /*cb970*/  IMAD.IADD R100, R93, 0x1, R100 ;  /* 0x000000015d647824 */ /* 0x000fe400078e0264 */
[----:B------:R-:W-:-:S02]  /*cb980*/  @P2 IMAD.MOV R95, RZ, RZ, R109 ;  /* 0x000000ffff5f2224 */ /* 0x000fc400078e026d */
        /* <DEDUP_REMOVED lines=13> */
[C---:B------:R-:W-:Y:S01]  /*cba60*/  VIADD R114, R118.reuse, 0x1 ;  /* 0x0000000176727836 */ /* 0x040fe20000000000 */
[----:B------:R-:W-:Y:S01]  /*cba70*/  LOP3.LUT R100, R101, 0xffff, RZ, 0xc0, !PT ;  /* 0x0000ffff65647812 */ /* 0x000fe200078ec0ff */
[----:B------:R-:W-:Y:S01]  /*cba80*/  IMAD R104, R7, R103, R96 ;  /* 0x0000006707687224 */ /* 0x000fe200078e0260 */
[----:B------:R-:W-:Y:S01]  /*cba90*/  @P0 IADD3 R114, PT, PT, R118, RZ, RZ ;  /* 0x000000ff76720210 */ /* 0x000fe20007ffe0ff */
[----:B------:R-:W-:Y:S02]  /*cbaa0*/  VIADD R109, R108, 0x1 ;  /* 0x000000016c6d7836 */ /* 0x000fe40000000000 */
[----:B------:R-:W-:Y:S02]  /*cbab0*/  IMAD.IADD R99, R95, 0x1, R100 ;  /* 0x000000015f637824 */ /* 0x000fe400078e0264 */
[----:B------:R-:W-:-:S02]  /*cbac0*/  VIADD R96, R112, 0x1 ;  /* 0x0000000170607836 */ /* 0x000fc40000000000 */
[----:B------:R-:W-:Y:S01]  /*cbad0*/  @P2 IMAD.MOV R109, RZ, RZ, R108 ;  /* 0x000000ffff6d2224 */ /* 0x000fe200078e026c */
[----:B------:R-:W-:Y:S01]  /*cbae0*/  SHF.R.U32.HI R108, RZ, 0x10, R101 ;  /* 0x00000010ff6c7819 */ /* 0x000fe20000011665 */
        /* <DEDUP_REMOVED lines=19> */
[----:B------:R-:W-:Y:S01]  /*cbc20*/  IMAD R112, R108, 0x10000, R99 ;  /* 0x000100006c707824 */ /* 0x000fe200078e0263 */
[----:B------:R-:W-:Y:S01]  /*cbc30*/  @P0 IADD3 R95, PT, PT, R113, RZ, RZ ;  /* 0x000000ff715f0210 */ /* 0x000fe20007ffe0ff */
[----:B------:R-:W-:Y:S02]  /*cbc40*/  VIADD R111, R104, 0x1 ;  /* 0x00000001686f7836 */ /* 0x000fe40000000000 */
[----:B------:R-:W-:Y:S01]  /*cbc50*/  @P1 IMAD.MOV R111, RZ, RZ, R104 ;  /* 0x000000ffff6f1224 */ /* 0x000fe200078e0268 */
[----:B------:R-:W-:Y:S01]  /*cbc60*/  ISETP.GE.U32.AND P1, PT, R112, R100, PT ;  /* 0x000000647000720c */ /* 0x000fe20003f26070 */
[----:B------:R-:W-:Y:S01]  /*cbc70*/  IMAD R101, R5, R105, R110 ;  /* 0x0000006905657224 */ /* 0x000fe200078e026e */
[----:B------:R-:W-:Y:S01]  /*cbc80*/  LOP3.LUT R104, R107, 0xffff, RZ, 0xc0, !PT ;  /* 0x0000ffff6b687812 */ /* 0x000fe200078ec0ff */
[----:B------:R-:W-:Y:S02]  /*cbc90*/  IMAD.IADD R99, R106, 0x1, R95 ;  /* 0x000000016a637824 */ /* 0x000fe400078e025f */
[----:B------:R-:W-:Y:S01]  /*cbca0*/  VIADD R95, R111, 0x1 ;  /* 0x000000016f5f7836 */ /* 0x000fe20000000000 */
[----:B------:R-:W-:Y:S01]  /*cbcb0*/  LEA.HI R101, R108, R101, RZ, 0x10 ;  /* 0x000000656c657211 */ /* 0x000fe200078f80ff */
[----:B------:R-:W-:Y:S01]  /*cbcc0*/  IMAD R100, R4, R105, RZ ;  /* 0x0000006904647224 */ /* 0x000fe200078e02ff */
[----:B------:R-:W-:Y:S01]  /*cbcd0*/  ISETP.GE.U32.AND P0, PT, R99, R106, PT ;  /* 0x0000006a6300720c */ /* 0x000fe20003f06070 */
[----:B------:R-:W-:Y:S01]  /*cbce0*/  @P2 IMAD.MOV R95, RZ, RZ, R111 ;  /* 0x000000ffff5f2224 */ /* 0x000fe200078e026f */
[----:B------:R-:W-:Y:S01]  /*cbcf0*/  SHF.R.U32.HI R106, RZ, 0x10, R107 ;  /* 0x00000010ff6a7819 */ /* 0x000fe2000001166b */
[----:B------:R-:W-:-:S02]  /*cbd00*/  IMAD R108, R3, R103, R100 ;  /* 0x00000067036c7224 */ /* 0x000fc400078e0264 */
[----:B------:R-:W-:Y:S02]  /*cbd10*/  IMAD.IADD R109, R99, 0x1, R104 ;  /* 0x00000001636d7824 */ /* 0x000fe400078e0268 */
[----:B------:R-:W-:Y:S02]  /*cbd20*/  IMAD.IADD R95, R112, 0x1, R95 ;  /* 0x00000001705f7824 */ /* 0x000fe400078e025f */
[----:B------:R-:W-:Y:S01]  /*cbd30*/  VIADD R110, R101, 0x1 ;  /* 0x00000001656e7836 */ /* 0x000fe20000000000 */
[----:B------:R-:W-:Y:S01]  /*cbd40*/  LEA R109, R108, R109, 0x10 ;  /* 0x0000006d6c6d7211 */ /* 0x000fe200078e80ff */
        /* <DEDUP_REMOVED lines=13> */
[----:B------:R-:W-:Y:S01]  /*cbe20*/  @P1 IMAD.MOV R106, RZ, RZ, R110 ;  /* 0x000000ffff6a1224 */ /* 0x000fe200078e026e */
[----:B------:R-:W-:Y:S01]  /*cbe30*/  LEA R101, R100, R101, 0x10 ;  /* 0x0000006564657211 */ /* 0x000fe200078e80ff */
[----:B------:R-:W-:Y:S01]  /*cbe40*/  VIADD R99, R114, 0x1 ;  /* 0x0000000172637836 */ /* 0x000fe20000000000 */
[----:B------:R-:W-:Y:S01]  /*cbe50*/  LEA.HI R107, R100, R107, RZ, 0x10 ;  /* 0x0000006b646b7211 */ /* 0x000fe200078f80ff */
[----:B------:R-:W-:Y:S01]  /*cbe60*/  @P0 IMAD.MOV R99, RZ, RZ, R114 ;  /* 0x000000ffff630224 */ /* 0x000fe200078e0272 */
[----:B------:R-:W-:Y:S01]  /*cbe70*/  ISETP.GE.U32.AND P0, PT, R101, R94, PT ;  /* 0x0000005e6500720c */ /* 0x000fe20003f06070 */
[----:B------:R-:W-:Y:S02]  /*cbe80*/  IMAD.IADD R100, R109, 0x1, R106 ;  /* 0x000000016d647824 */ /* 0x000fe400078e026a */
[----:B------:R-:W-:-:S02]  /*cbe90*/  IMAD.IADD R104, R101, 0x1, R99 ;  /* 0x0000000165687824 */ /* 0x000fc400078e0263 */
[C---:B------:R-:W-:Y:S01]  /*cbea0*/  VIADD R112, R111.reuse, 0x1 ;  /* 0x000000016f707836 */ /* 0x040fe20000000000 */
[----:B------:R-:W-:Y:S01]  /*cbeb0*/  @P2 IADD3 R112, PT, PT, R111, RZ, RZ ;  /* 0x000000ff6f702210 */ /* 0x000fe20007ffe0ff */
[----:B------:R-:W-:Y:S01]  /*cbec0*/  IMAD R94, R2, R103, RZ ;  /* 0x00000067025e7224 */ /* 0x000fe200078e02ff */
[----:B------:R-:W-:Y:S01]  /*cbed0*/  ISETP.GE.U32.AND P2, PT, R100, R109, PT ;  /* 0x0000006d6400720c */ /* 0x000fe20003f46070 */
[----:B------:R-:W-:Y:S01]  /*cbee0*/  IMAD R99, R78, R91, RZ ;  /* 0x0000005b4e637224 */ /* 0x000fe200078e02ff */
[----:B------:R-:W-:Y:S01]  /*cbef0*/  ISETP.GE.U32.AND P1, PT, R104, R101, PT ;  /* 0x000000656800720c */ /* 0x000fe20003f26070 */
[----:B------:R-:W-:Y:S01]  /*cbf00*/  IMAD R106, R2, R105, RZ ;  /* 0x00000069026a7224 */ /* 0x000fe200078e02ff */
[----:B------:R-:W-:Y:S01]  /*cbf10*/  SHF.R.U32.HI R108, RZ, 0x10, R94 ;  /* 0x00000010ff6c7819 */ /* 0x000fe2000001165e */
[----:B------:R-:W-:Y:S01]  /*cbf20*/  IMAD R101, R36, R90, R99 ;  /* 0x0000005a24657224 */ /* 0x000fe200078e0263 */
[----:B------:R-:W-:Y:S01]  /*cbf30*/  LOP3.LUT R99, R94, 0xffff, RZ, 0xc0, !PT ;  /* 0x0000ffff5e637812 */ /* 0x000fe200078ec0ff */
[----:B------:R-:W-:-:S02]  /*cbf40*/  IMAD R106, R0, R103, R106 ;  /* 0x00000067006a7224 */ /* 0x000fc400078e026a */
[----:B------:R-:W-:Y:S02]  /*cbf50*/  IMAD R94, R78, R90, RZ ;  /* 0x0000005a4e5e7224 */ /* 0x000fe400078e02ff */
[----:B------:R-:W-:Y:S02]  /*cbf60*/  IMAD.IADD R109, R104, 0x1, R99 ;  /* 0x00000001686d7824 */ /* 0x000fe400078e0263 */
[----:B------:R-:W-:Y:S02]  /*cbf70*/  IMAD R111, R0, R105, R108 ;  /* 0x00000069006f7224 */ /* 0x000fe400078e026c */
[C---:B------:R-:W-:Y:S01]  /*cbf80*/  VIADD R99, R112.reuse, 0x1 ;  /* 0x0000000170637836 */ /* 0x040fe20000000000 */
[----:B------:R-:W-:Y:S01]  /*cbf90*/  @P2 IADD3 R99, PT, PT, R112, RZ, RZ ;  /* 0x000000ff70632210 */ /* 0x000fe20007ffe0ff */
[----:B------:R-:W-:Y:S01]  /*cbfa0*/  VIADD R110, R107, 0x1 ;  /* 0x000000016b6e7836 */ /* 0x000fe20000000000 */
[C---:B------:R-:W-:Y:S01]  /*cbfb0*/  LEA.HI R111, R106.reuse, R111, RZ, 0x10 ;  /* 0x0000006f6a6f7211 */ /* 0x040fe200078f80ff */
[----:B------:R-:W-:-:S02]  /*cbfc0*/  IMAD R108, R106, 0x10000, R109 ;  /* 0x000100006a6c7824 */ /* 0x000fc400078e026d */
[----:B------:R-:W-:Y:S01]  /*cbfd0*/  @P0 IMAD.MOV R110, RZ, RZ, R107 ;  /* 0x000000ffff6e0224 */ /* 0x000fe200078e026b */
[----:B------:R-:W-:Y:S01]  /*cbfe0*/  LOP3.LUT R107, R94, 0xffff, RZ, 0xc0, !PT ;  /* 0x0000ffff5e6b7812 */ /* 0x000fe200078ec0ff */
[C---:B------:R-:W-:Y:S01]  /*cbff0*/  IMAD.IADD R99, R108.reuse, 0x1, R99 ;  /* 0x000000016c637824 */ /* 0x040fe200078e0263 */
[----:B------:R-:W-:Y:S01]  /*cc000*/  ISETP.GE.U32.AND P0, PT, R108, R104, PT ;  /* 0x000000686c00720c */ /* 0x000fe20003f06070 */
[----:B------:R-:W-:Y:S01]  /*cc010*/  VIADD R90, R110, 0x1 ;  /* 0x000000016e5a7836 */ /* 0x000fe20000000000 */
[----:B------:R-:W-:Y:S01]  /*cc020*/  SHF.R.U32.HI R94, RZ, 0x10, R94 ;  /* 0x00000010ff5e7819 */ /* 0x000fe2000001165e */
[----:B------:R-:W-:Y:S02]  /*cc030*/  IMAD.IADD R104, R107, 0x1, R88 ;  /* 0x000000016b687824 */ /* 0x000fe400078e0258 */
[----:B------:R-:W-:Y:S02]  /*cc040*/  IMAD R106, R77, R103, RZ ;  /* 0x000000674d6a7224 */ /* 0x000fe400078e02ff */
[----:B------:R-:W-:Y:S01]  /*cc050*/  @P1 IMAD.MOV R90, RZ, RZ, R110 ;  /* 0x000000ffff5a1224 */ /* 0x000fe200078e026e */
[----:B------:R-:W-:Y:S01]  /*cc060*/  ISETP.GE.U32.AND P1, PT, R99, R108, PT ;  /* 0x0000006c6300720c */ /* 0x000fe20003f26070 */
[----:B------:R-:W-:Y:S01]  /*cc070*/  IMAD R107, R101, 0x10000, R104 ;  /* 0x00010000656b7824 */ /* 0x000fe200078e0268 */
[----:B------:R-:W-:Y:S01]  /*cc080*/  LOP3.LUT R109, R106, 0xffff, RZ, 0xc0, !PT ;  /* 0x0000ffff6a6d7812 */ /* 0x000fe200078ec0ff */
[----:B------:R-:W-:Y:S01]  /*cc090*/  IMAD R104, R77, R105, RZ ;  /* 0x000000694d687224 */ /* 0x000fe200078e02ff */
[----:B------:R-:W-:Y:S01]  /*cc0a0*/  IADD3 R110, PT, PT, R111, 0x1, RZ ;  /* 0x000000016f6e7810 */ /* 0x000fe20007ffe0ff */
[C---:B------:R-:W-:Y:S01]  /*cc0b0*/  IMAD.IADD R90, R107.reuse, 0x1, R90 ;  /* 0x000000016b5a7824 */ /* 0x040fe200078e025a */
[----:B------:R-:W-:Y:S01]  /*cc0c0*/  SHF.R.U32.HI R106, RZ, 0x10, R106 ;  /* 0x00000010ff6a7819 */ /* 0x000fe2000001166a */
[----:B------:R-:W-:Y:S01]  /*cc0d0*/  @P0 IMAD.MOV R110, RZ, RZ, R111 ;  /* 0x000000ffff6e0224 */ /* 0x000fe200078e026f */
[----:B------:R-:W-:Y:S01]  /*cc0e0*/  ISETP.GE.U32.AND P0, PT, R107, R88, PT ;  /* 0x000000586b00720c */ /* 0x000fe20003f06070 */
[----:B------:R-:W-:-:S02]  /*cc0f0*/  IMAD R103, R76, R103, R104 ;  /* 0x000000674c677224 */ /* 0x000fc400078e0268 */
        /* <DEDUP_REMOVED lines=17> */
[----:B------:R-:W-:Y:S02]  /*cc210*/  @P1 IMAD.MOV R88, RZ, RZ, R90 ;  /* 0x000000ffff581224 */ /* 0x000fe400078e025a */
[----:B------:R-:W-:-:S04]  /*cc220*/  @P2 IMAD.MOV R101, RZ, RZ, R106 ;  /* 0x000000ffff652224 */ /* 0x000fc800078e026a */
[----:B------:R-:W-:Y:S02]  /*cc230*/  VIADD R91, R101, 0x1 ;  /* 0x00000001655b7836 */ /* 0x000fe40000000000 */
[----:B------:R-:W-:-:S05]  /*cc240*/  @P3 IMAD.MOV R91, RZ, RZ, R101 ;  /* 0x000000ffff5b3224 */ /* 0x000fca00078e0265 */
[----:B------:R-:W-:Y:S01]  /*cc250*/  IADD3 R88, PT, PT, R88, R91, RZ ;  /* 0x0000005b58587210 */ /* 0x000fe20007ffe0ff */
[----:B------:R-:W-:Y:S06]  /*cc260*/  @P0 BRA `(.L_x_1163) ;  /* 0xffffffec00f40947 */ /* 0x000fec000383ffff */
[----:B------:R-:W-:Y:S05]  /*cc270*/  BSYNC.RECONVERGENT B2 ;  /* 0x0000000000027941 */ /* 0x000fea0003800200 */
.L_x_1162:
        /* <DEDUP_REMOVED lines=38> */
.L_x_1167:
[----:B------:R-:W-:Y:S05]  /*cc4e0*/  BSYNC.RELIABLE B3 ;  /* 0x0000000000037941 */ /* 0x000fea0003800100 */
.L_x_1166:
        /* <DEDUP_REMOVED lines=41> */
.L_x_1165:
[----:B------:R-:W-:Y:S05]  /*cc780*/  BSYNC.RECONVERGENT B2 ;  /* 0x0000000000027941 */ /* 0x000fea0003800200 */
.L_x_1164:
[----:B------:R0:W-:Y:S01]  /*cc790*/  STL [R34], R98 ;  /* 0x0000006222007387 */ /* 0x0001e20000100800 */
[----:B------:R-:W-:Y:S01]  /*cc7a0*/  BSSY.RECONVERGENT B2, `(.L_x_1168) ;  /* 0x00000ad000027945 */ /* 0x000fe20003800200 */
[----:B------:R-:W-:Y:S02]  /*cc7b0*/  CS2R R78, SRZ ;  /* 0x00000000004e7805 */ /* 0x000fe4000001ff00 */
[----:B------:R-:W-:Y:S01]  /*cc7c0*/  CS2R R36, SRZ ;  /* 0x0000000000247805 */ /* 0x000fe2000001ff00 */
[----:B------:R0:W-:Y:S01]  /*cc7d0*/  STL [R34+0x4], R93 ;  /* 0x0000045d22007387 */ /* 0x0001e20000100800 */
[----:B------:R-:W-:Y:S01]  /*cc7e0*/  IMAD.MOV.U32 R35, RZ, RZ, RZ ;  /* 0x000000ffff237224 */ /* 0x000fe200078e00ff */
[----:B------:R-:W-:Y:S02]  /*cc7f0*/  CS2R R80, SRZ ;  /* 0x0000000000507805 */ /* 0x000fe4000001ff00 */
[----:B------:R-:W-:Y:S01]  /*cc800*/  MOV R82, RZ ;  /* 0x000000ff00527202 */ /* 0x000fe20000000f00 */
[----:B------:R0:W-:Y:S01]  /*cc810*/  STL [R34+0x8], R96 ;  /* 0x0000086022007387 */ /* 0x0001e20000100800 */
[----:B------:R-:W-:-:S03]  /*cc820*/  IMAD.MOV.U32 R84, RZ, RZ, RZ ;  /* 0x000000ffff547224 */ /* 0x000fc600078e00ff */
[----:B------:R0:W-:Y:S04]  /*cc830*/  STL [R34+0xc], R95 ;  /* 0x00000c5f22007387 */ /* 0x0001e80000100800 */
[----:B------:R0:W-:Y:S04]  /*cc840*/  STL [R34+0x10], R100 ;  /* 0x0000106422007387 */ /* 0x0001e80000100800 */
[----:B------:R0:W-:Y:S04]  /*cc850*/  STL [R34+0x14], R99 ;  /* 0x0000146322007387 */ /* 0x0001e80000100800 */
[----:B------:R0:W-:Y:S04]  /*cc860*/  STL [R34+0x18], R94 ;  /* 0x0000185e22007387 */ /* 0x0001e80000100800 */
[----:B------:R0:W-:Y:S02]  /*cc870*/  STL [R34+0x1c], R88 ;  /* 0x00001c5822007387 */ /* 0x0001e40000100800 */
.L_x_1169:
[----:B------:R0:W2:Y:S01]  /*cc880*/  LDL R83, [R34] ;  /* 0x0000000022537983 */ /* 0x0000a20000100800 */
[----:B------:R-:W-:Y:S02]  /*cc890*/  VIADD R81, R81, 0x1 ;  /* 0x0000000151517836 */ /* 0x000fe40000000000 */
[----:B0-----:R-:W-:Y:S01]  /*cc8a0*/  VIADD R34, R34, 0x4 ;  /* 0x0000000422227836 */ /* 0x001fe20000000000 */
[C---:B--2---:R-:W-:Y:S02]  /*cc8b0*/  LOP3.LUT R85, R83.reuse, 0xffff, RZ, 0xc0, !PT ;  /* 0x0000ffff53557812 */ /* 0x044fe400078ec0ff */
        /* <DEDUP_REMOVED lines=17> */
[----:B------:R-:W-:Y:S01]  /*cc9d0*/  IMAD R87, R73, R83, R90 ;  /* 0x0000005349577224 */ /* 0x000fe200078e025a */
[----:B------:R-:W-:Y:S01]  /*cc9e0*/  ISETP.GE.U32.AND P0, PT, R84, R79, PT ;  /* 0x0000004f5400720c */ /* 0x000fe20003f06070 */
[----:B------:R-:W-:Y:S01]  /*cc9f0*/  VIADD R79, R82, 0x1 ;  /* 0x00000001524f7836 */ /* 0x000fe20000000000 */
[----:B------:R-:W-:Y:S01]  /*cca00*/  ISETP.GE.U32.AND P1, PT, R89, R86, PT ;  /* 0x000000565900720c */ /* 0x000fe20003f26070 */
[----:B------:R-:W-:Y:S01]  /*cca10*/  IMAD R86, R72, R83, RZ ;  /* 0x0000005348567224 */ /* 0x000fe200078e02ff */
[----:B------:R-:W-:Y:S02]  /*cca20*/  LEA.HI R87, R88, R87, RZ, 0x10 ;  /* 0x0000005758577211 */ /* 0x000fe400078f80ff */
[----:B------:R-:W-:Y:S01]  /*cca30*/  SHF.R.U32.HI R88, RZ, 0x10, R91 ;  /* 0x00000010ff587819 */ /* 0x000fe2000001165b */
[----:B------:R-:W-:Y:S01]  /*cca40*/  IMAD R89, R71, R85, R86 ;  /* 0x0000005547597224 */ /* 0x000fe200078e0256 */
[----:B------:R-:W-:-:S03]  /*cca50*/  IADD3 R86, PT, PT, R93, R84, RZ ;  /* 0x000000545d567210 */ /* 0x000fc60007ffe0ff */
[-C--:B------:R-:W-:Y:S02]  /*cca60*/  IMAD R88, R71, R83.reuse, R88 ;  /* 0x0000005347587224 */ /* 0x080fe400078e0258 */
[----:B------:R-:W-:Y:S02]  /*cca70*/  IMAD R91, R89, 0x10000, R86 ;  /* 0x00010000595b7824 */ /* 0x000fe400078e0256 */
[----:B------:R-:W-:Y:S01]  /*cca80*/  VIADD R86, R87, 0x1 ;  /* 0x0000000157567836 */ /* 0x000fe20000000000 */
[----:B------:R-:W-:Y:S01]  /*cca90*/  LEA.HI R88, R89, R88, RZ, 0x10 ;  /* 0x0000005859587211 */ /* 0x000fe200078f80ff */
[----:B------:R-:W-:Y:S01]  /*ccaa0*/  @P1 IMAD.MOV R86, RZ, RZ, R87 ;  /* 0x000000ffff561224 */ /* 0x000fe200078e0257 */
[C---:B------:R-:W-:Y:S01]  /*ccab0*/  ISETP.GE.U32.AND P2, PT, R91.reuse, R84, PT ;  /* 0x000000545b00720c */ /* 0x040fe20003f46070 */
[----:B------:R-:W-:Y:S01]  /*ccac0*/  IMAD R87, R70, R83, RZ ;  /* 0x0000005346577224 */ /* 0x000fe200078e02ff */
[----:B------:R-:W-:Y:S01]  /*ccad0*/  IADD3 R89, PT, PT, R88, 0x1, RZ ;  /* 0x0000000158597810 */ /* 0x000fe20007ffe0ff */
[----:B------:R-:W-:-:S02]  /*ccae0*/  IMAD.IADD R84, R91, 0x1, R86 ;  /* 0x000000015b547824 */ /* 0x000fc400078e0256 */
[----:B------:R-:W-:Y:S02]  /*ccaf0*/  IMAD R86, R70, R85, RZ ;  /* 0x0000005546567224 */ /* 0x000fe400078e02ff */
[----:B------:R-:W-:Y:S01]  /*ccb00*/  @P0 IMAD.MOV R79, RZ, RZ, R82 ;  /* 0x000000ffff4f0224 */ /* 0x000fe200078e0252 */
[----:B------:R-:W-:Y:S01]  /*ccb10*/  ISETP.GE.U32.AND P1, PT, R84, R91, PT ;  /* 0x0000005b5400720c */ /* 0x000fe20003f26070 */
[----:B------:R-:W-:Y:S01]  /*ccb20*/  IMAD R87, R10, R85, R87 ;  /* 0x000000550a577224 */ /* 0x000fe200078e0257 */
[----:B------:R-:W-:Y:S02]  /*ccb30*/  LOP3.LUT R90, R86, 0xffff, RZ, 0xc0, !PT ;  /* 0x0000ffff565a7812 */ /* 0x000fe400078ec0ff */
        /* <DEDUP_REMOVED lines=18> */
[----:B------:R-:W-:Y:S01]  /*ccc60*/  ISETP.GE.U32.AND P0, PT, R82, R37, PT ;  /* 0x000000255200720c */ /* 0x000fe20003f06070 */
[----:B------:R-:W-:Y:S01]  /*ccc70*/  IMAD R90, R7, R85, R90 ;  /* 0x00000055075a7224 */ /* 0x000fe200078e025a */
[----:B------:R-:W-:Y:S01]  /*ccc80*/  @P1 IADD3 R89, PT, PT, R88, RZ, RZ ;  /* 0x000000ff58591210 */ /* 0x000fe20007ffe0ff */
[----:B------:R-:W-:Y:S01]  /*ccc90*/  IMAD.IADD R87, R87, 0x1, R82 ;  /* 0x0000000157577824 */ /* 0x000fe200078e0252 */
[----:B------:R-:W-:-:S03]  /*ccca0*/  SHF.R.U32.HI R88, RZ, 0x10, R86 ;  /* 0x00000010ff587819 */ /* 0x000fc60000011656 */
        /* <DEDUP_REMOVED lines=19> */
[C---:B------:R-:W-:Y:S02]  /*ccde0*/  VIADD R86, R89.reuse, 0x1 ;  /* 0x0000000159567836 */ /* 0x040fe40000000000 */
[----:B------:R-:W-:Y:S01]  /*ccdf0*/  IMAD R92, R88, 0x10000, R87 ;  /* 0x00010000585c7824 */ /* 0x000fe200078e0257 */
[----:B------:R-:W-:Y:S01]  /*cce00*/  @P2 IADD3 R86, PT, PT, R89, RZ, RZ ;  /* 0x000000ff59562210 */ /* 0x000fe20007ffe0ff */
[----:B------:R-:W-:Y:S02]  /*cce10*/  IMAD R87, R5, R83, R90 ;  /* 0x0000005305577224 */ /* 0x000fe400078e025a */
[----:B------:R-:W-:Y:S01]  /*cce20*/  VIADD R80, R35, 0x1 ;  /* 0x0000000123507836 */ /* 0x000fe20000000000 */
[C---:B------:R-:W-:Y:S01]  /*cce30*/  ISETP.GE.U32.AND P1, PT, R92.reuse, R37, PT ;  /* 0x000000255c00720c */ /* 0x040fe20003f26070 */
        /* <DEDUP_REMOVED lines=34> */
[----:B------:R-:W-:Y:S01]  /*cd060*/  @P2 IADD3 R86, PT, PT, R89, RZ, RZ ;  /* 0x000000ff59562210 */ /* 0x000fe20007ffe0ff */
[----:B------:R-:W-:Y:S02]  /*cd070*/  IMAD R88, R0, R83, R88 ;  /* 0x0000005300587224 */ /* 0x000fe400078e0258 */
[C---:B------:R-:W-:Y:S01]  /*cd080*/  ISETP.GE.U32.AND P1, PT, R90.reuse, R35, PT ;  /* 0x000000235a00720c */ /* 0x040fe20003f26070 */
[----:B------:R-:W-:Y:S02]  /*cd090*/  IMAD R36, R77, R85, RZ ;  /* 0x000000554d247224 */ /* 0x000fe400078e02ff */
[----:B------:R-:W-:Y:S01]  /*cd0a0*/  IMAD.IADD R35, R90, 0x1, R86 ;  /* 0x000000015a237824 */ /* 0x000fe200078e0256 */
[----:B------:R-:W-:Y:S01]  /*cd0b0*/  LEA.HI R88, R87, R88, RZ, 0x10 ;  /* 0x0000005857587211 */ /* 0x000fe200078f80ff */
[----:B------:R-:W-:-:S02]  /*cd0c0*/  VIADD R87, R78, 0x1 ;  /* 0x000000014e577836 */ /* 0x000fc40000000000 */
[----:B------:R-:W-:Y:S01]  /*cd0d0*/  IMAD R86, R77, R83, RZ ;  /* 0x000000534d567224 */ /* 0x000fe200078e02ff */
[----:B------:R-:W-:Y:S01]  /*cd0e0*/  ISETP.GE.U32.AND P2, PT, R35, R90, PT ;  /* 0x0000005a2300720c */ /* 0x000fe20003f46070 */
[----:B------:R-:W-:Y:S01]  /*cd0f0*/  @P0 IMAD.MOV R87, RZ, RZ, R78 ;  /* 0x000000ffff570224 */ /* 0x000fe200078e024e */
[----:B------:R-:W-:Y:S01]  /*cd100*/  LOP3.LUT R90, R36, 0xffff, RZ, 0xc0, !PT ;  /* 0x0000ffff245a7812 */ /* 0x000fe200078ec0ff */
        /* <DEDUP_REMOVED lines=20> */
[----:B------:R-:W-:-:S07]  /*cd250*/  @P0 IADD3 R78, PT, PT, R85, RZ, RZ ;  /* 0x000000ff554e0210 */ /* 0x000fce0007ffe0ff */
[----:B------:R-:W-:Y:S05]  /*cd260*/  @P1 BRA `(.L_x_1169) ;  /* 0xfffffff400841947 */ /* 0x000fea000383ffff */
[----:B------:R-:W-:Y:S05]  /*cd270*/  BSYNC.RECONVERGENT B2 ;  /* 0x0000000000027941 */ /* 0x000fea0003800200 */
.L_x_1168:
        /* <DEDUP_REMOVED lines=38> */
.L_x_1173:
[----:B------:R-:W-:Y:S05]  /*cd4e0*/  BSYNC.RELIABLE B3 ;  /* 0x0000000000037941 */ /* 0x000fea0003800100 */
.L_x_1172:
        /* <DEDUP_REMOVED lines=41> */
.L_x_1171:
[----:B------:R-:W-:Y:S05]  /*cd780*/  BSYNC.RECONVERGENT B2 ;  /* 0x0000000000027941 */ /* 0x000fea0003800200 */
.L_x_1170:
[----:B------:R-:W-:Y:S01]  /*cd790*/  LOP3.LUT R0, R82, R79, R84, 0xfe, !PT ;  /* 0x0000004f52007212 */ /* 0x000fe200078efe54 */
[----:B------:R-:W-:Y:S01]  /*cd7a0*/  BSSY.RECONVERGENT B2, `(.L_x_1174) ;  /* 0x0000385000027945 */ /* 0x000fe20003800200 */
[----:B------:R-:W-:Y:S01]  /*cd7b0*/  HFMA2 R10, -RZ, RZ, 0, 0 ;  /* 0x00000000ff0a7431 */ /* 0x000fe200000001ff */
[----:B------:R-:W-:Y:S02]  /*cd7c0*/  PLOP3.LUT P0, PT, PT, PT, PT, 0x80, 0x8 ;  /* 0x000000000008781c */ /* 0x000fe40003f0f070 */
[----:B------:R-:W-:Y:S02]  /*cd7d0*/  CS2R R6, SRZ ;  /* 0x0000000000067805 */ /* 0x000fe4000001ff00 */
[----:B------:R-:W-:Y:S02]  /*cd7e0*/  LOP3.LUT R0, R80, R37, R0, 0xfe, !PT ;  /* 0x0000002550007212 */ /* 0x000fe400078efe00 */
[----:B------:R-:W-:Y:S02]  /*cd7f0*/  CS2R R4, SRZ ;  /* 0x0000000000047805 */ /* 0x000fe4000001ff00 */
[----:B------:R-:W-:-:S02]  /*cd800*/  PRMT R8, RZ, 0x7610, R8 ;  /* 0x00007610ff087816 */ /* 0x000fc40000000008 */
[----:B------:R-:W-:Y:S01]  /*cd810*/  LOP3.LUT R3, R36, R35, R0, 0xfe, !PT ;  /* 0x0000002324037212 */ /* 0x000fe200078efe00 */
[----:B------:R-:W-:-:S03]  /*cd820*/  IMAD.MOV.U32 R0, RZ, RZ, RZ ;  /* 0x000000ffff007224 */ /* 0x000fc600078e00ff */
        /* <DEDUP_REMOVED lines=49> */
.L_x_1179:
[----:B------:R-:W-:Y:S05]  /*cdb40*/  BSYNC.RELIABLE B4 ;  /* 0x0000000000047941 */ /* 0x000fea0003800100 */
.L_x_1178:
        /* <DEDUP_REMOVED lines=75> */
.L_x_1181:
[----:B------:R-:W-:Y:S05]  /*ce000*/  BSYNC.RELIABLE B4 ;  /* 0x0000000000047941 */ /* 0x000fea0003800100 */
.L_x_1180:
        /* <DEDUP_REMOVED lines=10> */
[----:B------:R-:W-:Y:S01]  /*ce0b0*/  VIADD R79, R3, 0xffffffff ;  /* 0xffffffff034f7836 */ /* 0x000fe20000000000 */
[----:B------:R-:W-:Y:S02]  /*ce0c0*/  IADD3 R78, PT, PT, R9, -0x1, RZ ;  /* 0xffffffff094e7810 */ /* 0x000fe40007ffe0ff */
[----:B------:R-:W-:Y:S02]  /*ce0d0*/  SEL R2, RZ, 0x1, !P0 ;  /* 0x00000001ff027807 */ /* 0x000fe40004000000 */
[----:B------:R-:W-:Y:S02]  /*ce0e0*/  @P6 IADD3 R79, PT, PT, R3, RZ, RZ ;  /* 0x000000ff034f6210 */ /* 0x000fe40007ffe0ff */
        /* <DEDUP_REMOVED lines=27> */
.L_x_1177:
[----:B------:R-:W-:Y:S05]  /*ce2a0*/  BSYNC.RECONVERGENT B3 ;  /* 0x0000000000037941 */ /* 0x000fea0003800200 */
.L_x_1176:
        /* <DEDUP_REMOVED lines=12> */
[----:B------:R-:W-:Y:S01]  /*ce370*/  HFMA2 R83, -RZ, RZ, 0, 5.9604644775390625e-08 ;  /* 0x00000001ff537431 */ /* 0x000fe200000001ff */
[----:B------:R-:W-:Y:S02]  /*ce380*/  CS2R R18, SRZ ;  /* 0x0000000000127805 */ /* 0x000fe4000001ff00 */
[----:B------:R-:W-:Y:S01]  /*ce390*/  CS2R R72, SRZ ;  /* 0x0000000000487805 */ /* 0x000fe2000001ff00 */
[----:B------:R-:W1:Y:S01]  /*ce3a0*/  LDCU.64 UR8, c[0x0][0x390] ;  /* 0x00007200ff0877ac */ /* 0x000e620008000a00 */
[----:B------:R-:W-:Y:S02]  /*ce3b0*/  CS2R R76, SRZ ;  /* 0x00000000004c7805 */ /* 0x000fe4000001ff00 */
[----:B------:R-:W-:Y:S02]  /*ce3c0*/  CS2R R84, SRZ ;  /* 0x0000000000547805 */ /* 0x000fe4000001ff00 */
[----:B------:R-:W-:Y:S01]  /*ce3d0*/  CS2R R88, SRZ ;  /* 0x0000000000587805 */ /* 0x000fe2000001ff00 */
[----:B------:R-:W2:Y:S01]  /*ce3e0*/  LDCU.64 UR10, c[0x0][0x388] ;  /* 0x00007100ff0a77ac */ /* 0x000ea20008000a00 */
[----:B------:R-:W-:Y:S01]  /*ce3f0*/  IMAD.MOV.U32 R70, RZ, RZ, RZ ;  /* 0x000000ffff467224 */ /* 0x000fe200078e00ff */
[----:B------:R-:W-:Y:S01]  /*ce400*/  CS2R R74, SRZ ;  /* 0x00000000004a7805 */ /* 0x000fe2000001ff00 */
[----:B------:R-:W-:Y:S01]  /*ce410*/  IMAD.MOV.U32 R81, RZ, RZ, RZ ;  /* 0x000000ffff517224 */ /* 0x000fe200078e00ff */
[----:B------:R-:W-:-:S02]  /*ce420*/  CS2R R86, SRZ ;  /* 0x0000000000567805 */ /* 0x000fc4000001ff00 */
[----:B0-----:R-:W-:Y:S01]  /*ce430*/  MOV R45, UR5 ;  /* 0x00000005002d7c02 */ /* 0x001fe20008000f00 */
[----:B------:R-:W-:Y:S01]  /*ce440*/  IMAD.U32 R34, RZ, RZ, UR4 ;  /* 0x00000004ff227e24 */ /* 0x000fe2000f8e00ff */
[----:B------:R-:W0:Y:S01]  /*ce450*/  LDCU UR4, c[0x0][0x3a0] ;  /* 0x00007400ff0477ac */ /* 0x000e220008000800 */
[----:B-1----:R-:W-:Y:S01]  /*ce460*/  IMAD.U32 R47, RZ, RZ, UR9 ;  /* 0x00000009ff2f7e24 */ /* 0x002fe2000f8e00ff */
[----:B------:R-:W1:Y:S01]  /*ce470*/  LDCU UR5, c[0x0][0x384] ;  /* 0x00007080ff0577ac */ /* 0x000e620008000800 */
[----:B------:R-:W-:Y:S02]  /*ce480*/  IMAD.U32 R44, RZ, RZ, UR8 ;  /* 0x00000008ff2c7e24 */ /* 0x000fe4000f8e00ff */
[----:B--2---:R-:W-:Y:S02]  /*ce490*/  IMAD.U32 R69, RZ, RZ, UR11 ;  /* 0x0000000bff457e24 */ /* 0x004fe4000f8e00ff */
[----:B------:R-:W-:Y:S02]  /*ce4a0*/  IMAD.U32 R46, RZ, RZ, UR10 ;  /* 0x0000000aff2e7e24 */ /* 0x000fe4000f8e00ff */
[----:B0-----:R-:W-:-:S02]  /*ce4b0*/  IMAD.U32 R71, RZ, RZ, UR4 ;  /* 0x00000004ff477e24 */ /* 0x001fc4000f8e00ff */
[----:B-1----:R-:W-:-:S07]  /*ce4c0*/  IMAD.U32 R9, RZ, RZ, UR5 ;  /* 0x00000005ff097e24 */ /* 0x002fce000f8e00ff */
.L_x_1205:
        /* <DEDUP_REMOVED lines=11> */
[----:B------:R-:W-:Y:S01]  /*ce580*/  IMAD.MOV.U32 R5, RZ, RZ, R77 ;  /* 0x000000ffff057224 */ /* 0x000fe200078e004d */
[----:B------:R-:W-:Y:S01]  /*ce590*/  MOV R2, R72 ;  /* 0x0000004800027202 */ /* 0x000fe20000000f00 */
[----:B------:R-:W-:-:S08]  /*ce5a0*/  IMAD.MOV.U32 R3, RZ, RZ, R73 ;  /* 0x000000ffff037224 */ /* 0x000fd000078e0049 */
        /* <DEDUP_REMOVED lines=15> */
[----:B------:R-:W-:Y:S01]  /*ce6a0*/  IMAD.MOV.U32 R10, RZ, RZ, RZ ;  /* 0x000000ffff0a7224 */ /* 0x000fe200078e00ff */
        /* <DEDUP_REMOVED lines=21> */
.L_x_1187:
        /* <DEDUP_REMOVED lines=16> */
[----:B0-----:R-:W-:-:S04]  /*ce900*/  IADD3 R83, PT, PT, R83, UR4, RZ ;  /* 0x0000000453537c10 */ /* 0x001fc8000fffe0ff */
[----:B------:R-:W-:Y:S01]  /*ce910*/  ISETP.GE.U32.AND P0, PT, R83, UR4, PT ;  /* 0x0000000453007c0c */ /* 0x000fe2000bf06070 */
[----:B-1----:R-:W-:Y:S01]  /*ce920*/  VIADD R88, R88, UR8 ;  /* 0x0000000858587c36 */ /* 0x002fe20008000000 */
[----:B------:R-:W-:Y:S01]  /*ce930*/  IADD3 R4, PT, PT, R85, UR9, RZ ;  /* 0x0000000955047c10 */ /* 0x000fe2000fffe0ff */
[----:B------:R-:W0:Y:S02]  /*ce940*/  LDCU UR4, c[0x0][0x3a0] ;  /* 0x00007400ff0477ac */ /* 0x000e240008000800 */
[C---:B------:R-:W-:Y:S01]  /*ce950*/  VIADD R2, R88.reuse, 0x1 ;  /* 0x0000000158027836 */ /* 0x040fe20000000000 */
        /* <DEDUP_REMOVED lines=39> */
[----:B------:R-:W-:Y:S01]  /*cebd0*/  ISETP.GE.U32.AND P1, PT, R6, R7, PT ;  /* 0x000000070600720c */ /* 0x000fe20003f26070 */
[----:B------:R-:W-:Y:S01]  /*cebe0*/  HFMA2 R7, -RZ, RZ, 0, 1.1920928955078125e-07 ;  /* 0x00000002ff077431 */ /* 0x000fe200000001ff */
        /* <DEDUP_REMOVED lines=13> */
.L_x_1185:
[----:B------:R-:W-:Y:S02]  /*cecc0*/  SHF.L.W.U32.HI R83, R83, 0x1f, R88 ;  /* 0x0000001f53537819 */ /* 0x000fe40000010e58 */
[----:B------:R-:W-:Y:S02]  /*cecd0*/  SHF.L.W.U32.HI R88, R88, 0x1f, R85 ;  /* 0x0000001f58587819 */ /* 0x000fe40000010e55 */
[----:B------:R-:W-:Y:S02]  /*cece0*/  SHF.L.W.U32.HI R85, R85, 0x1f, R76 ;  /* 0x0000001f55557819 */ /* 0x000fe40000010e4c */
[----:B------:R-:W-:Y:S02]  /*cecf0*/  SHF.L.W.U32.HI R76, R76, 0x1f, R77 ;  /* 0x0000001f4c4c7819 */ /* 0x000fe40000010e4d */
[----:B------:R-:W-:Y:S02]  /*ced00*/  SHF.L.W.U32.HI R77, R77, 0x1f, R72 ;  /* 0x0000001f4d4d7819 */ /* 0x000fe40000010e48 */
[----:B------:R-:W-:-:S02]  /*ced10*/  SHF.L.W.U32.HI R72, R72, 0x1f, R73 ;  /* 0x0000001f48487819 */ /* 0x000fc40000010e49 */
[----:B------:R-:W-:-:S07]  /*ced20*/  SHF.L.W.U32.HI R73, R73, 0x1f, R18 ;  /* 0x0000001f49497819 */ /* 0x000fce0000010e12 */
.L_x_1186:
[----:B------:R-:W-:Y:S05]  /*ced30*/  BSYNC.RECONVERGENT B4 ;  /* 0x0000000000047941 */ /* 0x000fea0003800200 */
.L_x_1184:
[----:B------:R-:W-:Y:S02]  /*ced40*/  LOP3.LUT R2, R90, 0x1, RZ, 0xc0, !PT ;  /* 0x000000015a027812 */ /* 0x000fe400078ec0ff */
[----:B------:R-:W-:Y:S02]  /*ced50*/  SHF.R.U32.HI R18, RZ, 0x1, R18 ;  /* 0x00000001ff127819 */ /* 0x000fe40000011612 */
[----:B------:R-:W-:-:S13]  /*ced60*/  ISETP.NE.U32.AND P0, PT, R2, 0x1, PT ;  /* 0x000000010200780c */ /* 0x000fda0003f05070 */
[----:B------:R-:W-:Y:S05]  /*ced70*/  @P0 BRA `(.L_x_1187) ;  /* 0xfffffff800a00947 */ /* 0x000fea000383ffff */
.L_x_1183:
[----:B------:R-:W-:Y:S05]  /*ced80*/  BSYNC.RECONVERGENT B3 ;  /* 0x0000000000037941 */ /* 0x000fea0003800200 */
.L_x_1182:
[----:B------:R-:W-:Y:S01]  /*ced90*/  LOP3.LUT R2, R9, 0x1, RZ, 0xc0, !PT ;  /* 0x0000000109027812 */ /* 0x000fe200078ec0ff */
[----:B------:R-:W-:Y:S03]  /*ceda0*/  BSSY.RECONVERGENT B3, `(.L_x_1188) ;  /* 0x000005b000037945 */ /* 0x000fe60003800200 */
[----:B------:R-:W-:-:S13]  /*cedb0*/  ISETP.NE.U32.AND P0, PT, R2, 0x1, PT ;  /* 0x000000010200780c */ /* 0x000fda0003f05070 */
[----:B------:R-:W-:Y:S05]  /*cedc0*/  @!P0 BRA `(.L_x_1189) ;  /* 0x0000000400608947 */ /* 0x000fea0003800000 */
.L_x_1193:
        /* <DEDUP_REMOVED lines=39> */
[----:B------:R-:W-:Y:S02]  /*cf040*/  @P0 IADD3 R4, PT, PT, RZ, 0x1, RZ ;  /* 0x00000001ff040810 */ /* 0x000fe40007ffe0ff */
[----:B------:R-:W-:-:S04]  /*cf050*/  ISETP.GE.U32.AND P0, PT, R81, UR12, PT ;  /* 0x0000000c51007c0c */ /* 0x000fc8000bf06070 */
[----:B------:R-:W-:Y:S02]  /*cf060*/  SEL R6, RZ, 0x1, P0 ;  /* 0x00000001ff067807 */ /* 0x000fe40000000000 */
[----:B------:R-:W-:Y:S02]  /*cf070*/  @P1 IMAD.MOV R4, RZ, RZ, R5 ;  /* 0x000000ffff041224 */ /* 0x000fe400078e0205 */
[----:B------:R-:W-:Y:S02]  /*cf080*/  IMAD.MOV.U32 R5, RZ, RZ, 0x2 ;  /* 0x00000002ff057424 */ /* 0x000fe400078e00ff */
[----:B------:R-:W-:-:S03]  /*cf090*/  IMAD.IADD R4, R81, 0x1, R4 ;  /* 0x0000000151047824 */ /* 0x000fc600078e0204 */
[----:B------:R-:W-:Y:S01]  /*cf0a0*/  @P0 IMAD.MOV R5, RZ, RZ, 0x1 ;  /* 0x00000001ff050424 */ /* 0x000fe200078e02ff */
[----:B------:R-:W-:Y:S02]  /*cf0b0*/  ISETP.GE.U32.AND P0, PT, R74, UR13, PT ;  /* 0x0000000d4a007c0c */ /* 0x000fe4000bf06070 */
        /* <DEDUP_REMOVED lines=21> */
[----:B------:R-:W-:Y:S01]  /*cf210*/  @P0 IMAD.MOV R8, RZ, RZ, 0x1 ;  /* 0x00000001ff080424 */ /* 0x000fe200078e02ff */
[----:B------:R-:W-:-:S04]  /*cf220*/  IADD3 R7, PT, PT, R70, R7, RZ ;  /* 0x0000000746077210 */ /* 0x000fc80007ffe0ff */
[----:B------:R-:W-:Y:S02]  /*cf230*/  ISETP.GE.U32.AND P1, PT, R7, R70, PT ;  /* 0x000000460700720c */ /* 0x000fe40003f26070 */
[----:B------:R-:W-:-:S11]  /*cf240*/  SHF.L.W.U32.HI R75, R6, 0x1f, R7 ;  /* 0x0000001f064b7819 */ /* 0x000fd60000010e07 */
[----:B------:R-:W-:-:S05]  /*cf250*/  @P1 IMAD.MOV R8, RZ, RZ, R10 ;  /* 0x000000ffff081224 */ /* 0x000fca00078e020a */
[----:B0-----:R-:W-:-:S04]  /*cf260*/  IADD3 R19, PT, PT, R8, UR4, R19 ;  /* 0x0000000408137c10 */ /* 0x001fc8000fffe013 */
[----:B------:R-:W-:Y:S01]  /*cf270*/  SHF.L.W.U32.HI R70, R7, 0x1f, R19 ;  /* 0x0000001f07467819 */ /* 0x000fe20000010e13 */
[----:B------:R-:W-:Y:S06]  /*cf280*/  BRA `(.L_x_1192) ;  /* 0x00000000001c7947 */ /* 0x000fec0003800000 */
.L_x_1191:
[----:B------:R-:W-:Y:S02]  /*cf290*/  SHF.L.W.U32.HI R86, R86, 0x1f, R87 ;  /* 0x0000001f56567819 */ /* 0x000fe40000010e57 */
[----:B------:R-:W-:Y:S02]  /*cf2a0*/  SHF.L.W.U32.HI R87, R87, 0x1f, R84 ;  /* 0x0000001f57577819 */ /* 0x000fe40000010e54 */
[----:B------:R-:W-:Y:S02]  /*cf2b0*/  SHF.L.W.U32.HI R84, R84, 0x1f, R81 ;  /* 0x0000001f54547819 */ /* 0x000fe40000010e51 */
[----:B------:R-:W-:Y:S02]  /*cf2c0*/  SHF.L.W.U32.HI R81, R81, 0x1f, R74 ;  /* 0x0000001f51517819 */ /* 0x000fe40000010e4a */
[----:B------:R-:W-:Y:S02]  /*cf2d0*/  SHF.L.W.U32.HI R74, R74, 0x1f, R75 ;  /* 0x0000001f4a4a7819 */ /* 0x000fe40000010e4b */
[----:B------:R-:W-:-:S02]  /*cf2e0*/  SHF.L.W.U32.HI R75, R75, 0x1f, R70 ;  /* 0x0000001f4b4b7819 */ /* 0x000fc40000010e46 */
[----:B------:R-:W-:-:S07]  /*cf2f0*/  SHF.L.W.U32.HI R70, R70, 0x1f, R19 ;  /* 0x0000001f46467819 */ /* 0x000fce0000010e13 */
.L_x_1192:
[----:B------:R-:W-:Y:S05]  /*cf300*/  BSYNC.RECONVERGENT B4 ;  /* 0x0000000000047941 */ /* 0x000fea0003800200 */
.L_x_1190:
[----:B------:R-:W-:Y:S02]  /*cf310*/  LOP3.LUT R2, R9, 0x1, RZ, 0xc0, !PT ;  /* 0x0000000109027812 */ /* 0x000fe400078ec0ff */
[----:B------:R-:W-:Y:S02]  /*cf320*/  SHF.R.U32.HI R19, RZ, 0x1, R19 ;  /* 0x00000001ff137819 */ /* 0x000fe40000011613 */
[----:B------:R-:W-:-:S13]  /*cf330*/  ISETP.NE.U32.AND P0, PT, R2, 0x1, PT ;  /* 0x000000010200780c */ /* 0x000fda0003f05070 */
[----:B------:R-:W-:Y:S05]  /*cf340*/  @P0 BRA `(.L_x_1193) ;  /* 0xfffffff800a00947 */ /* 0x000fea000383ffff */
.L_x_1189:
[----:B------:R-:W-:Y:S05]  /*cf350*/  BSYNC.RECONVERGENT B3 ;  /* 0x0000000000037941 */ /* 0x000fea0003800200 */
.L_x_1188:
        /* <DEDUP_REMOVED lines=35> */
.L_x_1197:
        /* <DEDUP_REMOVED lines=75> */
.L_x_1200:
        /* <DEDUP_REMOVED lines=42> */
.L_x_1199:
[----:B------:R-:W-:Y:S05]  /*cfce0*/  BSYNC.RELIABLE B5 ;  /* 0x0000000000057941 */ /* 0x000fea0003800100 */
.L_x_1198:
[----:B------:R-:W0:Y:S01]  /*cfcf0*/  LDCU UR4, c[0x0][0x384] ;  /* 0x00007080ff0477ac */ /* 0x000e220008000800 */
[C---:B------:R-:W-:Y:S01]  /*cfd00*/  ISETP.GE.U32.AND P0, PT, R86.reuse, R83, PT ;  /* 0x000000535600720c */ /* 0x040fe20003f06070 */
[----:B------:R-:W-:Y:S01]  /*cfd10*/  IMAD.IADD R83, R86, 0x1, -R83 ;  /* 0x0000000156537824 */ /* 0x000fe200078e0a53 */
[----:B------:R-:W-:Y:S01]  /*cfd20*/  IADD3 R3, PT, PT, -R88, R87, RZ ;  /* 0x0000005758037210 */ /* 0x000fe20007ffe1ff */
[----:B------:R-:W1:Y:S01]  /*cfd30*/  LDCU.64 UR8, c[0x0][0x388] ;  /* 0x00007100ff0877ac */ /* 0x000e620008000a00 */
[----:B------:R-:W-:Y:S01]  /*cfd40*/  SEL R2, RZ, 0x1, P0 ;  /* 0x00000001ff027807 */ /* 0x000fe20000000000 */
[----:B------:R-:W-:Y:S02]  /*cfd50*/  IMAD.IADD R5, R84, 0x1, -R85 ;  /* 0x0000000154057824 */ /* 0x000fe400078e0a55 */
[C---:B------:R-:W-:Y:S01]  /*cfd60*/  VIADD R4, R3.reuse, 0xffffffff ;  /* 0xffffffff03047836 */ /* 0x040fe20000000000 */
[----:B------:R-:W-:Y:S01]  /*cfd70*/  ISETP.GE.U32.AND P1, PT, R3, R2, PT ;  /* 0x000000020300720c */ /* 0x000fe20003f26070 */
[----:B------:R-:W-:Y:S01]  /*cfd80*/  VIADD R6, R5, 0xffffffff ;  /* 0xffffffff05067836 */ /* 0x000fe20000000000 */
[----:B------:R-:W2:Y:S01]  /*cfd90*/  LDCU.128 UR12, c[0x0][0x390] ;  /* 0x00007200ff0c77ac */ /* 0x000ea20008000c00 */
[----:B------:R-:W-:Y:S01]  /*cfda0*/  IMAD.IADD R18, R18, 0x1, -R19 ;  /* 0x0000000112127824 */ /* 0x000fe200078e0a13 */
        /* <DEDUP_REMOVED lines=54> */
[----:B------:R-:W-:-:S02]  /*d0110*/  ISETP.LT.U32.OR P4, PT, R70, R73, !P4 ;  /* 0x000000494600720c */ /* 0x000fc40006781470 */
[----:B------:R-:W-:Y:S02]  /*d0120*/  @!P5 IADD3 R6, PT, PT, R5, RZ, RZ ;  /* 0x000000ff0506d210 */ /* 0x000fe40007ffe0ff */
        /* <DEDUP_REMOVED lines=11> */
[----:B---3--:R-:W-:Y:S01]  /*d01e0*/  VIADD R2, R2, UR5 ;  /* 0x0000000502027c36 */ /* 0x008fe20008000000 */
[----:B------:R-:W-:Y:S01]  /*d01f0*/  IADD3 R83, PT, PT, -R83, UR4, RZ ;  /* 0x0000000453537c10 */ /* 0x000fe2000fffe1ff */
[----:B------:R-:W-:Y:S01]  /*d0200*/  @!P0 IMAD.MOV R72, RZ, RZ, R3 ;  /* 0x000000ffff488224 */ /* 0x000fe200078e0203 */
[----:B------:R-:W-:Y:S01]  /*d0210*/  ISETP.GT.U32.OR P4, PT, R6, UR15, !P4 ;  /* 0x0000000f06007c0c */ /* 0x000fe2000e784470 */
[----:B------:R-:W-:-:S02]  /*d0220*/  VIADD R18, R2, 0xffffffff ;  /* 0xffffffff02127836 */ /* 0x000fc40000000000 */
[----:B------:R-:W-:-:S10]  /*d0230*/  @!P5 IMAD.MOV R73, RZ, RZ, R5 ;  /* 0x000000ffff49d224 */ /* 0x000fd400078e0205 */
[----:B------:R-:W-:Y:S01]  /*d0240*/  @!P4 IADD3 R18, PT, PT, R2, RZ, RZ ;  /* 0x000000ff0212c210 */ /* 0x000fe20007ffe0ff */
[----:B------:R-:W-:Y:S06]  /*d0250*/  BRA `(.L_x_1201) ;  /* 0x0000000c003c7947 */ /* 0x000fec0003800000 */
.L_x_1196:
[----:B------:R-:W-:Y:S05]  /*d0260*/  BSYNC.RELIABLE B4 ;  /* 0x0000000000047941 */ /* 0x000fea0003800100 */
.L_x_1195:
        /* <DEDUP_REMOVED lines=75> */
.L_x_1204:
        /* <DEDUP_REMOVED lines=38> */
[C---:B------:R-:W-:Y:S01]  /*d0980*/  VIADD R70, R93.reuse, 0xffffffff ;  /* 0xffffffff5d467836 */ /* 0x040fe20000000000 */
[----:B------:R-:W-:Y:S01]  /*d0990*/  @!P4 IADD3 R70, PT, PT, R93, RZ, RZ ;  /* 0x000000ff5d46c210 */ /* 0x000fe20007ffe0ff */
[----:B------:R-:W-:-:S10]  /*d09a0*/  VIADD R19, R2, 0xffffffff ;  /* 0xffffffff02137836 */ /* 0x000fd40000000000 */
[----:B------:R-:W-:Y:S01]  /*d09b0*/  @!P6 IMAD.MOV R19, RZ, RZ, R2 ;  /* 0x000000ffff13e224 */ /* 0x000fe200078e0202 */
[----:B------:R-:W-:Y:S06]  /*d09c0*/  BRA `(.L_x_1201) ;  /* 0x0000000400607947 */ /* 0x000fec0003800000 */
.L_x_1203:
[----:B------:R-:W-:Y:S05]  /*d09d0*/  BSYNC.RELIABLE B4 ;  /* 0x0000000000047941 */ /* 0x000fea0003800100 */
.L_x_1202:
[----:B------:R-:W0:Y:S01]  /*d09e0*/  LDCU UR4, c[0x0][0x384] ;  /* 0x00007080ff0477ac */ /* 0x000e220008000800 */
[C---:B------:R-:W-:Y:S01]  /*d09f0*/  ISETP.GE.U32.AND P2, PT, R83.reuse, R86, PT ;  /* 0x000000565300720c */ /* 0x040fe20003f46070 */
[----:B------:R-:W-:Y:S01]  /*d0a00*/  IMAD.IADD R3, R88, 0x1, -R87 ;  /* 0x0000000158037824 */ /* 0x000fe200078e0a57 */
[----:B------:R-:W1:Y:S02]  /*d0a10*/  LDCU.64 UR8, c[0x0][0x388] ;  /* 0x00007100ff0877ac */ /* 0x000e640008000a00 */
[----:B------:R-:W-:Y:S01]  /*d0a20*/  SEL R2, RZ, 0x1, P2 ;  /* 0x00000001ff027807 */ /* 0x000fe20001000000 */
[----:B------:R-:W-:Y:S01]  /*d0a30*/  IMAD.IADD R86, R83, 0x1, -R86 ;  /* 0x0000000153567824 */ /* 0x000fe200078e0a56 */
[----:B------:R-:W-:Y:S01]  /*d0a40*/  IADD3 R4, PT, PT, R3, -0x1, RZ ;  /* 0xffffffff03047810 */ /* 0x000fe20007ffe0ff */
[----:B------:R-:W-:Y:S01]  /*d0a50*/  IMAD.IADD R5, R85, 0x1, -R84 ;  /* 0x0000000155057824 */ /* 0x000fe200078e0a54 */
        /* <DEDUP_REMOVED lines=13> */
[C---:B-1----:R-:W-:Y:S01]  /*d0b30*/  IADD3 R3, PT, PT, -R4.reuse, UR8, RZ ;  /* 0x0000000804037c10 */ /* 0x042fe2000fffe1ff */
[----:B------:R-:W-:Y:S01]  /*d0b40*/  @!P1 IMAD.MOV R8, RZ, RZ, R5 ;  /* 0x000000ffff089224 */ /* 0x000fe200078e0205 */
[----:B------:R-:W-:Y:S02]  /*d0b50*/  ISETP.LT.U32.OR P0, PT, R85, R84, !P0 ;  /* 0x000000545500720c */ /* 0x000fe40004701470 */
        /* <DEDUP_REMOVED lines=14> */
[----:B------:R-:W-:-:S02]  /*d0c40*/  SEL R2, RZ, 0x1, !P1 ;  /* 0x00000001ff027807 */ /* 0x000fc40004800000 */
[----:B------:R-:W-:Y:S01]  /*d0c50*/  ISETP.GT.U32.OR P2, PT, R8, UR9, !P2 ;  /* 0x0000000908007c0c */ /* 0x000fe2000d744470 */
[C---:B------:R-:W-:Y:S01]  /*d0c60*/  VIADD R8, R9.reuse, 0xffffffff ;  /* 0xffffffff09087836 */ /* 0x040fe20000000000 */
[----:B------:R-:W-:Y:S02]  /*d0c70*/  ISETP.GE.U32.AND P0, PT, R9, R2, PT ;  /* 0x000000020900720c */ /* 0x000fe40003f06070 */
[----:B--2---:R-:W-:Y:S01]  /*d0c80*/  IADD3 R7, PT, PT, -R4, UR12, RZ ;  /* 0x0000000c04077c10 */ /* 0x004fe2000fffe1ff */
[----:B------:R-:W-:Y:S01]  /*d0c90*/  @!P1 IMAD.MOV R8, RZ, RZ, R9 ;  /* 0x000000ffff089224 */ /* 0x000fe200078e0209 */
[----:B------:R-:W-:Y:S02]  /*d0ca0*/  SEL R2, RZ, 0x1, !P2 ;  /* 0x00000001ff027807 */ /* 0x000fe40005000000 */
[----:B------:R-:W-:Y:S02]  /*d0cb0*/  ISETP.LT.U32.OR P0, PT, R77, R74, !P0 ;  /* 0x0000004a4d00720c */ /* 0x000fe40004701470 */
[----:B------:R-:W-:-:S02]  /*d0cc0*/  ISETP.GE.U32.AND P4, PT, R7, R2, PT ;  /* 0x000000020700720c */ /* 0x000fc40003f86070 */
[----:B------:R-:W-:Y:S02]  /*d0cd0*/  SEL R2, RZ, 0x1, !P0 ;  /* 0x00000001ff027807 */ /* 0x000fe40004000000 */
        /* <DEDUP_REMOVED lines=23> */
[----:B------:R-:W-:Y:S01]  /*d0e50*/  IMAD.MOV.U32 R9, RZ, RZ, R6 ;  /* 0x000000ffff097224 */ /* 0x000fe200078e0006 */
[----:B------:R-:W-:Y:S01]  /*d0e60*/  IADD3 R93, PT, PT, -R8, UR15, RZ ;  /* 0x0000000f085d7c10 */ /* 0x000fe2000fffe1ff */
[----:B------:R-:W-:Y:S01]  /*d0e70*/  @!P0 IMAD.MOV R75, RZ, RZ, R91 ;  /* 0x000000ffff4b8224 */ /* 0x000fe200078e025b */
[----:B------:R-:W-:-:S02]  /*d0e80*/  ISETP.GT.U32.OR P5, PT, R4, UR14, !P5 ;  /* 0x0000000e04007c0c */ /* 0x000fc4000efa4470 */
[----:B------:R-:W-:Y:S01]  /*d0e90*/  IADD3 R2, PT, PT, R19, 0x1, RZ ;  /* 0x0000000113027810 */ /* 0x000fe20007ffe0ff */
        /* <DEDUP_REMOVED lines=8> */
[----:B------:R-:W-:-:S03]  /*d0f20*/  @!P5 IMAD.MOV R70, RZ, RZ, R93 ;  /* 0x000000ffff46d224 */ /* 0x000fc600078e025d */
[----:B------:R-:W-:-:S09]  /*d0f30*/  IADD3 R19, PT, PT, R2, -0x1, RZ ;  /* 0xffffffff02137810 */ /* 0x000fd20007ffe0ff */
[----:B------:R-:W-:-:S07]  /*d0f40*/  @!P4 IMAD.MOV R19, RZ, RZ, R2 ;  /* 0x000000ffff13c224 */ /* 0x000fce00078e0202 */
.L_x_1201:
[----:B------:R-:W-:Y:S05]  /*d0f50*/  BSYNC.RECONVERGENT B3 ;  /* 0x0000000000037941 */ /* 0x000fea0003800200 */
.L_x_1194:
        /* <DEDUP_REMOVED lines=9> */
.L_x_1175:
[----:B------:R-:W-:Y:S05]  /*d0ff0*/  BSYNC.RECONVERGENT B2 ;  /* 0x0000000000027941 */ /* 0x000fea0003800200 */
.L_x_1174:
        /* <DEDUP_REMOVED lines=12> */
[----:B------:R-:W-:Y:S02]  /*d10c0*/  IMAD.MOV.U32 R2, RZ, RZ, RZ ;  /* 0x000000ffff027224 */ /* 0x000fe400078e00ff */
[----:B------:R-:W-:Y:S01]  /*d10d0*/  IMAD.MOV.U32 R9, RZ, RZ, RZ ;  /* 0x000000ffff097224 */ /* 0x000fe200078e00ff */
[----:B------:R-:W1:Y:S01]  /*d10e0*/  LDC R7, c[0x0][0x3a8] ;  /* 0x0000ea00ff077b82 */ /* 0x000e620000000800 */
[----:B------:R-:W-:Y:S02]  /*d10f0*/  IMAD.MOV.U32 R84, RZ, RZ, RZ ;  /* 0x000000ffff547224 */ /* 0x000fe400078e00ff */
[----:B------:R-:W-:-:S02]  /*d1100*/  IMAD.MOV.U32 R87, RZ, RZ, RZ ;  /* 0x000000ffff577224 */ /* 0x000fc400078e00ff */
[----:B------:R-:W-:Y:S01]  /*d1110*/  IMAD.MOV.U32 R90, RZ, RZ, RZ ;  /* 0x000000ffff5a7224 */ /* 0x000fe200078e00ff */
[----:B0-----:R-:W-:Y:S02]  /*d1120*/  LOP3.LUT R4, R5, 0xffff, RZ, 0xc0, !PT ;  /* 0x0000ffff05047812 */ /* 0x001fe400078ec0ff */
[----:B------:R-:W-:Y:S02]  /*d1130*/  SHF.R.U32.HI R5, RZ, 0x10, R5 ;  /* 0x00000010ff057819 */ /* 0x000fe40000011605 */
[----:B-1----:R-:W-:Y:S02]  /*d1140*/  LOP3.LUT R6, R7, 0xffff, RZ, 0xc0, !PT ;  /* 0x0000ffff07067812 */ /* 0x002fe400078ec0ff */
[----:B------:R-:W-:-:S07]  /*d1150*/  SHF.R.U32.HI R7, RZ, 0x10, R7 ;  /* 0x00000010ff077819 */ /* 0x000fce0000011607 */
.L_x_1207:
[----:B------:R0:W2:Y:S01]  /*d1160*/  LDL R8, [R33] ;  /* 0x0000000021087983 */ /* 0x0000a20000100800 */
[----:B------:R-:W1:Y:S01]  /*d1170*/  LDCU UR4, c[0x0][0x3ac] ;  /* 0x00007580ff0477ac */ /* 0x000e620008000800 */
[----:B------:R-:W3:Y:S01]  /*d1180*/  LDC R80, c[0x0][0x384] ;  /* 0x0000e100ff507b82 */ /* 0x000ee20000000800 */
[----:B------:R-:W-:Y:S01]  /*d1190*/  VIADD R90, R90, 0x1 ;  /* 0x000000015a5a7836 */ /* 0x000fe20000000000 */
[----:B------:R-:W4:Y:S01]  /*d11a0*/  LDCU.128 UR8, c[0x0][0x3b0] ;  /* 0x00007600ff0877ac */ /* 0x000f220008000c00 */
[----:B0-----:R-:W-:Y:S01]  /*d11b0*/  VIADD R33, R33, 0x4 ;  /* 0x0000000421217836 */ /* 0x001fe20000000000 */
[----:B-1----:R-:W-:Y:S02]  /*d11c0*/  ULOP3.LUT UR5, UR4, 0xffff, URZ, 0xc0, !UPT ;  /* 0x0000ffff04057892 */ /* 0x002fe4000f8ec0ff */
[----:B------:R-:W-:Y:S02]  /*d11d0*/  USHF.R.U32.HI UR4, URZ, 0x10, UR4 ;  /* 0x00000010ff047899 */ /* 0x000fe40008011604 */
[----:B----4-:R-:W-:-:S02]  /*d11e0*/  ULOP3.LUT UR12, UR8, 0xffff, URZ, 0xc0, !UPT ;  /* 0x0000ffff080c7892 */ /* 0x010fc4000f8ec0ff */
[----:B------:R-:W-:Y:S02]  /*d11f0*/  USHF.R.U32.HI UR8, URZ, 0x10, UR8 ;  /* 0x00000010ff087899 */ /* 0x000fe40008011608 */
[----:B------:R-:W-:Y:S02]  /*d1200*/  ULOP3.LUT UR13, UR9, 0xffff, URZ, 0xc0, !UPT ;  /* 0x0000ffff090d7892 */ /* 0x000fe4000f8ec0ff */
[----:B------:R-:W-:Y:S02]  /*d1210*/  USHF.R.U32.HI UR9, URZ, 0x10, UR9 ;  /* 0x00000010ff097899 */ /* 0x000fe40008011609 */
[----:B------:R-:W-:Y:S02]  /*d1220*/  ULOP3.LUT UR14, UR10, 0xffff, URZ, 0xc0, !UPT ;  /* 0x0000ffff0a0e7892 */ /* 0x000fe4000f8ec0ff */
[----:B------:R-:W-:Y:S02]  /*d1230*/  USHF.R.U32.HI UR10, URZ, 0x10, UR10 ;  /* 0x00000010ff0a7899 */ /* 0x000fe4000801160a */
[----:B------:R-:W-:-:S02]  /*d1240*/  ULOP3.LUT UR15, UR11, 0xffff, URZ, 0xc0, !UPT ;  /* 0x0000ffff0b0f7892 */ /* 0x000fc4000f8ec0ff */
[----:B------:R-:W-:Y:S01]  /*d1250*/  USHF.R.U32.HI UR11, URZ, 0x10, UR11 ;  /* 0x00000010ff0b7899 */ /* 0x000fe2000801160b */
[----:B--2---:R-:W-:Y:S02]  /*d1260*/  LOP3.LUT R10, R8, 0xffff, RZ, 0xc0, !PT ;  /* 0x0000ffff080a7812 */ /* 0x004fe400078ec0ff */
[----:B------:R-:W-:-:S03]  /*d1270*/  SHF.R.U32.HI R8, RZ, 0x10, R8 ;  /* 0x00000010ff087819 */ /* 0x000fc60000011608 */
[C---:B------:R-:W-:Y:S02]  /*d1280*/  IMAD R3, R4.reuse, R10, RZ ;  /* 0x0000000a04037224 */ /* 0x040fe400078e02ff */
[----:B------:R-:W-:Y:S02]  /*d1290*/  IMAD R18, R4, R8, RZ ;  /* 0x0000000804127224 */ /* 0x000fe400078e02ff */
[----:B------:R-:W-:Y:S01]  /*d12a0*/  IMAD R46, R10, UR12, RZ ;  /* 0x0000000c0a2e7c24 */ /* 0x000fe2000f8e02ff */
[----:B------:R-:W-:Y:S01]  /*d12b0*/  LOP3.LUT R34, R3, 0xffff, RZ, 0xc0, !PT ;  /* 0x0000ffff03227812 */ /* 0x000fe200078ec0ff */
[C---:B------:R-:W-:Y:S01]  /*d12c0*/  IMAD R18, R5.reuse, R10, R18 ;  /* 0x0000000a05127224 */ /* 0x040fe200078e0212 */
[----:B------:R-:W-:Y:S01]  /*d12d0*/  SHF.R.U32.HI R3, RZ, 0x10, R3 ;  /* 0x00000010ff037819 */ /* 0x000fe20000011603 */
[----:B------:R-:W-:Y:S01]  /*d12e0*/  IMAD R69, R8, UR12, RZ ;  /* 0x0000000c08457c24 */ /* 0x000fe2000f8e02ff */
[----:B------:R-:W-:Y:S01]  /*d12f0*/  LOP3.LUT R72, R46, 0xffff, RZ, 0xc0, !PT ;  /* 0x0000ffff2e487812 */ /* 0x000fe200078ec0ff */
[----:B------:R-:W-:Y:S01]  /*d1300*/  IMAD.IADD R19, R34, 0x1, R87 ;  /* 0x0000000122137824 */ /* 0x000fe200078e0257 */
[----:B------:R-:W-:Y:S01]  /*d1310*/  SHF.R.U32.HI R71, RZ, 0x10, R46 ;  /* 0x00000010ff477819 */ /* 0x000fe2000001162e */
[----:B------:R-:W-:-:S02]  /*d1320*/  IMAD R3, R5, R8, R3 ;  /* 0x0000000805037224 */ /* 0x000fc400078e0203 */
[----:B------:R-:W-:Y:S02]  /*d1330*/  IMAD R34, R18, 0x10000, R19 ;  /* 0x0001000012227824 */ /* 0x000fe400078e0213 */
[----:B------:R-:W-:Y:S01]  /*d1340*/  IMAD R19, R6, R10, RZ ;  /* 0x0000000a06137224 */ /* 0x000fe200078e02ff */
[----:B------:R-:W-:Y:S01]  /*d1350*/  LEA.HI R3, R18, R3, RZ, 0x10 ;  /* 0x0000000312037211 */ /* 0x000fe200078f80ff */
[----:B------:R-:W-:Y:S01]  /*d1360*/  IMAD R35, R8, UR5, RZ ;  /* 0x0000000508237c24 */ /* 0x000fe2000f8e02ff */
[----:B------:R-:W-:Y:S01]  /*d1370*/  ISETP.GE.U32.AND P0, PT, R34, R87, PT ;  /* 0x000000572200720c */ /* 0x000fe20003f06070 */
[----:B------:R-:W-:Y:S01]  /*d1380*/  IMAD R70, R10, UR8, R69 ;  /* 0x000000080a467c24 */ /* 0x000fe2000f8e0245 */
[----:B------:R-:W-:Y:S01]  /*d1390*/  LOP3.LUT R36, R19, 0xffff, RZ, 0xc0, !PT ;  /* 0x0000ffff13247812 */ /* 0x000fe200078ec0ff */
[----:B------:R-:W-:Y:S01]  /*d13a0*/  VIADD R18, R3, 0x1 ;  /* 0x0000000103127836 */ /* 0x000fe20000000000 */
[----:B------:R-:W-:Y:S01]  /*d13b0*/  SHF.R.U32.HI R19, RZ, 0x10, R19 ;  /* 0x00000010ff137819 */ /* 0x000fe20000011613 */
[----:B------:R-:W-:-:S02]  /*d13c0*/  IMAD R71, R8, UR8, R71 ;  /* 0x0000000808477c24 */ /* 0x000fc4000f8e0247 */
[----:B------:R-:W-:Y:S02]  /*d13d0*/  IMAD.IADD R36, R36, 0x1, R89 ;  /* 0x0000000124247824 */ /* 0x000fe400078e0259 */
[-C--:B------:R-:W-:Y:S01]  /*d13e0*/  IMAD R44, R7, R8.reuse, R19 ;  /* 0x00000008072c7224 */ /* 0x080fe200078e0213 */
[----:B------:R-:W-:Y:S01]  /*d13f0*/  LEA.HI R73, R70, R71, RZ, 0x10 ;  /* 0x0000004746497211 */ /* 0x000fe200078f80ff */
[----:B------:R-:W-:Y:S02]  /*d1400*/  IMAD R35, R10, UR4, R35 ;  /* 0x000000040a237c24 */ /* 0x000fe4000f8e0223 */
[----:B------:R-:W-:Y:S01]  /*d1410*/  @P0 IADD3 R18, PT, PT, R3, RZ, RZ ;  /* 0x000000ff03120210 */ /* 0x000fe20007ffe0ff */
[----:B------:R-:W-:-:S04]  /*d1420*/  IMAD R3, R6, R8, RZ ;  /* 0x0000000806037224 */ /* 0x000fc800078e02ff */
[----:B------:R-:W-:-:S04]  /*d1430*/  IMAD R3, R7, R10, R3 ;  /* 0x0000000a07037224 */ /* 0x000fc800078e0203 */
[C---:B------:R-:W-:Y:S01]  /*d1440*/  IMAD R36, R3.reuse, 0x10000, R36 ;  /* 0x0001000003247824 */ /* 0x040fe200078e0224 */
[----:B------:R-:W-:Y:S02]  /*d1450*/  LEA.HI R44, R3, R44, RZ, 0x10 ;  /* 0x0000002c032c7211 */ /* 0x000fe400078f80ff */
[----:B------:R-:W0:Y:S01]  /*d1460*/  LDC R3, c[0x0][0x3e4] ;  /* 0x0000f900ff037b82 */ /* 0x000e220000000800 */
[C---:B------:R-:W-:Y:S01]  /*d1470*/  IMAD.IADD R19, R36.reuse, 0x1, R18 ;  /* 0x0000000124137824 */ /* 0x040fe200078e0212 */
[----:B------:R-:W-:Y:S01]  /*d1480*/  ISETP.GE.U32.AND P0, PT, R36, R89, PT ;  /* 0x000000592400720c */ /* 0x000fe20003f06070 */
[----:B------:R-:W-:-:S03]  /*d1490*/  IMAD R18, R10, UR5, RZ ;  /* 0x000000050a127c24 */ /* 0x000fc6000f8e02ff */
[----:B------:R-:W-:Y:S02]  /*d14a0*/  ISETP.GE.U32.AND P1, PT, R19, R36, PT ;  /* 0x000000241300720c */ /* 0x000fe40003f26070 */
[----:B------:R-:W1:Y:S01]  /*d14b0*/  LDC.64 R36, c[0x0][0x388] ;  /* 0x0000e200ff247b82 */ /* 0x000e620000000a00 */
[----:B------:R-:W-:Y:S02]  /*d14c0*/  LOP3.LUT R45, R18, 0xffff, RZ, 0xc0, !PT ;  /* 0x0000ffff122d7812 */ /* 0x000fe400078ec0ff */
[----:B------:R-:W-:-:S03]  /*d14d0*/  SHF.R.U32.HI R47, RZ, 0x10, R18 ;  /* 0x00000010ff2f7819 */ /* 0x000fc60000011612 */
[----:B------:R-:W-:Y:S02]  /*d14e0*/  IMAD.IADD R18, R45, 0x1, R84 ;  /* 0x000000012d127824 */ /* 0x000fe400078e0254 */
[----:B------:R-:W-:Y:S01]  /*d14f0*/  IMAD R46, R8, UR4, R47 ;  /* 0x00000004082e7c24 */ /* 0x000fe2000f8e022f */
[----:B------:R-:W-:Y:S01]  /*d1500*/  IADD3 R47, PT, PT, R44, 0x1, RZ ;  /* 0x000000012c2f7810 */ /* 0x000fe20007ffe0ff */
[----:B------:R-:W-:Y:S01]  /*d1510*/  IMAD.IADD R45, R72, 0x1, R83 ;  /* 0x00000001482d7824 */ /* 0x000fe200078e0253 */
[----:B------:R-:W2:Y:S01]  /*d1520*/  LDCU UR4, c[0x0][0x3c0] ;  /* 0x00007800ff0477ac */ /* 0x000ea20008000800 */
[----:B------:R-:W-:Y:S01]  /*d1530*/  @P0 IMAD.MOV R47, RZ, RZ, R44 ;  /* 0x000000ffff2f0224 */ /* 0x000fe200078e022c */
[----:B---3--:R-:W-:Y:S01]  /*d1540*/  LOP3.LUT R44, R80, 0xffff, RZ, 0xc0, !PT ;  /* 0x0000ffff502c7812 */ /* 0x008fe200078ec0ff */
[----:B------:R-:W-:Y:S02]  /*d1550*/  IMAD R72, R70, 0x10000, R45 ;  /* 0x0001000046487824 */ /* 0x000fe400078e022d */
[----:B0-----:R-:W-:-:S02]  /*d1560*/  IMAD R86, R34, R3, RZ ;  /* 0x0000000322567224 */ /* 0x001fc400078e02ff */
[C---:B------:R-:W-:Y:S01]  /*d1570*/  IMAD R69, R35.reuse, 0x10000, R18 ;  /* 0x0001000023457824 */ /* 0x040fe200078e0212 */
[----:B------:R-:W-:Y:S01]  /*d1580*/  LEA.HI R35, R35, R46, RZ, 0x10 ;  /* 0x0000002e23237211 */ /* 0x000fe200078f80ff */
[----:B------:R-:W-:Y:S01]  /*d1590*/  VIADD R18, R47, 0x1 ;  /* 0x000000012f127836 */ /* 0x000fe20000000000 */
[----:B------:R-:W-:Y:S01]  /*d15a0*/  SHF.R.U32.HI R85, RZ, 0x10, R86 ;  /* 0x00000010ff557819 */ /* 0x000fe20000011656 */
[----:B------:R-:W-:Y:S01]  /*d15b0*/  @P1 IMAD.MOV R18, RZ, RZ, R47 ;  /* 0x000000ffff121224 */ /* 0x000fe200078e022f */
[----:B------:R-:W-:Y:S01]  /*d15c0*/  LOP3.LUT R86, R86, 0xffff, RZ, 0xc0, !PT ;  /* 0x0000ffff56567812 */ /* 0x000fe200078ec0ff */
[----:B------:R-:W-:Y:S01]  /*d15d0*/  VIADD R79, R35, 0x1 ;  /* 0x00000001234f7836 */ /* 0x000fe20000000000 */
[----:B-1----:R-:W-:Y:S01]  /*d15e0*/  LOP3.LUT R45, R36, 0xffff, RZ, 0xc0, !PT ;  /* 0x0000ffff242d7812 */ /* 0x002fe200078ec0ff */
[CC--:B------:R-:W-:Y:S01]  /*d15f0*/  IMAD R71, R44.reuse, R85.reuse, RZ ;  /* 0x000000552c477224 */ /* 0x0c0fe200078e02ff */
[----:B------:R-:W-:Y:S01]  /*d1600*/  SHF.R.U32.HI R47, RZ, 0x10, R36 ;  /* 0x00000010ff2f7819 */ /* 0x000fe20000011624 */
[-C--:B------:R-:W-:Y:S01]  /*d1610*/  IMAD R70, R44, R86.reuse, RZ ;  /* 0x000000562c467224 */ /* 0x080fe200078e02ff */
[----:B------:R-:W-:Y:S01]  /*d1620*/  SHF.R.U32.HI R46, RZ, 0x10, R80 ;  /* 0x00000010ff2e7819 */ /* 0x000fe20000011650 */
[----:B------:R-:W-:Y:S01]  /*d1630*/  IMAD R76, R45, R86, RZ ;  /* 0x000000562d4c7224 */ /* 0x000fe200078e02ff */
[----:B------:R-:W-:Y:S01]  /*d1640*/  ISETP.GE.U32.AND P0, PT, R69, R84, PT ;  /* 0x000000544500720c */ /* 0x000fe20003f06070 */
[----:B------:R-:W-:Y:S01]  /*d1650*/  IMAD R74, R45, R85, RZ ;  /* 0x000000552d4a7224 */ /* 0x000fe200078e02ff */
[----:B------:R-:W-:Y:S01]  /*d1660*/  LOP3.LUT R75, R70, 0xffff, RZ, 0xc0, !PT ;  /* 0x0000ffff464b7812 */ /* 0x000fe200078ec0ff */
[-C--:B------:R-:W-:Y:S01]  /*d1670*/  IMAD R71, R46, R86.reuse, R71 ;  /* 0x000000562e477224 */ /* 0x080fe200078e0247 */
[----:B------:R-:W-:Y:S01]  /*d1680*/  LOP3.LUT R78, R76, 0xffff, RZ, 0xc0, !PT ;  /* 0x0000ffff4c4e7812 */ /* 0x000fe200078ec0ff */
[----:B------:R-:W-:Y:S01]  /*d1690*/  IMAD R77, R47, R86, R74 ;  /* 0x000000562f4d7224 */ /* 0x000fe200078e024a */
[----:B------:R-:W-:Y:S01]  /*d16a0*/  IADD3 R74, PT, PT, R34, R75, RZ ;  /* 0x0000004b224a7210 */ /* 0x000fe20007ffe0ff */
[----:B------:R-:W-:Y:S01]  /*d16b0*/  IMAD.IADD R18, R69, 0x1, R18 ;  /* 0x0000000145127824 */ /* 0x000fe200078e0212 */
[----:B------:R-:W-:Y:S01]  /*d16c0*/  SHF.R.U32.HI R70, RZ, 0x10, R70 ;  /* 0x00000010ff467819 */ /* 0x000fe20000011646 */
[----:B------:R-:W-:Y:S01]  /*d16d0*/  IMAD.IADD R78, R19, 0x1, R78 ;  /* 0x00000001134e7824 */ /* 0x000fe200078e024e */
[----:B------:R-:W-:Y:S01]  /*d16e0*/  SHF.R.U32.HI R76, RZ, 0x10, R76 ;  /* 0x00000010ff4c7819 */ /* 0x000fe2000001164c */
[----:B------:R-:W-:Y:S01]  /*d16f0*/  IMAD R75, R71, 0x10000, R74 ;  /* 0x00010000474b7824 */ /* 0x000fe200078e024a */
[----:B------:R-:W-:Y:S01]  /*d1700*/  ISETP.GE.U32.AND P1, PT, R18, R69, PT ;  /* 0x000000451200720c */ /* 0x000fe20003f26070 */
[----:B------:R-:W-:Y:S01]  /*d1710*/  IMAD R70, R46, R85, R70 ;  /* 0x000000552e467224 */ /* 0x000fe200078e0246 */
[----:B--2---:R-:W-:Y:S01]  /*d1720*/  ULOP3.LUT UR5, UR4, 0xffff, URZ, 0xc0, !UPT ;  /* 0x0000ffff04057892 */ /* 0x004fe2000f8ec0ff */
[----:B------:R-:W-:Y:S01]  /*d1730*/  IMAD R78, R77, 0x10000, R78 ;  /* 0x000100004d4e7824 */ /* 0x000fe200078e024e */
[----:B------:R-:W-:Y:S01]  /*d1740*/  ISETP.GE.U32.AND P2, PT, R75, R34, PT ;  /* 0x000000224b00720c */ /* 0x000fe20003f46070 */
[----:B------:R-:W-:Y:S01]  /*d1750*/  IMAD R69, R10, UR13, RZ ;  /* 0x0000000d0a457c24 */ /* 0x000fe2000f8e02ff */
[----:B------:R-:W-:Y:S01]  /*d1760*/  LEA.HI R74, R71, R70, RZ, 0x10 ;  /* 0x00000046474a7211 */ /* 0x000fe200078f80ff */
[----:B------:R-:W-:Y:S01]  /*d1770*/  @P0 IMAD.MOV R79, RZ, RZ, R35 ;  /* 0x000000ffff4f0224 */ /* 0x000fe200078e0223 */
[----:B------:R-:W-:Y:S01]  /*d1780*/  ISETP.GE.U32.AND P3, PT, R78, R19, PT ;  /* 0x000000134e00720c */ /* 0x000fe20003f66070 */
[----:B------:R-:W-:Y:S01]  /*d1790*/  IMAD R19, R8, UR13, RZ ;  /* 0x0000000d08137c24 */ /* 0x000fe2000f8e02ff */
[----:B------:R-:W-:Y:S01]  /*d17a0*/  LOP3.LUT R71, R69, 0xffff, RZ, 0xc0, !PT ;  /* 0x0000ffff45477812 */ /* 0x000fe200078ec0ff */
[----:B------:R-:W-:Y:S01]  /*d17b0*/  VIADD R87, R74, 0x1 ;  /* 0x000000014a577836 */ /* 0x000fe20000000000 */
[----:B------:R-:W-:Y:S01]  /*d17c0*/  SHF.R.U32.HI R69, RZ, 0x10, R69 ;  /* 0x00000010ff457819 */ /* 0x000fe20000011645 */
[----:B------:R-:W-:Y:S01]  /*d17d0*/  IMAD R19, R10, UR9, R19 ;  /* 0x000000090a137c24 */ /* 0x000fe2000f8e0213 */
[----:B------:R-:W-:Y:S01]  /*d17e0*/  IADD3 R34, PT, PT, R71, R82, RZ ;  /* 0x0000005247227210 */ /* 0x000fe20007ffe0ff */
[----:B------:R-:W-:Y:S01]  /*d17f0*/  IMAD R76, R47, R85, R76 ;  /* 0x000000552f4c7224 */ /* 0x000fe200078e024c */
[----:B------:R-:W-:Y:S01]  /*d1800*/  USHF.R.U32.HI UR4, URZ, 0x10, UR4 ;  /* 0x00000010ff047899 */ /* 0x000fe20008011604 */
[----:B------:R-:W-:Y:S01]  /*d1810*/  @P2 IADD3 R87, PT, PT, R74, RZ, RZ ;  /* 0x000000ff4a572210 */ /* 0x000fe20007ffe0ff */
[----:B------:R-:W-:Y:S01]  /*d1820*/  IMAD R70, R8, UR9, R69 ;  /* 0x0000000908467c24 */ /* 0x000fe2000f8e0245 */
[----:B------:R-:W-:Y:S01]  /*d1830*/  LOP3.LUT R69, R37, 0xffff, RZ, 0xc0, !PT ;  /* 0x0000ffff25457812 */ /* 0x000fe200078ec0ff */
[----:B------:R-:W-:Y:S01]  /*d1840*/  IMAD R75, R19, 0x10000, R34 ;  /* 0x00010000134b7824 */ /* 0x000fe200078e0222 */
[----:B------:R-:W-:Y:S01]  /*d1850*/  LEA.HI R76, R77, R76, RZ, 0x10 ;  /* 0x0000004c4d4c7211 */ /* 0x000fe200078f80ff */
[----:B------:R-:W0:Y:S01]  /*d1860*/  LDC.64 R34, c[0x0][0x390] ;  /* 0x0000e400ff227b82 */ /* 0x000e220000000a00 */
[----:B------:R-:W-:Y:S01]  /*d1870*/  IMAD.IADD R87, R78, 0x1, R87 ;  /* 0x000000014e577824 */ /* 0x000fe200078e0257 */
[----:B------:R-:W-:Y:S01]  /*d1880*/  LEA.HI R77, R19, R70, RZ, 0x10 ;  /* 0x00000046134d7211 */ /* 0x000fe200078f80ff */
[----:B------:R-:W-:Y:S01]  /*d1890*/  IMAD R81, R69, R86, RZ ;  /* 0x0000005645517224 */ /* 0x000fe200078e02ff */
[----:B------:R-:W-:Y:S01]  /*d18a0*/  ISETP.GE.U32.AND P2, PT, R72, R83, PT ;  /* 0x000000534800720c */ /* 0x000fe20003f46070 */
[----:B------:R-:W-:Y:S01]  /*d18b0*/  IMAD R71, R10, UR14, RZ ;  /* 0x0000000e0a477c24 */ /* 0x000fe2000f8e02ff */
[----:B------:R-:W-:Y:S01]  /*d18c0*/  ISETP.GE.U32.AND P0, PT, R87, R78, PT ;  /* 0x0000004e5700720c */ /* 0x000fe20003f06070 */
[----:B------:R-:W-:Y:S01]  /*d18d0*/  IMAD R83, R69, R85, RZ ;  /* 0x0000005545537224 */ /* 0x000fe200078e02ff */
[----:B------:R-:W-:Y:S01]  /*d18e0*/  SHF.R.U32.HI R70, RZ, 0x10, R37 ;  /* 0x00000010ff467819 */ /* 0x000fe20000011625 */
[----:B------:R-:W-:Y:S01]  /*d18f0*/  VIADD R19, R79, 0x1 ;  /* 0x000000014f137836 */ /* 0x000fe20000000000 */
[----:B------:R-:W-:Y:S01]  /*d1900*/  LOP3.LUT R89, R81, 0xffff, RZ, 0xc0, !PT ;  /* 0x0000ffff51597812 */ /* 0x000fe200078ec0ff */
[----:B------:R-:W-:Y:S01]  /*d1910*/  @P1 IMAD.MOV R19, RZ, RZ, R79 ;  /* 0x000000ffff131224 */ /* 0x000fe200078e024f */
[----:B------:R-:W-:Y:S01]  /*d1920*/  LOP3.LUT R74, R71, 0xffff, RZ, 0xc0, !PT ;  /* 0x0000ffff474a7812 */ /* 0x000fe200078ec0ff */
[----:B------:R-:W-:Y:S01]  /*d1930*/  IMAD R79, R8, UR14, RZ ;  /* 0x0000000e084f7c24 */ /* 0x000fe2000f8e02ff */
[----:B------:R-:W-:Y:S01]  /*d1940*/  SHF.R.U32.HI R71, RZ, 0x10, R71 ;  /* 0x00000010ff477819 */ /* 0x000fe20000011647 */
[----:B------:R-:W-:Y:S01]  /*d1950*/  VIADD R88, R76, 0x1 ;  /* 0x000000014c587836 */ /* 0x000fe20000000000 */
[----:B------:R-:W-:Y:S01]  /*d1960*/  SHF.R.U32.HI R81, RZ, 0x10, R81 ;  /* 0x00000010ff517819 */ /* 0x000fe20000011651 */
[----:B------:R-:W-:Y:S01]  /*d1970*/  IMAD R83, R70, R86, R83 ;  /* 0x0000005646537224 */ /* 0x000fe200078e0253 */
[----:B------:R-:W-:Y:S01]  /*d1980*/  IADD3 R91, PT, PT, R77, 0x1, RZ ;  /* 0x000000014d5b7810 */ /* 0x000fe20007ffe0ff */
[----:B------:R-:W-:-:S02]  /*d1990*/  IMAD.IADD R84, R18, 0x1, R89 ;  /* 0x0000000112547824 */ /* 0x000fc400078e0259 */
[----:B------:R-:W-:Y:S02]  /*d19a0*/  @P3 IMAD.MOV R88, RZ, RZ, R76 ;  /* 0x000000ffff583224 */ /* 0x000fe400078e024c */
[----:B------:R-:W-:Y:S02]  /*d19b0*/  IMAD R79, R10, UR10, R79 ;  /* 0x0000000a0a4f7c24 */ /* 0x000fe4000f8e024f */
[----:B------:R-:W-:Y:S02]  /*d19c0*/  IMAD.IADD R74, R74, 0x1, R9 ;  /* 0x000000014a4a7824 */ /* 0x000fe400078e0209 */
[----:B------:R-:W-:Y:S02]  /*d19d0*/  IMAD.IADD R19, R72, 0x1, R19 ;  /* 0x0000000148137824 */ /* 0x000fe400078e0213 */
[----:B------:R-:W-:Y:S01]  /*d19e0*/  IMAD R76, R8, UR10, R71 ;  /* 0x0000000a084c7c24 */ /* 0x000fe2000f8e0247 */
[----:B0-----:R-:W-:Y:S01]  /*d19f0*/  LOP3.LUT R71, R34, 0xffff, RZ, 0xc0, !PT ;  /* 0x0000ffff22477812 */ /* 0x001fe200078ec0ff */
[----:B------:R-:W-:Y:S01]  /*d1a00*/  IMAD R84, R83, 0x10000, R84 ;  /* 0x0001000053547824 */ /* 0x000fe200078e0254 */
[----:B------:R-:W-:Y:S01]  /*d1a10*/  LEA R78, R79, R74, 0x10 ;  /* 0x0000004a4f4e7211 */ /* 0x000fe200078e80ff */
[----:B------:R-:W-:Y:S01]  /*d1a20*/  VIADD R89, R88, 0x1 ;  /* 0x0000000158597836 */ /* 0x000fe20000000000 */
[----:B------:R-:W-:Y:S01]  /*d1a30*/  ISETP.GE.U32.AND P1, PT, R19, R72, PT ;  /* 0x000000481300720c */ /* 0x000fe20003f26070 */
[----:B------:R-:W-:Y:S01]  /*d1a40*/  @P0 IMAD.MOV R89, RZ, RZ, R88 ;  /* 0x000000ffff590224 */ /* 0x000fe200078e0258 */
[----:B------:R-:W-:Y:S01]  /*d1a50*/  LEA.HI R79, R79, R76, RZ, 0x10 ;  /* 0x0000004c4f4f7211 */ /* 0x000fe200078f80ff */
[----:B------:R-:W-:Y:S01]  /*d1a60*/  VIADD R76, R73, 0x1 ;  /* 0x00000001494c7836 */ /* 0x000fe20000000000 */
[----:B------:R-:W-:Y:S01]  /*d1a70*/  ISETP.GE.U32.AND P3, PT, R84, R18, PT ;  /* 0x000000125400720c */ /* 0x000fe20003f66070 */
[----:B------:R-:W-:Y:S01]  /*d1a80*/  IMAD R18, R70, R85, R81 ;  /* 0x0000005546127224 */ /* 0x000fe200078e0251 */
[----:B------:R-:W-:Y:S01]  /*d1a90*/  IADD3 R89, PT, PT, R84, R89, RZ ;  /* 0x0000005954597210 */ /* 0x000fe20007ffe0ff */
[----:B------:R-:W-:Y:S01]  /*d1aa0*/  @P2 IMAD.MOV R76, RZ, RZ, R73 ;  /* 0x000000ffff4c2224 */ /* 0x000fe200078e0249 */
[----:B------:R-:W-:Y:S01]  /*d1ab0*/  SHF.R.U32.HI R72, RZ, 0x10, R34 ;  /* 0x00000010ff487819 */ /* 0x000fe20000011622 */
[----:B------:R-:W-:Y:S01]  /*d1ac0*/  IMAD R73, R71, R86, RZ ;  /* 0x0000005647497224 */ /* 0x000fe200078e02ff */
[----:B------:R-:W-:Y:S01]  /*d1ad0*/  ISETP.GE.U32.AND P2, PT, R89, R84, PT ;  /* 0x000000545900720c */ /* 0x000fe20003f46070 */
[----:B------:R-:W-:Y:S01]  /*d1ae0*/  IMAD R81, R71, R85, RZ ;  /* 0x0000005547517224 */ /* 0x000fe200078e02ff */
[----:B------:R-:W-:Y:S01]  /*d1af0*/  LEA.HI R83, R83, R18, RZ, 0x10 ;  /* 0x0000001253537211 */ /* 0x000fe200078f80ff */
[----:B------:R-:W-:Y:S01]  /*d1b00*/  VIADD R18, R76, 0x1 ;  /* 0x000000014c127836 */ /* 0x000fe20000000000 */
[----:B------:R-:W-:Y:S01]  /*d1b10*/  LOP3.LUT R74, R73, 0xffff, RZ, 0xc0, !PT ;  /* 0x0000ffff494a7812 */ /* 0x000fe200078ec0ff */
[----:B------:R-:W-:Y:S01]  /*d1b20*/  @P1 IMAD.MOV R18, RZ, RZ, R76 ;  /* 0x000000ffff121224 */ /* 0x000fe200078e024c */
[----:B------:R-:W-:Y:S01]  /*d1b30*/  ISETP.GE.U32.AND P0, PT, R75, R82, PT ;  /* 0x000000524b00720c */ /* 0x000fe20003f06070 */
[----:B------:R-:W-:Y:S01]  /*d1b40*/  VIADD R82, R83, 0x1 ;  /* 0x0000000153527836 */ /* 0x000fe20000000000 */
[----:B------:R-:W-:Y:S01]  /*d1b50*/  SHF.R.U32.HI R73, RZ, 0x10, R73 ;  /* 0x00000010ff497819 */ /* 0x000fe20000011649 */
[----:B------:R-:W-:Y:S01]  /*d1b60*/  @P3 IMAD.MOV R82, RZ, RZ, R83 ;  /* 0x000000ffff523224 */ /* 0x000fe200078e0253 */
[----:B------:R-:W-:Y:S01]  /*d1b70*/  ISETP.GE.U32.AND P1, PT, R78, R9, PT ;  /* 0x000000094e00720c */ /* 0x000fe20003f26070 */
[----:B------:R-:W-:-:S02]  /*d1b80*/  IMAD R81, R72, R86, R81 ;  /* 0x0000005648517224 */ /* 0x000fc400078e0251 */
[----:B------:R-:W-:Y:S01]  /*d1b90*/  IMAD.IADD R74, R19, 0x1, R74 ;  /* 0x00000001134a7824 */ /* 0x000fe200078e024a */
[----:B------:R-:W-:Y:S01]  /*d1ba0*/  IADD3 R84, PT, PT, R82, 0x1, RZ ;  /* 0x0000000152547810 */ /* 0x000fe20007ffe0ff */
[----:B------:R-:W-:Y:S02]  /*d1bb0*/  IMAD.IADD R76, R75, 0x1, R18 ;  /* 0x000000014b4c7824 */ /* 0x000fe400078e0212 */
[----:B------:R-:W-:Y:S01]  /*d1bc0*/  IMAD R9, R81, 0x10000, R74 ;  /* 0x0001000051097824 */ /* 0x000fe200078e024a */
[----:B------:R-:W-:Y:S01]  /*d1bd0*/  SHF.R.U32.HI R74, RZ, 0x10, R35 ;  /* 0x00000010ff4a7819 */ /* 0x000fe20000011623 */
[----:B------:R-:W-:Y:S01]  /*d1be0*/  IMAD R18, R72, R85, R73 ;  /* 0x0000005548127224 */ /* 0x000fe200078e0249 */
[----:B------:R-:W-:Y:S01]  /*d1bf0*/  LOP3.LUT R73, R35, 0xffff, RZ, 0xc0, !PT ;  /* 0x0000ffff23497812 */ /* 0x000fe200078ec0ff */
[----:B------:R-:W-:Y:S01]  /*d1c00*/  @P2 IMAD.MOV R84, RZ, RZ, R82 ;  /* 0x000000ffff542224 */ /* 0x000fe200078e0252 */
[----:B------:R-:W-:Y:S01]  /*d1c10*/  ISETP.GE.U32.AND P2, PT, R76, R75, PT ;  /* 0x0000004b4c00720c */ /* 0x000fe20003f46070 */
[----:B------:R-:W-:Y:S01]  /*d1c20*/  @P0 IMAD.MOV R91, RZ, RZ, R77 ;  /* 0x000000ffff5b0224 */ /* 0x000fe200078e024d */
[C---:B------:R-:W-:Y:S01]  /*d1c30*/  ISETP.GE.U32.AND P3, PT, R9.reuse, R19, PT ;  /* 0x000000130900720c */ /* 0x040fe20003f66070 */
[----:B------:R-:W-:Y:S01]  /*d1c40*/  IMAD.IADD R84, R9, 0x1, R84 ;  /* 0x0000000109547824 */ /* 0x000fe200078e0254 */
[----:B------:R-:W-:Y:S01]  /*d1c50*/  LEA.HI R81, R81, R18, RZ, 0x10 ;  /* 0x0000001251517211 */ /* 0x000fe200078f80ff */
[-C--:B------:R-:W-:Y:S01]  /*d1c60*/  IMAD R75, R73, R86.reuse, RZ ;  /* 0x00000056494b7224 */ /* 0x080fe200078e02ff */
[----:B------:R-:W0:Y:S01]  /*d1c70*/  LDC.64 R18, c[0x0][0x398] ;  /* 0x0000e600ff127b82 */ /* 0x000e220000000a00 */
[----:B------:R-:W-:Y:S01]  /*d1c80*/  VIADD R94, R79, 0x1 ;  /* 0x000000014f5e7836 */ /* 0x000fe20000000000 */
[----:B------:R-:W-:Y:S01]  /*d1c90*/  ISETP.GE.U32.AND P4, PT, R84, R9, PT ;  /* 0x000000095400720c */ /* 0x000fe20003f86070 */
[----:B------:R-:W-:Y:S01]  /*d1ca0*/  IMAD R9, R73, R85, RZ ;  /* 0x0000005549097224 */ /* 0x000fe200078e02ff */
[----:B------:R-:W-:Y:S01]  /*d1cb0*/  LOP3.LUT R83, R75, 0xffff, RZ, 0xc0, !PT ;  /* 0x0000ffff4b537812 */ /* 0x000fe200078ec0ff */
[----:B------:R-:W-:Y:S01]  /*d1cc0*/  VIADD R92, R81, 0x1 ;  /* 0x00000001515c7836 */ /* 0x000fe20000000000 */
[----:B------:R-:W-:Y:S01]  /*d1cd0*/  SHF.R.U32.HI R77, RZ, 0x10, R75 ;  /* 0x00000010ff4d7819 */ /* 0x000fe2000001164b */
[----:B------:R-:W-:-:S02]  /*d1ce0*/  IMAD R82, R74, R86, R9 ;  /* 0x000000564a527224 */ /* 0x000fc400078e0209 */
[----:B------:R-:W-:Y:S02]  /*d1cf0*/  IMAD.IADD R83, R76, 0x1, R83 ;  /* 0x000000014c537824 */ /* 0x000fe400078e0253 */
[----:B------:R-:W-:Y:S02]  /*d1d00*/  IMAD R75, R10, UR15, RZ ;  /* 0x0000000f0a4b7c24 */ /* 0x000fe4000f8e02ff */
[----:B------:R-:W-:Y:S01]  /*d1d10*/  @P3 IMAD.MOV R92, RZ, RZ, R81 ;  /* 0x000000ffff5c3224 */ /* 0x000fe200078e0251 */
[----:B------:R-:W-:Y:S01]  /*d1d20*/  LEA R88, R82, R83, 0x10 ;  /* 0x0000005352587211 */ /* 0x000fe200078e80ff */
[----:B------:R-:W-:Y:S01]  /*d1d30*/  VIADD R9, R91, 0x1 ;  /* 0x000000015b097836 */ /* 0x000fe20000000000 */
[----:B------:R-:W-:Y:S01]  /*d1d40*/  LOP3.LUT R81, R75, 0xffff, RZ, 0xc0, !PT ;  /* 0x0000ffff4b517812 */ /* 0x000fe200078ec0ff */
[----:B------:R-:W-:Y:S01]  /*d1d50*/  @P2 IMAD.MOV R9, RZ, RZ, R91 ;  /* 0x000000ffff092224 */ /* 0x000fe200078e025b */
[----:B------:R-:W-:Y:S01]  /*d1d60*/  SHF.R.U32.HI R75, RZ, 0x10, R75 ;  /* 0x00000010ff4b7819 */ /* 0x000fe2000001164b */
[----:B------:R-:W-:Y:S01]  /*d1d70*/  VIADD R83, R92, 0x1 ;  /* 0x000000015c537836 */ /* 0x000fe20000000000 */
[----:B------:R-:W-:Y:S01]  /*d1d80*/  ISETP.GE.U32.AND P0, PT, R88, R76, PT ;  /* 0x0000004c5800720c */ /* 0x000fe20003f06070 */
[----:B------:R-:W-:-:S02]  /*d1d90*/  IMAD R91, R74, R85, R77 ;  /* 0x000000554a5b7224 */ /* 0x000fc400078e024d */
[----:B------:R-:W-:Y:S02]  /*d1da0*/  @P4 IMAD.MOV R83, RZ, RZ, R92 ;  /* 0x000000ffff534224 */ /* 0x000fe400078e025c */
        /* <DEDUP_REMOVED lines=9> */
[C---:B------:R-:W-:Y:S01]  /*d1e40*/  LEA R88, R77.reuse, R76, 0x10 ;  /* 0x0000004c4d587211 */ /* 0x040fe200078e80ff */
[----:B------:R-:W-:Y:S01]  /*d1e50*/  VIADD R81, R92, 0x1 ;  /* 0x000000015c517836 */ /* 0x000fe20000000000 */
[----:B------:R-:W-:Y:S01]  /*d1e60*/  LEA.HI R91, R77, R82, RZ, 0x10 ;  /* 0x000000524d5b7211 */ /* 0x000fe200078f80ff */
[----:B------:R-:W-:Y:S01]  /*d1e70*/  IMAD R77, R75, R86, RZ ;  /* 0x000000564b4d7224 */ /* 0x000fe200078e02ff */
[----:B------:R-:W-:Y:S01]  /*d1e80*/  SHF.R.U32.HI R76, RZ, 0x10, R18 ;  /* 0x00000010ff4c7819 */ /* 0x000fe20000011612 */
[----:B------:R-:W-:Y:S01]  /*d1e90*/  @P0 IMAD.MOV R81, RZ, RZ, R92 ;  /* 0x000000ffff510224 */ /* 0x000fe200078e025c */
[----:B------:R-:W-:Y:S01]  /*d1ea0*/  ISETP.GE.U32.AND P0, PT, R9, R78, PT ;  /* 0x0000004e0900720c */ /* 0x000fe20003f06070 */
[----:B------:R-:W-:Y:S01]  /*d1eb0*/  @P1 IMAD.MOV R94, RZ, RZ, R79 ;  /* 0x000000ffff5e1224 */ /* 0x000fe200078e024f */
[----:B------:R-:W-:Y:S01]  /*d1ec0*/  LOP3.LUT R78, R77, 0xffff, RZ, 0xc0, !PT ;  /* 0x0000ffff4d4e7812 */ /* 0x000fe200078ec0ff */
[-C--:B------:R-:W-:Y:S01]  /*d1ed0*/  IMAD R79, R75, R85.reuse, RZ ;  /* 0x000000554b4f7224 */ /* 0x080fe200078e02ff */
[----:B------:R-:W-:Y:S01]  /*d1ee0*/  SHF.R.U32.HI R77, RZ, 0x10, R77 ;  /* 0x00000010ff4d7819 */ /* 0x000fe2000001164d */
[----:B------:R-:W-:Y:S01]  /*d1ef0*/  VIADD R95, R91, 0x1 ;  /* 0x000000015b5f7836 */ /* 0x000fe20000000000 */
[----:B------:R-:W-:Y:S01]  /*d1f00*/  IADD3 R82, PT, PT, R81, 0x1, RZ ;  /* 0x0000000151527810 */ /* 0x000fe20007ffe0ff */
[----:B------:R-:W-:Y:S01]  /*d1f10*/  IMAD R79, R76, R86, R79 ;  /* 0x000000564c4f7224 */ /* 0x000fe200078e024f */
[----:B------:R-:W-:Y:S01]  /*d1f20*/  ISETP.GE.U32.AND P1, PT, R88, R2, PT ;  /* 0x000000025800720c */ /* 0x000fe20003f26070 */
[----:B------:R-:W-:Y:S01]  /*d1f30*/  IMAD R92, R76, R85, R77 ;  /* 0x000000554c5c7224 */ /* 0x000fe200078e024d */
[----:B------:R-:W-:Y:S01]  /*d1f40*/  LOP3.LUT R77, R19, 0xffff, RZ, 0xc0, !PT ;  /* 0x0000ffff134d7812 */ /* 0x000fe200078ec0ff */
[----:B------:R-:W-:-:S02]  /*d1f50*/  IMAD.IADD R78, R9, 0x1, R78 ;  /* 0x00000001094e7824 */ /* 0x000fc400078e024e */
[----:B------:R-:W-:Y:S01]  /*d1f60*/  @P2 IMAD.MOV R82, RZ, RZ, R81 ;  /* 0x000000ffff522224 */ /* 0x000fe200078e0251 */
[C---:B------:R-:W-:Y:S01]  /*d1f70*/  LEA.HI R92, R79.reuse, R92, RZ, 0x10 ;  /* 0x0000005c4f5c7211 */ /* 0x040fe200078f80ff */
[----:B------:R-:W-:Y:S01]  /*d1f80*/  IMAD R93, R79, 0x10000, R78 ;  /* 0x000100004f5d7824 */ /* 0x000fe200078e024e */
[----:B------:R-:W-:Y:S01]  /*d1f90*/  SHF.R.U32.HI R78, RZ, 0x10, R19 ;  /* 0x00000010ff4e7819 */ /* 0x000fe20000011613 */
[----:B------:R-:W-:Y:S01]  /*d1fa0*/  IMAD R2, R77, R86, RZ ;  /* 0x000000564d027224 */ /* 0x000fe200078e02ff */
[----:B------:R-:W0:Y:S01]  /*d1fb0*/  LDC R79, c[0x0][0x3a0] ;  /* 0x0000e800ff4f7b82 */ /* 0x000e220000000800 */
[----:B------:R-:W-:Y:S01]  /*d1fc0*/  VIADD R81, R94, 0x1 ;  /* 0x000000015e517836 */ /* 0x000fe20000000000 */
[C---:B------:R-:W-:Y:S01]  /*d1fd0*/  IADD3 R82, PT, PT, R93.reuse, R82, RZ ;  /* 0x000000525d527210 */ /* 0x040fe20007ffe0ff */
[----:B------:R-:W-:Y:S01]  /*d1fe0*/  @P0 IMAD.MOV R81, RZ, RZ, R94 ;  /* 0x000000ffff510224 */ /* 0x000fe200078e025e */
[----:B------:R-:W-:Y:S01]  /*d1ff0*/  ISETP.GE.U32.AND P0, PT, R93, R9, PT ;  /* 0x000000095d00720c */ /* 0x000fe20003f06070 */
[----:B------:R-:W-:Y:S01]  /*d2000*/  IMAD R9, R77, R85, RZ ;  /* 0x000000554d097224 */ /* 0x000fe200078e02ff */
[----:B------:R-:W-:Y:S01]  /*d2010*/  LOP3.LUT R94, R2, 0xffff, RZ, 0xc0, !PT ;  /* 0x0000ffff025e7812 */ /* 0x000fe200078ec0ff */
[----:B------:R-:W-:Y:S01]  /*d2020*/  IMAD.IADD R81, R88, 0x1, R81 ;  /* 0x0000000158517824 */ /* 0x000fe200078e0251 */
[----:B------:R-:W-:Y:S01]  /*d2030*/  ISETP.GE.U32.AND P2, PT, R82, R93, PT ;  /* 0x0000005d5200720c */ /* 0x000fe20003f46070 */
[----:B------:R-:W-:-:S02]  /*d2040*/  IMAD R93, R78, R86, R9 ;  /* 0x000000564e5d7224 */ /* 0x000fc400078e0209 */
[----:B------:R-:W-:Y:S02]  /*d2050*/  IMAD.IADD R94, R81, 0x1, R94 ;  /* 0x00000001515e7824 */ /* 0x000fe400078e025e */
[C---:B------:R-:W-:Y:S02]  /*d2060*/  VIADD R96, R92.reuse, 0x1 ;  /* 0x000000015c607836 */ /* 0x040fe40000000000 */
[----:B------:R-:W-:Y:S02]  /*d2070*/  IMAD R94, R93, 0x10000, R94 ;  /* 0x000100005d5e7824 */ /* 0x000fe400078e025e */
[----:B------:R-:W-:Y:S01]  /*d2080*/  @P1 IMAD.MOV R95, RZ, RZ, R91 ;  /* 0x000000ffff5f1224 */ /* 0x000fe200078e025b */
[----:B------:R-:W-:Y:S01]  /*d2090*/  @P0 IADD3 R96, PT, PT, R92, RZ, RZ ;  /* 0x000000ff5c600210 */ /* 0x000fe20007ffe0ff */
[----:B------:R-:W-:Y:S01]  /*d20a0*/  IMAD R9, R8, UR5, RZ ;  /* 0x0000000508097c24 */ /* 0x000fe2000f8e02ff */
[----:B------:R-:W-:Y:S01]  /*d20b0*/  ISETP.GE.U32.AND P0, PT, R81, R88, PT ;  /* 0x000000585100720c */ /* 0x000fe20003f06070 */
[----:B------:R-:W-:Y:S01]  /*d20c0*/  IMAD R88, R10, UR5, RZ ;  /* 0x000000050a587c24 */ /* 0x000fe2000f8e02ff */
[----:B------:R-:W-:Y:S01]  /*d20d0*/  ISETP.GE.U32.AND P1, PT, R94, R81, PT ;  /* 0x000000515e00720c */ /* 0x000fe20003f26070 */
[----:B------:R-:W-:Y:S01]  /*d20e0*/  VIADD R92, R96, 0x1 ;  /* 0x00000001605c7836 */ /* 0x000fe20000000000 */
[----:B------:R-:W-:Y:S01]  /*d20f0*/  SHF.R.U32.HI R81, RZ, 0x10, R2 ;  /* 0x00000010ff517819 */ /* 0x000fe20000011602 */
[----:B------:R-:W-:-:S02]  /*d2100*/  @P2 IMAD.MOV R92, RZ, RZ, R96 ;  /* 0x000000ffff5c2224 */ /* 0x000fc400078e0260 */
[----:B------:R-:W-:Y:S01]  /*d2110*/  IMAD R91, R10, UR4, R9 ;  /* 0x000000040a5b7c24 */ /* 0x000fe2000f8e0209 */
[----:B0-----:R-:W-:Y:S01]  /*d2120*/  LOP3.LUT R10, R79, 0xffff, RZ, 0xc0, !PT ;  /* 0x0000ffff4f0a7812 */ /* 0x001fe200078ec0ff */
[-C--:B------:R-:W-:Y:S01]  /*d2130*/  IMAD R96, R78, R85.reuse, R81 ;  /* 0x000000554e607224 */ /* 0x080fe200078e0251 */
[----:B------:R-:W-:Y:S01]  /*d2140*/  LOP3.LUT R81, R88, 0xffff, RZ, 0xc0, !PT ;  /* 0x0000ffff58517812 */ /* 0x000fe200078ec0ff */
[----:B------:R-:W-:Y:S02]  /*d2150*/  IMAD.IADD R9, R94, 0x1, R92 ;  /* 0x000000015e097824 */ /* 0x000fe400078e025c */
[C---:B------:R-:W-:Y:S01]  /*d2160*/  VIADD R2, R95.reuse, 0x1 ;  /* 0x000000015f027836 */ /* 0x040fe20000000000 */
[----:B------:R-:W-:Y:S01]  /*d2170*/  @P0 IADD3 R2, PT, PT, R95, RZ, RZ ;  /* 0x000000ff5f020210 */ /* 0x000fe20007ffe0ff */
[----:B------:R-:W-:Y:S01]  /*d2180*/  IMAD.IADD R92, R81, 0x1, R0 ;  /* 0x00000001515c7824 */ /* 0x000fe200078e0200 */
[----:B------:R-:W-:Y:S01]  /*d2190*/  ISETP.GE.U32.AND P2, PT, R9, R94, PT ;  /* 0x0000005e0900720c */ /* 0x000fe20003f46070 */
[C---:B------:R-:W-:Y:S01]  /*d21a0*/  IMAD R94, R10.reuse, R86, RZ ;  /* 0x000000560a5e7224 */ /* 0x040fe200078e02ff */
[----:B------:R-:W-:Y:S01]  /*d21b0*/  SHF.R.U32.HI R81, RZ, 0x10, R79 ;  /* 0x00000010ff517819 */ /* 0x000fe2000001164f */
[----:B------:R-:W-:Y:S01]  /*d21c0*/  IMAD R95, R91, 0x10000, R92 ;  /* 0x000100005b5f7824 */ /* 0x000fe200078e025c */
[----:B------:R-:W-:Y:S01]  /*d21d0*/  LEA.HI R96, R93, R96, RZ, 0x10 ;  /* 0x000000605d607211 */ /* 0x000fe200078f80ff */
[----:B------:R-:W-:Y:S01]  /*d21e0*/  IMAD R97, R10, R85, RZ ;  /* 0x000000550a617224 */ /* 0x000fe200078e02ff */
[----:B------:R-:W-:Y:S01]  /*d21f0*/  LOP3.LUT R99, R94, 0xffff, RZ, 0xc0, !PT ;  /* 0x0000ffff5e637812 */ /* 0x000fe200078ec0ff */
[----:B------:R-:W-:Y:S01]  /*d2200*/  IMAD.IADD R92, R95, 0x1, R2 ;  /* 0x000000015f5c7824 */ /* 0x000fe200078e0202 */
[----:B------:R-:W-:Y:S01]  /*d2210*/  SHF.R.U32.HI R93, RZ, 0x10, R88 ;  /* 0x00000010ff5d7819 */ /* 0x000fe20000011658 */
[----:B------:R-:W-:Y:S01]  /*d2220*/  IMAD R97, R81, R86, R97 ;  /* 0x0000005651617224 */ /* 0x000fe200078e0261 */
[----:B------:R-:W-:Y:S01]  /*d2230*/  ISETP.GE.U32.AND P0, PT, R95, R0, PT ;  /* 0x000000005f00720c */ /* 0x000fe20003f06070 */
[----:B------:R-:W-:Y:S01]  /*d2240*/  VIADD R98, R96, 0x1 ;  /* 0x0000000160627836 */ /* 0x000fe20000000000 */
[----:B------:R-:W-:Y:S01]  /*d2250*/  IADD3 R86, PT, PT, R92, R99, RZ ;  /* 0x000000635c567210 */ /* 0x000fe20007ffe0ff */
[----:B------:R-:W-:Y:S01]  /*d2260*/  @P1 IMAD.MOV R98, RZ, RZ, R96 ;  /* 0x000000ffff621224 */ /* 0x000fe200078e0260 */
        /* <DEDUP_REMOVED lines=16> */
[----:B------:R-:W-:Y:S02]  /*d2370*/  IADD3 R88, PT, PT, R94, 0x1, RZ ;  /* 0x000000015e587810 */ /* 0x000fe40007ffe0ff */
[----:B------:R-:W-:Y:S01]  /*d2380*/  @P1 IADD3 R0, PT, PT, R86, RZ, RZ ;  /* 0x000000ff56001210 */ /* 0x000fe20007ffe0ff */
[----:B------:R-:W-:-:S04]  /*d2390*/  @P2 IMAD.MOV R88, RZ, RZ, R94 ;  /* 0x000000ffff582224 */ /* 0x000fc800078e025e */
[----:B------:R-:W-:Y:S02]  /*d23a0*/  VIADD R85, R88, 0x1 ;  /* 0x0000000158557836 */ /* 0x000fe40000000000 */
[----:B------:R-:W-:-:S04]  /*d23b0*/  @P3 IMAD.MOV R85, RZ, RZ, R88 ;  /* 0x000000ffff553224 */ /* 0x000fc800078e0258 */
[----:B------:R-:W-:Y:S01]  /*d23c0*/  IMAD.IADD R0, R0, 0x1, R85 ;  /* 0x0000000100007824 */ /* 0x000fe200078e0255 */
[----:B------:R-:W-:Y:S06]  /*d23d0*/  @P0 BRA `(.L_x_1207) ;  /* 0xffffffec00600947 */ /* 0x000fec000383ffff */
[----:B------:R-:W-:Y:S05]  /*d23e0*/  BSYNC.RECONVERGENT B2 ;  /* 0x0000000000027941 */ /* 0x000fea0003800200 */
.L_x_1206:
        /* <DEDUP_REMOVED lines=38> */
.L_x_1211:
[----:B------:R-:W-:Y:S05]  /*d2650*/  BSYNC.RELIABLE B3 ;  /* 0x0000000000037941 */ /* 0x000fea0003800100 */
.L_x_1210:
        /* <DEDUP_REMOVED lines=41> */
.L_x_1209:
[----:B------:R-:W-:Y:S05]  /*d28f0*/  BSYNC.RECONVERGENT B2 ;  /* 0x0000000000027941 */ /* 0x000fea0003800200 */
.L_x_1208:
        /* <DEDUP_REMOVED lines=12> */
[----:B------:R-:W-:Y:S02]  /*d29c0*/  SHF.R.U32.HI R92, RZ, 0x10, R9 ;  /* 0x00000010ff5c7819 */ /* 0x000fe40000011609 */
[----:B------:R-:W-:Y:S02]  /*d29d0*/  CS2R R8, SRZ ;  /* 0x0000000000087805 */ /* 0x000fe4000001ff00 */
[----:B------:R-:W-:-:S02]  /*d29e0*/  LOP3.LUT R93, R2, 0xffff, RZ, 0xc0, !PT ;  /* 0x0000ffff025d7812 */ /* 0x000fc400078ec0ff */
[----:B------:R-:W-:Y:S01]  /*d29f0*/  SHF.R.U32.HI R95, RZ, 0x10, R2 ;  /* 0x00000010ff5f7819 */ /* 0x000fe20000011602 */
[----:B------:R-:W-:Y:S01]  /*d2a00*/  IMAD.MOV.U32 R2, RZ, RZ, RZ ;  /* 0x000000ffff027224 */ /* 0x000fe200078e00ff */
[----:B------:R-:W-:Y:S02]  /*d2a10*/  LOP3.LUT R94, R0, 0xffff, RZ, 0xc0, !PT ;  /* 0x0000ffff005e7812 */ /* 0x000fe400078ec0ff */
[----:B------:R-:W-:Y:S02]  /*d2a20*/  SHF.R.U32.HI R89, RZ, 0x10, R89 ;  /* 0x00000010ff597819 */ /* 0x000fe40000011659 */
[----:B------:R-:W-:Y:S02]  /*d2a30*/  SHF.R.U32.HI R84, RZ, 0x10, R84 ;  /* 0x00000010ff547819 */ /* 0x000fe40000011654 */
[----:B------:R-:W-:Y:S02]  /*d2a40*/  SHF.R.U32.HI R83, RZ, 0x10, R83 ;  /* 0x00000010ff537819 */ /* 0x000fe40000011653 */
[----:B------:R-:W-:-:S02]  /*d2a50*/  SHF.R.U32.HI R82, RZ, 0x10, R82 ;  /* 0x00000010ff527819 */ /* 0x000fc40000011652 */
[----:B------:R-:W-:-:S07]  /*d2a60*/  SHF.R.U32.HI R0, RZ, 0x10, R0 ;  /* 0x00000010ff007819 */ /* 0x000fce0000011600 */
.L_x_1213:
        /* <DEDUP_REMOVED lines=31> */
[C---:B------:R-:W-:Y:S01]  /*d2c60*/  IMAD R107, R100.reuse, 0x10000, R103 ;  /* 0x00010000646b7824 */ /* 0x040fe200078e0267 */
[----:B------:R-:W-:Y:S01]  /*d2c70*/  LEA.HI R104, R100, R105, RZ, 0x10 ;  /* 0x0000006964687211 */ /* 0x000fe200078f80ff */
        /* <DEDUP_REMOVED lines=9> */
[C---:B------:R-:W-:Y:S02]  /*d2d10*/  IMAD R99, R82.reuse, R96, R99 ;  /* 0x0000006052637224 */ /* 0x040fe400078e0263 */
[----:B------:R-:W-:Y:S02]  /*d2d20*/  IMAD R100, R82, R97, R100 ;  /* 0x0000006152647224 */ /* 0x000fe400078e0264 */
[----:B------:R-:W-:Y:S02]  /*d2d30*/  IMAD.IADD R102, R102, 0x1, R7 ;  /* 0x0000000166667824 */ /* 0x000fe400078e0207 */
[----:B------:R-:W-:Y:S01]  /*d2d40*/  IMAD R109, R106, 0x10000, R109 ;  /* 0x000100006a6d7824 */ /* 0x000fe200078e026d */
[C---:B------:R-:W-:Y:S01]  /*d2d50*/  LEA.HI R106, R99.reuse, R100, RZ, 0x10 ;  /* 0x00000064636a7211 */ /* 0x040fe200078f80ff */
[----:B------:R-:W-:Y:S02]  /*d2d60*/  IMAD R102, R99, 0x10000, R102 ;  /* 0x0001000063667824 */ /* 0x000fe400078e0266 */
[----:B------:R-:W-:Y:S01]  /*d2d70*/  IMAD.IADD R113, R113, 0x1, R6 ;  /* 0x0000000171717824 */ /* 0x000fe200078e0206 */
[----:B------:R-:W-:Y:S01]  /*d2d80*/  ISETP.GE.U32.AND P5, PT, R109, R9, PT ;  /* 0x000000096d00720c */ /* 0x000fe20003fa6070 */
[CC--:B------:R-:W-:Y:S01]  /*d2d90*/  IMAD R103, R91.reuse, R96.reuse, RZ ;  /* 0x000000605b677224 */ /* 0x0c0fe200078e02ff */
[----:B------:R-:W-:Y:S01]  /*d2da0*/  ISETP.GE.U32.AND P1, PT, R102, R7, PT ;  /* 0x000000076600720c */ /* 0x000fe20003f26070 */
[----:B------:R-:W-:Y:S01]  /*d2db0*/  IMAD R99, R98, R3, RZ ;  /* 0x0000000362637224 */ /* 0x000fe200078e02ff */
[----:B------:R-:W-:Y:S01]  /*d2dc0*/  LEA R105, R110, R113, 0x10 ;  /* 0x000000716e697211 */ /* 0x000fe200078e80ff */
[-C--:B------:R-:W-:Y:S01]  /*d2dd0*/  IMAD R113, R91, R97.reuse, RZ ;  /* 0x000000615b717224 */ /* 0x080fe200078e02ff */
[----:B------:R-:W-:Y:S01]  /*d2de0*/  LOP3.LUT R117, R103, 0xffff, RZ, 0xc0, !PT ;  /* 0x0000ffff67757812 */ /* 0x000fe200078ec0ff */
[----:B------:R-:W-:Y:S01]  /*d2df0*/  IMAD R115, R83, R97, R112 ;  /* 0x0000006153737224 */ /* 0x000fe200078e0270 */
[----:B------:R-:W-:Y:S01]  /*d2e00*/  LOP3.LUT R100, R99, 0xffff, RZ, 0xc0, !PT ;  /* 0x0000ffff63647812 */ /* 0x000fe200078ec0ff */
[----:B------:R-:W-:Y:S01]  /*d2e10*/  VIADD R8, R101, 0x1 ;  /* 0x0000000165087836 */ /* 0x000fe20000000000 */
[----:B------:R-:W-:Y:S01]  /*d2e20*/  SHF.R.U32.HI R103, RZ, 0x10, R103 ;  /* 0x00000010ff677819 */ /* 0x000fe20000011667 */
[----:B------:R-:W-:Y:S01]  /*d2e30*/  IMAD R113, R92, R96, R113 ;  /* 0x000000605c717224 */ /* 0x000fe200078e0271 */
[----:B------:R-:W-:Y:S01]  /*d2e40*/  ISETP.GE.U32.AND P2, PT, R105, R6, PT ;  /* 0x000000066900720c */ /* 0x000fe20003f46070 */
[----:B------:R-:W-:Y:S01]  /*d2e50*/  IMAD.IADD R108, R117, 0x1, R4 ;  /* 0x00000001756c7824 */ /* 0x000fe200078e0204 */
[----:B------:R-:W-:Y:S01]  /*d2e60*/  @P0 IADD3 R8, PT, PT, R101, RZ, RZ ;  /* 0x000000ff65080210 */ /* 0x000fe20007ffe0ff */
[-C--:B------:R-:W-:Y:S01]  /*d2e70*/  IMAD R6, R44, R100.reuse, RZ ;  /* 0x000000642c067224 */ /* 0x080fe200078e02ff */
[----:B------:R-:W-:Y:S01]  /*d2e80*/  SHF.R.U32.HI R101, RZ, 0x10, R99 ;  /* 0x00000010ff657819 */ /* 0x000fe20000011663 */
[----:B------:R-:W-:Y:S01]  /*d2e90*/  IMAD R99, R45, R100, RZ ;  /* 0x000000642d637224 */ /* 0x000fe200078e02ff */
[----:B------:R-:W-:Y:S01]  /*d2ea0*/  LEA.HI R115, R110, R115, RZ, 0x10 ;  /* 0x000000736e737211 */ /* 0x000fe200078f80ff */
[----:B------:R-:W-:Y:S01]  /*d2eb0*/  IMAD R110, R92, R97, R103 ;  /* 0x000000615c6e7224 */ /* 0x000fe200078e0267 */
[----:B------:R-:W-:Y:S01]  /*d2ec0*/  LOP3.LUT R9, R6, 0xffff, RZ, 0xc0, !PT ;  /* 0x0000ffff06097812 */ /* 0x000fe200078ec0ff */
[C---:B------:R-:W-:Y:S01]  /*d2ed0*/  IMAD R103, R113.reuse, 0x10000, R108 ;  /* 0x0001000071677824 */ /* 0x040fe200078e026c */
[----:B------:R-:W-:Y:S01]  /*d2ee0*/  SHF.R.U32.HI R6, RZ, 0x10, R6 ;  /* 0x00000010ff067819 */ /* 0x000fe20000011606 */
[----:B------:R-:W-:Y:S01]  /*d2ef0*/  IMAD R7, R44, R101, RZ ;  /* 0x000000652c077224 */ /* 0x000fe200078e02ff */
[----:B------:R-:W-:Y:S01]  /*d2f00*/  LEA.HI R110, R113, R110, RZ, 0x10 ;  /* 0x0000006e716e7211 */ /* 0x000fe200078f80ff */
[----:B------:R-:W-:Y:S01]  /*d2f10*/  IMAD.IADD R8, R107, 0x1, R8 ;  /* 0x000000016b087824 */ /* 0x000fe200078e0208 */
[----:B------:R-:W-:Y:S01]  /*d2f20*/  ISETP.GE.U32.AND P0, PT, R103, R4, PT ;  /* 0x000000046700720c */ /* 0x000fe20003f06070 */
[----:B------:R-:W-:Y:S01]  /*d2f30*/  IMAD R7, R46, R100, R7 ;  /* 0x000000642e077224 */ /* 0x000fe200078e0207 */
[----:B------:R-:W-:Y:S01]  /*d2f40*/  LOP3.LUT R113, R99, 0xffff, RZ, 0xc0, !PT ;  /* 0x0000ffff63717812 */ /* 0x000fe200078ec0ff */
[----:B------:R-:W-:Y:S01]  /*d2f50*/  IMAD.IADD R4, R98, 0x1, R9 ;  /* 0x0000000162047824 */ /* 0x000fe200078e0209 */
[----:B------:R-:W-:Y:S01]  /*d2f60*/  ISETP.GE.U32.AND P4, PT, R8, R107, PT ;  /* 0x0000006b0800720c */ /* 0x000fe20003f86070 */
        /* <DEDUP_REMOVED lines=13> */
[C---:B------:R-:W-:Y:S01]  /*d3040*/  VIADD R4, R112.reuse, 0x1 ;  /* 0x0000000170047836 */ /* 0x040fe20000000000 */
[----:B------:R-:W-:Y:S01]  /*d3050*/  @P4 IADD3 R4, PT, PT, R112, RZ, RZ ;  /* 0x000000ff70044210 */ /* 0x000fe20007ffe0ff */
[----:B------:R-:W-:-:S02]  /*d3060*/  VIADD R99, R6, 0x1 ;  /* 0x0000000106637836 */ /* 0x000fc40000000000 */
[----:B------:R-:W-:Y:S02]  /*d3070*/  @P3 IMAD.MOV R99, RZ, RZ, R6 ;  /* 0x000000ffff633224 */ /* 0x000fe400078e0206 */
[----:B------:R-:W-:Y:S02]  /*d3080*/  IMAD.IADD R4, R109, 0x1, R4 ;  /* 0x000000016d047824 */ /* 0x000fe400078e0204 */
[----:B------:R-:W-:Y:S02]  /*d3090*/  @P5 IMAD.MOV R104, RZ, RZ, R111 ;  /* 0x000000ffff685224 */ /* 0x000fe400078e026f */
[----:B------:R-:W-:Y:S02]  /*d30a0*/  IMAD R98, R47, R101, R98 ;  /* 0x000000652f627224 */ /* 0x000fe400078e0262 */
[----:B------:R-:W-:Y:S02]  /*d30b0*/  VIADD R111, R115, 0x1 ;  /* 0x00000001736f7836 */ /* 0x000fe40000000000 */
[----:B------:R-:W-:Y:S01]  /*d30c0*/  IMAD.IADD R99, R108, 0x1, R99 ;  /* 0x000000016c637824 */ /* 0x000fe200078e0263 */
[----:B------:R-:W-:Y:S01]  /*d30d0*/  LEA.HI R98, R107, R98, RZ, 0x10 ;  /* 0x000000626b627211 */ /* 0x000fe200078f80ff */
        /* <DEDUP_REMOVED lines=14> */
[----:B------:R-:W-:Y:S02]  /*d31c0*/  VIADD R8, R112, 0x1 ;  /* 0x0000000170087836 */ /* 0x000fe40000000000 */
[----:B------:R-:W-:Y:S01]  /*d31d0*/  @P3 IMAD.MOV R8, RZ, RZ, R112 ;  /* 0x000000ffff083224 */ /* 0x000fe200078e0270 */
[----:B------:R-:W-:Y:S01]  /*d31e0*/  ISETP.GE.U32.AND P2, PT, R107, R4, PT ;  /* 0x000000046b00720c */ /* 0x000fe20003f46070 */
[----:B------:R-:W-:Y:S01]  /*d31f0*/  IMAD.IADD R6, R105, 0x1, R6 ;  /* 0x0000000169067824 */ /* 0x000fe200078e0206 */
[----:B------:R-:W-:Y:S01]  /*d3200*/  IADD3 R112, PT, PT, R110, 0x1, RZ ;  /* 0x000000016e707810 */ /* 0x000fe20007ffe0ff */
[----:B------:R-:W-:-:S02]  /*d3210*/  IMAD R98, R70, R101, R7 ;  /* 0x0000006546627224 */ /* 0x000fc400078e0207 */
[----:B------:R-:W-:Y:S02]  /*d3220*/  IMAD R4, R71, R100, RZ ;  /* 0x0000006447047224 */ /* 0x000fe400078e02ff */
[C---:B------:R-:W-:Y:S01]  /*d3230*/  VIADD R108, R106.reuse, 0x1 ;  /* 0x000000016a6c7836 */ /* 0x040fe20000000000 */
[----:B------:R-:W-:Y:S01]  /*d3240*/  @P1 IADD3 R108, PT, PT, R106, RZ, RZ ;  /* 0x000000ff6a6c1210 */ /* 0x000fe20007ffe0ff */
[----:B------:R-:W-:Y:S01]  /*d3250*/  IMAD.IADD R8, R107, 0x1, R8 ;  /* 0x000000016b087824 */ /* 0x000fe200078e0208 */
[----:B------:R-:W-:Y:S01]  /*d3260*/  ISETP.GE.U32.AND P1, PT, R6, R105, PT ;  /* 0x000000690600720c */ /* 0x000fe20003f26070 */
[----:B------:R-:W-:Y:S01]  /*d3270*/  IMAD R7, R71, R101, RZ ;  /* 0x0000006547077224 */ /* 0x000fe200078e02ff */
[----:B------:R-:W-:Y:S01]  /*d3280*/  LEA.HI R98, R9, R98, RZ, 0x10 ;  /* 0x0000006209627211 */ /* 0x000fe200078f80ff */
[----:B------:R-:W-:Y:S01]  /*d3290*/  @P0 IMAD.MOV R112, RZ, RZ, R110 ;  /* 0x000000ffff700224 */ /* 0x000fe200078e026e */
[----:B------:R-:W-:Y:S01]  /*d32a0*/  LOP3.LUT R9, R4, 0xffff, RZ, 0xc0, !PT ;  /* 0x0000ffff04097812 */ /* 0x000fe200078ec0ff */
[----:B------:R-:W-:Y:S01]  /*d32b0*/  IMAD R104, R72, R100, R7 ;  /* 0x0000006448687224 */ /* 0x000fe200078e0207 */
[----:B------:R-:W-:Y:S01]  /*d32c0*/  ISETP.GE.U32.AND P3, PT, R8, R107, PT ;  /* 0x0000006b0800720c */ /* 0x000fe20003f66070 */
[----:B------:R-:W-:Y:S01]  /*d32d0*/  VIADD R105, R98, 0x1 ;  /* 0x0000000162697836 */ /* 0x000fe20000000000 */
[----:B------:R-:W-:Y:S01]  /*d32e0*/  SHF.R.U32.HI R4, RZ, 0x10, R4 ;  /* 0x00000010ff047819 */ /* 0x000fe20000011604 */
[----:B------:R-:W-:-:S02]  /*d32f0*/  IMAD.IADD R9, R6, 0x1, R9 ;  /* 0x0000000106097824 */ /* 0x000fc400078e0209 */
[----:B------:R-:W-:Y:S02]  /*d3300*/  @P2 IMAD.MOV R105, RZ, RZ, R98 ;  /* 0x000000ffff692224 */ /* 0x000fe400078e0262 */
[----:B------:R-:W-:Y:S01]  /*d3310*/  VIADD R7, R111, 0x1 ;  /* 0x000000016f077836 */ /* 0x000fe20000000000 */
[----:B------:R-:W-:Y:S01]  /*d3320*/  LEA R98, R104, R9, 0x10 ;  /* 0x0000000968627211 */ /* 0x000fe200078e80ff */
[----:B------:R-:W-:Y:S02]  /*d3330*/  @P1 IMAD.MOV R7, RZ, RZ, R111 ;  /* 0x000000ffff071224 */ /* 0x000fe400078e026f */
[----:B------:R-:W-:Y:S01]  /*d3340*/  VIADD R9, R105, 0x1 ;  /* 0x0000000169097836 */ /* 0x000fe20000000000 */
[----:B------:R-:W-:Y:S01]  /*d3350*/  ISETP.GE.U32.AND P1, PT, R98, R6, PT ;  /* 0x000000066200720c */ /* 0x000fe20003f26070 */
[----:B------:R-:W-:Y:S02]  /*d3360*/  @P3 IMAD.MOV R9, RZ, RZ, R105 ;  /* 0x000000ffff093224 */ /* 0x000fe400078e0269 */
[----:B------:R-:W-:-:S02]  /*d3370*/  IMAD.IADD R7, R102, 0x1, R7 ;  /* 0x0000000166077824 */ /* 0x000fc400078e0207 */
[----:B------:R-:W-:Y:S02]  /*d3380*/  IMAD R6, R73, R100, RZ ;  /* 0x0000006449067224 */ /* 0x000fe400078e02ff */
[----:B------:R-:W-:Y:S01]  /*d3390*/  IMAD.IADD R9, R98, 0x1, R9 ;  /* 0x0000000162097824 */ /* 0x000fe200078e0209 */
[----:B------:R-:W-:Y:S01]  /*d33a0*/  ISETP.GE.U32.AND P0, PT, R7, R102, PT ;  /* 0x000000660700720c */ /* 0x000fe20003f06070 */
[-C--:B------:R-:W-:Y:S01]  /*d33b0*/  IMAD R105, R72, R101.reuse, R4 ;  /* 0x0000006548697224 */ /* 0x080fe200078e0204 */
[----:B------:R-:W-:Y:S01]  /*d33c0*/  LOP3.LUT R4, R6, 0xffff, RZ, 0xc0, !PT ;  /* 0x0000ffff06047812 */ /* 0x000fe200078ec0ff */
[----:B------:R-:W-:Y:S01]  /*d33d0*/  IMAD R107, R73, R101, RZ ;  /* 0x00000065496b7224 */ /* 0x000fe200078e02ff */
[----:B------:R-:W-:Y:S02]  /*d33e0*/  ISETP.GE.U32.AND P2, PT, R9, R98, PT ;  /* 0x000000620900720c */ /* 0x000fe40003f46070 */
        /* <DEDUP_REMOVED lines=9> */
[----:B------:R-:W-:Y:S02]  /*d3480*/  IMAD R104, R75, R100, RZ ;  /* 0x000000644b687224 */ /* 0x000fe400078e02ff */
        /* <DEDUP_REMOVED lines=9> */
[----:B------:R-:W-:Y:S01]  /*d3520*/  IMAD R105, R76, R100, R7 ;  /* 0x000000644c697224 */ /* 0x000fe200078e0207 */
[----:B------:R-:W-:Y:S01]  /*d3530*/  SHF.R.U32.HI R104, RZ, 0x10, R104 ;  /* 0x00000010ff687819 */ /* 0x000fe20000011668 */
        /* <DEDUP_REMOVED lines=9> */
[-C--:B------:R-:W-:Y:S01]  /*d35d0*/  IMAD R4, R93, R97.reuse, RZ ;  /* 0x000000615d047224 */ /* 0x080fe200078e02ff */
        /* <DEDUP_REMOVED lines=8> */
[----:B------:R-:W-:Y:S01]  /*d3660*/  @P0 IMAD.MOV R4, RZ, RZ, R112 ;  /* 0x000000ffff040224 */ /* 0x000fe200078e0270 */
[C---:B------:R-:W-:Y:S01]  /*d3670*/  LEA.HI R102, R7.reuse, R102, RZ, 0x10 ;  /* 0x0000006607667211 */ /* 0x040fe200078f80ff */
[----:B------:R-:W-:Y:S02]  /*d3680*/  IMAD R98, R7, 0x10000, R98 ;  /* 0x0001000007627824 */ /* 0x000fe400078e0262 */
[----:B------:R-:W-:Y:S01]  /*d3690*/  @P1 IMAD.MOV R104, RZ, RZ, R108 ;  /* 0x000000ffff681224 */ /* 0x000fe200078e026c */
[----:B------:R-:W-:Y:S01]  /*d36a0*/  IADD3 R108, PT, PT, R102, 0x1, RZ ;  /* 0x00000001666c7810 */ /* 0x000fe20007ffe0ff */
        /* <DEDUP_REMOVED lines=26> */
[----:B------:R-:W-:Y:S01]  /*d3850*/  IMAD.IADD R105, R105, 0x1, R2 ;  /* 0x0000000169697824 */ /* 0x000fe200078e0202 */
[----:B------:R-:W-:Y:S01]  /*d3860*/  IADD3 R5, PT, PT, R108, 0x1, RZ ;  /* 0x000000016c057810 */ /* 0x000fe20007ffe0ff */
        /* <DEDUP_REMOVED lines=8> */
[----:B------:R-:W-:Y:S01]  /*d38f0*/  @P0 IMAD.MOV R108, RZ, RZ, R106 ;  /* 0x000000ffff6c0224 */ /* 0x000fe200078e026a */
[----:B------:R-:W-:Y:S01]  /*d3900*/  ISETP.GE.U32.AND P0, PT, R105, R2, PT ;  /* 0x000000026900720c */ /* 0x000fe20003f06070 */
[----:B------:R-:W-:Y:S01]  /*d3910*/  IMAD R104, R81, R100, R104 ;  /* 0x0000006451687224 */ /* 0x000fe200078e0268 */
[----:B------:R-:W-:Y:S01]  /*d3920*/  SHF.R.U32.HI R100, RZ, 0x10, R103 ;  /* 0x00000010ff647819 */ /* 0x000fe20000011667 */
        /* <DEDUP_REMOVED lines=16> */
[----:B------:R-:W-:Y:S01]  /*d3a30*/  @P2 IMAD.MOV R98, RZ, RZ, R101 ;  /* 0x000000ffff622224 */ /* 0x000fe200078e0265 */
[----:B------:R-:W-:Y:S01]  /*d3a40*/  IADD3 R2, PT, PT, R96, 0x1, RZ ;  /* 0x0000000160027810 */ /* 0x000fe20007ffe0ff */
[----:B------:R-:W-:-:S02]  /*d3a50*/  @P1 IMAD.MOV R2, RZ, RZ, R96 ;  /* 0x000000ffff021224 */ /* 0x000fc400078e0260 */
[----:B------:R-:W-:Y:S02]  /*d3a60*/  VIADD R97, R98, 0x1 ;  /* 0x0000000162617836 */ /* 0x000fe40000000000 */
[----:B------:R-:W-:-:S04]  /*d3a70*/  @P3 IMAD.MOV R97, RZ, RZ, R98 ;  /* 0x000000ffff613224 */ /* 0x000fc800078e0262 */
[----:B------:R-:W-:Y:S01]  /*d3a80*/  IMAD.IADD R2, R2, 0x1, R97 ;  /* 0x0000000102027824 */ /* 0x000fe200078e0261 */
[----:B------:R-:W-:Y:S06]  /*d3a90*/  @P0 BRA `(.L_x_1213) ;  /* 0xffffffec00f40947 */ /* 0x000fec000383ffff */
[----:B------:R-:W-:Y:S05]  /*d3aa0*/  BSYNC.RECONVERGENT B2 ;  /* 0x0000000000027941 */ /* 0x000fea0003800200 */
.L_x_1212:
        /* <DEDUP_REMOVED lines=41> */
[----:B------:R-:W-:Y:S01]  /*d3d40*/  ISETP.GE.U32.AND P0, PT, R99, R80, PT ;  /* 0x000000506300720c */ /* 0x000fe20003f06070 */
[----:B------:R-:W-:Y:S01]  /*d3d50*/  IMAD.MOV.U32 R0, RZ, RZ, R99 ;  /* 0x000000ffff007224 */ /* 0x000fe200078e0063 */
[----:B------:R-:W-:-:S13]  /*d3d60*/  ISETP.LE.U32.AND P1, PT, R8, R36, PT ;  /* 0x000000240800720c */ /* 0x000fda0003f23070 */
[----:B------:R-:W-:Y:S05]  /*d3d70*/  @!P0 BREAK.RELIABLE P1, B3 ;  /* 0x0000000000038942 */ /* 0x000fea0000800100 */
[----:B------:R-:W-:Y:S05]  /*d3d80*/  @!P0 BRA P1, `(.L_x_1215) ;  /* 0x0000000000a88947 */ /* 0x000fea0000800000 */
.L_x_1217:
[----:B------:R-:W-:Y:S05]  /*d3d90*/  BSYNC.RELIABLE B3 ;  /* 0x0000000000037941 */ /* 0x000fea0003800100 */
.L_x_1216:
        /* <DEDUP_REMOVED lines=39> */
[----:B------:R-:W-:Y:S02]  /*d4010*/  @!P5 IMAD.MOV R2, RZ, RZ, R0 ;  /* 0x000000ffff02d224 */ /* 0x000fe400078e0200 */
[----:B------:R-:W-:-:S07]  /*d4020*/  IMAD.IADD R0, R99, 0x1, -R80 ;  /* 0x0000000163007824 */ /* 0x000fce00078e0a50 */
.L_x_1215:
[----:B------:R-:W-:Y:S05]  /*d4030*/  BSYNC.RECONVERGENT B2 ;  /* 0x0000000000027941 */ /* 0x000fea0003800200 */
.L_x_1214:
        /* <DEDUP_REMOVED lines=46> */
.L_x_1221:
[----:B------:R-:W2:Y:S04]  /*d4320*/  LDL R87, [R28] ;  /* 0x000000001c577983 */ /* 0x000ea80000100800 */
[----:B------:R-:W3:Y:S04]  /*d4330*/  LDL R86, [R28+0x4] ;  /* 0x000004001c567983 */ /* 0x000ee80000100800 */
[----:B------:R-:W4:Y:S04]  /*d4340*/  LDL R85, [R28+0x8] ;  /* 0x000008001c557983 */ /* 0x000f280000100800 */
[----:B------:R-:W5:Y:S04]  /*d4350*/  LDL R82, [R28+0xc] ;  /* 0x00000c001c527983 */ /* 0x000f680000100800 */
[----:B------:R-:W5:Y:S04]  /*d4360*/  LDL R83, [R28+0x10] ;  /* 0x000010001c537983 */ /* 0x000f680000100800 */
[----:B------:R-:W5:Y:S04]  /*d4370*/  LDL R32, [R28+0x14] ;  /* 0x000014001c207983 */ /* 0x000f680000100800 */
[----:B------:R-:W5:Y:S01]  /*d4380*/  LDL R33, [R28+0x18] ;  /* 0x000018001c217983 */ /* 0x000f620000100800 */
[----:B--2---:R-:W-:-:S02]  /*d4390*/  ISETP.GE.U32.AND P6, PT, R40, R87, PT ;  /* 0x000000572800720c */ /* 0x004fc40003fc6070 */
[----:B---3--:R-:W-:Y:S02]  /*d43a0*/  IADD3 R89, PT, PT, R43, -R86, RZ ;  /* 0x800000562b597210 */ /* 0x008fe40007ffe0ff */
[----:B------:R-:W-:Y:S01]  /*d43b0*/  SEL R88, RZ, 0x1, P6 ;  /* 0x00000001ff587807 */ /* 0x000fe20003000000 */
[----:B----4-:R-:W-:Y:S01]  /*d43c0*/  IMAD.IADD R91, R16, 0x1, -R85 ;  /* 0x00000001105b7824 */ /* 0x010fe200078e0a55 */
[C---:B------:R-:W-:Y:S02]  /*d43d0*/  IADD3 R90, PT, PT, R89.reuse, -0x1, RZ ;  /* 0xffffffff595a7810 */ /* 0x040fe40007ffe0ff */
[----:B------:R-:W-:Y:S01]  /*d43e0*/  ISETP.GE.U32.AND P0, PT, R89, R88, PT ;  /* 0x000000585900720c */ /* 0x000fe20003f06070 */
[----:B-----5:R-:W-:Y:S02]  /*d43f0*/  IMAD.IADD R93, R17, 0x1, -R82 ;  /* 0x00000001115d7824 */ /* 0x020fe400078e0a52 */
[----:B------:R-:W-:Y:S01]  /*d4400*/  VIADD R96, R91, 0xffffffff ;  /* 0xffffffff5b607836 */ /* 0x000fe20000000000 */
[----:B------:R-:W-:Y:S01]  /*d4410*/  ISETP.LT.U32.OR P0, PT, R43, R86, !P0 ;  /* 0x000000562b00720c */ /* 0x000fe20004701470 */
[----:B------:R-:W-:-:S02]  /*d4420*/  IMAD.IADD R95, R14, 0x1, -R83 ;  /* 0x000000010e5f7824 */ /* 0x000fc400078e0a53 */
[----:B------:R-:W-:Y:S01]  /*d4430*/  VIADD R98, R93, 0xffffffff ;  /* 0xffffffff5d627836 */ /* 0x000fe20000000000 */
[----:B------:R-:W-:Y:S01]  /*d4440*/  SEL R88, RZ, 0x1, !P0 ;  /* 0x00000001ff587807 */ /* 0x000fe20004000000 */
[----:B------:R-:W-:Y:S02]  /*d4450*/  IMAD.IADD R97, R15, 0x1, -R32 ;  /* 0x000000010f617824 */ /* 0x000fe400078e0a20 */
[----:B------:R-:W-:Y:S01]  /*d4460*/  VIADD R102, R95, 0xffffffff ;  /* 0xffffffff5f667836 */ /* 0x000fe20000000000 */
[----:B------:R-:W-:Y:S01]  /*d4470*/  ISETP.GE.U32.AND P1, PT, R91, R88, PT ;  /* 0x000000585b00720c */ /* 0x000fe20003f26070 */
[----:B------:R-:W-:Y:S02]  /*d4480*/  IMAD.IADD R99, R12, 0x1, -R33 ;  /* 0x000000010c637824 */ /* 0x000fe400078e0a21 */
[----:B------:R-:W-:Y:S01]  /*d4490*/  VIADD R104, R97, 0xffffffff ;  /* 0xffffffff61687836 */ /* 0x000fe20000000000 */
[----:B------:R-:W-:Y:S01]  /*d44a0*/  ISETP.LT.U32.OR P1, PT, R16, R85, !P1 ;  /* 0x000000551000720c */ /* 0x000fe20004f21470 */
[----:B------:R-:W-:-:S02]  /*d44b0*/  VIADD R106, R99, 0xffffffff ;  /* 0xffffffff636a7836 */ /* 0x000fc40000000000 */
[----:B------:R-:W-:Y:S01]  /*d44c0*/  @P6 IMAD.MOV R90, RZ, RZ, R89 ;  /* 0x000000ffff5a6224 */ /* 0x000fe200078e0259 */
        /* <DEDUP_REMOVED lines=11> */
[----:B------:R-:W-:Y:S02]  /*d4580*/  ISETP.LT.U32.OR P4, PT, R15, R32, !P4 ;  /* 0x000000200f00720c */ /* 0x000fe40006781470 */
[----:B------:R-:W-:Y:S02]  /*d4590*/  @!P3 IADD3 R104, PT, PT, R97, RZ, RZ ;  /* 0x000000ff6168b210 */ /* 0x000fe40007ffe0ff */
[----:B------:R-:W-:-:S04]  /*d45a0*/  SEL R88, RZ, 0x1, !P4 ;  /* 0x00000001ff587807 */ /* 0x000fc80006000000 */
[----:B------:R-:W-:Y:S02]  /*d45b0*/  ISETP.GE.U32.AND P5, PT, R99, R88, PT ;  /* 0x000000586300720c */ /* 0x000fe40003fa6070 */
[----:B------:R-:W-:Y:S02]  /*d45c0*/  IADD3 R88, PT, PT, -R84, R13, RZ ;  /* 0x0000000d54587210 */ /* 0x000fe40007ffe1ff */
[----:B------:R-:W-:Y:S01]  /*d45d0*/  ISETP.LT.U32.OR P5, PT, R12, R33, !P5 ;  /* 0x000000210c00720c */ /* 0x000fe20006fa1470 */
[----:B------:R-:W-:Y:S02]  /*d45e0*/  @!P4 IMAD.MOV R106, RZ, RZ, R99 ;  /* 0x000000ffff6ac224 */ /* 0x000fe400078e0263 */
[----:B------:R-:W-:-:S10]  /*d45f0*/  VIADD R108, R88, 0xffffffff ;  /* 0xffffffff586c7836 */ /* 0x000fd40000000000 */
[----:B------:R-:W-:Y:S02]  /*d4600*/  @!P5 IMAD.MOV R108, RZ, RZ, R88 ;  /* 0x000000ffff6cd224 */ /* 0x000fe400078e0258 */
[----:B------:R-:W-:Y:S01]  /*d4610*/  IMAD.IADD R88, R40, 0x1, -R87 ;  /* 0x0000000128587824 */ /* 0x000fe200078e0a57 */
[----:B------:R-:W-:Y:S06]  /*d4620*/  BRA `(.L_x_1222) ;  /* 0x0000000400687947 */ /* 0x000fec0003800000 */
.L_x_1220:
[----:B------:R-:W-:Y:S05]  /*d4630*/  BSYNC.RELIABLE B3 ;  /* 0x0000000000037941 */ /* 0x000fea0003800100 */
.L_x_1219:
        /* <DEDUP_REMOVED lines=11> */
[----:B------:R-:W-:Y:S02]  /*d46f0*/  ISETP.GT.U32.AND P6, PT, R89, R80, PT ;  /* 0x000000505900720c */ /* 0x000fe40003fc4070 */
[C---:B------:R-:W-:Y:S02]  /*d4700*/  ISETP.GE.U32.AND P0, PT, R91.reuse, R88, PT ;  /* 0x000000585b00720c */ /* 0x040fe40003f06070 */
[----:B------:R-:W-:Y:S02]  /*d4710*/  IADD3 R93, PT, PT, R91, -0x1, RZ ;  /* 0xffffffff5b5d7810 */ /* 0x000fe40007ffe0ff */
[----:B------:R-:W-:Y:S01]  /*d4720*/  ISETP.LT.U32.OR P0, PT, R86, R43, !P0 ;  /* 0x0000002b5600720c */ /* 0x000fe20004701470 */
[----:B------:R-:W-:Y:S01]  /*d4730*/  @P1 IMAD.MOV R93, RZ, RZ, R91 ;  /* 0x000000ffff5d1224 */ /* 0x000fe200078e025b */
[----:B------:R-:W-:Y:S01]  /*d4740*/  SEL R90, RZ, 0x1, !P6 ;  /* 0x00000001ff5a7807 */ /* 0x000fe20007000000 */
[----:B----4-:R-:W-:Y:S01]  /*d4750*/  IMAD.IADD R91, R85, 0x1, -R16 ;  /* 0x00000001555b7824 */ /* 0x010fe200078e0a10 */
        /* <DEDUP_REMOVED lines=8> */
[----:B-----5:R-:W-:Y:S01]  /*d47e0*/  IADD3 R91, PT, PT, -R17, R82, RZ ;  /* 0x00000052115b7210 */ /* 0x020fe20007ffe1ff */
[----:B------:R-:W-:Y:S01]  /*d47f0*/  IMAD.IADD R97, R37, 0x1, -R88 ;  /* 0x0000000125617824 */ /* 0x000fe200078e0a58 */
[----:B------:R-:W-:-:S02]  /*d4800*/  SEL R90, RZ, 0x1, !P1 ;  /* 0x00000001ff5a7807 */ /* 0x000fc40004800000 */
        /* <DEDUP_REMOVED lines=9> */
[----:B------:R-:W-:Y:S01]  /*d48a0*/  IMAD.IADD R99, R34, 0x1, -R93 ;  /* 0x0000000122637824 */ /* 0x000fe200078e0a5d */
[----:B------:R-:W-:-:S02]  /*d48b0*/  SEL R88, RZ, 0x1, !P4 ;  /* 0x00000001ff587807 */ /* 0x000fc40006000000 */
[----:B------:R-:W-:Y:S01]  /*d48c0*/  SEL R90, RZ, 0x1, !P2 ;  /* 0x00000001ff5a7807 */ /* 0x000fe20005000000 */
[----:B------:R-:W-:Y:S01]  /*d48d0*/  VIADD R98, R99, 0xffffffff ;  /* 0xffffffff63627836 */ /* 0x000fe20000000000 */
[----:B------:R-:W-:Y:S02]  /*d48e0*/  ISETP.GE.U32.AND P3, PT, R91, R88, PT ;  /* 0x000000585b00720c */ /* 0x000fe40003f66070 */
[----:B------:R-:W-:Y:S02]  /*d48f0*/  ISETP.GE.U32.AND P1, PT, R99, R90, PT ;  /* 0x0000005a6300720c */ /* 0x000fe40003f26070 */
[----:B------:R-:W-:Y:S02]  /*d4900*/  ISETP.LT.U32.OR P3, PT, R83, R14, !P3 ;  /* 0x0000000e5300720c */ /* 0x000fe40005f61470 */
[----:B------:R-:W-:Y:S01]  /*d4910*/  IADD3 R88, PT, PT, R91, -0x1, RZ ;  /* 0xffffffff5b587810 */ /* 0x000fe20007ffe0ff */
[----:B------:R-:W-:Y:S01]  /*d4920*/  @!P4 IMAD.MOV R88, RZ, RZ, R91 ;  /* 0x000000ffff58c224 */ /* 0x000fe200078e025b */
[----:B------:R-:W-:Y:S01]  /*d4930*/  ISETP.GT.U32.OR P1, PT, R93, R34, !P1 ;  /* 0x000000225d00720c */ /* 0x000fe20004f24470 */
[C---:B------:R-:W-:Y:S01]  /*d4940*/  IMAD.IADD R91, R32.reuse, 0x1, -R15 ;  /* 0x00000001205b7824 */ /* 0x040fe200078e0a0f */
        /* <DEDUP_REMOVED lines=9> */
[----:B------:R-:W-:Y:S01]  /*d49e0*/  @!P2 IMAD.MOV R98, RZ, RZ, R99 ;  /* 0x000000ffff62a224 */ /* 0x000fe200078e0263 */
[----:B------:R-:W-:Y:S01]  /*d49f0*/  ISETP.GT.U32.OR P3, PT, R88, R35, !P4 ;  /* 0x000000235800720c */ /* 0x000fe20006764470 */
[----:B------:R-:W-:Y:S01]  /*d4a00*/  IMAD.IADD R103, R18, 0x1, -R93 ;  /* 0x0000000112677824 */ /* 0x000fe200078e0a5d */
[----:B------:R-:W-:Y:S01]  /*d4a10*/  IADD3 R91, PT, PT, -R12, R33, RZ ;  /* 0x000000210c5b7210 */ /* 0x000fe20007ffe1ff */
[----:B------:R-:W-:Y:S01]  /*d4a20*/  @!P1 IMAD.MOV R102, RZ, RZ, R101 ;  /* 0x000000ffff669224 */ /* 0x000fe200078e0265 */
[----:B------:R-:W-:Y:S01]  /*d4a30*/  SEL R90, RZ, 0x1, !P3 ;  /* 0x00000001ff5a7807 */ /* 0x000fe20005800000 */
[----:B------:R-:W-:Y:S01]  /*d4a40*/  VIADD R104, R103, 0xffffffff ;  /* 0xffffffff67687836 */ /* 0x000fe20000000000 */
[----:B------:R-:W-:Y:S01]  /*d4a50*/  SEL R88, RZ, 0x1, !P5 ;  /* 0x00000001ff587807 */ /* 0x000fe20006800000 */
[----:B------:R-:W-:Y:S01]  /*d4a60*/  VIADD R92, R91, 0xffffffff ;  /* 0xffffffff5b5c7836 */ /* 0x000fe20000000000 */
[----:B------:R-:W-:Y:S01]  /*d4a70*/  ISETP.GE.U32.AND P4, PT, R103, R90, PT ;  /* 0x0000005a6700720c */ /* 0x000fe20003f86070 */
[C---:B------:R-:W-:Y:S01]  /*d4a80*/  VIADD R90, R95.reuse, 0xffffffff ;  /* 0xffffffff5f5a7836 */ /* 0x040fe20000000000 */
[----:B------:R-:W-:Y:S01]  /*d4a90*/  @!P6 IADD3 R90, PT, PT, R95, RZ, RZ ;  /* 0x000000ff5f5ae210 */ /* 0x000fe20007ffe0ff */
[----:B------:R-:W-:Y:S01]  /*d4aa0*/  @!P5 IMAD.MOV R92, RZ, RZ, R91 ;  /* 0x000000ffff5cd224 */ /* 0x000fe200078e025b */
[----:B------:R-:W-:Y:S01]  /*d4ab0*/  ISETP.GE.U32.AND P5, PT, R91, R88, PT ;  /* 0x000000585b00720c */ /* 0x000fe20003fa6070 */
[----:B------:R-:W-:Y:S01]  /*d4ac0*/  @!P3 IMAD.MOV R104, RZ, RZ, R103 ;  /* 0x000000ffff68b224 */ /* 0x000fe200078e0267 */
        /* <DEDUP_REMOVED lines=8> */
[----:B------:R-:W-:-:S03]  /*d4b50*/  VIADD R88, R93, 0x1 ;  /* 0x000000015d587836 */ /* 0x000fc60000000000 */
[----:B------:R-:W-:Y:S01]  /*d4b60*/  ISETP.GT.U32.OR P6, PT, R92, R19, !P6 ;  /* 0x000000135c00720c */ /* 0x000fe200077c4470 */
[----:B------:R-:W-:Y:S02]  /*d4b70*/  @!P4 IMAD.MOV R106, RZ, RZ, R91 ;  /* 0x000000ffff6ac224 */ /* 0x000fe400078e025b */
[----:B------:R-:W-:-:S04]  /*d4b80*/  @!P5 IMAD.MOV R88, RZ, RZ, R93 ;  /* 0x000000ffff58d224 */ /* 0x000fc800078e025d */
[----:B------:R-:W-:-:S05]  /*d4b90*/  IMAD.IADD R88, R79, 0x1, R88 ;  /* 0x000000014f587824 */ /* 0x000fca00078e0258 */
[----:B------:R-:W-:Y:S01]  /*d4ba0*/  IADD3 R108, PT, PT, R88, -0x1, RZ ;  /* 0xffffffff586c7810 */ /* 0x000fe20007ffe0ff */
[----:B------:R-:W-:Y:S02]  /*d4bb0*/  @!P6 IMAD.MOV R108, RZ, RZ, R88 ;  /* 0x000000ffff6ce224 */ /* 0x000fe400078e0258 */
[----:B------:R-:W-:-:S07]  /*d4bc0*/  IMAD.IADD R88, R80, 0x1, -R89 ;  /* 0x0000000150587824 */ /* 0x000fce00078e0a59 */
.L_x_1222:
[----:B------:R-:W-:Y:S05]  /*d4bd0*/  BSYNC.RECONVERGENT B2 ;  /* 0x0000000000027941 */ /* 0x000fea0003800200 */
.L_x_1218:
[----:B------:R0:W-:Y:S01]  /*d4be0*/  STL [R27+0x10], R102 ;  /* 0x000010661b007387 */ /* 0x0001e20000100800 */
[----:B------:R-:W-:Y:S01]  /*d4bf0*/  LOP3.LUT R100, R102, 0xffff, RZ, 0xc0, !PT ;  /* 0x0000ffff66647812 */ /* 0x000fe200078ec0ff */
[----:B------:R-:W-:Y:S01]  /*d4c00*/  BSSY.RECONVERGENT B2, `(.L_x_1223) ;  /* 0x0000123000027945 */ /* 0x000fe20003800200 */
[----:B------:R-:W-:Y:S01]  /*d4c10*/  SHF.R.U32.HI R101, RZ, 0x10, R102 ;  /* 0x00000010ff657819 */ /* 0x000fe20000011666 */
[----:B------:R1:W-:Y:S01]  /*d4c20*/  STL [R27], R88 ;  /* 0x000000581b007387 */ /* 0x0003e20000100800 */
[----:B------:R-:W-:Y:S01]  /*d4c30*/  LOP3.LUT R89, R88, 0xffff, RZ, 0xc0, !PT ;  /* 0x0000ffff58597812 */ /* 0x000fe200078ec0ff */
[----:B------:R-:W-:Y:S01]  /*d4c40*/  IMAD.MOV.U32 R109, RZ, RZ, R27 ;  /* 0x000000ffff6d7224 */ /* 0x000fe200078e001b */
[----:B------:R-:W-:Y:S01]  /*d4c50*/  SHF.R.U32.HI R91, RZ, 0x10, R88 ;  /* 0x00000010ff5b7819 */ /* 0x000fe20000011658 */
[----:B------:R2:W-:Y:S01]  /*d4c60*/  STL [R27+0x14], R104 ;  /* 0x000014681b007387 */ /* 0x0005e20000100800 */
[----:B------:R-:W-:Y:S01]  /*d4c70*/  SHF.R.U32.HI R103, RZ, 0x10, R104 ;  /* 0x00000010ff677819 */ /* 0x000fe20000011668 */
[----:B------:R-:W-:Y:S01]  /*d4c80*/  IMAD.MOV.U32 R93, RZ, RZ, RZ ;  /* 0x000000ffff5d7224 */ /* 0x000fe200078e00ff */
[----:B0-----:R-:W-:Y:S01]  /*d4c90*/  LOP3.LUT R102, R104, 0xffff, RZ, 0xc0, !PT ;  /* 0x0000ffff68667812 */ /* 0x001fe200078ec0ff */
[----:B------:R-:W-:Y:S01]  /*d4ca0*/  STL [R27+0x18], R106 ;  /* 0x0000186a1b007387 */ /* 0x000fe20000100800 */
[----:B------:R-:W-:Y:S01]  /*d4cb0*/  SHF.R.U32.HI R107, RZ, 0x10, R106 ;  /* 0x00000010ff6b7819 */ /* 0x000fe2000001166a */
[----:B-1----:R-:W-:Y:S01]  /*d4cc0*/  HFMA2 R88, -RZ, RZ, 0, 0 ;  /* 0x00000000ff587431 */ /* 0x002fe200000001ff */
[----:B------:R-:W-:Y:S01]  /*d4cd0*/  LOP3.LUT R92, R90, 0xffff, RZ, 0xc0, !PT ;  /* 0x0000ffff5a5c7812 */ /* 0x000fe200078ec0ff */
[----:B------:R0:W-:Y:S01]  /*d4ce0*/  STL [R27+0x4], R90 ;  /* 0x0000045a1b007387 */ /* 0x0001e20000100800 */
[----:B------:R-:W-:Y:S01]  /*d4cf0*/  SHF.R.U32.HI R94, RZ, 0x10, R90 ;  /* 0x00000010ff5e7819 */ /* 0x000fe2000001165a */
[----:B------:R-:W-:Y:S01]  /*d4d00*/  IMAD.MOV.U32 R105, RZ, RZ, RZ ;  /* 0x000000ffff697224 */ /* 0x000fe200078e00ff */
[----:B--2---:R-:W-:Y:S01]  /*d4d10*/  LOP3.LUT R104, R106, 0xffff, RZ, 0xc0, !PT ;  /* 0x0000ffff6a687812 */ /* 0x004fe200078ec0ff */
[----:B------:R1:W-:Y:S01]  /*d4d20*/  STL [R27+0x8], R96 ;  /* 0x000008601b007387 */ /* 0x0003e20000100800 */
[----:B------:R-:W-:-:S02]  /*d4d30*/  LOP3.LUT R95, R96, 0xffff, RZ, 0xc0, !PT ;  /* 0x0000ffff605f7812 */ /* 0x000fc400078ec0ff */
[----:B------:R-:W-:Y:S02]  /*d4d40*/  CS2R R112, SRZ ;  /* 0x0000000000707805 */ /* 0x000fe4000001ff00 */
[----:B------:R-:W-:Y:S01]  /*d4d50*/  LOP3.LUT R97, R98, 0xffff, RZ, 0xc0, !PT ;  /* 0x0000ffff62617812 */ /* 0x000fe200078ec0ff */
[----:B------:R2:W-:Y:S01]  /*d4d60*/  STL [R27+0xc], R98 ;  /* 0x00000c621b007387 */ /* 0x0005e20000100800 */
[----:B------:R-:W-:Y:S01]  /*d4d70*/  SHF.R.U32.HI R99, RZ, 0x10, R98 ;  /* 0x00000010ff637819 */ /* 0x000fe20000011662 */
[----:B0-----:R-:W-:Y:S01]  /*d4d80*/  IMAD.MOV.U32 R90, RZ, RZ, RZ ;  /* 0x000000ffff5a7224 */ /* 0x001fe200078e00ff */
[----:B------:R-:W-:Y:S01]  /*d4d90*/  LOP3.LUT R106, R108, 0xffff, RZ, 0xc0, !PT ;  /* 0x0000ffff6c6a7812 */ /* 0x000fe200078ec0ff */
[----:B------:R0:W-:Y:S01]  /*d4da0*/  STL [R27+0x1c], R108 ;  /* 0x00001c6c1b007387 */ /* 0x0001e20000100800 */
[----:B------:R-:W-:Y:S01]  /*d4db0*/  MOV R115, RZ ;  /* 0x000000ff00737202 */ /* 0x000fe20000000f00 */
[----:B------:R-:W-:Y:S01]  /*d4dc0*/  IMAD.MOV.U32 R130, RZ, RZ, RZ ;  /* 0x000000ffff827224 */ /* 0x000fe200078e00ff */
[----:B-1----:R-:W-:Y:S01]  /*d4dd0*/  SHF.R.U32.HI R96, RZ, 0x10, R96 ;  /* 0x00000010ff607819 */ /* 0x002fe20000011660 */
[----:B--2---:R-:W-:Y:S01]  /*d4de0*/  IMAD.MOV.U32 R98, RZ, RZ, RZ ;  /* 0x000000ffff627224 */ /* 0x004fe200078e00ff */
[----:B0-----:R-:W-:-:S07]  /*d4df0*/  SHF.R.U32.HI R108, RZ, 0x10, R108 ;  /* 0x00000010ff6c7819 */ /* 0x001fce000001166c */
.L_x_1224:
        /* <DEDUP_REMOVED lines=27> */
[----:B------:R-:W-:Y:S01]  /*d4fb0*/  IMAD.IADD R116, R116, 0x1, R113 ;  /* 0x0000000174747824 */ /* 0x000fe200078e0271 */
[----:B------:R-:W-:Y:S01]  /*d4fc0*/  ISETP.GE.U32.AND P0, PT, R114, R115, PT ;  /* 0x000000737200720c */ /* 0x000fe20003f06070 */
[----:B------:R-:W-:-:S02]  /*d4fd0*/  IMAD R121, R95, R111, RZ ;  /* 0x0000006f5f797224 */ /* 0x000fc400078e02ff */
[-C--:B------:R-:W-:Y:S02]  /*d4fe0*/  IMAD R118, R94, R111.reuse, R118 ;  /* 0x0000006f5e767224 */ /* 0x080fe400078e0276 */
[C---:B------:R-:W-:Y:S02]  /*d4ff0*/  IMAD R129, R99.reuse, R111, R128 ;  /* 0x0000006f63817224 */ /* 0x040fe400078e0280 */
[-C--:B------:R-:W-:Y:S02]  /*d5000*/  IMAD R124, R99, R110.reuse, R125 ;  /* 0x0000006e637c7224 */ /* 0x080fe400078e027d */
[C---:B------:R-:W-:Y:S02]  /*d5010*/  IMAD R128, R119.reuse, 0x10000, R116 ;  /* 0x0001000077807824 */ /* 0x040fe400078e0274 */
[----:B------:R-:W-:Y:S01]  /*d5020*/  IMAD R120, R96, R110, R121 ;  /* 0x0000006e60787224 */ /* 0x000fe200078e0279 */
[----:B------:R-:W-:Y:S01]  /*d5030*/  LEA.HI R121, R119, R118, RZ, 0x10 ;  /* 0x0000007677797211 */ /* 0x000fe200078f80ff */
[----:B------:R-:W-:Y:S01]  /*d5040*/  IMAD.IADD R123, R123, 0x1, R112 ;  /* 0x000000017b7b7824 */ /* 0x000fe200078e0270 */
[----:B------:R-:W-:Y:S01]  /*d5050*/  ISETP.GE.U32.AND P6, PT, R128, R113, PT ;  /* 0x000000718000720c */ /* 0x000fe20003fc6070 */
[----:B------:R-:W-:-:S02]  /*d5060*/  IMAD R116, R100, R110, RZ ;  /* 0x0000006e64747224 */ /* 0x000fc400078e02ff */
[----:B------:R-:W-:Y:S01]  /*d5070*/  IMAD R125, R96, R111, R122 ;  /* 0x0000006f607d7224 */ /* 0x000fe200078e027a */
[----:B------:R-:W-:Y:S01]  /*d5080*/  LEA.HI R122, R124, R129, RZ, 0x10 ;  /* 0x000000817c7a7211 */ /* 0x000fe200078f80ff */
[----:B------:R-:W-:Y:S01]  /*d5090*/  IMAD R119, R120, 0x10000, R123 ;  /* 0x0001000078777824 */ /* 0x000fe200078e027b */
[----:B------:R-:W-:Y:S01]  /*d50a0*/  LOP3.LUT R123, R116, 0xffff, RZ, 0xc0, !PT ;  /* 0x0000ffff747b7812 */ /* 0x000fe200078ec0ff */
[----:B------:R-:W-:Y:S01]  /*d50b0*/  IMAD R118, R124, 0x10000, R127 ;  /* 0x000100007c767824 */ /* 0x000fe200078e027f */
[----:B------:R-:W-:Y:S01]  /*d50c0*/  SHF.R.U32.HI R116, RZ, 0x10, R116 ;  /* 0x00000010ff747819 */ /* 0x000fe20000011674 */
[-C--:B------:R-:W-:Y:S01]  /*d50d0*/  IMAD R124, R102, R110.reuse, RZ ;  /* 0x0000006e667c7224 */ /* 0x080fe200078e02ff */
[----:B------:R-:W-:Y:S01]  /*d50e0*/  LEA.HI R120, R120, R125, RZ, 0x10 ;  /* 0x0000007d78787211 */ /* 0x000fe200078f80ff */
[----:B------:R-:W-:Y:S01]  /*d50f0*/  IMAD R115, R100, R111, RZ ;  /* 0x0000006f64737224 */ /* 0x000fe200078e02ff */
[----:B------:R-:W-:Y:S01]  /*d5100*/  ISETP.GE.U32.AND P2, PT, R118, R105, PT ;  /* 0x000000697600720c */ /* 0x000fe20003f46070 */
[CC--:B------:R-:W-:Y:S01]  /*d5110*/  IMAD R116, R101.reuse, R111.reuse, R116 ;  /* 0x0000006f65747224 */ /* 0x0c0fe200078e0274 */
[----:B------:R-:W-:Y:S01]  /*d5120*/  LOP3.LUT R126, R124, 0xffff, RZ, 0xc0, !PT ;  /* 0x0000ffff7c7e7812 */ /* 0x000fe200078ec0ff */
[----:B------:R-:W-:Y:S01]  /*d5130*/  IMAD R115, R101, R110, R115 ;  /* 0x0000006e65737224 */ /* 0x000fe200078e0273 */
[----:B------:R-:W-:Y:S01]  /*d5140*/  SHF.R.U32.HI R132, RZ, 0x10, R124 ;  /* 0x00000010ff847819 */ /* 0x000fe2000001167c */
[----:B------:R-:W-:Y:S01]  /*d5150*/  IMAD.IADD R124, R123, 0x1, R98 ;  /* 0x000000017b7c7824 */ /* 0x000fe200078e0262 */
[----:B------:R-:W-:Y:S01]  /*d5160*/  ISETP.GE.U32.AND P5, PT, R119, R112, PT ;  /* 0x000000707700720c */ /* 0x000fe20003fa6070 */
[----:B------:R-:W-:Y:S01]  /*d5170*/  IMAD.IADD R134, R126, 0x1, R93 ;  /* 0x000000017e867824 */ /* 0x000fe200078e025d */
[C---:B------:R-:W-:Y:S01]  /*d5180*/  LEA.HI R126, R115.reuse, R116, RZ, 0x10 ;  /* 0x00000074737e7211 */ /* 0x040fe200078f80ff */
[----:B------:R-:W-:Y:S01]  /*d5190*/  IMAD R125, R102, R111, RZ ;  /* 0x0000006f667d7224 */ /* 0x000fe200078e02ff */
[----:B------:R-:W-:Y:S01]  /*d51a0*/  LEA R123, R115, R124, 0x10 ;  /* 0x0000007c737b7211 */ /* 0x000fe200078e80ff */
        /* <DEDUP_REMOVED lines=11> */
[-C--:B------:R-:W-:Y:S01]  /*d5260*/  IMAD R93, R44, R117.reuse, RZ ;  /* 0x000000752c5d7224 */ /* 0x080fe200078e02ff */
[----:B------:R-:W-:Y:S01]  /*d5270*/  LOP3.LUT R105, R98, 0xffff, RZ, 0xc0, !PT ;  /* 0x0000ffff62697812 */ /* 0x000fe200078ec0ff */
[----:B------:R-:W-:Y:S01]  /*d5280*/  IMAD R115, R45, R116, RZ ;  /* 0x000000742d737224 */ /* 0x000fe200078e02ff */
        /* <DEDUP_REMOVED lines=8> */
[----:B------:R-:W-:Y:S01]  /*d5310*/  VIADD R129, R121, 0x1 ;  /* 0x0000000179817836 */ /* 0x000fe20000000000 */
[----:B------:R-:W-:Y:S01]  /*d5320*/  SHF.R.U32.HI R112, RZ, 0x10, R115 ;  /* 0x00000010ff707819 */ /* 0x000fe20000011673 */
[----:B------:R-:W-:Y:S01]  /*d5330*/  @P6 IMAD.MOV R129, RZ, RZ, R121 ;  /* 0x000000ffff816224 */ /* 0x000fe200078e0279 */
[----:B------:R-:W-:Y:S01]  /*d5340*/  ISETP.GE.U32.AND P3, PT, R105, R114, PT ;  /* 0x000000726900720c */ /* 0x000fe20003f66070 */
[----:B------:R-:W-:Y:S01]  /*d5350*/  IMAD R127, R47, R116, R127 ;  /* 0x000000742f7f7224 */ /* 0x000fe200078e027f */
[----:B------:R-:W-:Y:S01]  /*d5360*/  LEA.HI R93, R93, R98, RZ, 0x10 ;  /* 0x000000625d5d7211 */ /* 0x000fe200078f80ff */
[----:B------:R-:W-:Y:S01]  /*d5370*/  IMAD.IADD R128, R113, 0x1, R128 ;  /* 0x0000000171807824 */ /* 0x000fe200078e0280 */
[----:B------:R-:W-:Y:S01]  /*d5380*/  IADD3 R98, PT, PT, R129, 0x1, RZ ;  /* 0x0000000181627810 */ /* 0x000fe20007ffe0ff */
[----:B------:R-:W-:-:S02]  /*d5390*/  @P4 IMAD.MOV R98, RZ, RZ, R129 ;  /* 0x000000ffff624224 */ /* 0x000fc400078e0281 */
[----:B------:R-:W-:Y:S02]  /*d53a0*/  IMAD R128, R127, 0x10000, R128 ;  /* 0x000100007f807824 */ /* 0x000fe400078e0280 */
[----:B------:R-:W-:Y:S01]  /*d53b0*/  VIADD R115, R93, 0x1 ;  /* 0x000000015d737836 */ /* 0x000fe20000000000 */
[----:B------:R-:W-:Y:S01]  /*d53c0*/  IADD3 R98, PT, PT, R119, R98, RZ ;  /* 0x0000006277627210 */ /* 0x000fe20007ffe0ff */
[----:B------:R-:W-:Y:S01]  /*d53d0*/  VIADD R121, R120, 0x1 ;  /* 0x0000000178797836 */ /* 0x000fe20000000000 */
[----:B------:R-:W-:Y:S01]  /*d53e0*/  ISETP.GE.U32.AND P6, PT, R128, R113, PT ;  /* 0x000000718000720c */ /* 0x000fe20003fc6070 */
[----:B------:R-:W-:Y:S02]  /*d53f0*/  @P3 IMAD.MOV R115, RZ, RZ, R93 ;  /* 0x000000ffff733224 */ /* 0x000fe400078e025d */
[----:B------:R-:W-:Y:S02]  /*d5400*/  @P5 IMAD.MOV R121, RZ, RZ, R120 ;  /* 0x000000ffff795224 */ /* 0x000fe400078e0278 */
[----:B------:R-:W-:-:S02]  /*d5410*/  VIADD R120, R122, 0x1 ;  /* 0x000000017a787836 */ /* 0x000fc40000000000 */
[----:B------:R-:W-:Y:S01]  /*d5420*/  IMAD.IADD R115, R128, 0x1, R115 ;  /* 0x0000000180737824 */ /* 0x000fe200078e0273 */
[----:B------:R-:W-:Y:S01]  /*d5430*/  IADD3 R93, PT, PT, R121, 0x1, RZ ;  /* 0x00000001795d7810 */ /* 0x000fe20007ffe0ff */
[----:B------:R-:W-:Y:S02]  /*d5440*/  IMAD R112, R47, R117, R112 ;  /* 0x000000752f707224 */ /* 0x000fe400078e0270 */
[----:B------:R-:W-:Y:S01]  /*d5450*/  @P2 IMAD.MOV R120, RZ, RZ, R122 ;  /* 0x000000ffff782224 */ /* 0x000fe200078e027a */
[----:B------:R-:W-:Y:S01]  /*d5460*/  ISETP.GE.U32.AND P2, PT, R98, R119, PT ;  /* 0x000000776200720c */ /* 0x000fe20003f46070 */
[----:B------:R-:W-:Y:S01]  /*d5470*/  IMAD R105, R69, R116, RZ ;  /* 0x0000007445697224 */ /* 0x000fe200078e02ff */
[----:B------:R-:W-:Y:S01]  /*d5480*/  ISETP.GE.U32.AND P3, PT, R115, R128, PT ;  /* 0x000000807300720c */ /* 0x000fe20003f66070 */
[----:B------:R-:W-:Y:S01]  /*d5490*/  IMAD R113, R69, R117, RZ ;  /* 0x0000007545717224 */ /* 0x000fe200078e02ff */
[----:B------:R-:W-:Y:S01]  /*d54a0*/  LEA.HI R112, R127, R112, RZ, 0x10 ;  /* 0x000000707f707211 */ /* 0x000fe200078f80ff */
[----:B------:R-:W-:Y:S01]  /*d54b0*/  VIADD R127, R126, 0x1 ;  /* 0x000000017e7f7836 */ /* 0x000fe20000000000 */
[----:B------:R-:W-:Y:S01]  /*d54c0*/  LOP3.LUT R119, R105, 0xffff, RZ, 0xc0, !PT ;  /* 0x0000ffff69777812 */ /* 0x000fe200078ec0ff */
[----:B------:R-:W-:-:S02]  /*d54d0*/  @P1 IMAD.MOV R127, RZ, RZ, R126 ;  /* 0x000000ffff7f1224 */ /* 0x000fc400078e027e */
[----:B------:R-:W-:Y:S02]  /*d54e0*/  VIADD R122, R112, 0x1 ;  /* 0x00000001707a7836 */ /* 0x000fe40000000000 */
[----:B------:R-:W-:Y:S01]  /*d54f0*/  @P6 IMAD.MOV R122, RZ, RZ, R112 ;  /* 0x000000ffff7a6224 */ /* 0x000fe200078e0270 */
[----:B------:R-:W-:Y:S01]  /*d5500*/  SHF.R.U32.HI R112, RZ, 0x10, R105 ;  /* 0x00000010ff707819 */ /* 0x000fe20000011669 */
[----:B------:R-:W-:Y:S02]  /*d5510*/  IMAD R105, R70, R116, R113 ;  /* 0x0000007446697224 */ /* 0x000fe400078e0271 */
[----:B------:R-:W-:Y:S02]  /*d5520*/  IMAD.IADD R114, R98, 0x1, R119 ;  /* 0x0000000162727824 */ /* 0x000fe400078e0277 */
[----:B------:R-:W-:Y:S02]  /*d5530*/  @P2 IMAD.MOV R93, RZ, RZ, R121 ;  /* 0x000000ffff5d2224 */ /* 0x000fe400078e0279 */
[C---:B------:R-:W-:Y:S01]  /*d5540*/  VIADD R113, R122.reuse, 0x1 ;  /* 0x000000017a717836 */ /* 0x040fe20000000000 */
[----:B------:R-:W-:Y:S01]  /*d5550*/  @P3 IADD3 R113, PT, PT, R122, RZ, RZ ;  /* 0x000000ff7a713210 */ /* 0x000fe20007ffe0ff */
[----:B------:R-:W-:-:S02]  /*d5560*/  IMAD R114, R105, 0x10000, R114 ;  /* 0x0001000069727824 */ /* 0x000fc400078e0272 */
[----:B------:R-:W-:Y:S02]  /*d5570*/  IMAD.IADD R93, R118, 0x1, R93 ;  /* 0x00000001765d7824 */ /* 0x000fe400078e025d */
[C---:B------:R-:W-:Y:S01]  /*d5580*/  IMAD.IADD R113, R114.reuse, 0x1, R113 ;  /* 0x0000000172717824 */ /* 0x040fe200078e0271 */
[----:B------:R-:W-:Y:S01]  /*d5590*/  ISETP.GE.U32.AND P2, PT, R114, R98, PT ;  /* 0x000000627200720c */ /* 0x000fe20003f46070 */
[----:B------:R-:W-:Y:S01]  /*d55a0*/  IMAD R112, R70, R117, R112 ;  /* 0x0000007546707224 */ /* 0x000fe200078e0270 */
[----:B------:R-:W-:Y:S01]  /*d55b0*/  ISETP.GE.U32.AND P1, PT, R93, R118, PT ;  /* 0x000000765d00720c */ /* 0x000fe20003f26070 */
[----:B------:R-:W-:Y:S01]  /*d55c0*/  IMAD R119, R71, R116, RZ ;  /* 0x0000007447777224 */ /* 0x000fe200078e02ff */
[----:B------:R-:W-:Y:S01]  /*d55d0*/  ISETP.GE.U32.AND P3, PT, R113, R114, PT ;  /* 0x000000727100720c */ /* 0x000fe20003f66070 */
[----:B------:R-:W-:Y:S01]  /*d55e0*/  IMAD R132, R103, R111, R132 ;  /* 0x0000006f67847224 */ /* 0x000fe200078e0284 */
[----:B------:R-:W-:Y:S01]  /*d55f0*/  LEA.HI R112, R105, R112, RZ, 0x10 ;  /* 0x0000007069707211 */ /* 0x000fe200078f80ff */
[----:B------:R-:W-:Y:S01]  /*d5600*/  IMAD R105, R71, R117, RZ ;  /* 0x0000007547697224 */ /* 0x000fe200078e02ff */
[----:B------:R-:W-:-:S02]  /*d5610*/  LOP3.LUT R98, R119, 0xffff, RZ, 0xc0, !PT ;  /* 0x0000ffff77627812 */ /* 0x000fc400078ec0ff */
[----:B------:R-:W-:Y:S01]  /*d5620*/  LEA.HI R125, R125, R132, RZ, 0x10 ;  /* 0x000000847d7d7211 */ /* 0x000fe200078f80ff */
[----:B------:R-:W-:Y:S01]  /*d5630*/  VIADD R118, R112, 0x1 ;  /* 0x0000000170767836 */ /* 0x000fe20000000000 */
[----:B------:R-:W-:Y:S01]  /*d5640*/  SHF.R.U32.HI R119, RZ, 0x10, R119 ;  /* 0x00000010ff777819 */ /* 0x000fe20000011677 */
[----:B------:R-:W-:Y:S01]  /*d5650*/  IMAD.IADD R114, R93, 0x1, R98 ;  /* 0x000000015d727824 */ /* 0x000fe200078e0262 */
[----:B------:R-:W-:Y:S01]  /*d5660*/  IADD3 R98, PT, PT, R120, 0x1, RZ ;  /* 0x0000000178627810 */ /* 0x000fe20007ffe0ff */
[----:B------:R-:W-:Y:S02]  /*d5670*/  @P2 IMAD.MOV R118, RZ, RZ, R112 ;  /* 0x000000ffff762224 */ /* 0x000fe400078e0270 */
[----:B------:R-:W-:Y:S02]  /*d5680*/  @P1 IMAD.MOV R98, RZ, RZ, R120 ;  /* 0x000000ffff621224 */ /* 0x000fe400078e0278 */
[----:B------:R-:W-:Y:S02]  /*d5690*/  IMAD R105, R72, R116, R105 ;  /* 0x0000007448697224 */ /* 0x000fe400078e0269 */
[----:B------:R-:W-:Y:S01]  /*d56a0*/  VIADD R112, R118, 0x1 ;  /* 0x0000000176707836 */ /* 0x000fe20000000000 */
[----:B------:R-:W-:Y:S01]  /*d56b0*/  IADD3 R98, PT, PT, R123, R98, RZ ;  /* 0x000000627b627210 */ /* 0x000fe20007ffe0ff */
[----:B------:R-:W-:-:S02]  /*d56c0*/  @P3 IMAD.MOV R112, RZ, RZ, R118 ;  /* 0x000000ffff703224 */ /* 0x000fc400078e0276 */
[----:B------:R-:W-:Y:S02]  /*d56d0*/  IMAD R121, R105, 0x10000, R114 ;  /* 0x0001000069797824 */ /* 0x000fe400078e0272 */
[-C--:B------:R-:W-:Y:S02]  /*d56e0*/  IMAD R118, R73, R116.reuse, RZ ;  /* 0x0000007449767224 */ /* 0x080fe400078e02ff */
[----:B------:R-:W-:Y:S01]  /*d56f0*/  VIADD R122, R125, 0x1 ;  /* 0x000000017d7a7836 */ /* 0x000fe20000000000 */
[C---:B------:R-:W-:Y:S01]  /*d5700*/  ISETP.GE.U32.AND P1, PT, R121.reuse, R93, PT ;  /* 0x0000005d7900720c */ /* 0x040fe20003f26070 */
        /* <DEDUP_REMOVED lines=11> */
[----:B------:R-:W-:Y:S02]  /*d57c0*/  IMAD R121, R75, R116, RZ ;  /* 0x000000744b797224 */ /* 0x000fe400078e02ff */
[----:B------:R-:W-:Y:S01]  /*d57d0*/  VIADD R93, R127, 0x1 ;  /* 0x000000017f5d7836 */ /* 0x000fe20000000000 */
[----:B------:R-:W-:Y:S01]  /*d57e0*/  LEA R120, R119, R120, 0x10 ;  /* 0x0000007877787211 */ /* 0x000fe200078e80ff */
[----:B------:R-:W-:Y:S02]  /*d57f0*/  VIADD R125, R114, 0x1 ;  /* 0x00000001727d7836 */ /* 0x000fe40000000000 */
[----:B------:R-:W-:Y:S01]  /*d5800*/  @P1 IMAD.MOV R125, RZ, RZ, R114 ;  /* 0x000000ffff7d1224 */ /* 0x000fe200078e0272 */
[----:B------:R-:W-:Y:S01]  /*d5810*/  ISETP.GE.U32.AND P1, PT, R120, R98, PT ;  /* 0x000000627800720c */ /* 0x000fe20003f26070 */
[----:B------:R-:W-:Y:S01]  /*d5820*/  @P0 IMAD.MOV R93, RZ, RZ, R127 ;  /* 0x000000ffff5d0224 */ /* 0x000fe200078e027f */
[----:B------:R-:W-:Y:S01]  /*d5830*/  LOP3.LUT R98, R121, 0xffff, RZ, 0xc0, !PT ;  /* 0x0000ffff79627812 */ /* 0x000fe200078ec0ff */
[----:B------:R-:W-:-:S02]  /*d5840*/  IMAD R118, R74, R117, R118 ;  /* 0x000000754a767224 */ /* 0x000fc400078e0276 */
[C---:B------:R-:W-:Y:S01]  /*d5850*/  VIADD R105, R125.reuse, 0x1 ;  /* 0x000000017d697836 */ /* 0x040fe20000000000 */
[----:B------:R-:W-:Y:S01]  /*d5860*/  @P2 IADD3 R105, PT, PT, R125, RZ, RZ ;  /* 0x000000ff7d692210 */ /* 0x000fe20007ffe0ff */
[----:B------:R-:W-:Y:S01]  /*d5870*/  IMAD R123, R75, R117, RZ ;  /* 0x000000754b7b7224 */ /* 0x000fe200078e02ff */
[----:B------:R-:W-:Y:S01]  /*d5880*/  LEA.HI R118, R119, R118, RZ, 0x10 ;  /* 0x0000007677767211 */ /* 0x000fe200078f80ff */
[----:B------:R-:W-:Y:S02]  /*d5890*/  IMAD.IADD R93, R124, 0x1, R93 ;  /* 0x000000017c5d7824 */ /* 0x000fe400078e025d */
[----:B------:R-:W-:Y:S02]  /*d58a0*/  IMAD R123, R76, R116, R123 ;  /* 0x000000744c7b7224 */ /* 0x000fe400078e027b */
[C---:B------:R-:W-:Y:S01]  /*d58b0*/  IMAD.IADD R98, R93.reuse, 0x1, R98 ;  /* 0x000000015d627824 */ /* 0x040fe200078e0262 */
[----:B------:R-:W-:Y:S01]  /*d58c0*/  ISETP.GE.U32.AND P0, PT, R93, R124, PT ;  /* 0x0000007c5d00720c */ /* 0x000fe20003f06070 */
[----:B------:R-:W-:-:S02]  /*d58d0*/  IMAD.IADD R105, R120, 0x1, R105 ;  /* 0x0000000178697824 */ /* 0x000fc400078e0269 */
[----:B------:R-:W-:Y:S02]  /*d58e0*/  VIADD R124, R118, 0x1 ;  /* 0x00000001767c7836 */ /* 0x000fe40000000000 */
        /* <DEDUP_REMOVED lines=10> */
[----:B------:R-:W-:Y:S01]  /*d5990*/  VIADD R93, R122, 0x1 ;  /* 0x000000017a5d7836 */ /* 0x000fe20000000000 */
[----:B------:R-:W-:Y:S01]  /*d59a0*/  IADD3 R119, PT, PT, R119, R90, RZ ;  /* 0x0000005a77777210 */ /* 0x000fe20007ffe0ff */
[----:B------:R-:W-:Y:S02]  /*d59b0*/  IMAD R121, R107, R111, R114 ;  /* 0x0000006f6b797224 */ /* 0x000fe400078e0272 */
[----:B------:R-:W-:Y:S02]  /*d59c0*/  IMAD R114, R76, R117, R118 ;  /* 0x000000754c727224 */ /* 0x000fe400078e0276 */
[----:B------:R-:W-:Y:S01]  /*d59d0*/  VIADD R118, R124, 0x1 ;  /* 0x000000017c767836 */ /* 0x000fe20000000000 */
[C---:B------:R-:W-:Y:S01]  /*d59e0*/  LEA.HI R121, R98.reuse, R121, RZ, 0x10 ;  /* 0x0000007962797211 */ /* 0x040fe200078f80ff */
[----:B------:R-:W-:Y:S01]  /*d59f0*/  IMAD R119, R98, 0x10000, R119 ;  /* 0x0001000062777824 */ /* 0x000fe200078e0277 */
[----:B------:R-:W-:Y:S01]  /*d5a00*/  LEA.HI R123, R123, R114, RZ, 0x10 ;  /* 0x000000727b7b7211 */ /* 0x000fe200078f80ff */
[----:B------:R-:W-:-:S02]  /*d5a10*/  @P1 IMAD.MOV R118, RZ, RZ, R124 ;  /* 0x000000ffff761224 */ /* 0x000fc400078e027c */
[----:B------:R-:W-:Y:S01]  /*d5a20*/  @P0 IMAD.MOV R93, RZ, RZ, R122 ;  /* 0x000000ffff5d0224 */ /* 0x000fe200078e027a */
[----:B------:R-:W-:Y:S01]  /*d5a30*/  ISETP.GE.U32.AND P0, PT, R119, R90, PT ;  /* 0x0000005a7700720c */ /* 0x000fe20003f06070 */
[----:B------:R-:W-:Y:S01]  /*d5a40*/  IMAD.IADD R98, R125, 0x1, R118 ;  /* 0x000000017d627824 */ /* 0x000fe200078e0276 */
[----:B------:R-:W-:Y:S01]  /*d5a50*/  IADD3 R124, PT, PT, R123, 0x1, RZ ;  /* 0x000000017b7c7810 */ /* 0x000fe20007ffe0ff */
[----:B------:R-:W-:Y:S02]  /*d5a60*/  IMAD.IADD R114, R119, 0x1, R93 ;  /* 0x0000000177727824 */ /* 0x000fe400078e025d */
[C---:B------:R-:W-:Y:S02]  /*d5a70*/  IMAD R90, R77.reuse, R116, RZ ;  /* 0x000000744d5a7224 */ /* 0x040fe400078e02ff */
        /* <DEDUP_REMOVED lines=8> */
[----:B------:R-:W-:-:S02]  /*d5b00*/  IMAD R110, R106, R110, RZ ;  /* 0x0000006e6a6e7224 */ /* 0x000fc400078e02ff */
[C---:B------:R-:W-:Y:S02]  /*d5b10*/  IMAD R119, R78.reuse, R116, R119 ;  /* 0x000000744e777224 */ /* 0x040fe400078e0277 */
[----:B------:R-:W-:Y:S02]  /*d5b20*/  IMAD R122, R78, R117, R120 ;  /* 0x000000754e7a7224 */ /* 0x000fe400078e0278 */
[----:B------:R-:W-:Y:S02]  /*d5b30*/  IMAD.IADD R90, R114, 0x1, R93 ;  /* 0x00000001725a7824 */ /* 0x000fe400078e025d */
[----:B------:R-:W-:Y:S01]  /*d5b40*/  VIADD R93, R124, 0x1 ;  /* 0x000000017c5d7836 */ /* 0x000fe20000000000 */
[C---:B------:R-:W-:Y:S01]  /*d5b50*/  LEA.HI R122, R119.reuse, R122, RZ, 0x10 ;  /* 0x0000007a777a7211 */ /* 0x040fe200078f80ff */
[----:B------:R-:W-:Y:S01]  /*d5b60*/  IMAD R120, R119, 0x10000, R90 ;  /* 0x0001000077787824 */ /* 0x000fe200078e025a */
        /* <DEDUP_REMOVED lines=15> */
[----:B------:R-:W-:Y:S02]  /*d5c60*/  IMAD.IADD R114, R119, 0x1, R90 ;  /* 0x0000000177727824 */ /* 0x000fe400078e025a */
[----:B------:R-:W-:-:S02]  /*d5c70*/  VIADD R124, R122, 0x1 ;  /* 0x000000017a7c7836 */ /* 0x000fc40000000000 */
[----:B------:R-:W-:Y:S01]  /*d5c80*/  @P0 IMAD.MOV R124, RZ, RZ, R122 ;  /* 0x000000ffff7c0224 */ /* 0x000fe200078e027a */
[----:B------:R-:W-:Y:S01]  /*d5c90*/  ISETP.GE.U32.AND P0, PT, R119, R88, PT ;  /* 0x000000587700720c */ /* 0x000fe20003f06070 */
[C---:B------:R-:W-:Y:S01]  /*d5ca0*/  IMAD R120, R81.reuse, R116, R120 ;  /* 0x0000007451787224 */ /* 0x040fe200078e0278 */
[----:B------:R-:W-:Y:S01]  /*d5cb0*/  SHF.R.U32.HI R116, RZ, 0x10, R121 ;  /* 0x00000010ff747819 */ /* 0x000fe20000011679 */
        /* <DEDUP_REMOVED lines=24> */
.L_x_1223:
        /* <DEDUP_REMOVED lines=38> */
.L_x_1228:
[----:B------:R-:W-:Y:S05]  /*d60a0*/  BSYNC.RELIABLE B3 ;  /* 0x0000000000037941 */ /* 0x000fea0003800100 */
.L_x_1227:
        /* <DEDUP_REMOVED lines=41> */
.L_x_1226:
[----:B------:R-:W-:Y:S05]  /*d6340*/  BSYNC.RECONVERGENT B2 ;  /* 0x0000000000027941 */ /* 0x000fea0003800200 */
.L_x_1225:
[----:B------:R-:W-:Y:S01]  /*d6350*/  LOP3.LUT R99, R90, 0xffff, RZ, 0xc0, !PT ;  /* 0x0000ffff5a637812 */ /* 0x000fe200078ec0ff */
[----:B------:R-:W-:Y:S01]  /*d6360*/  BSSY.RECONVERGENT B2, `(.L_x_1229) ;  /* 0x000011a000027945 */ /* 0x000fe20003800200 */
[----:B------:R-:W-:Y:S01]  /*d6370*/  SHF.R.U32.HI R100, RZ, 0x10, R90 ;  /* 0x00000010ff647819 */ /* 0x000fe2000001165a */
[----:B------:R-:W-:Y:S01]  /*d6380*/  IMAD.MOV.U32 R102, RZ, RZ, RZ ;  /* 0x000000ffff667224 */ /* 0x000fe200078e00ff */
[----:B------:R-:W-:Y:S01]  /*d6390*/  LOP3.LUT R89, R115, 0xffff, RZ, 0xc0, !PT ;  /* 0x0000ffff73597812 */ /* 0x000fe200078ec0ff */
[----:B------:R-:W-:Y:S01]  /*d63a0*/  IMAD.MOV.U32 R104, RZ, RZ, RZ ;  /* 0x000000ffff687224 */ /* 0x000fe200078e00ff */
[----:B------:R-:W-:Y:S01]  /*d63b0*/  SHF.R.U32.HI R91, RZ, 0x10, R115 ;  /* 0x00000010ff5b7819 */ /* 0x000fe20000011673 */
[----:B------:R-:W-:Y:S01]  /*d63c0*/  IMAD.MOV.U32 R111, RZ, RZ, RZ ;  /* 0x000000ffff6f7224 */ /* 0x000fe200078e00ff */
[----:B------:R-:W-:Y:S02]  /*d63d0*/  LOP3.LUT R92, R113, 0xffff, RZ, 0xc0, !PT ;  /* 0x0000ffff715c7812 */ /* 0x000fe400078ec0ff */
        /* <DEDUP_REMOVED lines=15> */
.L_x_1230:
        /* <DEDUP_REMOVED lines=14> */
[----:B------:R-:W-:Y:S01]  /*d65b0*/  LOP3.LUT R120, R118, 0xffff, RZ, 0xc0, !PT ;  /* 0x0000ffff76787812 */ /* 0x000fe200078ec0ff */
[----:B------:R-:W-:Y:S01]  /*d65c0*/  IMAD R119, R91, R103, R110 ;  /* 0x000000675b777224 */ /* 0x000fe200078e026e */
[----:B------:R-:W-:Y:S01]  /*d65d0*/  SHF.R.U32.HI R118, RZ, 0x10, R118 ;  /* 0x00000010ff767819 */ /* 0x000fe20000011676 */
[----:B------:R-:W-:Y:S01]  /*d65e0*/  IMAD R110, R114, 0x10000, R117 ;  /* 0x00010000726e7824 */ /* 0x000fe200078e0275 */
[----:B------:R-:W-:Y:S01]  /*d65f0*/  LOP3.LUT R128, R124, 0xffff, RZ, 0xc0, !PT ;  /* 0x0000ffff7c807812 */ /* 0x000fe200078ec0ff */
        /* <DEDUP_REMOVED lines=8> */
[C---:B------:R-:W-:Y:S01]  /*d6680*/  IMAD R114, R113.reuse, R101, R114 ;  /* 0x0000006571727224 */ /* 0x040fe200078e0272 */
[----:B------:R-:W-:Y:S01]  /*d6690*/  ISETP.GE.U32.AND P0, PT, R110, R115, PT ;  /* 0x000000736e00720c */ /* 0x000fe20003f06070 */
[----:B------:R-:W-:-:S02]  /*d66a0*/  IMAD R119, R113, R103, R118 ;  /* 0x0000006771777224 */ /* 0x000fc400078e0276 */
[----:B------:R-:W-:Y:S02]  /*d66b0*/  IMAD.IADD R117, R120, 0x1, R107 ;  /* 0x0000000178757824 */ /* 0x000fe400078e026b */
[C---:B------:R-:W-:Y:S02]  /*d66c0*/  IMAD R125, R105.reuse, R101, R126 ;  /* 0x00000065697d7224 */ /* 0x040fe400078e027e */
[----:B------:R-:W-:Y:S01]  /*d66d0*/  IMAD R120, R105, R103, R124 ;  /* 0x0000006769787224 */ /* 0x000fe200078e027c */
[----:B------:R-:W-:Y:S01]  /*d66e0*/  LEA.HI R124, R114, R119, RZ, 0x10 ;  /* 0x00000077727c7211 */ /* 0x000fe200078f80ff */
[----:B------:R-:W-:Y:S02]  /*d66f0*/  IMAD.IADD R118, R123, 0x1, R106 ;  /* 0x000000017b767824 */ /* 0x000fe400078e026a */
[----:B------:R-:W-:Y:S01]  /*d6700*/  IMAD R122, R112, R103, R122 ;  /* 0x00000067707a7224 */ /* 0x000fe200078e027a */
[----:B------:R-:W-:Y:S01]  /*d6710*/  LEA.HI R120, R125, R120, RZ, 0x10 ;  /* 0x000000787d787211 */ /* 0x000fe200078f80ff */
[----:B------:R-:W-:Y:S01]  /*d6720*/  IMAD R126, R114, 0x10000, R117 ;  /* 0x00010000727e7824 */ /* 0x000fe200078e0275 */
[C---:B------:R-:W-:Y:S01]  /*d6730*/  LEA R117, R121.reuse, R118, 0x10 ;  /* 0x0000007679757211 */ /* 0x040fe200078e80ff */
[-C--:B------:R-:W-:Y:S01]  /*d6740*/  IMAD R114, R96, R101.reuse, RZ ;  /* 0x0000006560727224 */ /* 0x080fe200078e02ff */
[----:B------:R-:W-:Y:S01]  /*d6750*/  LEA.HI R119, R121, R122, RZ, 0x10 ;  /* 0x0000007a79777211 */ /* 0x000fe200078f80ff */
        /* <DEDUP_REMOVED lines=8> */
[----:B------:R-:W-:Y:S01]  /*d67e0*/  IMAD R118, R125, 0x10000, R128 ;  /* 0x000100007d767824 */ /* 0x000fe200078e0280 */
[----:B------:R-:W-:Y:S01]  /*d67f0*/  SHF.R.U32.HI R132, RZ, 0x10, R122 ;  /* 0x00000010ff847819 */ /* 0x000fe2000001167a */
[-C--:B------:R-:W-:Y:S01]  /*d6800*/  IMAD R114, R98, R103.reuse, R114 ;  /* 0x0000006762727224 */ /* 0x080fe200078e0272 */
[----:B------:R-:W-:Y:S01]  /*d6810*/  IADD3 R107, PT, PT, R116, 0x1, RZ ;  /* 0x00000001746b7810 */ /* 0x000fe20007ffe0ff */
        /* <DEDUP_REMOVED lines=9> */
[----:B------:R-:W-:Y:S01]  /*d68b0*/  IMAD.IADD R123, R130, 0x1, R111 ;  /* 0x00000001827b7824 */ /* 0x000fe200078e026f */
[----:B------:R-:W-:Y:S01]  /*d68c0*/  LOP3.LUT R114, R115, 0xffff, RZ, 0xc0, !PT ;  /* 0x0000ffff73727812 */ /* 0x000fe200078ec0ff */
[----:B------:R-:W-:Y:S01]  /*d68d0*/  @P0 IMAD.MOV R107, RZ, RZ, R116 ;  /* 0x000000ffff6b0224 */ /* 0x000fe200078e0274 */
[----:B------:R-:W-:Y:S01]  /*d68e0*/  SHF.R.U32.HI R116, RZ, 0x10, R115 ;  /* 0x00000010ff747819 */ /* 0x000fe20000011673 */
[----:B------:R-:W-:Y:S02]  /*d68f0*/  IMAD R122, R128, 0x10000, R123 ;  /* 0x00010000807a7824 */ /* 0x000fe400078e027b */
[----:B------:R-:W-:Y:S02]  /*d6900*/  IMAD R106, R44, R114, RZ ;  /* 0x000000722c6a7224 */ /* 0x000fe400078e02ff */
[----:B------:R-:W-:Y:S01]  /*d6910*/  IMAD R129, R93, R103, R132 ;  /* 0x000000675d817224 */ /* 0x000fe200078e0284 */
[----:B------:R-:W-:Y:S01]  /*d6920*/  ISETP.GE.U32.AND P0, PT, R122, R111, PT ;  /* 0x0000006f7a00720c */ /* 0x000fe20003f06070 */
[-C--:B------:R-:W-:Y:S01]  /*d6930*/  IMAD R109, R44, R116.reuse, RZ ;  /* 0x000000742c6d7224 */ /* 0x080fe200078e02ff */
[----:B------:R-:W-:Y:S01]  /*d6940*/  LOP3.LUT R111, R106, 0xffff, RZ, 0xc0, !PT ;  /* 0x0000ffff6a6f7812 */ /* 0x000fe200078ec0ff */
[----:B------:R-:W-:Y:S01]  /*d6950*/  IMAD.IADD R107, R126, 0x1, R107 ;  /* 0x000000017e6b7824 */ /* 0x000fe200078e026b */
[----:B------:R-:W-:Y:S01]  /*d6960*/  LEA.HI R123, R128, R129, RZ, 0x10 ;  /* 0x00000081807b7211 */ /* 0x000fe200078f80ff */
[----:B------:R-:W-:-:S02]  /*d6970*/  IMAD R115, R45, R116, RZ ;  /* 0x000000742d737224 */ /* 0x000fc400078e02ff */
[----:B------:R-:W-:Y:S01]  /*d6980*/  IMAD R109, R46, R114, R109 ;  /* 0x000000722e6d7224 */ /* 0x000fe200078e026d */
[----:B------:R-:W-:Y:S01]  /*d6990*/  ISETP.GE.U32.AND P4, PT, R107, R126, PT ;  /* 0x0000007e6b00720c */ /* 0x000fe20003f86070 */
[----:B------:R-:W-:Y:S01]  /*d69a0*/  IMAD.IADD R108, R110, 0x1, R111 ;  /* 0x000000016e6c7824 */ /* 0x000fe200078e026f */
[----:B------:R-:W-:Y:S01]  /*d69b0*/  SHF.R.U32.HI R111, RZ, 0x10, R106 ;  /* 0x00000010ff6f7819 */ /* 0x000fe2000001166a */
[-C--:B------:R-:W-:Y:S02]  /*d69c0*/  IMAD R128, R45, R114.reuse, RZ ;  /* 0x000000722d807224 */ /* 0x080fe400078e02ff */
[----:B------:R-:W-:Y:S02]  /*d69d0*/  IMAD R126, R47, R114, R115 ;  /* 0x000000722f7e7224 */ /* 0x000fe400078e0273 */
[----:B------:R-:W-:Y:S01]  /*d69e0*/  IMAD R115, R109, 0x10000, R108 ;  /* 0x000100006d737824 */ /* 0x000fe200078e026c */
[----:B------:R-:W-:Y:S01]  /*d69f0*/  LOP3.LUT R130, R128, 0xffff, RZ, 0xc0, !PT ;  /* 0x0000ffff80827812 */ /* 0x000fe200078ec0ff */
[-C--:B------:R-:W-:Y:S01]  /*d6a00*/  IMAD R106, R46, R116.reuse, R111 ;  /* 0x000000742e6a7224 */ /* 0x080fe200078e026f */
[----:B------:R-:W-:Y:S01]  /*d6a10*/  SHF.R.U32.HI R128, RZ, 0x10, R128 ;  /* 0x00000010ff807819 */ /* 0x000fe20000011680 */
[----:B------:R-:W-:Y:S01]  /*d6a20*/  IMAD R111, R69, R116, RZ ;  /* 0x00000074456f7224 */ /* 0x000fe200078e02ff */
[----:B------:R-:W-:Y:S01]  /*d6a30*/  ISETP.GE.U32.AND P3, PT, R115, R110, PT ;  /* 0x0000006e7300720c */ /* 0x000fe20003f66070 */
[----:B------:R-:W-:Y:S01]  /*d6a40*/  IMAD.IADD R129, R107, 0x1, R130 ;  /* 0x000000016b817824 */ /* 0x000fe200078e0282 */
[----:B------:R-:W-:Y:S01]  /*d6a50*/  IADD3 R130, PT, PT, R124, 0x1, RZ ;  /* 0x000000017c827810 */ /* 0x000fe20007ffe0ff */
[----:B------:R-:W-:Y:S01]  /*d6a60*/  @P6 IMAD.MOV R130, RZ, RZ, R124 ;  /* 0x000000ffff826224 */ /* 0x000fe200078e027c */
[----:B------:R-:W-:Y:S01]  /*d6a70*/  LEA.HI R109, R109, R106, RZ, 0x10 ;  /* 0x0000006a6d6d7211 */ /* 0x000fe200078f80ff */
[----:B------:R-:W-:-:S02]  /*d6a80*/  IMAD R108, R126, 0x10000, R129 ;  /* 0x000100007e6c7824 */ /* 0x000fc400078e0281 */
[----:B------:R-:W-:Y:S02]  /*d6a90*/  VIADD R106, R130, 0x1 ;  /* 0x00000001826a7836 */ /* 0x000fe40000000000 */
[----:B------:R-:W-:Y:S01]  /*d6aa0*/  @P4 IMAD.MOV R106, RZ, RZ, R130 ;  /* 0x000000ffff6a4224 */ /* 0x000fe200078e0282 */
[C---:B------:R-:W-:Y:S01]  /*d6ab0*/  ISETP.GE.U32.AND P6, PT, R108.reuse, R107, PT ;  /* 0x0000006b6c00720c */ /* 0x040fe20003fc6070 */
[----:B------:R-:W-:Y:S02]  /*d6ac0*/  VIADD R115, R109, 0x1 ;  /* 0x000000016d737836 */ /* 0x000fe40000000000 */
        /* <DEDUP_REMOVED lines=8> */
[----:B------:R-:W-:Y:S01]  /*d6b50*/  ISETP.GE.U32.AND P3, PT, R115, R108, PT ;  /* 0x0000006c7300720c */ /* 0x000fe20003f66070 */
[----:B------:R-:W-:Y:S01]  /*d6b60*/  VIADD R124, R119, 0x1 ;  /* 0x00000001777c7836 */ /* 0x000fe20000000000 */
[----:B------:R-:W-:Y:S01]  /*d6b70*/  LEA.HI R107, R126, R107, RZ, 0x10 ;  /* 0x0000006b7e6b7211 */ /* 0x000fe200078f80ff */
[----:B------:R-:W-:Y:S01]  /*d6b80*/  IMAD R111, R70, R114, R111 ;  /* 0x00000072466f7224 */ /* 0x000fe200078e026f */
[----:B------:R-:W-:Y:S01]  /*d6b90*/  LOP3.LUT R117, R109, 0xffff, RZ, 0xc0, !PT ;  /* 0x0000ffff6d757812 */ /* 0x000fe200078ec0ff */
[----:B------:R-:W-:Y:S01]  /*d6ba0*/  VIADD R126, R125, 0x1 ;  /* 0x000000017d7e7836 */ /* 0x000fe20000000000 */
[----:B------:R-:W-:Y:S01]  /*d6bb0*/  @P5 IADD3 R124, PT, PT, R119, RZ, RZ ;  /* 0x000000ff777c5210 */ /* 0x000fe20007ffe0ff */
[----:B------:R-:W-:Y:S01]  /*d6bc0*/  VIADD R119, R107, 0x1 ;  /* 0x000000016b777836 */ /* 0x000fe20000000000 */
[----:B------:R-:W-:Y:S01]  /*d6bd0*/  SHF.R.U32.HI R109, RZ, 0x10, R109 ;  /* 0x00000010ff6d7819 */ /* 0x000fe2000001166d */
[----:B------:R-:W-:-:S02]  /*d6be0*/  @P6 IMAD.MOV R119, RZ, RZ, R107 ;  /* 0x000000ffff776224 */ /* 0x000fc400078e026b */
[----:B------:R-:W-:Y:S02]  /*d6bf0*/  IMAD.IADD R110, R106, 0x1, R117 ;  /* 0x000000016a6e7824 */ /* 0x000fe400078e0275 */
[----:B------:R-:W-:Y:S01]  /*d6c00*/  VIADD R107, R124, 0x1 ;  /* 0x000000017c6b7836 */ /* 0x000fe20000000000 */
[----:B------:R-:W-:Y:S01]  /*d6c10*/  IADD3 R108, PT, PT, R119, 0x1, RZ ;  /* 0x00000001776c7810 */ /* 0x000fe20007ffe0ff */
[----:B------:R-:W-:Y:S02]  /*d6c20*/  @P2 IMAD.MOV R107, RZ, RZ, R124 ;  /* 0x000000ffff6b2224 */ /* 0x000fe400078e027c */
[----:B------:R-:W-:Y:S02]  /*d6c30*/  IMAD R117, R111, 0x10000, R110 ;  /* 0x000100006f757824 */ /* 0x000fe400078e026e */
[----:B------:R-:W-:Y:S02]  /*d6c40*/  IMAD R110, R70, R116, R109 ;  /* 0x00000074466e7224 */ /* 0x000fe400078e026d */
[----:B------:R-:W-:Y:S01]  /*d6c50*/  @P3 IMAD.MOV R108, RZ, RZ, R119 ;  /* 0x000000ffff6c3224 */ /* 0x000fe200078e0277 */
[----:B------:R-:W-:Y:S01]  /*d6c60*/  ISETP.GE.U32.AND P2, PT, R117, R106, PT ;  /* 0x0000006a7500720c */ /* 0x000fe20003f46070 */
[----:B------:R-:W-:Y:S01]  /*d6c70*/  IMAD.IADD R109, R118, 0x1, R107 ;  /* 0x00000001766d7824 */ /* 0x000fe200078e026b */
[----:B------:R-:W-:Y:S01]  /*d6c80*/  LEA.HI R110, R111, R110, RZ, 0x10 ;  /* 0x0000006e6f6e7211 */ /* 0x000fe200078f80ff */
[----:B------:R-:W-:Y:S01]  /*d6c90*/  @P1 IMAD.MOV R126, RZ, RZ, R125 ;  /* 0x000000ffff7e1224 */ /* 0x000fe200078e027d */
[----:B------:R-:W-:Y:S01]  /*d6ca0*/  IADD3 R107, PT, PT, R117, R108, RZ ;  /* 0x0000006c756b7210 */ /* 0x000fe20007ffe0ff */
[----:B------:R-:W-:Y:S01]  /*d6cb0*/  IMAD R108, R71, R114, RZ ;  /* 0x00000072476c7224 */ /* 0x000fe200078e02ff */
[----:B------:R-:W-:Y:S01]  /*d6cc0*/  ISETP.GE.U32.AND P1, PT, R109, R118, PT ;  /* 0x000000766d00720c */ /* 0x000fe20003f26070 */
[----:B------:R-:W-:Y:S01]  /*d6cd0*/  IMAD R111, R71, R116, RZ ;  /* 0x00000074476f7224 */ /* 0x000fe200078e02ff */
[----:B------:R-:W-:Y:S01]  /*d6ce0*/  ISETP.GE.U32.AND P3, PT, R107, R117, PT ;  /* 0x000000756b00720c */ /* 0x000fe20003f66070 */
[----:B------:R-:W-:Y:S01]  /*d6cf0*/  VIADD R120, R110, 0x1 ;  /* 0x000000016e787836 */ /* 0x000fe20000000000 */
[----:B------:R-:W-:Y:S01]  /*d6d00*/  LOP3.LUT R106, R108, 0xffff, RZ, 0xc0, !PT ;  /* 0x0000ffff6c6a7812 */ /* 0x000fe200078ec0ff */
[----:B------:R-:W-:Y:S01]  /*d6d10*/  IMAD R111, R72, R114, R111 ;  /* 0x00000072486f7224 */ /* 0x000fe200078e026f */
[----:B------:R-:W-:Y:S01]  /*d6d20*/  SHF.R.U32.HI R117, RZ, 0x10, R108 ;  /* 0x00000010ff757819 */ /* 0x000fe2000001166c */
[----:B------:R-:W-:-:S02]  /*d6d30*/  @P2 IMAD.MOV R120, RZ, RZ, R110 ;  /* 0x000000ffff782224 */ /* 0x000fc400078e026e */
[----:B------:R-:W-:Y:S02]  /*d6d40*/  IMAD.IADD R118, R109, 0x1, R106 ;  /* 0x000000016d767824 */ /* 0x000fe400078e026a */
[----:B------:R-:W-:Y:S02]  /*d6d50*/  VIADD R106, R128, 0x1 ;  /* 0x00000001806a7836 */ /* 0x000fe40000000000 */
[----:B------:R-:W-:Y:S02]  /*d6d60*/  @P1 IMAD.MOV R106, RZ, RZ, R128 ;  /* 0x000000ffff6a1224 */ /* 0x000fe400078e0280 */
[----:B------:R-:W-:Y:S02]  /*d6d70*/  IMAD R119, R111, 0x10000, R118 ;  /* 0x000100006f777824 */ /* 0x000fe400078e0276 */
[----:B------:R-:W-:Y:S02]  /*d6d80*/  VIADD R110, R120, 0x1 ;  /* 0x00000001786e7836 */ /* 0x000fe40000000000 */
[----:B------:R-:W-:Y:S01]  /*d6d90*/  IMAD.IADD R108, R121, 0x1, R106 ;  /* 0x00000001796c7824 */ /* 0x000fe200078e026a */
[----:B------:R-:W-:Y:S01]  /*d6da0*/  ISETP.GE.U32.AND P1, PT, R119, R109, PT ;  /* 0x0000006d7700720c */ /* 0x000fe20003f26070 */
[----:B------:R-:W-:-:S02]  /*d6db0*/  @P3 IMAD.MOV R110, RZ, RZ, R120 ;  /* 0x000000ffff6e3224 */ /* 0x000fc400078e0278 */
[----:B------:R-:W-:Y:S02]  /*d6dc0*/  IMAD R120, R73, R114, RZ ;  /* 0x0000007249787224 */ /* 0x000fe400078e02ff */
[C---:B------:R-:W-:Y:S01]  /*d6dd0*/  VIADD R124, R123.reuse, 0x1 ;  /* 0x000000017b7c7836 */ /* 0x040fe20000000000 */
[----:B------:R-:W-:Y:S01]  /*d6de0*/  @P0 IADD3 R124, PT, PT, R123, RZ, RZ ;  /* 0x000000ff7b7c0210 */ /* 0x000fe20007ffe0ff */
[-C--:B------:R-:W-:Y:S01]  /*d6df0*/  IMAD R118, R72, R116.reuse, R117 ;  /* 0x0000007448767224 */ /* 0x080fe200078e0275 */
[----:B------:R-:W-:Y:S01]  /*d6e00*/  ISETP.GE.U32.AND P0, PT, R108, R121, PT ;  /* 0x000000796c00720c */ /* 0x000fe20003f06070 */
[----:B------:R-:W-:Y:S01]  /*d6e10*/  IMAD R109, R73, R116, RZ ;  /* 0x00000074496d7224 */ /* 0x000fe200078e02ff */
[----:B------:R-:W-:Y:S02]  /*d6e20*/  LOP3.LUT R117, R120, 0xffff, RZ, 0xc0, !PT ;  /* 0x0000ffff78757812 */ /* 0x000fe400078ec0ff */
[----:B------:R-:W-:Y:S02]  /*d6e30*/  LEA.HI R118, R111, R118, RZ, 0x10 ;  /* 0x000000766f767211 */ /* 0x000fe400078f80ff */
[----:B------:R-:W-:Y:S01]  /*d6e40*/  IADD3 R106, PT, PT, R119, R110, RZ ;  /* 0x0000006e776a7210 */ /* 0x000fe20007ffe0ff */
        /* <DEDUP_REMOVED lines=11> */
[-C--:B------:R-:W-:Y:S02]  /*d6f00*/  IMAD R117, R74, R116.reuse, R111 ;  /* 0x000000744a757224 */ /* 0x080fe400078e026f */
[----:B------:R-:W-:Y:S01]  /*d6f10*/  IMAD R119, R75, R116, RZ ;  /* 0x000000744b777224 */ /* 0x000fe200078e02ff */
[----:B------:R-:W-:Y:S01]  /*d6f20*/  LOP3.LUT R108, R118, 0xffff, RZ, 0xc0, !PT ;  /* 0x0000ffff766c7812 */ /* 0x000fe200078ec0ff */
[----:B------:R-:W-:Y:S01]  /*d6f30*/  IMAD.IADD R111, R122, 0x1, R109 ;  /* 0x000000017a6f7824 */ /* 0x000fe200078e026d */
[----:B------:R-:W-:Y:S01]  /*d6f40*/  LEA.HI R117, R110, R117, RZ, 0x10 ;  /* 0x000000756e757211 */ /* 0x000fe200078f80ff */
[----:B------:R-:W-:-:S02]  /*d6f50*/  IMAD R119, R76, R114, R119 ;  /* 0x000000724c777224 */ /* 0x000fc400078e0277 */
[C---:B------:R-:W-:Y:S01]  /*d6f60*/  IMAD.IADD R108, R111.reuse, 0x1, R108 ;  /* 0x000000016f6c7824 */ /* 0x040fe200078e026c */
[----:B------:R-:W-:Y:S01]  /*d6f70*/  ISETP.GE.U32.AND P0, PT, R111, R122, PT ;  /* 0x0000007a6f00720c */ /* 0x000fe20003f06070 */
[----:B------:R-:W-:Y:S02]  /*d6f80*/  VIADD R109, R121, 0x1 ;  /* 0x00000001796d7836 */ /* 0x000fe40000000000 */
[----:B------:R-:W-:Y:S01]  /*d6f90*/  @P2 IMAD.MOV R109, RZ, RZ, R121 ;  /* 0x000000ffff6d2224 */ /* 0x000fe200078e0279 */
[----:B------:R-:W-:Y:S01]  /*d6fa0*/  LEA R123, R119, R108, 0x10 ;  /* 0x0000006c777b7211 */ /* 0x000fe200078e80ff */
[----:B------:R-:W-:Y:S01]  /*d6fb0*/  IMAD R108, R99, R101, RZ ;  /* 0x00000065636c7224 */ /* 0x000fe200078e02ff */
[----:B------:R-:W-:Y:S01]  /*d6fc0*/  SHF.R.U32.HI R121, RZ, 0x10, R118 ;  /* 0x00000010ff797819 */ /* 0x000fe20000011676 */
        /* <DEDUP_REMOVED lines=10> */
[----:B------:R-:W-:Y:S02]  /*d7070*/  IMAD R117, R100, R103, R117 ;  /* 0x0000006764757224 */ /* 0x000fe400078e0275 */
[----:B------:R-:W-:Y:S01]  /*d7080*/  VIADD R108, R124, 0x1 ;  /* 0x000000017c6c7836 */ /* 0x000fe20000000000 */
[----:B------:R-:W-:Y:S01]  /*d7090*/  LEA R111, R110, R111, 0x10 ;  /* 0x0000006f6e6f7211 */ /* 0x000fe200078e80ff */
[----:B------:R-:W-:Y:S01]  /*d70a0*/  IMAD R120, R76, R116, R121 ;  /* 0x000000744c787224 */ /* 0x000fe200078e0279 */
[----:B------:R-:W-:Y:S01]  /*d70b0*/  LEA.HI R117, R110, R117, RZ, 0x10 ;  /* 0x000000756e757211 */ /* 0x000fe200078f80ff */
[----:B------:R-:W-:Y:S01]  /*d70c0*/  @P0 IMAD.MOV R108, RZ, RZ, R124 ;  /* 0x000000ffff6c0224 */ /* 0x000fe200078e027c */
[----:B------:R-:W-:Y:S01]  /*d70d0*/  ISETP.GE.U32.AND P0, PT, R111, R104, PT ;  /* 0x000000686f00720c */ /* 0x000fe20003f06070 */
[----:B------:R-:W-:Y:S01]  /*d70e0*/  VIADD R118, R122, 0x1 ;  /* 0x000000017a767836 */ /* 0x000fe20000000000 */
[----:B------:R-:W-:Y:S01]  /*d70f0*/  LEA.HI R120, R119, R120, RZ, 0x10 ;  /* 0x0000007877787211 */ /* 0x000fe200078f80ff */
[----:B------:R-:W-:-:S02]  /*d7100*/  @P1 IMAD.MOV R118, RZ, RZ, R122 ;  /* 0x000000ffff761224 */ /* 0x000fc400078e027a */
[----:B------:R-:W-:Y:S02]  /*d7110*/  IMAD.IADD R110, R111, 0x1, R108 ;  /* 0x000000016f6e7824 */ /* 0x000fe400078e026c */
[----:B------:R-:W-:Y:S02]  /*d7120*/  IMAD.IADD R108, R123, 0x1, R118 ;  /* 0x000000017b6c7824 */ /* 0x000fe400078e0276 */
[----:B------:R-:W-:Y:S01]  /*d7130*/  VIADD R124, R120, 0x1 ;  /* 0x00000001787c7836 */ /* 0x000fe20000000000 */
[----:B------:R-:W-:Y:S01]  /*d7140*/  ISETP.GE.U32.AND P1, PT, R110, R111, PT ;  /* 0x0000006f6e00720c */ /* 0x000fe20003f26070 */
[C---:B------:R-:W-:Y:S01]  /*d7150*/  IMAD R111, R77.reuse, R114, RZ ;  /* 0x000000724d6f7224 */ /* 0x040fe200078e02ff */
        /* <DEDUP_REMOVED lines=10> */
[C---:B------:R-:W-:Y:S02]  /*d7200*/  VIADD R111, R124.reuse, 0x1 ;  /* 0x000000017c6f7836 */ /* 0x040fe40000000000 */
[----:B------:R-:W-:Y:S01]  /*d7210*/  VIADD R123, R117, 0x1 ;  /* 0x00000001757b7836 */ /* 0x000fe20000000000 */
[----:B------:R-:W-:Y:S01]  /*d7220*/  @P2 IADD3 R111, PT, PT, R124, RZ, RZ ;  /* 0x000000ff7c6f2210 */ /* 0x000fe20007ffe0ff */
[----:B------:R-:W-:Y:S02]  /*d7230*/  IMAD R120, R119, 0x10000, R120 ;  /* 0x0001000077787824 */ /* 0x000fe400078e0278 */
[----:B------:R-:W-:Y:S01]  /*d7240*/  @P0 IMAD.MOV R123, RZ, RZ, R117 ;  /* 0x000000ffff7b0224 */ /* 0x000fe200078e0275 */
[----:B------:R-:W-:Y:S01]  /*d7250*/  LOP3.LUT R117, R104, 0xffff, RZ, 0xc0, !PT ;  /* 0x0000ffff68757812 */ /* 0x000fe200078ec0ff */
[----:B------:R-:W-:Y:S01]  /*d7260*/  IMAD R122, R78, R116, R121 ;  /* 0x000000744e7a7224 */ /* 0x000fe200078e0279 */
[C---:B------:R-:W-:Y:S01]  /*d7270*/  ISETP.GE.U32.AND P0, PT, R120.reuse, R110, PT ;  /* 0x0000006e7800720c */ /* 0x040fe20003f06070 */
[----:B------:R-:W-:Y:S01]  /*d7280*/  IMAD.IADD R111, R120, 0x1, R111 ;  /* 0x00000001786f7824 */ /* 0x000fe200078e026f */
[----:B------:R-:W-:Y:S01]  /*d7290*/  SHF.R.U32.HI R104, RZ, 0x10, R104 ;  /* 0x00000010ff687819 */ /* 0x000fe20000011668 */
[----:B------:R-:W-:Y:S01]  /*d72a0*/  IMAD.IADD R117, R117, 0x1, R102 ;  /* 0x0000000175757824 */ /* 0x000fe200078e0266 */
[----:B------:R-:W-:Y:S01]  /*d72b0*/  LEA.HI R122, R119, R122, RZ, 0x10 ;  /* 0x0000007a777a7211 */ /* 0x000fe200078f80ff */
[----:B------:R-:W-:-:S02]  /*d72c0*/  VIADD R101, R123, 0x1 ;  /* 0x000000017b657836 */ /* 0x000fc40000000000 */
        /* <DEDUP_REMOVED lines=36> */
.L_x_1229:
        /* <DEDUP_REMOVED lines=38> */
.L_x_1234:
[----:B------:R-:W-:Y:S05]  /*d7770*/  BSYNC.RELIABLE B3 ;  /* 0x0000000000037941 */ /* 0x000fea0003800100 */
.L_x_1233:
        /* <DEDUP_REMOVED lines=41> */
.L_x_1232:
[----:B------:R-:W-:Y:S05]  /*d7a10*/  BSYNC.RECONVERGENT B2 ;  /* 0x0000000000027941 */ /* 0x000fea0003800200 */
.L_x_1231:
[----:B------:R-:W-:Y:S01]  /*d7a20*/  STL [R25], R115 ;  /* 0x0000007319007387 */ /* 0x000fe20000100800 */
        /* <DEDUP_REMOVED lines=22> */
[----:B------:R-:W-:Y:S01]  /*d7b90*/  LOP3.LUT R93, R32, 0xffff, RZ, 0xc0, !PT ;  /* 0x0000ffff205d7812 */ /* 0x000fe200078ec0ff */
[----:B------:R0:W-:Y:S01]  /*d7ba0*/  STL [R25+0x18], R104 ;  /* 0x0000186819007387 */ /* 0x0001e20000100800 */
[----:B------:R-:W-:-:S02]  /*d7bb0*/  SHF.R.U32.HI R87, RZ, 0x10, R87 ;  /* 0x00000010ff577819 */ /* 0x000fc40000011657 */
[----:B------:R-:W-:Y:S01]  /*d7bc0*/  SHF.R.U32.HI R86, RZ, 0x10, R86 ;  /* 0x00000010ff567819 */ /* 0x000fe20000011656 */
[----:B------:R1:W-:Y:S01]  /*d7bd0*/  STL [R25+0x1c], R102 ;  /* 0x00001c6619007387 */ /* 0x0003e20000100800 */
[----:B------:R-:W-:Y:S02]  /*d7be0*/  SHF.R.U32.HI R85, RZ, 0x10, R85 ;  /* 0x00000010ff557819 */ /* 0x000fe40000011655 */
[----:B------:R-:W-:Y:S02]  /*d7bf0*/  SHF.R.U32.HI R83, RZ, 0x10, R83 ;  /* 0x00000010ff537819 */ /* 0x000fe40000011653 */
[----:B------:R-:W-:Y:S01]  /*d7c00*/  SHF.R.U32.HI R32, RZ, 0x10, R32 ;  /* 0x00000010ff207819 */ /* 0x000fe20000011620 */
[----:B0-----:R-:W-:Y:S01]  /*d7c10*/  IMAD.MOV.U32 R104, RZ, RZ, RZ ;  /* 0x000000ffff687224 */ /* 0x001fe200078e00ff */
[----:B-1----:R-:W-:-:S07]  /*d7c20*/  CS2R R102, SRZ ;  /* 0x0000000000667805 */ /* 0x002fce000001ff00 */
.L_x_1236:
        /* <DEDUP_REMOVED lines=9> */
[-C--:B------:R-:W-:Y:S01]  /*d7cc0*/  IMAD R114, R90, R98.reuse, RZ ;  /* 0x000000625a727224 */ /* 0x080fe200078e02ff */
[----:B------:R-:W-:Y:S01]  /*d7cd0*/  SHF.R.U32.HI R107, RZ, 0x10, R105 ;  /* 0x00000010ff6b7819 */ /* 0x000fe20000011669 */
[-C--:B------:R-:W-:Y:S01]  /*d7ce0*/  IMAD R105, R87, R98.reuse, R106 ;  /* 0x0000006257697224 */ /* 0x080fe200078e026a */
[-C--:B------:R-:W-:Y:S01]  /*d7cf0*/  IADD3 R106, PT, PT, R108, R103.reuse, RZ ;  /* 0x000000676c6a7210 */ /* 0x080fe20007ffe0ff */
[----:B------:R-:W-:Y:S01]  /*d7d00*/  IMAD R110, R89, R98, RZ ;  /* 0x00000062596e7224 */ /* 0x000fe200078e02ff */
[----:B------:R-:W-:Y:S01]  /*d7d10*/  LOP3.LUT R120, R114, 0xffff, RZ, 0xc0, !PT ;  /* 0x0000ffff72787812 */ /* 0x000fe200078ec0ff */
[-C--:B------:R-:W-:Y:S01]  /*d7d20*/  IMAD R108, R87, R100.reuse, R107 ;  /* 0x00000064576c7224 */ /* 0x080fe200078e026b */
[----:B------:R-:W-:Y:S01]  /*d7d30*/  SHF.R.U32.HI R114, RZ, 0x10, R114 ;  /* 0x00000010ff727819 */ /* 0x000fe20000011672 */
[----:B------:R-:W-:Y:S01]  /*d7d40*/  IMAD R106, R105, 0x10000, R106 ;  /* 0x00010000696a7824 */ /* 0x000fe200078e026a */
[----:B------:R-:W-:Y:S01]  /*d7d50*/  LOP3.LUT R113, R110, 0xffff, RZ, 0xc0, !PT ;  /* 0x0000ffff6e717812 */ /* 0x000fe200078ec0ff */
[----:B------:R-:W-:Y:S01]  /*d7d60*/  IMAD R111, R89, R100, RZ ;  /* 0x00000064596f7224 */ /* 0x000fe200078e02ff */
[----:B------:R-:W-:Y:S01]  /*d7d70*/  LEA.HI R107, R105, R108, RZ, 0x10 ;  /* 0x0000006c696b7211 */ /* 0x000fe200078f80ff */
[-C--:B------:R-:W-:Y:S01]  /*d7d80*/  IMAD R105, R88, R100.reuse, RZ ;  /* 0x0000006458697224 */ /* 0x080fe200078e02ff */
[----:B------:R-:W-:Y:S01]  /*d7d90*/  LOP3.LUT R108, R109, 0xffff, RZ, 0xc0, !PT ;  /* 0x0000ffff6d6c7812 */ /* 0x000fe200078ec0ff */
[----:B------:R-:W-:Y:S01]  /*d7da0*/  IMAD R122, R91, R100, R114 ;  /* 0x000000645b7a7224 */ /* 0x000fe200078e0272 */
[----:B------:R-:W-:Y:S01]  /*d7db0*/  SHF.R.U32.HI R109, RZ, 0x10, R109 ;  /* 0x00000010ff6d7819 */ /* 0x000fe2000001166d */
[----:B------:R-:W-:Y:S01]  /*d7dc0*/  IMAD R105, R86, R98, R105 ;  /* 0x0000006256697224 */ /* 0x000fe200078e0269 */
[----:B------:R-:W-:Y:S01]  /*d7dd0*/  SHF.R.U32.HI R112, RZ, 0x10, R110 ;  /* 0x00000010ff707819 */ /* 0x000fe2000001166e */
[----:B------:R-:W-:Y:S01]  /*d7de0*/  IMAD.IADD R108, R108, 0x1, R99 ;  /* 0x000000016c6c7824 */ /* 0x000fe200078e0263 */
[----:B------:R-:W-:Y:S01]  /*d7df0*/  ISETP.GE.U32.AND P0, PT, R106, R103, PT ;  /* 0x000000676a00720c */ /* 0x000fe20003f06070 */
[----:B------:R-:W-:-:S02]  /*d7e00*/  IMAD R110, R86, R100, R109 ;  /* 0x00000064566e7224 */ /* 0x000fc400078e026d */
[----:B------:R-:W-:Y:S02]  /*d7e10*/  IMAD R118, R85, R100, R112 ;  /* 0x0000006455767224 */ /* 0x000fe400078e0270 */
[C---:B------:R-:W-:Y:S01]  /*d7e20*/  IMAD R112, R105.reuse, 0x10000, R108 ;  /* 0x0001000069707824 */ /* 0x040fe200078e026c */
[----:B------:R-:W-:Y:S01]  /*d7e30*/  LEA.HI R114, R105, R110, RZ, 0x10 ;  /* 0x0000006e69727211 */ /* 0x000fe200078f80ff */
[----:B------:R-:W-:Y:S02]  /*d7e40*/  IMAD R105, R92, R98, RZ ;  /* 0x000000625c697224 */ /* 0x000fe400078e02ff */
[----:B------:R-:W-:Y:S01]  /*d7e50*/  IMAD R115, R90, R100, RZ ;  /* 0x000000645a737224 */ /* 0x000fe200078e02ff */
[----:B------:R-:W-:Y:S01]  /*d7e60*/  ISETP.GE.U32.AND P6, PT, R112, R99, PT ;  /* 0x000000637000720c */ /* 0x000fe20003fc6070 */
[-C--:B------:R-:W-:Y:S01]  /*d7e70*/  IMAD R111, R85, R98.reuse, R111 ;  /* 0x00000062556f7224 */ /* 0x080fe200078e026f */
[----:B------:R-:W-:Y:S01]  /*d7e80*/  LOP3.LUT R109, R105, 0xffff, RZ, 0xc0, !PT ;  /* 0x0000ffff696d7812 */ /* 0x000fe200078ec0ff */
[----:B------:R-:W-:Y:S01]  /*d7e90*/  IMAD R115, R91, R98, R115 ;  /* 0x000000625b737224 */ /* 0x000fe200078e0273 */
[----:B------:R-:W-:Y:S01]  /*d7ea0*/  SHF.R.U32.HI R105, RZ, 0x10, R105 ;  /* 0x00000010ff697819 */ /* 0x000fe20000011669 */
[----:B------:R-:W-:Y:S01]  /*d7eb0*/  IMAD.IADD R116, R113, 0x1, R104 ;  /* 0x0000000171747824 */ /* 0x000fe200078e0268 */
[----:B------:R-:W-:Y:S01]  /*d7ec0*/  LEA.HI R118, R111, R118, RZ, 0x10 ;  /* 0x000000766f767211 */ /* 0x000fe200078f80ff */
[----:B------:R-:W-:Y:S01]  /*d7ed0*/  IMAD.IADD R120, R120, 0x1, R101 ;  /* 0x0000000178787824 */ /* 0x000fe200078e0265 */
[----:B------:R-:W-:Y:S01]  /*d7ee0*/  LEA.HI R122, R115, R122, RZ, 0x10 ;  /* 0x0000007a737a7211 */ /* 0x000fe200078f80ff */
[----:B------:R-:W-:Y:S01]  /*d7ef0*/  IMAD R110, R93, R98, RZ ;  /* 0x000000625d6e7224 */ /* 0x000fe200078e02ff */
[----:B------:R-:W-:Y:S01]  /*d7f00*/  LEA R113, R111, R116, 0x10 ;  /* 0x000000746f717211 */ /* 0x000fe200078e80ff */
[----:B------:R-:W-:Y:S01]  /*d7f10*/  IMAD R103, R92, R100, RZ ;  /* 0x000000645c677224 */ /* 0x000fe200078e02ff */
[----:B------:R-:W-:Y:S01]  /*d7f20*/  IADD3 R99, PT, PT, R107, 0x1, RZ ;  /* 0x000000016b637810 */ /* 0x000fe20007ffe0ff */
        /* <DEDUP_REMOVED lines=32> */
[----:B------:R-:W-:Y:S01]  /*d8130*/  SHF.R.U32.HI R104, RZ, 0x10, R104 ;  /* 0x00000010ff687819 */ /* 0x000fe20000011668 */
[----:B------:R-:W-:-:S02]  /*d8140*/  IMAD R103, R97, 0x10000, R102 ;  /* 0x0001000061677824 */ /* 0x000fc400078e0266 */
[----:B------:R-:W-:Y:S02]  /*d8150*/  IMAD R102, R46, R107, R101 ;  /* 0x0000006b2e667224 */ /* 0x000fe400078e0265 */
[----:B------:R-:W-:Y:S01]  /*d8160*/  @P6 IMAD.MOV R119, RZ, RZ, R114 ;  /* 0x000000ffff776224 */ /* 0x000fe200078e0272 */
[----:B------:R-:W-:Y:S01]  /*d8170*/  ISETP.GE.U32.AND P3, PT, R103, R106, PT ;  /* 0x0000006a6700720c */ /* 0x000fe20003f66070 */
[----:B------:R-:W-:Y:S01]  /*d8180*/  IMAD R124, R32, R100, R115 ;  /* 0x00000064207c7224 */ /* 0x000fe200078e0273 */
[----:B------:R-:W-:Y:S01]  /*d8190*/  LEA.HI R97, R97, R102, RZ, 0x10 ;  /* 0x0000006661617211 */ /* 0x000fe200078f80ff */
[----:B------:R-:W-:Y:S02]  /*d81a0*/  IMAD R112, R47, R105, R112 ;  /* 0x000000692f707224 */ /* 0x000fe400078e0270 */
[----:B------:R-:W-:Y:S01]  /*d81b0*/  IMAD.IADD R115, R99, 0x1, R120 ;  /* 0x0000000163737824 */ /* 0x000fe200078e0278 */
[----:B------:R-:W-:Y:S01]  /*d81c0*/  LEA.HI R111, R111, R124, RZ, 0x10 ;  /* 0x0000007c6f6f7211 */ /* 0x000fe200078f80ff */
[----:B------:R-:W-:-:S02]  /*d81d0*/  VIADD R102, R119, 0x1 ;  /* 0x0000000177667836 */ /* 0x000fc40000000000 */
[----:B------:R-:W-:Y:S02]  /*d81e0*/  @P4 IMAD.MOV R102, RZ, RZ, R119 ;  /* 0x000000ffff664224 */ /* 0x000fe400078e0277 */
[----:B------:R-:W-:Y:S02]  /*d81f0*/  IMAD R106, R112, 0x10000, R115 ;  /* 0x00010000706a7824 */ /* 0x000fe400078e0273 */
[----:B------:R-:W-:Y:S02]  /*d8200*/  IMAD.IADD R102, R113, 0x1, R102 ;  /* 0x0000000171667824 */ /* 0x000fe400078e0266 */
[----:B------:R-:W-:Y:S01]  /*d8210*/  VIADD R103, R97, 0x1 ;  /* 0x0000000161677836 */ /* 0x000fe20000000000 */
[----:B------:R-:W-:Y:S01]  /*d8220*/  ISETP.GE.U32.AND P6, PT, R106, R99, PT ;  /* 0x000000636a00720c */ /* 0x000fe20003fc6070 */
[----:B------:R-:W-:Y:S02]  /*d8230*/  VIADD R115, R122, 0x1 ;  /* 0x000000017a737836 */ /* 0x000fe40000000000 */
[----:B------:R-:W-:-:S02]  /*d8240*/  @P3 IMAD.MOV R103, RZ, RZ, R97 ;  /* 0x000000ffff673224 */ /* 0x000fc400078e0261 */
[----:B------:R-:W-:Y:S02]  /*d8250*/  IMAD R99, R47, R107, R104 ;  /* 0x0000006b2f637224 */ /* 0x000fe400078e0268 */
[----:B------:R-:W-:Y:S01]  /*d8260*/  @P2 IMAD.MOV R115, RZ, RZ, R122 ;  /* 0x000000ffff732224 */ /* 0x000fe200078e027a */
[----:B------:R-:W-:Y:S01]  /*d8270*/  ISETP.GE.U32.AND P2, PT, R102, R113, PT ;  /* 0x000000716600720c */ /* 0x000fe20003f46070 */
[----:B------:R-:W-:Y:S01]  /*d8280*/  IMAD R101, R69, R105, RZ ;  /* 0x0000006945657224 */ /* 0x000fe200078e02ff */
[----:B------:R-:W-:Y:S01]  /*d8290*/  IADD3 R103, PT, PT, R106, R103, RZ ;  /* 0x000000676a677210 */ /* 0x000fe20007ffe0ff */
[----:B------:R-:W-:Y:S01]  /*d82a0*/  VIADD R114, R118, 0x1 ;  /* 0x0000000176727836 */ /* 0x000fe20000000000 */
[----:B------:R-:W-:Y:S02]  /*d82b0*/  LEA.HI R99, R112, R99, RZ, 0x10 ;  /* 0x0000006370637211 */ /* 0x000fe400078f80ff */
[----:B------:R-:W-:Y:S01]  /*d82c0*/  @P5 IADD3 R114, PT, PT, R118, RZ, RZ ;  /* 0x000000ff76725210 */ /* 0x000fe20007ffe0ff */
[----:B------:R-:W-:Y:S01]  /*d82d0*/  VIADD R118, R116, 0x1 ;  /* 0x0000000174767836 */ /* 0x000fe20000000000 */
[----:B------:R-:W-:Y:S01]  /*d82e0*/  ISETP.GE.U32.AND P3, PT, R103, R106, PT ;  /* 0x0000006a6700720c */ /* 0x000fe20003f66070 */
[----:B------:R-:W-:Y:S01]  /*d82f0*/  VIADD R112, R99, 0x1 ;  /* 0x0000000163707836 */ /* 0x000fe20000000000 */
[----:B------:R-:W-:Y:S01]  /*d8300*/  LOP3.LUT R113, R101, 0xffff, RZ, 0xc0, !PT ;  /* 0x0000ffff65717812 */ /* 0x000fe200078ec0ff */
[----:B------:R-:W-:Y:S01]  /*d8310*/  @P6 IMAD.MOV R112, RZ, RZ, R99 ;  /* 0x000000ffff706224 */ /* 0x000fe200078e0263 */
[----:B------:R-:W-:Y:S01]  /*d8320*/  SHF.R.U32.HI R104, RZ, 0x10, R101 ;  /* 0x00000010ff687819 */ /* 0x000fe20000011665 */
[----:B------:R-:W-:-:S02]  /*d8330*/  IMAD R99, R69, R107, RZ ;  /* 0x0000006b45637224 */ /* 0x000fc400078e02ff */
[----:B------:R-:W-:Y:S02]  /*d8340*/  VIADD R97, R114, 0x1 ;  /* 0x0000000172617836 */ /* 0x000fe40000000000 */
[----:B------:R-:W-:Y:S02]  /*d8350*/  @P2 IMAD.MOV R97, RZ, RZ, R114 ;  /* 0x000000ffff612224 */ /* 0x000fe400078e0272 */
[----:B------:R-:W-:Y:S01]  /*d8360*/  IMAD R101, R70, R105, R99 ;  /* 0x0000006946657224 */ /* 0x000fe200078e0263 */
[----:B------:R-:W-:Y:S01]  /*d8370*/  IADD3 R99, PT, PT, R112, 0x1, RZ ;  /* 0x0000000170637810 */ /* 0x000fe20007ffe0ff */
[----:B------:R-:W-:Y:S02]  /*d8380*/  IMAD.IADD R106, R102, 0x1, R113 ;  /* 0x00000001666a7824 */ /* 0x000fe400078e0271 */
[----:B------:R-:W-:Y:S02]  /*d8390*/  IMAD.IADD R97, R108, 0x1, R97 ;  /* 0x000000016c617824 */ /* 0x000fe400078e0261 */
[----:B------:R-:W-:-:S02]  /*d83a0*/  IMAD R106, R101, 0x10000, R106 ;  /* 0x00010000656a7824 */ /* 0x000fc400078e026a */
[----:B------:R-:W-:Y:S02]  /*d83b0*/  @P3 IMAD.MOV R99, RZ, RZ, R112 ;  /* 0x000000ffff633224 */ /* 0x000fe400078e0270 */
[----:B------:R-:W-:Y:S01]  /*d83c0*/  @P1 IMAD.MOV R118, RZ, RZ, R116 ;  /* 0x000000ffff761224 */ /* 0x000fe200078e0274 */
[----:B------:R-:W-:Y:S01]  /*d83d0*/  ISETP.GE.U32.AND P1, PT, R97, R108, PT ;  /* 0x0000006c6100720c */ /* 0x000fe20003f26070 */
[----:B------:R-:W-:Y:S01]  /*d83e0*/  IMAD R112, R71, R105, RZ ;  /* 0x0000006947707224 */ /* 0x000fe200078e02ff */
[----:B------:R-:W-:Y:S01]  /*d83f0*/  ISETP.GE.U32.AND P2, PT, R106, R102, PT ;  /* 0x000000666a00720c */ /* 0x000fe20003f46070 */
[----:B------:R-:W-:Y:S01]  /*d8400*/  IMAD R104, R70, R107, R104 ;  /* 0x0000006b46687224 */ /* 0x000fe200078e0268 */
[----:B------:R-:W-:Y:S01]  /*d8410*/  IADD3 R99, PT, PT, R106, R99, RZ ;  /* 0x000000636a637210 */ /* 0x000fe20007ffe0ff */
[----:B------:R-:W-:Y:S01]  /*d8420*/  VIADD R116, R111, 0x1 ;  /* 0x000000016f747836 */ /* 0x000fe20000000000 */
[----:B------:R-:W-:Y:S02]  /*d8430*/  LOP3.LUT R102, R112, 0xffff, RZ, 0xc0, !PT ;  /* 0x0000ffff70667812 */ /* 0x000fe400078ec0ff */
[----:B------:R-:W-:-:S02]  /*d8440*/  ISETP.GE.U32.AND P3, PT, R99, R106, PT ;  /* 0x0000006a6300720c */ /* 0x000fc40003f66070 */
[----:B------:R-:W-:Y:S01]  /*d8450*/  LEA.HI R104, R101, R104, RZ, 0x10 ;  /* 0x0000006865687211 */ /* 0x000fe200078f80ff */
[----:B------:R-:W-:Y:S01]  /*d8460*/  IMAD R101, R71, R107, RZ ;  /* 0x0000006b47657224 */ /* 0x000fe200078e02ff */
[----:B------:R-:W-:Y:S01]  /*d8470*/  @P0 IADD3 R116, PT, PT, R111, RZ, RZ ;  /* 0x000000ff6f740210 */ /* 0x000fe20007ffe0ff */
[----:B------:R-:W-:Y:S01]  /*d8480*/  IMAD.IADD R106, R97, 0x1, R102 ;  /* 0x00000001616a7824 */ /* 0x000fe200078e0266 */
[----:B------:R-:W-:Y:S01]  /*d8490*/  SHF.R.U32.HI R112, RZ, 0x10, R112 ;  /* 0x00000010ff707819 */ /* 0x000fe20000011670 */
[----:B------:R-:W-:Y:S02]  /*d84a0*/  VIADD R102, R115, 0x1 ;  /* 0x0000000173667836 */ /* 0x000fe40000000000 */
[----:B------:R-:W-:Y:S02]  /*d84b0*/  IMAD R101, R72, R105, R101 ;  /* 0x0000006948657224 */ /* 0x000fe400078e0265 */
[----:B------:R-:W-:Y:S02]  /*d84c0*/  @P1 IMAD.MOV R102, RZ, RZ, R115 ;  /* 0x000000ffff661224 */ /* 0x000fe400078e0273 */
[----:B------:R-:W-:-:S02]  /*d84d0*/  VIADD R108, R104, 0x1 ;  /* 0x00000001686c7836 */ /* 0x000fc40000000000 */
        /* <DEDUP_REMOVED lines=9> */
[-C--:B------:R-:W-:Y:S01]  /*d8570*/  IMAD R97, R73, R107.reuse, RZ ;  /* 0x0000006b49617224 */ /* 0x080fe200078e02ff */
[----:B------:R-:W-:Y:S01]  /*d8580*/  SHF.R.U32.HI R106, RZ, 0x10, R106 ;  /* 0x00000010ff6a7819 */ /* 0x000fe2000001166a */
[----:B------:R-:W-:Y:S01]  /*d8590*/  IMAD R112, R72, R107, R112 ;  /* 0x0000006b48707224 */ /* 0x000fe200078e0270 */
[----:B------:R-:W-:Y:S01]  /*d85a0*/  IADD3 R104, PT, PT, R111, R104, RZ ;  /* 0x000000686f687210 */ /* 0x000fe20007ffe0ff */
[----:B------:R-:W-:-:S02]  /*d85b0*/  IMAD R108, R74, R105, R97 ;  /* 0x000000694a6c7224 */ /* 0x000fc400078e0261 */
[----:B------:R-:W-:Y:S01]  /*d85c0*/  IMAD.IADD R109, R102, 0x1, R109 ;  /* 0x00000001666d7824 */ /* 0x000fe200078e026d */
[----:B------:R-:W-:Y:S01]  /*d85d0*/  ISETP.GE.U32.AND P2, PT, R104, R111, PT ;  /* 0x0000006f6800720c */ /* 0x000fe20003f46070 */
[----:B------:R-:W-:Y:S01]  /*d85e0*/  VIADD R97, R118, 0x1 ;  /* 0x0000000176617836 */ /* 0x000fe20000000000 */
[----:B------:R-:W-:Y:S01]  /*d85f0*/  LEA.HI R112, R101, R112, RZ, 0x10 ;  /* 0x0000007065707211 */ /* 0x000fe200078f80ff */
[----:B------:R-:W-:Y:S01]  /*d8600*/  IMAD R114, R108, 0x10000, R109 ;  /* 0x000100006c727824 */ /* 0x000fe200078e026d */
[----:B------:R-:W-:Y:S01]  /*d8610*/  @P0 IADD3 R97, PT, PT, R118, RZ, RZ ;  /* 0x000000ff76610210 */ /* 0x000fe20007ffe0ff */
[----:B------:R-:W-:Y:S02]  /*d8620*/  IMAD R111, R75, R105, RZ ;  /* 0x000000694b6f7224 */ /* 0x000fe400078e02ff */
[----:B------:R-:W-:Y:S02]  /*d8630*/  VIADD R115, R112, 0x1 ;  /* 0x0000000170737836 */ /* 0x000fe40000000000 */
[----:B------:R-:W-:Y:S01]  /*d8640*/  @P1 IMAD.MOV R115, RZ, RZ, R112 ;  /* 0x000000ffff731224 */ /* 0x000fe200078e0270 */
[----:B------:R-:W-:Y:S01]  /*d8650*/  ISETP.GE.U32.AND P1, PT, R114, R102, PT ;  /* 0x000000667200720c */ /* 0x000fe20003f26070 */
[----:B------:R-:W-:Y:S01]  /*d8660*/  IMAD R109, R74, R107, R106 ;  /* 0x0000006b4a6d7224 */ /* 0x000fe200078e026a */
[----:B------:R-:W-:Y:S01]  /*d8670*/  LOP3.LUT R106, R111, 0xffff, RZ, 0xc0, !PT ;  /* 0x0000ffff6f6a7812 */ /* 0x000fe200078ec0ff */
[----:B------:R-:W-:-:S02]  /*d8680*/  VIADD R101, R115, 0x1 ;  /* 0x0000000173657836 */ /* 0x000fc40000000000 */
[----:B------:R-:W-:Y:S01]  /*d8690*/  @P2 IMAD.MOV R101, RZ, RZ, R115 ;  /* 0x000000ffff652224 */ /* 0x000fe200078e0273 */
[----:B------:R-:W-:Y:S01]  /*d86a0*/  LEA.HI R109, R108, R109, RZ, 0x10 ;  /* 0x0000006d6c6d7211 */ /* 0x000fe200078f80ff */
[----:B------:R-:W-:Y:S01]  /*d86b0*/  IMAD R102, R75, R107, RZ ;  /* 0x0000006b4b667224 */ /* 0x000fe200078e02ff */
[----:B------:R-:W-:Y:S01]  /*d86c0*/  SHF.R.U32.HI R108, RZ, 0x10, R111 ;  /* 0x00000010ff6c7819 */ /* 0x000fe2000001166f */
[----:B------:R-:W-:Y:S02]  /*d86d0*/  IMAD.IADD R97, R110, 0x1, R97 ;  /* 0x000000016e617824 */ /* 0x000fe400078e0261 */
[----:B------:R-:W-:Y:S02]  /*d86e0*/  IMAD.IADD R101, R114, 0x1, R101 ;  /* 0x0000000172657824 */ /* 0x000fe400078e0265 */
[----:B------:R-:W-:Y:S01]  /*d86f0*/  IMAD R112, R76, R105, R102 ;  /* 0x000000694c707224 */ /* 0x000fe200078e0266 */
[C---:B------:R-:W-:Y:S01]  /*d8700*/  ISETP.GE.U32.AND P0, PT, R97.reuse, R110, PT ;  /* 0x0000006e6100720c */ /* 0x040fe20003f06070 */
[----:B------:R-:W-:-:S02]  /*d8710*/  IMAD.IADD R113, R97, 0x1, R106 ;  /* 0x0000000161717824 */ /* 0x000fc400078e026a */
[----:B------:R-:W-:Y:S02]  /*d8720*/  VIADD R110, R109, 0x1 ;  /* 0x000000016d6e7836 */ /* 0x000fe40000000000 */
[----:B------:R-:W-:Y:S01]  /*d8730*/  @P1 IMAD.MOV R110, RZ, RZ, R109 ;  /* 0x000000ffff6e1224 */ /* 0x000fe200078e026d */
[----:B------:R-:W-:Y:S01]  /*d8740*/  ISETP.GE.U32.AND P1, PT, R101, R114, PT ;  /* 0x000000726500720c */ /* 0x000fe20003f26070 */
[----:B------:R-:W-:Y:S01]  /*d8750*/  IMAD R102, R94, R98, RZ ;  /* 0x000000625e667224 */ /* 0x000fe200078e02ff */
[----:B------:R-:W-:Y:S01]  /*d8760*/  LEA R113, R112, R113, 0x10 ;  /* 0x0000007170717211 */ /* 0x000fe200078e80ff */
[----:B------:R-:W-:Y:S02]  /*d8770*/  IMAD R115, R76, R107, R108 ;  /* 0x0000006b4c737224 */ /* 0x000fe400078e026c */
[----:B------:R-:W-:Y:S01]  /*d8780*/  VIADD R108, R110, 0x1 ;  /* 0x000000016e6c7836 */ /* 0x000fe20000000000 */
[----:B------:R-:W-:Y:S01]  /*d8790*/  ISETP.GE.U32.AND P2, PT, R113, R97, PT ;  /* 0x000000617100720c */ /* 0x000fe20003f46070 */
[----:B------:R-:W-:Y:S01]  /*d87a0*/  IMAD R97, R94, R100, RZ ;  /* 0x000000645e617224 */ /* 0x000fe200078e02ff */
[----:B------:R-:W-:-:S02]  /*d87b0*/  LOP3.LUT R109, R102, 0xffff, RZ, 0xc0, !PT ;  /* 0x0000ffff666d7812 */ /* 0x000fc400078ec0ff */
[----:B------:R-:W-:Y:S01]  /*d87c0*/  SHF.R.U32.HI R106, RZ, 0x10, R102 ;  /* 0x00000010ff6a7819 */ /* 0x000fe20000011666 */
[----:B------:R-:W-:Y:S01]  /*d87d0*/  IMAD R102, R95, R98, R97 ;  /* 0x000000625f667224 */ /* 0x000fe200078e0261 */
[----:B------:R-:W-:Y:S01]  /*d87e0*/  LEA.HI R115, R112, R115, RZ, 0x10 ;  /* 0x0000007370737211 */ /* 0x000fe200078f80ff */
[----:B------:R-:W-:Y:S02]  /*d87f0*/  IMAD.IADD R109, R109, 0x1, R84 ;  /* 0x000000016d6d7824 */ /* 0x000fe400078e0254 */
[----:B------:R-:W-:Y:S02]  /*d8800*/  IMAD R111, R95, R100, R106 ;  /* 0x000000645f6f7224 */ /* 0x000fe400078e026a */
[----:B------:R-:W-:Y:S01]  /*d8810*/  @P1 IMAD.MOV R108, RZ, RZ, R110 ;  /* 0x000000ffff6c1224 */ /* 0x000fe200078e026e */
[----:B------:R-:W-:Y:S01]  /*d8820*/  LEA R109, R102, R109, 0x10 ;  /* 0x0000006d666d7211 */ /* 0x000fe200078e80ff */
[----:B------:R-:W-:Y:S01]  /*d8830*/  VIADD R97, R116, 0x1 ;  /* 0x0000000174617836 */ /* 0x000fe20000000000 */
[----:B------:R-:W-:Y:S01]  /*d8840*/  LEA.HI R111, R102, R111, RZ, 0x10 ;  /* 0x0000006f666f7211 */ /* 0x000fe200078f80ff */
        /* <DEDUP_REMOVED lines=23> */
[----:B------:R-:W-:-:S02]  /*d89c0*/  VIADD R114, R111, 0x1 ;  /* 0x000000016f727836 */ /* 0x000fc40000000000 */
[----:B------:R-:W-:Y:S01]  /*d89d0*/  @P0 IMAD.MOV R114, RZ, RZ, R111 ;  /* 0x000000ffff720224 */ /* 0x000fe200078e026f */
[C---:B------:R-:W-:Y:S01]  /*d89e0*/  ISETP.GE.U32.AND P0, PT, R110.reuse, R106, PT ;  /* 0x0000006a6e00720c */ /* 0x040fe20003f06070 */
        /* <DEDUP_REMOVED lines=14> */
[----:B------:R-:W-:Y:S01]  /*d8ad0*/  IMAD R110, R81, R105, R110 ;  /* 0x00000069516e7224 */ /* 0x000fe200078e026e */
[----:B------:R-:W-:Y:S01]  /*d8ae0*/  SHF.R.U32.HI R98, RZ, 0x10, R113 ;  /* 0x00000010ff627819 */ /* 0x000fe20000011671 */
        /* <DEDUP_REMOVED lines=8> */
[----:B------:R-:W-:Y:S01]  /*d8b70*/  IMAD R107, R81, R107, R98 ;  /* 0x0000006b516b7224 */ /* 0x000fe200078e0262 */
[----:B------:R-:W-:Y:S02]  /*d8b80*/  LEA.HI R109, R108, R109, RZ, 0x10 ;  /* 0x0000006d6c6d7211 */ /* 0x000fe400078f80ff */
[----:B------:R-:W-:-:S02]  /*d8b90*/  ISETP.GE.U32.AND P3, PT, R84, R115, PT ;  /* 0x000000735400720c */ /* 0x000fc40003f66070 */
[----:B------:R-:W-:Y:S01]  /*d8ba0*/  LEA.HI R107, R110, R107, RZ, 0x10 ;  /* 0x0000006b6e6b7211 */ /* 0x000fe200078f80ff */
[----:B------:R-:W-:Y:S02]  /*d8bb0*/  VIADD R98, R109, 0x1 ;  /* 0x000000016d627836 */ /* 0x000fe40000000000 */
[----:B------:R-:W-:Y:S01]  /*d8bc0*/  @P0 IMAD.MOV R98, RZ, RZ, R109 ;  /* 0x000000ffff620224 */ /* 0x000fe200078e026d */
[----:B------:R-:W-:Y:S01]  /*d8bd0*/  ISETP.NE.AND P0, PT, R117, 0x8, PT ;  /* 0x000000087500780c */ /* 0x000fe20003f05270 */
[----:B------:R-:W-:Y:S02]  /*d8be0*/  VIADD R100, R107, 0x1 ;  /* 0x000000016b647836 */ /* 0x000fe40000000000 */
[----:B------:R-:W-:Y:S02]  /*d8bf0*/  @P2 IMAD.MOV R100, RZ, RZ, R107 ;  /* 0x000000ffff642224 */ /* 0x000fe400078e026b */
[----:B------:R-:W-:Y:S02]  /*d8c00*/  VIADD R82, R98, 0x1 ;  /* 0x0000000162527836 */ /* 0x000fe40000000000 */
[----:B------:R-:W-:-:S02]  /*d8c10*/  VIADD R105, R100, 0x1 ;  /* 0x0000000164697836 */ /* 0x000fc40000000000 */
[----:B------:R-:W-:Y:S02]  /*d8c20*/  @P1 IMAD.MOV R82, RZ, RZ, R98 ;  /* 0x000000ffff521224 */ /* 0x000fe400078e0262 */
[----:B------:R-:W-:-:S05]  /*d8c30*/  @P3 IMAD.MOV R105, RZ, RZ, R100 ;  /* 0x000000ffff693224 */ /* 0x000fca00078e0264 */
[----:B------:R-:W-:Y:S01]  /*d8c40*/  IADD3 R82, PT, PT, R82, R105, RZ ;  /* 0x0000006952527210 */ /* 0x000fe20007ffe0ff */
[----:B------:R-:W-:Y:S06]  /*d8c50*/  @P0 BRA `(.L_x_1236) ;  /* 0xffffffec00f40947 */ /* 0x000fec000383ffff */
[----:B------:R-:W-:Y:S05]  /*d8c60*/  BSYNC.RECONVERGENT B2 ;  /* 0x0000000000027941 */ /* 0x000fea0003800200 */
.L_x_1235:
        /* <DEDUP_REMOVED lines=38> */
.L_x_1240:
[----:B------:R-:W-:Y:S05]  /*d8ed0*/  BSYNC.RELIABLE B3 ;  /* 0x0000000000037941 */ /* 0x000fea0003800100 */
.L_x_1239:
        /* <DEDUP_REMOVED lines=41> */
.L_x_1238:
[----:B------:R-:W-:Y:S05]  /*d9170*/  BSYNC.RECONVERGENT B2 ;  /* 0x0000000000027941 */ /* 0x000fea0003800200 */
.L_x_1237:
[----:B------:R-:W-:Y:S01]  /*d9180*/  IMAD.IADD R27, R103, 0x1, R40 ;  /* 0x00000001671b7824 */ /* 0x000fe200078e0228 */
[-C--:B------:R-:W-:Y:S01]  /*d9190*/  IADD3 R30, PT, PT, R99, R43.reuse, RZ ;  /* 0x0000002b631e7210 */ /* 0x080fe20007ffe0ff */
[----:B------:R-:W-:Y:S01]  /*d91a0*/  BSSY.RECONVERGENT B2, `(.L_x_1241) ;  /* 0x000007f000027945 */ /* 0x000fe20003800200 */
[----:B------:R-:W-:Y:S02]  /*d91b0*/  MOV R83, 0x2 ;  /* 0x0000000200537802 */ /* 0x000fe40000000f00 */
[----:B------:R-:W-:Y:S01]  /*d91c0*/  ISETP.GE.U32.AND P0, PT, R27, R40, PT ;  /* 0x000000281b00720c */ /* 0x000fe20003f06070 */
[C---:B------:R-:W-:Y:S01]  /*d91d0*/  VIADD R33, R30.reuse, 0x1 ;  /* 0x000000011e217836 */ /* 0x040fe20000000000 */
[----:B------:R-:W-:Y:S01]  /*d91e0*/  ISETP.GE.U32.AND P1, PT, R30, R43, PT ;  /* 0x0000002b1e00720c */ /* 0x000fe20003f26070 */
[----:B------:R-:W-:Y:S02]  /*d91f0*/  IMAD.IADD R43, R104, 0x1, R16 ;  /* 0x00000001682b7824 */ /* 0x000fe400078e0210 */
[----:B------:R-:W-:Y:S01]  /*d9200*/  IMAD.MOV.U32 R40, RZ, RZ, 0x2 ;  /* 0x00000002ff287424 */ /* 0x000fe200078e00ff */
[----:B------:R-:W-:-:S07]  /*d9210*/  SEL R32, RZ, 0x1, P1 ;  /* 0x00000001ff207807 */ /* 0x000fce0000800000 */
[----:B------:R-:W-:-:S05]  /*d9220*/  @P0 IMAD.MOV R33, RZ, RZ, R30 ;  /* 0x000000ffff210224 */ /* 0x000fca00078e021e */
[----:B------:R-:W-:Y:S01]  /*d9230*/  ISETP.GE.U32.AND P0, PT, R33, R30, PT ;  /* 0x0000001e2100720c */ /* 0x000fe20003f06070 */
[----:B------:R-:W-:Y:S02]  /*d9240*/  IMAD.MOV.U32 R30, RZ, RZ, 0x2 ;  /* 0x00000002ff1e7424 */ /* 0x000fe400078e00ff */
[----:B------:R-:W-:-:S10]  /*d9250*/  @P1 IMAD.MOV R30, RZ, RZ, 0x1 ;  /* 0x00000001ff1e1424 */ /* 0x000fd400078e02ff */
[----:B------:R-:W-:Y:S02]  /*d9260*/  @P0 IADD3 R30, PT, PT, R32, RZ, RZ ;  /* 0x000000ff201e0210 */ /* 0x000fe40007ffe0ff */
[----:B------:R-:W-:Y:S01]  /*d9270*/  ISETP.GE.U32.AND P0, PT, R43, R16, PT ;  /* 0x000000102b00720c */ /* 0x000fe20003f06070 */
[----:B------:R-:W-:Y:S02]  /*d9280*/  IMAD.IADD R16, R101, 0x1, R17 ;  /* 0x0000000165107824 */ /* 0x000fe400078e0211 */
[----:B------:R-:W-:Y:S01]  /*d9290*/  IMAD.IADD R30, R43, 0x1, R30 ;  /* 0x000000012b1e7824 */ /* 0x000fe200078e021e */
[----:B------:R-:W-:-:S04]  /*d92a0*/  SEL R32, RZ, 0x1, P0 ;  /* 0x00000001ff207807 */ /* 0x000fc80000000000 */
[----:B------:R-:W-:Y:S01]  /*d92b0*/  ISETP.GE.U32.AND P1, PT, R30, R43, PT ;  /* 0x0000002b1e00720c */ /* 0x000fe20003f26070 */
[----:B------:R-:W-:-:S04]  /*d92c0*/  IMAD.MOV.U32 R43, RZ, RZ, 0x2 ;  /* 0x00000002ff2b7424 */ /* 0x000fc800078e00ff */
[----:B------:R-:W-:Y:S01]  /*d92d0*/  @P0 IMAD.MOV R43, RZ, RZ, 0x1 ;  /* 0x00000001ff2b0424 */ /* 0x000fe200078e02ff */
[----:B------:R-:W-:Y:S01]  /*d92e0*/  ISETP.GE.U32.AND P0, PT, R16, R17, PT ;  /* 0x000000111000720c */ /* 0x000fe20003f06070 */
[----:B------:R-:W-:-:S06]  /*d92f0*/  IMAD.IADD R17, R102, 0x1, R14 ;  /* 0x0000000166117824 */ /* 0x000fcc00078e020e */
[----:B------:R-:W-:Y:S02]  /*d9300*/  @P1 IMAD.MOV R43, RZ, RZ, R32 ;  /* 0x000000ffff2b1224 */ /* 0x000fe400078e0220 */
[----:B------:R-:W-:-:S03]  /*d9310*/  IMAD.MOV.U32 R32, RZ, RZ, 0x2 ;  /* 0x00000002ff207424 */ /* 0x000fc600078e00ff */
[----:B------:R-:W-:Y:S01]  /*d9320*/  IADD3 R43, PT, PT, R16, R43, RZ ;  /* 0x0000002b102b7210 */ /* 0x000fe20007ffe0ff */
[----:B------:R-:W-:-:S03]  /*d9330*/  @P0 IMAD.MOV R32, RZ, RZ, 0x1 ;  /* 0x00000001ff200424 */ /* 0x000fc600078e02ff */
[----:B------:R-:W-:Y:S02]  /*d9340*/  ISETP.GE.U32.AND P1, PT, R43, R16, PT ;  /* 0x000000102b00720c */ /* 0x000fe40003f26070 */
[----:B------:R-:W-:Y:S02]  /*d9350*/  SEL R16, RZ, 0x1, P0 ;  /* 0x00000001ff107807 */ /* 0x000fe40000000000 */
[----:B------:R-:W-:Y:S01]  /*d9360*/  ISETP.GE.U32.AND P0, PT, R17, R14, PT ;  /* 0x0000000e1100720c */ /* 0x000fe20003f06070 */
[----:B------:R-:W-:-:S08]  /*d9370*/  IMAD.IADD R14, R97, 0x1, R15 ;  /* 0x00000001610e7824 */ /* 0x000fd000078e020f */
[----:B------:R-:W-:Y:S01]  /*d9380*/  @P1 IMAD.MOV R32, RZ, RZ, R16 ;  /* 0x000000ffff201224 */ /* 0x000fe200078e0210 */
[----:B------:R-:W-:-:S03]  /*d9390*/  SEL R16, RZ, 0x1, P0 ;  /* 0x00000001ff107807 */ /* 0x000fc60000000000 */
[----:B------:R-:W-:Y:S02]  /*d93a0*/  IMAD.IADD R32, R17, 0x1, R32 ;  /* 0x0000000111207824 */ /* 0x000fe400078e0220 */
[----:B------:R-:W-:Y:S01]  /*d93b0*/  @P0 IMAD.MOV R83, RZ, RZ, 0x1 ;  /* 0x00000001ff530424 */ /* 0x000fe200078e02ff */
[----:B------:R-:W-:Y:S01]  /*d93c0*/  ISETP.GE.U32.AND P0, PT, R14, R15, PT ;  /* 0x0000000f0e00720c */ /* 0x000fe20003f06070 */
[----:B------:R-:W-:Y:S01]  /*d93d0*/  IMAD.IADD R15, R84, 0x1, R12 ;  /* 0x00000001540f7824 */ /* 0x000fe200078e020c */
[----:B------:R-:W-:-:S11]  /*d93e0*/  ISETP.GE.U32.AND P1, PT, R32, R17, PT ;  /* 0x000000112000720c */ /* 0x000fd60003f26070 */
[----:B------:R-:W-:Y:S02]  /*d93f0*/  @P0 IADD3 R40, PT, PT, RZ, 0x1, RZ ;  /* 0x00000001ff280810 */ /* 0x000fe40007ffe0ff */
[----:B------:R-:W-:-:S04]  /*d9400*/  @P1 IMAD.MOV R83, RZ, RZ, R16 ;  /* 0x000000ffff531224 */ /* 0x000fc800078e0210 */
[----:B------:R-:W-:-:S05]  /*d9410*/  IMAD.IADD R83, R14, 0x1, R83 ;  /* 0x000000010e537824 */ /* 0x000fca00078e0253 */
[----:B------:R-:W-:Y:S02]  /*d9420*/  ISETP.GE.U32.AND P1, PT, R83, R14, PT ;  /* 0x0000000e5300720c */ /* 0x000fe40003f26070 */
[----:B------:R-:W-:Y:S02]  /*d9430*/  SEL R14, RZ, 0x1, P0 ;  /* 0x00000001ff0e7807 */ /* 0x000fe40000000000 */
[----:B------:R-:W-:Y:S01]  /*d9440*/  ISETP.GE.U32.AND P0, PT, R15, R12, PT ;  /* 0x0000000c0f00720c */ /* 0x000fe20003f06070 */
[----:B------:R-:W-:-:S08]  /*d9450*/  IMAD.MOV.U32 R12, RZ, RZ, 0x2 ;  /* 0x00000002ff0c7424 */ /* 0x000fd000078e00ff */
[----:B------:R-:W-:Y:S01]  /*d9460*/  @P1 IMAD.MOV R40, RZ, RZ, R14 ;  /* 0x000000ffff281224 */ /* 0x000fe200078e020e */
[----:B------:R-:W-:-:S03]  /*d9470*/  SEL R14, RZ, 0x1, P0 ;  /* 0x00000001ff0e7807 */ /* 0x000fc60000000000 */
[----:B------:R-:W-:Y:S02]  /*d9480*/  IMAD.IADD R40, R15, 0x1, R40 ;  /* 0x000000010f287824 */ /* 0x000fe400078e0228 */
[----:B------:R-:W-:-:S03]  /*d9490*/  @P0 IMAD.MOV R12, RZ, RZ, 0x1 ;  /* 0x00000001ff0c0424 */ /* 0x000fc600078e02ff */
[----:B------:R-:W-:-:S13]  /*d94a0*/  ISETP.GE.U32.AND P1, PT, R40, R15, PT ;  /* 0x0000000f2800720c */ /* 0x000fda0003f26070 */
        /* <DEDUP_REMOVED lines=36> */
.L_x_1244:
[----:B------:R-:W-:Y:S05]  /*d96f0*/  BSYNC.RELIABLE B3 ;  /* 0x0000000000037941 */ /* 0x000fea0003800100 */
.L_x_1243:
        /* <DEDUP_REMOVED lines=41> */
.L_x_1242:
[----:B------:R-:W-:Y:S05]  /*d9990*/  BSYNC.RECONVERGENT B2 ;  /* 0x0000000000027941 */ /* 0x000fea0003800200 */
.L_x_1241:
[----:B------:R-:W-:Y:S01]  /*d99a0*/  LOP3.LUT R84, R38, 0xffff, RZ, 0xc0, !PT ;  /* 0x0000ffff26547812 */ /* 0x000fe200078ec0ff */
[----:B------:R-:W-:Y:S01]  /*d99b0*/  HFMA2 R88, -RZ, RZ, 0, 0 ;  /* 0x00000000ff587431 */ /* 0x000fe200000001ff */
[----:B------:R-:W-:Y:S01]  /*d99c0*/  SHF.R.U32.HI R85, RZ, 0x10, R38 ;  /* 0x00000010ff557819 */ /* 0x000fe20000011626 */
[----:B------:R-:W-:Y:S01]  /*d99d0*/  BSSY.RECONVERGENT B2, `(.L_x_1245) ;  /* 0x0000118000027945 */ /* 0x000fe20003800200 */
[----:B------:R-:W-:Y:S01]  /*d99e0*/  LOP3.LUT R12, R68, 0xffff, RZ, 0xc0, !PT ;  /* 0x0000ffff440c7812 */ /* 0x000fe200078ec0ff */
[----:B------:R-:W-:Y:S01]  /*d99f0*/  IMAD.MOV.U32 R86, RZ, RZ, RZ ;  /* 0x000000ffff567224 */ /* 0x000fe200078e00ff */
[----:B------:R-:W-:Y:S01]  /*d9a00*/  LOP3.LUT R13, R53, 0xffff, RZ, 0xc0, !PT ;  /* 0x0000ffff350d7812 */ /* 0x000fe200078ec0ff */
        /* <DEDUP_REMOVED lines=10> */
[----:B------:R-:W-:-:S02]  /*d9ab0*/  SHF.R.U32.HI R68, RZ, 0x10, R68 ;  /* 0x00000010ff447819 */ /* 0x000fc40000011644 */
[----:B------:R-:W-:Y:S02]  /*d9ac0*/  SHF.R.U32.HI R53, RZ, 0x10, R53 ;  /* 0x00000010ff357819 */ /* 0x000fe40000011635 */
[----:B------:R-:W-:Y:S02]  /*d9ad0*/  SHF.R.U32.HI R48, RZ, 0x10, R48 ;  /* 0x00000010ff307819 */ /* 0x000fe40000011630 */
[----:B------:R-:W-:Y:S02]  /*d9ae0*/  SHF.R.U32.HI R51, RZ, 0x10, R51 ;  /* 0x00000010ff337819 */ /* 0x000fe40000011633 */
[----:B------:R-:W-:Y:S02]  /*d9af0*/  SHF.R.U32.HI R42, RZ, 0x10, R42 ;  /* 0x00000010ff2a7819 */ /* 0x000fe4000001162a */
[----:B------:R-:W-:Y:S02]  /*d9b00*/  SHF.R.U32.HI R49, RZ, 0x10, R49 ;  /* 0x00000010ff317819 */ /* 0x000fe40000011631 */
[----:B------:R-:W-:-:S07]  /*d9b10*/  SHF.R.U32.HI R20, RZ, 0x10, R20 ;  /* 0x00000010ff147819 */ /* 0x000fce0000011614 */
.L_x_1246:
        /* <DEDUP_REMOVED lines=16> */
[C---:B------:R-:W-:Y:S02]  /*d9c20*/  IMAD R94, R13.reuse, R87, RZ ;  /* 0x000000570d5e7224 */ /* 0x040fe400078e02ff */
[C---:B------:R-:W-:Y:S01]  /*d9c30*/  IMAD R102, R96.reuse, 0x10000, R99 ;  /* 0x0001000060667824 */ /* 0x040fe200078e0263 */
        /* <DEDUP_REMOVED lines=11> */
[----:B------:R-:W-:Y:S01]  /*d9cf0*/  IMAD R94, R16, R87, RZ ;  /* 0x00000057105e7224 */ /* 0x000fe200078e02ff */
[----:B------:R-:W-:Y:S01]  /*d9d00*/  ISETP.GE.U32.AND P0, PT, R102, R95, PT ;  /* 0x0000005f6600720c */ /* 0x000fe20003f06070 */
[----:B------:R-:W-:Y:S01]  /*d9d10*/  IMAD R100, R48, R87, R100 ;  /* 0x0000005730647224 */ /* 0x000fe200078e0264 */
[----:B------:R-:W-:Y:S01]  /*d9d20*/  LEA.HI R103, R96, R103, RZ, 0x10 ;  /* 0x0000006760677211 */ /* 0x000fe200078f80ff */
[----:B------:R-:W-:-:S02]  /*d9d30*/  IMAD R107, R48, R89, R104 ;  /* 0x00000059306b7224 */ /* 0x000fc400078e0268 */
[----:B------:R-:W-:Y:S02]  /*d9d40*/  IMAD R106, R51, R87, R106 ;  /* 0x00000057336a7224 */ /* 0x000fe400078e026a */
[----:B------:R-:W-:Y:S01]  /*d9d50*/  IMAD.IADD R105, R105, 0x1, R90 ;  /* 0x0000000169697824 */ /* 0x000fe200078e025a */
[----:B------:R-:W-:Y:S01]  /*d9d60*/  LEA.HI R107, R100, R107, RZ, 0x10 ;  /* 0x0000006b646b7211 */ /* 0x000fe200078f80ff */
[----:B------:R-:W-:Y:S02]  /*d9d70*/  IMAD R111, R51, R89, R110 ;  /* 0x00000059336f7224 */ /* 0x000fe400078e026e */
[----:B------:R-:W-:Y:S01]  /*d9d80*/  IMAD R104, R96, 0x10000, R99 ;  /* 0x0001000060687824 */ /* 0x000fe200078e0263 */
[----:B------:R-:W-:Y:S01]  /*d9d90*/  LOP3.LUT R99, R94, 0xffff, RZ, 0xc0, !PT ;  /* 0x0000ffff5e637812 */ /* 0x000fe200078ec0ff */
[----:B------:R-:W-:Y:S01]  /*d9da0*/  IMAD.IADD R109, R108, 0x1, R93 ;  /* 0x000000016c6d7824 */ /* 0x000fe200078e025d */
[----:B------:R-:W-:Y:S01]  /*d9db0*/  LEA.HI R111, R106, R111, RZ, 0x10 ;  /* 0x0000006f6a6f7211 */ /* 0x000fe200078f80ff */
[----:B------:R-:W-:Y:S01]  /*d9dc0*/  IMAD R96, R17, R87, RZ ;  /* 0x0000005711607224 */ /* 0x000fe200078e02ff */
[----:B------:R-:W-:Y:S01]  /*d9dd0*/  SHF.R.U32.HI R94, RZ, 0x10, R94 ;  /* 0x00000010ff5e7819 */ /* 0x000fe2000001165e */
[----:B------:R-:W-:Y:S01]  /*d9de0*/  IMAD R105, R100, 0x10000, R105 ;  /* 0x0001000064697824 */ /* 0x000fe200078e0269 */
[----:B------:R-:W-:Y:S01]  /*d9df0*/  ISETP.GE.U32.AND P6, PT, R104, R91, PT ;  /* 0x0000005b6800720c */ /* 0x000fe20003fc6070 */
[----:B------:R-:W-:Y:S01]  /*d9e00*/  IMAD R95, R16, R89, RZ ;  /* 0x00000059105f7224 */ /* 0x000fe200078e02ff */
[----:B------:R-:W-:Y:S01]  /*d9e10*/  SHF.R.U32.HI R110, RZ, 0x10, R96 ;  /* 0x00000010ff6e7819 */ /* 0x000fe20000011660 */
[----:B------:R-:W-:Y:S01]  /*d9e20*/  IMAD R100, R106, 0x10000, R109 ;  /* 0x000100006a647824 */ /* 0x000fe200078e026d */
[----:B------:R-:W-:Y:S01]  /*d9e30*/  LOP3.LUT R106, R96, 0xffff, RZ, 0xc0, !PT ;  /* 0x0000ffff606a7812 */ /* 0x000fe200078ec0ff */
[C---:B------:R-:W-:Y:S01]  /*d9e40*/  IMAD R95, R42.reuse, R87, R95 ;  /* 0x000000572a5f7224 */ /* 0x040fe200078e025f */
[----:B------:R-:W-:Y:S01]  /*d9e50*/  IADD3 R96, PT, PT, R99, R92, RZ ;  /* 0x0000005c63607210 */ /* 0x000fe20007ffe0ff */
[----:B------:R-:W-:Y:S01]  /*d9e60*/  IMAD R94, R42, R89, R94 ;  /* 0x000000592a5e7224 */ /* 0x000fe200078e025e */
[----:B------:R-:W-:Y:S01]  /*d9e70*/  ISETP.GE.U32.AND P5, PT, R105, R90, PT ;  /* 0x0000005a6900720c */ /* 0x000fe20003fa6070 */
[----:B------:R-:W-:Y:S01]  /*d9e80*/  IMAD.IADD R109, R106, 0x1, R97 ;  /* 0x000000016a6d7824 */ /* 0x000fe200078e0261 */
[----:B------:R-:W-:Y:S01]  /*d9e90*/  ISETP.GE.U32.AND P2, PT, R100, R93, PT ;  /* 0x0000005d6400720c */ /* 0x000fe20003f46070 */
[C---:B------:R-:W-:Y:S01]  /*d9ea0*/  IMAD R99, R95.reuse, 0x10000, R96 ;  /* 0x000100005f637824 */ /* 0x040fe200078e0260 */
[----:B------:R-:W-:Y:S01]  /*d9eb0*/  LEA.HI R106, R95, R94, RZ, 0x10 ;  /* 0x0000005e5f6a7211 */ /* 0x000fe200078f80ff */
[----:B------:R-:W-:-:S02]  /*d9ec0*/  IMAD R96, R102, R3, RZ ;  /* 0x0000000366607224 */ /* 0x000fc400078e02ff */
[----:B------:R-:W-:Y:S01]  /*d9ed0*/  IMAD R98, R17, R89, RZ ;  /* 0x0000005911627224 */ /* 0x000fe200078e02ff */
[----:B------:R-:W-:Y:S01]  /*d9ee0*/  ISETP.GE.U32.AND P1, PT, R99, R92, PT ;  /* 0x0000005c6300720c */ /* 0x000fe20003f26070 */
[----:B------:R-:W-:Y:S01]  /*d9ef0*/  VIADD R91, R101, 0x1 ;  /* 0x00000001655b7836 */ /* 0x000fe20000000000 */
[----:B------:R-:W-:Y:S01]  /*d9f00*/  LOP3.LUT R94, R96, 0xffff, RZ, 0xc0, !PT ;  /* 0x0000ffff605e7812 */ /* 0x000fe200078ec0ff */
[C---:B------:R-:W-:Y:S01]  /*d9f10*/  IMAD R108, R49.reuse, R87, R98 ;  /* 0x00000057316c7224 */ /* 0x040fe200078e0262 */
[----:B------:R-:W-:Y:S01]  /*d9f20*/  SHF.R.U32.HI R96, RZ, 0x10, R96 ;  /* 0x00000010ff607819 */ /* 0x000fe20000011660 */
[----:B------:R-:W-:Y:S02]  /*d9f30*/  @P0 IMAD.MOV R91, RZ, RZ, R101 ;  /* 0x000000ffff5b0224 */ /* 0x000fe400078e0265 */
[----:B------:R-:W-:Y:S02]  /*d9f40*/  IMAD R90, R44, R94, RZ ;  /* 0x0000005e2c5a7224 */ /* 0x000fe400078e02ff */
[----:B------:R-:W-:Y:S01]  /*d9f50*/  IMAD R98, R108, 0x10000, R109 ;  /* 0x000100006c627824 */ /* 0x000fe200078e026d */
[----:B------:R-:W-:Y:S01]  /*d9f60*/  IADD3 R91, PT, PT, R104, R91, RZ ;  /* 0x0000005b685b7210 */ /* 0x000fe20007ffe0ff */
[----:B------:R-:W-:Y:S01]  /*d9f70*/  IMAD R93, R44, R96, RZ ;  /* 0x000000602c5d7224 */ /* 0x000fe200078e02ff */
[----:B------:R-:W-:Y:S01]  /*d9f80*/  LOP3.LUT R95, R90, 0xffff, RZ, 0xc0, !PT ;  /* 0x0000ffff5a5f7812 */ /* 0x000fe200078ec0ff */
[----:B------:R-:W-:Y:S01]  /*d9f90*/  IMAD R113, R49, R89, R110 ;  /* 0x0000005931717224 */ /* 0x000fe200078e026e */
[----:B------:R-:W-:Y:S01]  /*d9fa0*/  ISETP.GE.U32.AND P0, PT, R98, R97, PT ;  /* 0x000000616200720c */ /* 0x000fe20003f06070 */
[----:B------:R-:W-:Y:S01]  /*d9fb0*/  IMAD R101, R45, R94, RZ ;  /* 0x0000005e2d657224 */ /* 0x000fe200078e02ff */
[----:B------:R-:W-:Y:S01]  /*d9fc0*/  ISETP.GE.U32.AND P4, PT, R91, R104, PT ;  /* 0x000000685b00720c */ /* 0x000fe20003f86070 */
[----:B------:R-:W-:Y:S01]  /*d9fd0*/  IMAD R97, R45, R96, RZ ;  /* 0x000000602d617224 */ /* 0x000fe200078e02ff */
[----:B------:R-:W-:Y:S01]  /*d9fe0*/  LEA.HI R113, R108, R113, RZ, 0x10 ;  /* 0x000000716c717211 */ /* 0x000fe200078f80ff */
[-C--:B------:R-:W-:Y:S01]  /*d9ff0*/  IMAD R93, R46, R94.reuse, R93 ;  /* 0x0000005e2e5d7224 */ /* 0x080fe200078e025d */
[----:B------:R-:W-:Y:S01]  /*da000*/  LOP3.LUT R108, R101, 0xffff, RZ, 0xc0, !PT ;  /* 0x0000ffff656c7812 */ /* 0x000fe200078ec0ff */
[----:B------:R-:W-:Y:S01]  /*da010*/  IMAD.IADD R92, R102, 0x1, R95 ;  /* 0x00000001665c7824 */ /* 0x000fe200078e025f */
[----:B------:R-:W-:Y:S01]  /*da020*/  SHF.R.U32.HI R95, RZ, 0x10, R90 ;  /* 0x00000010ff5f7819 */ /* 0x000fe2000001165a */
[----:B------:R-:W-:Y:S01]  /*da030*/  IMAD R104, R47, R94, R97 ;  /* 0x0000005e2f687224 */ /* 0x000fe200078e0261 */
[----:B------:R-:W-:Y:S01]  /*da040*/  SHF.R.U32.HI R101, RZ, 0x10, R101 ;  /* 0x00000010ff657819 */ /* 0x000fe20000011665 */
[----:B------:R-:W-:-:S02]  /*da050*/  IMAD R97, R93, 0x10000, R92 ;  /* 0x000100005d617824 */ /* 0x000fc400078e025c */
[----:B------:R-:W-:Y:S02]  /*da060*/  IMAD.IADD R109, R91, 0x1, R108 ;  /* 0x000000015b6d7824 */ /* 0x000fe400078e026c */
[----:B------:R-:W-:Y:S01]  /*da070*/  VIADD R108, R103, 0x1 ;  /* 0x00000001676c7836 */ /* 0x000fe20000000000 */
[----:B------:R-:W-:Y:S01]  /*da080*/  ISETP.GE.U32.AND P3, PT, R97, R102, PT ;  /* 0x000000666100720c */ /* 0x000fe20003f66070 */
[-C--:B------:R-:W-:Y:S01]  /*da090*/  IMAD R90, R46, R96.reuse, R95 ;  /* 0x000000602e5a7224 */ /* 0x080fe200078e025f */
[----:B------:R-:W-:Y:S01]  /*da0a0*/  @P6 IADD3 R108, PT, PT, R103, RZ, RZ ;  /* 0x000000ff676c6210 */ /* 0x000fe20007ffe0ff */
[----:B------:R-:W-:Y:S02]  /*da0b0*/  IMAD R92, R104, 0x10000, R109 ;  /* 0x00010000685c7824 */ /* 0x000fe400078e026d */
[----:B------:R-:W-:Y:S01]  /*da0c0*/  IMAD R101, R47, R96, R101 ;  /* 0x000000602f657224 */ /* 0x000fe200078e0265 */
[----:B------:R-:W-:Y:S01]  /*da0d0*/  LEA.HI R93, R93, R90, RZ, 0x10 ;  /* 0x0000005a5d5d7211 */ /* 0x000fe200078f80ff */
[----:B------:R-:W-:Y:S01]  /*da0e0*/  VIADD R90, R108, 0x1 ;  /* 0x000000016c5a7836 */ /* 0x000fe20000000000 */
[----:B------:R-:W-:Y:S01]  /*da0f0*/  ISETP.GE.U32.AND P6, PT, R92, R91, PT ;  /* 0x0000005b5c00720c */ /* 0x000fe20003fc6070 */
[----:B------:R-:W-:Y:S01]  /*da100*/  @P4 IMAD.MOV R90, RZ, RZ, R108 ;  /* 0x000000ffff5a4224 */ /* 0x000fe200078e026c */
[----:B------:R-:W-:Y:S01]  /*da110*/  LEA.HI R101, R104, R101, RZ, 0x10 ;  /* 0x0000006568657211 */ /* 0x000fe200078f80ff */
[----:B------:R-:W-:-:S02]  /*da120*/  VIADD R103, R107, 0x1 ;  /* 0x000000016b677836 */ /* 0x000fc40000000000 */
[----:B------:R-:W-:Y:S02]  /*da130*/  IMAD.IADD R90, R105, 0x1, R90 ;  /* 0x00000001695a7824 */ /* 0x000fe400078e025a */
[----:B------:R-:W-:Y:S02]  /*da140*/  VIADD R95, R93, 0x1 ;  /* 0x000000015d5f7836 */ /* 0x000fe40000000000 */
[----:B------:R-:W-:Y:S01]  /*da150*/  @P5 IMAD.MOV R103, RZ, RZ, R107 ;  /* 0x000000ffff675224 */ /* 0x000fe200078e026b */
[----:B------:R-:W-:Y:S01]  /*da160*/  IADD3 R107, PT, PT, R111, 0x1, RZ ;  /* 0x000000016f6b7810 */ /* 0x000fe20007ffe0ff */
        /* <DEDUP_REMOVED lines=25> */
[----:B------:R-:W-:Y:S01]  /*da300*/  IMAD.IADD R91, R101, 0x1, R92 ;  /* 0x00000001655b7824 */ /* 0x000fe200078e025c */
[----:B------:R-:W-:Y:S01]  /*da310*/  IADD3 R103, PT, PT, R102, 0x1, RZ ;  /* 0x0000000166677810 */ /* 0x000fe20007ffe0ff */
[----:B------:R-:W-:-:S02]  /*da320*/  IMAD R92, R71, R94, RZ ;  /* 0x0000005e475c7224 */ /* 0x000fc400078e02ff */
[----:B------:R-:W-:Y:S01]  /*da330*/  IMAD R97, R71, R96, RZ ;  /* 0x0000006047617224 */ /* 0x000fe200078e02ff */
[----:B------:R-:W-:Y:S01]  /*da340*/  ISETP.GE.U32.AND P3, PT, R91, R101, PT ;  /* 0x000000655b00720c */ /* 0x000fe20003f66070 */
[----:B------:R-:W-:Y:S01]  /*da350*/  VIADD R106, R113, 0x1 ;  /* 0x00000001716a7836 */ /* 0x000fe20000000000 */
[----:B------:R-:W-:Y:S01]  /*da360*/  LOP3.LUT R90, R92, 0xffff, RZ, 0xc0, !PT ;  /* 0x0000ffff5c5a7812 */ /* 0x000fe200078ec0ff */
[----:B------:R-:W-:Y:S01]  /*da370*/  IMAD R100, R72, R94, R97 ;  /* 0x0000005e48647224 */ /* 0x000fe200078e0261 */
[----:B------:R-:W-:Y:S01]  /*da380*/  SHF.R.U32.HI R101, RZ, 0x10, R92 ;  /* 0x00000010ff657819 */ /* 0x000fe2000001165c */
[----:B------:R-:W-:Y:S02]  /*da390*/  @P2 IMAD.MOV R103, RZ, RZ, R102 ;  /* 0x000000ffff672224 */ /* 0x000fe400078e0266 */
[----:B------:R-:W-:Y:S02]  /*da3a0*/  IMAD.IADD R97, R93, 0x1, R90 ;  /* 0x000000015d617824 */ /* 0x000fe400078e025a */
[C---:B------:R-:W-:Y:S01]  /*da3b0*/  VIADD R90, R107.reuse, 0x1 ;  /* 0x000000016b5a7836 */ /* 0x040fe20000000000 */
[----:B------:R-:W-:Y:S01]  /*da3c0*/  @P1 IADD3 R90, PT, PT, R107, RZ, RZ ;  /* 0x000000ff6b5a1210 */ /* 0x000fe20007ffe0ff */
[----:B------:R-:W-:-:S02]  /*da3d0*/  IMAD R102, R100, 0x10000, R97 ;  /* 0x0001000064667824 */ /* 0x000fc400078e0261 */
[----:B------:R-:W-:Y:S02]  /*da3e0*/  VIADD R97, R103, 0x1 ;  /* 0x0000000167617836 */ /* 0x000fe40000000000 */
[----:B------:R-:W-:Y:S01]  /*da3f0*/  IMAD.IADD R92, R99, 0x1, R90 ;  /* 0x00000001635c7824 */ /* 0x000fe200078e025a */
[----:B------:R-:W-:Y:S01]  /*da400*/  ISETP.GE.U32.AND P1, PT, R102, R93, PT ;  /* 0x0000005d6600720c */ /* 0x000fe20003f26070 */
[----:B------:R-:W-:Y:S02]  /*da410*/  @P3 IMAD.MOV R97, RZ, RZ, R103 ;  /* 0x000000ffff613224 */ /* 0x000fe400078e0267 */
[----:B------:R-:W-:Y:S02]  /*da420*/  IMAD R103, R73, R94, RZ ;  /* 0x0000005e49677224 */ /* 0x000fe400078e02ff */
[----:B------:R-:W-:Y:S01]  /*da430*/  @P0 IMAD.MOV R106, RZ, RZ, R113 ;  /* 0x000000ffff6a0224 */ /* 0x000fe200078e0271 */
[----:B------:R-:W-:Y:S01]  /*da440*/  ISETP.GE.U32.AND P0, PT, R92, R99, PT ;  /* 0x000000635c00720c */ /* 0x000fe20003f06070 */
[----:B------:R-:W-:-:S02]  /*da450*/  IMAD R101, R72, R96, R101 ;  /* 0x0000006048657224 */ /* 0x000fc400078e0265 */
        /* <DEDUP_REMOVED lines=9> */
[----:B------:R-:W-:-:S02]  /*da4f0*/  @P1 IMAD.MOV R105, RZ, RZ, R101 ;  /* 0x000000ffff691224 */ /* 0x000fc400078e0265 */
[----:B------:R-:W-:Y:S02]  /*da500*/  IMAD R100, R99, 0x10000, R100 ;  /* 0x0001000063647824 */ /* 0x000fe400078e0264 */
        /* <DEDUP_REMOVED lines=16> */
[----:B------:R-:W-:-:S02]  /*da610*/  IMAD R92, R84, R87, RZ ;  /* 0x00000057545c7224 */ /* 0x000fc400078e02ff */
[----:B------:R-:W-:Y:S01]  /*da620*/  IMAD.IADD R93, R100, 0x1, R93 ;  /* 0x00000001645d7824 */ /* 0x000fe200078e025d */
[----:B------:R-:W-:Y:S01]  /*da630*/  ISETP.GE.U32.AND P2, PT, R105, R97, PT ;  /* 0x000000616900720c */ /* 0x000fe20003f46070 */
[C---:B------:R-:W-:Y:S01]  /*da640*/  VIADD R104, R99.reuse, 0x1 ;  /* 0x0000000163687836 */ /* 0x040fe20000000000 */
[----:B------:R-:W-:Y:S01]  /*da650*/  @P1 IADD3 R104, PT, PT, R99, RZ, RZ ;  /* 0x000000ff63681210 */ /* 0x000fe20007ffe0ff */
[----:B------:R-:W-:Y:S01]  /*da660*/  IMAD R98, R84, R89, RZ ;  /* 0x0000005954627224 */ /* 0x000fe200078e02ff */
        /* <DEDUP_REMOVED lines=26> */
[----:B------:R-:W-:Y:S02]  /*da810*/  IMAD R100, R20, R87, R88 ;  /* 0x0000005714647224 */ /* 0x000fe400078e0258 */
[----:B------:R-:W-:Y:S01]  /*da820*/  IMAD R101, R78, R94, R101 ;  /* 0x0000005e4e657224 */ /* 0x000fe200078e0265 */
[----:B------:R-:W-:Y:S01]  /*da830*/  IADD3 R102, PT, PT, R98, R97, RZ ;  /* 0x0000006162667210 */ /* 0x000fe20007ffe0ff */
[----:B------:R-:W-:-:S02]  /*da840*/  IMAD R88, R38, R87, RZ ;  /* 0x0000005726587224 */ /* 0x000fc400078e02ff */
[----:B------:R-:W-:Y:S02]  /*da850*/  VIADD R105, R99, 0x1 ;  /* 0x0000000163697836 */ /* 0x000fe40000000000 */
[----:B------:R-:W-:Y:S01]  /*da860*/  @P0 IMAD.MOV R105, RZ, RZ, R99 ;  /* 0x000000ffff690224 */ /* 0x000fe200078e0263 */
[----:B------:R-:W-:Y:S01]  /*da870*/  LOP3.LUT R99, R88, 0xffff, RZ, 0xc0, !PT ;  /* 0x0000ffff58637812 */ /* 0x000fe200078ec0ff */
[----:B------:R-:W-:Y:S01]  /*da880*/  IMAD R102, R101, 0x10000, R102 ;  /* 0x0001000065667824 */ /* 0x000fe200078e0266 */
[----:B------:R-:W-:Y:S01]  /*da890*/  SHF.R.U32.HI R88, RZ, 0x10, R88 ;  /* 0x00000010ff587819 */ /* 0x000fe20000011658 */
[----:B------:R-:W-:Y:S02]  /*da8a0*/  VIADD R97, R106, 0x1 ;  /* 0x000000016a617836 */ /* 0x000fe40000000000 */
[----:B------:R-:W-:Y:S01]  /*da8b0*/  IMAD R104, R78, R96, R103 ;  /* 0x000000604e687224 */ /* 0x000fe200078e0267 */
[----:B------:R-:W-:Y:S01]  /*da8c0*/  ISETP.GE.U32.AND P0, PT, R102, R98, PT ;  /* 0x000000626600720c */ /* 0x000fe20003f06070 */
[----:B------:R-:W-:-:S02]  /*da8d0*/  @P2 IMAD.MOV R97, RZ, RZ, R106 ;  /* 0x000000ffff612224 */ /* 0x000fc400078e026a */
[----:B------:R-:W-:Y:S01]  /*da8e0*/  IMAD.IADD R99, R99, 0x1, R86 ;  /* 0x0000000163637824 */ /* 0x000fe200078e0256 */
[----:B------:R-:W-:Y:S01]  /*da8f0*/  LEA.HI R104, R101, R104, RZ, 0x10 ;  /* 0x0000006865687211 */ /* 0x000fe200078f80ff */
[----:B------:R-:W-:Y:S01]  /*da900*/  IMAD R101, R10, R94, RZ ;  /* 0x0000005e0a657224 */ /* 0x000fe200078e02ff */
[----:B------:R-:W-:Y:S01]  /*da910*/  IADD3 R97, PT, PT, R102, R97, RZ ;  /* 0x0000006166617210 */ /* 0x000fe20007ffe0ff */
        /* <DEDUP_REMOVED lines=36> */
.L_x_1245:
        /* <DEDUP_REMOVED lines=38> */
.L_x_1250:
[----:B------:R-:W-:Y:S05]  /*dadc0*/  BSYNC.RELIABLE B3 ;  /* 0x0000000000037941 */ /* 0x000fea0003800100 */
.L_x_1249:
        /* <DEDUP_REMOVED lines=41> */
.L_x_1248:
[----:B------:R-:W-:Y:S05]  /*db060*/  BSYNC.RECONVERGENT B2 ;  /* 0x0000000000027941 */ /* 0x000fea0003800200 */
.L_x_1247:
[----:B------:R0:W-:Y:S01]  /*db070*/  STL [R26], R95 ;  /* 0x0000005f1a007387 */ /* 0x0001e20000100800 */
[----:B------:R-:W-:Y:S01]  /*db080*/  BSSY.RECONVERGENT B2, `(.L_x_1251) ;  /* 0x0000111000027945 */ /* 0x000fe20003800200 */
[----:B------:R-:W-:Y:S02]  /*db090*/  CS2R R12, SRZ ;  /* 0x00000000000c7805 */ /* 0x000fe4000001ff00 */
[----:B------:R-:W-:Y:S01]  /*db0a0*/  CS2R R14, SRZ ;  /* 0x00000000000e7805 */ /* 0x000fe2000001ff00 */
[----:B------:R0:W-:Y:S01]  /*db0b0*/  STL [R26+0x4], R91 ;  /* 0x0000045b1a007387 */ /* 0x0001e20000100800 */
[----:B------:R-:W-:Y:S01]  /*db0c0*/  IMAD.MOV.U32 R85, RZ, RZ, RZ ;  /* 0x000000ffff557224 */ /* 0x000fe200078e00ff */
[----:B------:R-:W-:Y:S01]  /*db0d0*/  CS2R R16, SRZ ;  /* 0x0000000000107805 */ /* 0x000fe2000001ff00 */
[----:B------:R-:W-:Y:S01]  /*db0e0*/  IMAD.MOV.U32 R38, RZ, RZ, RZ ;  /* 0x000000ffff267224 */ /* 0x000fe200078e00ff */
[----:B------:R0:W-:Y:S01]  /*db0f0*/  STL [R26+0x8], R90 ;  /* 0x0000085a1a007387 */ /* 0x0001e20000100800 */
[----:B------:R-:W-:-:S03]  /*db100*/  IMAD.MOV.U32 R53, RZ, RZ, RZ ;  /* 0x000000ffff357224 */ /* 0x000fc600078e00ff */
[----:B------:R0:W-:Y:S04]  /*db110*/  STL [R26+0xc], R93 ;  /* 0x00000c5d1a007387 */ /* 0x0001e80000100800 */
[----:B------:R0:W-:Y:S04]  /*db120*/  STL [R26+0x10], R92 ;  /* 0x0000105c1a007387 */ /* 0x0001e80000100800 */
[----:B------:R0:W-:Y:S04]  /*db130*/  STL [R26+0x14], R97 ;  /* 0x000014611a007387 */ /* 0x0001e80000100800 */
[----:B------:R0:W-:Y:S04]  /*db140*/  STL [R26+0x18], R88 ;  /* 0x000018581a007387 */ /* 0x0001e80000100800 */
[----:B------:R0:W-:Y:S02]  /*db150*/  STL [R26+0x1c], R86 ;  /* 0x00001c561a007387 */ /* 0x0001e40000100800 */
.L_x_1252:
        /* <DEDUP_REMOVED lines=12> */
[----:B------:R-:W-:Y:S01]  /*db220*/  IADD3 R87, PT, PT, R42, R53, RZ ;  /* 0x000000352a577210 */ /* 0x000fe20007ffe0ff */
[-C--:B------:R-:W-:Y:S01]  /*db230*/  IMAD R84, R63, R49.reuse, RZ ;  /* 0x000000313f547224 */ /* 0x080fe200078e02ff */
[----:B------:R-:W-:Y:S01]  /*db240*/  LOP3.LUT R93, R68, 0xffff, RZ, 0xc0, !PT ;  /* 0x0000ffff445d7812 */ /* 0x000fe200078ec0ff */
[----:B------:R-:W-:Y:S01]  /*db250*/  IMAD R89, R66, R49, R20 ;  /* 0x0000003142597224 */ /* 0x000fe200078e0214 */
[----:B------:R-:W-:Y:S01]  /*db260*/  SHF.R.U32.HI R68, RZ, 0x10, R68 ;  /* 0x00000010ff447819 */ /* 0x000fe20000011644 */
[C---:B------:R-:W-:Y:S01]  /*db270*/  IMAD R20, R65.reuse, R51, RZ ;  /* 0x0000003341147224 */ /* 0x040fe200078e02ff */
[----:B------:R-:W-:Y:S01]  /*db280*/  LOP3.LUT R88, R86, 0xffff, RZ, 0xc0, !PT ;  /* 0x0000ffff56587812 */ /* 0x000fe200078ec0ff */
[C---:B------:R-:W-:Y:S01]  /*db290*/  IMAD R48, R28.reuse, 0x10000, R87 ;  /* 0x000100001c307824 */ /* 0x040fe200078e0257 */
[----:B------:R-:W-:Y:S01]  /*db2a0*/  LEA.HI R89, R28, R89, RZ, 0x10 ;  /* 0x000000591c597211 */ /* 0x000fe200078f80ff */
[-C--:B------:R-:W-:Y:S01]  /*db2b0*/  IMAD R28, R65, R49.reuse, RZ ;  /* 0x00000031411c7224 */ /* 0x080fe200078e02ff */
[----:B------:R-:W-:Y:S01]  /*db2c0*/  LOP3.LUT R42, R20, 0xffff, RZ, 0xc0, !PT ;  /* 0x0000ffff142a7812 */ /* 0x000fe200078ec0ff */
[----:B------:R-:W-:Y:S01]  /*db2d0*/  IMAD R87, R61, R49, RZ ;  /* 0x000000313d577224 */ /* 0x000fe200078e02ff */
[----:B------:R-:W-:Y:S01]  /*db2e0*/  SHF.R.U32.HI R20, RZ, 0x10, R20 ;  /* 0x00000010ff147819 */ /* 0x000fe20000011614 */
[-C--:B------:R-:W-:Y:S01]  /*db2f0*/  IMAD R28, R64, R51.reuse, R28 ;  /* 0x00000033401c7224 */ /* 0x080fe200078e021c */
[----:B------:R-:W-:Y:S01]  /*db300*/  SHF.R.U32.HI R90, RZ, 0x10, R86 ;  /* 0x00000010ff5a7819 */ /* 0x000fe20000011656 */
[----:B------:R-:W-:Y:S01]  /*db310*/  IMAD R86, R60, R51, R87 ;  /* 0x000000333c567224 */ /* 0x000fe200078e0257 */
[----:B------:R-:W-:Y:S01]  /*db320*/  ISETP.GE.U32.AND P0, PT, R48, R53, PT ;  /* 0x000000353000720c */ /* 0x000fe20003f06070 */
[----:B------:R-:W-:-:S02]  /*db330*/  IMAD R91, R64, R49, R20 ;  /* 0x00000031405b7224 */ /* 0x000fc400078e0214 */
[----:B------:R-:W-:Y:S02]  /*db340*/  IMAD R20, R59, R51, RZ ;  /* 0x000000333b147224 */ /* 0x000fe400078e02ff */
[----:B------:R-:W-:Y:S01]  /*db350*/  IMAD.IADD R87, R42, 0x1, R17 ;  /* 0x000000012a577824 */ /* 0x000fe200078e0211 */
[----:B------:R-:W-:Y:S01]  /*db360*/  LEA.HI R91, R28, R91, RZ, 0x10 ;  /* 0x0000005b1c5b7211 */ /* 0x000fe200078f80ff */
[----:B------:R-:W-:Y:S01]  /*db370*/  IMAD R84, R62, R51, R84 ;  /* 0x000000333e547224 */ /* 0x000fe200078e0254 */
[----:B------:R-:W-:Y:S01]  /*db380*/  LOP3.LUT R53, R20, 0xffff, RZ, 0xc0, !PT ;  /* 0x0000ffff14357812 */ /* 0x000fe200078ec0ff */
[----:B------:R-:W-:Y:S01]  /*db390*/  IMAD.IADD R93, R93, 0x1, R16 ;  /* 0x000000015d5d7824 */ /* 0x000fe200078e0210 */
[----:B------:R-:W-:Y:S01]  /*db3a0*/  SHF.R.U32.HI R20, RZ, 0x10, R20 ;  /* 0x00000010ff147819 */ /* 0x000fe20000011614 */
[----:B------:R-:W-:Y:S02]  /*db3b0*/  IMAD R95, R62, R49, R68 ;  /* 0x000000313e5f7224 */ /* 0x000fe400078e0244 */
[----:B------:R-:W-:Y:S01]  /*db3c0*/  IMAD.IADD R97, R88, 0x1, R15 ;  /* 0x0000000158617824 */ /* 0x000fe200078e020f */
[----:B------:R-:W-:Y:S01]  /*db3d0*/  LEA R93, R84, R93, 0x10 ;  /* 0x0000005d545d7211 */ /* 0x000fe200078e80ff */
[----:B------:R-:W-:Y:S01]  /*db3e0*/  IMAD R68, R28, 0x10000, R87 ;  /* 0x000100001c447824 */ /* 0x000fe200078e0257 */
[----:B------:R-:W-:Y:S01]  /*db3f0*/  LEA.HI R95, R84, R95, RZ, 0x10 ;  /* 0x0000005f545f7211 */ /* 0x000fe200078f80ff */
[----:B------:R-:W-:Y:S01]  /*db400*/  IMAD R28, R59, R49, RZ ;  /* 0x000000313b1c7224 */ /* 0x000fe200078e02ff */
[----:B------:R-:W-:Y:S01]  /*db410*/  ISETP.GE.U32.AND P5, PT, R93, R16, PT ;  /* 0x000000105d00720c */ /* 0x000fe20003fa6070 */
[----:B------:R-:W-:Y:S01]  /*db420*/  IMAD R84, R86, 0x10000, R97 ;  /* 0x0001000056547824 */ /* 0x000fe200078e0261 */
[----:B------:R-:W-:Y:S01]  /*db430*/  ISETP.GE.U32.AND P6, PT, R68, R17, PT ;  /* 0x000000114400720c */ /* 0x000fe20003fc6070 */
[C---:B------:R-:W-:Y:S01]  /*db440*/  IMAD R28, R58.reuse, R51, R28 ;  /* 0x000000333a1c7224 */ /* 0x040fe200078e021c */
[----:B------:R-:W-:Y:S01]  /*db450*/  IADD3 R17, PT, PT, R89, 0x1, RZ ;  /* 0x0000000159117810 */ /* 0x000fe20007ffe0ff */
[----:B------:R-:W-:Y:S01]  /*db460*/  IMAD R97, R58, R49, R20 ;  /* 0x000000313a617224 */ /* 0x000fe200078e0214 */
[----:B------:R-:W-:Y:S01]  /*db470*/  ISETP.GE.U32.AND P2, PT, R84, R15, PT ;  /* 0x0000000f5400720c */ /* 0x000fe20003f46070 */
[----:B------:R-:W-:-:S02]  /*db480*/  IMAD R99, R60, R49, R90 ;  /* 0x000000313c637224 */ /* 0x000fc400078e025a */
[----:B------:R-:W-:Y:S01]  /*db490*/  IMAD R42, R57, R51, RZ ;  /* 0x00000033392a7224 */ /* 0x000fe200078e02ff */
[----:B------:R-:W-:Y:S01]  /*db4a0*/  LEA.HI R97, R28, R97, RZ, 0x10 ;  /* 0x000000611c617211 */ /* 0x000fe200078f80ff */
[----:B------:R-:W-:Y:S01]  /*db4b0*/  IMAD.IADD R53, R53, 0x1, R38 ;  /* 0x0000000135357824 */ /* 0x000fe200078e0226 */
[----:B------:R-:W-:Y:S01]  /*db4c0*/  LEA.HI R99, R86, R99, RZ, 0x10 ;  /* 0x0000006356637211 */ /* 0x000fe200078f80ff */
[----:B------:R-:W-:Y:S01]  /*db4d0*/  IMAD R86, R57, R49, RZ ;  /* 0x0000003139567224 */ /* 0x000fe200078e02ff */
[----:B------:R-:W-:Y:S01]  /*db4e0*/  LOP3.LUT R88, R42, 0xffff, RZ, 0xc0, !PT ;  /* 0x0000ffff2a587812 */ /* 0x000fe200078ec0ff */
[----:B------:R-:W-:Y:S01]  /*db4f0*/  IMAD R87, R28, 0x10000, R53 ;  /* 0x000100001c577824 */ /* 0x000fe200078e0235 */
[----:B------:R-:W-:Y:S01]  /*db500*/  SHF.R.U32.HI R42, RZ, 0x10, R42 ;  /* 0x00000010ff2a7819 */ /* 0x000fe2000001162a */
[----:B------:R-:W-:Y:S02]  /*db510*/  IMAD R28, R48, R3, RZ ;  /* 0x00000003301c7224 */ /* 0x000fe400078e02ff */
        /* <DEDUP_REMOVED lines=15> */
[----:B------:R-:W-:Y:S02]  /*db610*/  IMAD R53, R46, R20, R53 ;  /* 0x000000142e357224 */ /* 0x000fe400078e0235 */
        /* <DEDUP_REMOVED lines=11> */
[----:B------:R-:W-:Y:S01]  /*db6d0*/  IADD3 R86, PT, PT, R91, 0x1, RZ ;  /* 0x000000015b567810 */ /* 0x000fe20007ffe0ff */
[----:B------:R-:W-:Y:S01]  /*db6e0*/  @P6 IMAD.MOV R86, RZ, RZ, R91 ;  /* 0x000000ffff566224 */ /* 0x000fe200078e025b */
[----:B------:R-:W-:Y:S01]  /*db6f0*/  LEA.HI R16, R53, R16, RZ, 0x10 ;  /* 0x0000001035107211 */ /* 0x000fe200078f80ff */
[----:B------:R-:W-:-:S02]  /*db700*/  IMAD R48, R68, 0x10000, R89 ;  /* 0x0001000044307824 */ /* 0x000fc400078e0259 */
[----:B------:R-:W-:Y:S02]  /*db710*/  VIADD R15, R86, 0x1 ;  /* 0x00000001560f7836 */ /* 0x000fe40000000000 */
[----:B------:R-:W-:Y:S01]  /*db720*/  @P4 IMAD.MOV R15, RZ, RZ, R86 ;  /* 0x000000ffff0f4224 */ /* 0x000fe200078e0256 */
[----:B------:R-:W-:Y:S01]  /*db730*/  ISETP.GE.U32.AND P6, PT, R48, R17, PT ;  /* 0x000000113000720c */ /* 0x000fe20003fc6070 */
        /* <DEDUP_REMOVED lines=12> */
[----:B------:R-:W-:Y:S01]  /*db800*/  VIADD R90, R97, 0x1 ;  /* 0x00000001615a7836 */ /* 0x000fe20000000000 */
[----:B------:R-:W-:Y:S01]  /*db810*/  @P5 IADD3 R88, PT, PT, R95, RZ, RZ ;  /* 0x000000ff5f585210 */ /* 0x000fe20007ffe0ff */
[----:B------:R-:W-:Y:S01]  /*db820*/  VIADD R68, R17, 0x1 ;  /* 0x0000000111447836 */ /* 0x000fe20000000000 */
[----:B------:R-:W-:Y:S01]  /*db830*/  LOP3.LUT R85, R38, 0xffff, RZ, 0xc0, !PT ;  /* 0x0000ffff26557812 */ /* 0x000fe200078ec0ff */
[----:B------:R-:W-:Y:S01]  /*db840*/  @P6 IMAD.MOV R68, RZ, RZ, R17 ;  /* 0x000000ffff446224 */ /* 0x000fe200078e0211 */
[----:B------:R-:W-:Y:S01]  /*db850*/  SHF.R.U32.HI R89, RZ, 0x10, R38 ;  /* 0x00000010ff597819 */ /* 0x000fe20000011626 */
[----:B------:R-:W-:-:S02]  /*db860*/  IMAD R17, R69, R28, RZ ;  /* 0x0000001c45117224 */ /* 0x000fc400078e02ff */
[----:B------:R-:W-:Y:S02]  /*db870*/  VIADD R15, R88, 0x1 ;  /* 0x00000001580f7836 */ /* 0x000fe40000000000 */
[----:B------:R-:W-:Y:S01]  /*db880*/  IMAD R38, R70, R20, R17 ;  /* 0x0000001446267224 */ /* 0x000fe200078e0211 */
[----:B------:R-:W-:Y:S01]  /*db890*/  IADD3 R17, PT, PT, R68, 0x1, RZ ;  /* 0x0000000144117810 */ /* 0x000fe20007ffe0ff */
[----:B------:R-:W-:Y:S02]  /*db8a0*/  IMAD.IADD R85, R16, 0x1, R85 ;  /* 0x0000000110557824 */ /* 0x000fe400078e0255 */
[----:B------:R-:W-:Y:S02]  /*db8b0*/  @P2 IMAD.MOV R15, RZ, RZ, R88 ;  /* 0x000000ffff0f2224 */ /* 0x000fe400078e0258 */
[----:B------:R-:W-:Y:S02]  /*db8c0*/  IMAD R48, R38, 0x10000, R85 ;  /* 0x0001000026307824 */ /* 0x000fe400078e0255 */
[----:B------:R-:W-:-:S02]  /*db8d0*/  IMAD.IADD R15, R84, 0x1, R15 ;  /* 0x00000001540f7824 */ /* 0x000fc400078e020f */
[----:B------:R-:W-:Y:S01]  /*db8e0*/  @P3 IMAD.MOV R17, RZ, RZ, R68 ;  /* 0x000000ffff113224 */ /* 0x000fe200078e0244 */
[C---:B------:R-:W-:Y:S01]  /*db8f0*/  ISETP.GE.U32.AND P2, PT, R48.reuse, R16, PT ;  /* 0x000000103000720c */ /* 0x040fe20003f46070 */
[----:B------:R-:W-:Y:S01]  /*db900*/  @P1 IMAD.MOV R90, RZ, RZ, R97 ;  /* 0x000000ffff5a1224 */ /* 0x000fe200078e0261 */
[----:B------:R-:W-:Y:S01]  /*db910*/  ISETP.GE.U32.AND P1, PT, R15, R84, PT ;  /* 0x000000540f00720c */ /* 0x000fe20003f26070 */
[C---:B------:R-:W-:Y:S01]  /*db920*/  IMAD R68, R71.reuse, R20, RZ ;  /* 0x0000001447447224 */ /* 0x040fe200078e02ff */
[----:B------:R-:W-:Y:S01]  /*db930*/  IADD3 R17, PT, PT, R48, R17, RZ ;  /* 0x0000001130117210 */ /* 0x000fe20007ffe0ff */
[-C--:B------:R-:W-:Y:S02]  /*db940*/  IMAD R89, R70, R28.reuse, R89 ;  /* 0x0000001c46597224 */ /* 0x080fe400078e0259 */
[----:B------:R-:W-:Y:S01]  /*db950*/  IMAD R85, R71, R28, RZ ;  /* 0x0000001c47557224 */ /* 0x000fe200078e02ff */
[----:B------:R-:W-:Y:S01]  /*db960*/  ISETP.GE.U32.AND P3, PT, R17, R48, PT ;  /* 0x000000301100720c */ /* 0x000fe20003f66070 */
[----:B------:R-:W-:Y:S01]  /*db970*/  VIADD R88, R103, 0x1 ;  /* 0x0000000167587836 */ /* 0x000fe20000000000 */
[----:B------:R-:W-:Y:S01]  /*db980*/  LOP3.LUT R16, R68, 0xffff, RZ, 0xc0, !PT ;  /* 0x0000ffff44107812 */ /* 0x000fe200078ec0ff */
[----:B------:R-:W-:Y:S01]  /*db990*/  IMAD R85, R72, R20, R85 ;  /* 0x0000001448557224 */ /* 0x000fe200078e0255 */
[----:B------:R-:W-:-:S02]  /*db9a0*/  LEA.HI R89, R38, R89, RZ, 0x10 ;  /* 0x0000005926597211 */ /* 0x000fc400078f80ff */
[----:B------:R-:W-:Y:S01]  /*db9b0*/  @P0 IADD3 R88, PT, PT, R103, RZ, RZ ;  /* 0x000000ff67580210 */ /* 0x000fe20007ffe0ff */
[----:B------:R-:W-:Y:S02]  /*db9c0*/  IMAD.IADD R38, R15, 0x1, R16 ;  /* 0x000000010f267824 */ /* 0x000fe400078e0210 */
[----:B------:R-:W-:Y:S02]  /*db9d0*/  VIADD R84, R89, 0x1 ;  /* 0x0000000159547836 */ /* 0x000fe40000000000 */
[----:B------:R-:W-:Y:S02]  /*db9e0*/  VIADD R16, R86, 0x1 ;  /* 0x0000000156107836 */ /* 0x000fe40000000000 */
[----:B------:R-:W-:Y:S01]  /*db9f0*/  @P2 IMAD.MOV R84, RZ, RZ, R89 ;  /* 0x000000ffff542224 */ /* 0x000fe200078e0259 */
[----:B------:R-:W-:Y:S01]  /*dba00*/  SHF.R.U32.HI R89, RZ, 0x10, R68 ;  /* 0x00000010ff597819 */ /* 0x000fe20000011644 */
[----:B------:R-:W-:Y:S02]  /*dba10*/  @P1 IMAD.MOV R16, RZ, RZ, R86 ;  /* 0x000000ffff101224 */ /* 0x000fe400078e0256 */
[----:B------:R-:W-:-:S02]  /*dba20*/  IMAD R91, R85, 0x10000, R38 ;  /* 0x00010000555b7824 */ /* 0x000fc400078e0226 */
[----:B------:R-:W-:Y:S02]  /*dba30*/  VIADD R48, R84, 0x1 ;  /* 0x0000000154307836 */ /* 0x000fe40000000000 */
[----:B------:R-:W-:Y:S01]  /*dba40*/  IMAD.IADD R38, R87, 0x1, R16 ;  /* 0x0000000157267824 */ /* 0x000fe200078e0210 */
[----:B------:R-:W-:Y:S01]  /*dba50*/  ISETP.GE.U32.AND P1, PT, R91, R15, PT ;  /* 0x0000000f5b00720c */ /* 0x000fe20003f26070 */
[----:B------:R-:W-:Y:S02]  /*dba60*/  @P3 IMAD.MOV R48, RZ, RZ, R84 ;  /* 0x000000ffff303224 */ /* 0x000fe400078e0254 */
[----:B------:R-:W-:Y:S01]  /*dba70*/  IMAD R84, R73, R20, RZ ;  /* 0x0000001449547224 */ /* 0x000fe200078e02ff */
[----:B------:R-:W-:Y:S01]  /*dba80*/  ISETP.GE.U32.AND P0, PT, R38, R87, PT ;  /* 0x000000572600720c */ /* 0x000fe20003f06070 */
[----:B------:R-:W-:Y:S01]  /*dba90*/  IMAD R68, R72, R28, R89 ;  /* 0x0000001c48447224 */ /* 0x000fe200078e0259 */
[----:B------:R-:W-:Y:S01]  /*dbaa0*/  IADD3 R16, PT, PT, R91, R48, RZ ;  /* 0x000000305b107210 */ /* 0x000fe20007ffe0ff */
[-C--:B------:R-:W-:Y:S01]  /*dbab0*/  IMAD R15, R73, R28.reuse, RZ ;  /* 0x0000001c490f7224 */ /* 0x080fe200078e02ff */
[----:B------:R-:W-:Y:S01]  /*dbac0*/  LOP3.LUT R87, R84, 0xffff, RZ, 0xc0, !PT ;  /* 0x0000ffff54577812 */ /* 0x000fe200078ec0ff */
        /* <DEDUP_REMOVED lines=8> */
[----:B------:R-:W-:Y:S02]  /*dbb50*/  @P1 IMAD.MOV R86, RZ, RZ, R68 ;  /* 0x000000ffff561224 */ /* 0x000fe400078e0244 */
[C---:B------:R-:W-:Y:S01]  /*dbb60*/  VIADD R15, R90.reuse, 0x1 ;  /* 0x000000015a0f7836 */ /* 0x040fe20000000000 */
[----:B------:R-:W-:Y:S01]  /*dbb70*/  @P0 IADD3 R15, PT, PT, R90, RZ, RZ ;  /* 0x000000ff5a0f0210 */ /* 0x000fe20007ffe0ff */
[----:B------:R-:W-:Y:S01]  /*dbb80*/  IMAD R68, R75, R20, RZ ;  /* 0x000000144b447224 */ /* 0x000fe200078e02ff */
[----:B------:R-:W-:Y:S01]  /*dbb90*/  ISETP.GE.U32.AND P1, PT, R84, R38, PT ;  /* 0x000000265400720c */ /* 0x000fe20003f26070 */
[----:B------:R-:W-:Y:S02]  /*dbba0*/  IMAD R87, R74, R28, R85 ;  /* 0x0000001c4a577224 */ /* 0x000fe400078e0255 */
[----:B------:R-:W-:Y:S01]  /*dbbb0*/  IMAD.IADD R85, R42, 0x1, R15 ;  /* 0x000000012a557824 */ /* 0x000fe200078e020f */
[----:B------:R-:W-:Y:S01]  /*dbbc0*/  LOP3.LUT R38, R68, 0xffff, RZ, 0xc0, !PT ;  /* 0x0000ffff44267812 */ /* 0x000fe200078ec0ff */
[----:B------:R-:W-:Y:S01]  /*dbbd0*/  VIADD R15, R86, 0x1 ;  /* 0x00000001560f7836 */ /* 0x000fe20000000000 */
[----:B------:R-:W-:Y:S01]  /*dbbe0*/  LEA.HI R87, R48, R87, RZ, 0x10 ;  /* 0x0000005730577211 */ /* 0x000fe200078f80ff */
[----:B------:R-:W-:Y:S01]  /*dbbf0*/  IMAD R89, R76, R20, R89 ;  /* 0x000000144c597224 */ /* 0x000fe200078e0259 */
[C---:B------:R-:W-:Y:S01]  /*dbc00*/  ISETP.GE.U32.AND P0, PT, R85.reuse, R42, PT ;  /* 0x0000002a5500720c */ /* 0x040fe20003f06070 */
[----:B------:R-:W-:Y:S01]  /*dbc10*/  IMAD.IADD R38, R85, 0x1, R38 ;  /* 0x0000000155267824 */ /* 0x000fe200078e0226 */
[----:B------:R-:W-:Y:S01]  /*dbc20*/  SHF.R.U32.HI R91, RZ, 0x10, R68 ;  /* 0x00000010ff5b7819 */ /* 0x000fe20000011644 */
[----:B------:R-:W-:-:S02]  /*dbc30*/  @P2 IMAD.MOV R15, RZ, RZ, R86 ;  /* 0x000000ffff0f2224 */ /* 0x000fc400078e0256 */
[----:B------:R-:W-:Y:S01]  /*dbc40*/  VIADD R86, R87, 0x1 ;  /* 0x0000000157567836 */ /* 0x000fe20000000000 */
[----:B------:R-:W-:Y:S01]  /*dbc50*/  LEA R93, R89, R38, 0x10 ;  /* 0x00000026595d7211 */ /* 0x000fe200078e80ff */
        /* <DEDUP_REMOVED lines=19> */
[----:B------:R-:W-:-:S02]  /*dbd90*/  @P1 IMAD.MOV R48, RZ, RZ, R86 ;  /* 0x000000ffff301224 */ /* 0x000fc400078e0256 */
[----:B------:R-:W-:Y:S02]  /*dbda0*/  IMAD.IADD R42, R85, 0x1, R38 ;  /* 0x00000001552a7824 */ /* 0x000fe400078e0226 */
[----:B------:R-:W-:Y:S02]  /*dbdb0*/  IMAD.IADD R38, R93, 0x1, R48 ;  /* 0x000000015d267824 */ /* 0x000fe400078e0230 */
[C---:B------:R-:W-:Y:S01]  /*dbdc0*/  VIADD R88, R68.reuse, 0x1 ;  /* 0x0000000144587836 */ /* 0x040fe20000000000 */
[----:B------:R-:W-:Y:S01]  /*dbdd0*/  @P2 IADD3 R88, PT, PT, R68, RZ, RZ ;  /* 0x000000ff44582210 */ /* 0x000fe20007ffe0ff */
[C---:B------:R-:W-:Y:S01]  /*dbde0*/  IMAD R84, R77.reuse, R20, RZ ;  /* 0x000000144d547224 */ /* 0x040fe200078e02ff */
        /* <DEDUP_REMOVED lines=10> */
[C---:B------:R-:W-:Y:S01]  /*dbe90*/  VIADD R85, R88.reuse, 0x1 ;  /* 0x0000000158557836 */ /* 0x040fe20000000000 */
[----:B------:R-:W-:Y:S01]  /*dbea0*/  @P2 IADD3 R85, PT, PT, R88, RZ, RZ ;  /* 0x000000ff58552210 */ /* 0x000fe20007ffe0ff */
[----:B------:R-:W-:Y:S02]  /*dbeb0*/  VIADD R86, R87, 0x1 ;  /* 0x0000000157567836 */ /* 0x000fe40000000000 */
        /* <DEDUP_REMOVED lines=31> */
[----:B------:R-:W-:-:S02]  /*dc0b0*/  LEA.HI R51, R48, R51, RZ, 0x10 ;  /* 0x0000003330337211 */ /* 0x000fc400078f80ff */
[----:B------:R-:W-:Y:S02]  /*dc0c0*/  ISETP.GE.U32.AND P3, PT, R14, R89, PT ;  /* 0x000000590e00720c */ /* 0x000fe40003f66070 */
[----:B------:R-:W-:Y:S01]  /*dc0d0*/  LEA.HI R49, R68, R49, RZ, 0x10 ;  /* 0x0000003144317211 */ /* 0x000fe200078f80ff */
[----:B------:R-:W-:Y:S02]  /*dc0e0*/  VIADD R20, R51, 0x1 ;  /* 0x0000000133147836 */ /* 0x000fe40000000000 */
[----:B------:R-:W-:Y:S01]  /*dc0f0*/  @P0 IMAD.MOV R20, RZ, RZ, R51 ;  /* 0x000000ffff140224 */ /* 0x000fe200078e0233 */
[----:B------:R-:W-:Y:S01]  /*dc100*/  ISETP.NE.AND P0, PT, R13, 0x8, PT ;  /* 0x000000080d00780c */ /* 0x000fe20003f05270 */
[----:B------:R-:W-:Y:S02]  /*dc110*/  VIADD R28, R49, 0x1 ;  /* 0x00000001311c7836 */ /* 0x000fe40000000000 */
[----:B------:R-:W-:Y:S02]  /*dc120*/  @P2 IMAD.MOV R28, RZ, RZ, R49 ;  /* 0x000000ffff1c2224 */ /* 0x000fe400078e0231 */
[----:B------:R-:W-:-:S02]  /*dc130*/  VIADD R12, R20, 0x1 ;  /* 0x00000001140c7836 */ /* 0x000fc40000000000 */
[----:B------:R-:W-:Y:S02]  /*dc140*/  VIADD R49, R28, 0x1 ;  /* 0x000000011c317836 */ /* 0x000fe40000000000 */
[----:B------:R-:W-:Y:S02]  /*dc150*/  @P1 IMAD.MOV R12, RZ, RZ, R20 ;  /* 0x000000ffff0c1224 */ /* 0x000fe400078e0214 */
[----:B------:R-:W-:-:S05]  /*dc160*/  @P3 IMAD.MOV R49, RZ, RZ, R28 ;  /* 0x000000ffff313224 */ /* 0x000fca00078e021c */
[----:B------:R-:W-:Y:S01]  /*dc170*/  IADD3 R12, PT, PT, R12, R49, RZ ;  /* 0x000000310c0c7210 */ /* 0x000fe20007ffe0ff */
[----:B------:R-:W-:Y:S06]  /*dc180*/  @P0 BRA `(.L_x_1252) ;  /* 0xffffffec00f40947 */ /* 0x000fec000383ffff */
[----:B------:R-:W-:Y:S05]  /*dc190*/  BSYNC.RECONVERGENT B2 ;  /* 0x0000000000027941 */ /* 0x000fea0003800200 */
.L_x_1251:
        /* <DEDUP_REMOVED lines=38> */
.L_x_1256:
[----:B------:R-:W-:Y:S05]  /*dc400*/  BSYNC.RELIABLE B3 ;  /* 0x0000000000037941 */ /* 0x000fea0003800100 */
.L_x_1255:
        /* <DEDUP_REMOVED lines=41> */
.L_x_1254:
[----:B------:R-:W-:Y:S05]  /*dc6a0*/  BSYNC.RECONVERGENT B2 ;  /* 0x0000000000027941 */ /* 0x000fea0003800200 */
.L_x_1253:
[----:B------:R-:W-:Y:S01]  /*dc6b0*/  LOP3.LUT R50, R14, 0xffff, RZ, 0xc0, !PT ;  /* 0x0000ffff0e327812 */ /* 0x000fe200078ec0ff */
[----:B------:R-:W-:Y:S01]  /*dc6c0*/  BSSY.RECONVERGENT B2, `(.L_x_1257) ;  /* 0x000011a000027945 */ /* 0x000fe20003800200 */
[----:B------:R-:W-:Y:S01]  /*dc6d0*/  SHF.R.U32.HI R51, RZ, 0x10, R14 ;  /* 0x00000010ff337819 */ /* 0x000fe2000001160e */
[----:B------:R-:W-:Y:S01]  /*dc6e0*/  IMAD.MOV.U32 R52, RZ, RZ, RZ ;  /* 0x000000ffff347224 */ /* 0x000fe200078e00ff */
[----:B------:R-:W-:Y:S02]  /*dc6f0*/  LOP3.LUT R26, R17, 0xffff, RZ, 0xc0, !PT ;  /* 0x0000ffff111a7812 */ /* 0x000fe400078ec0ff */
[----:B------:R-:W-:Y:S02]  /*dc700*/  CS2R R62, SRZ ;  /* 0x00000000003e7805 */ /* 0x000fe4000001ff00 */
        /* <DEDUP_REMOVED lines=18> */
.L_x_1258:
        /* <DEDUP_REMOVED lines=14> */
[----:B------:R-:W-:Y:S01]  /*dc910*/  SHF.R.U32.HI R90, RZ, 0x10, R87 ;  /* 0x00000010ff5a7819 */ /* 0x000fe20000011657 */
[----:B------:R-:W-:Y:S02]  /*dc920*/  IMAD R58, R26, R55, RZ ;  /* 0x000000371a3a7224 */ /* 0x000fe400078e02ff */
[C---:B------:R-:W-:Y:S01]  /*dc930*/  IMAD R66, R60.reuse, 0x10000, R65 ;  /* 0x000100003c427824 */ /* 0x040fe200078e0241 */
[----:B------:R-:W-:Y:S01]  /*dc940*/  LEA.HI R67, R60, R67, RZ, 0x10 ;  /* 0x000000433c437211 */ /* 0x000fe200078f80ff */
[----:B------:R-:W-:Y:S01]  /*dc950*/  IMAD R65, R28, R55, RZ ;  /* 0x000000371c417224 */ /* 0x000fe200078e02ff */
[----:B------:R-:W-:Y:S01]  /*dc960*/  LOP3.LUT R64, R58, 0xffff, RZ, 0xc0, !PT ;  /* 0x0000ffff3a407812 */ /* 0x000fe200078ec0ff */
[----:B------:R-:W-:Y:S01]  /*dc970*/  IMAD R60, R26, R53, RZ ;  /* 0x000000351a3c7224 */ /* 0x000fe200078e02ff */
[----:B------:R-:W-:Y:S01]  /*dc980*/  SHF.R.U32.HI R58, RZ, 0x10, R58 ;  /* 0x00000010ff3a7819 */ /* 0x000fe2000001163a */
[-C--:B------:R-:W-:Y:S01]  /*dc990*/  IMAD R84, R16, R55.reuse, R68 ;  /* 0x0000003710547224 */ /* 0x080fe200078e0244 */
[----:B------:R-:W-:Y:S01]  /*dc9a0*/  LOP3.LUT R89, R65, 0xffff, RZ, 0xc0, !PT ;  /* 0x0000ffff41597812 */ /* 0x000fe200078ec0ff */
[----:B------:R-:W-:Y:S01]  /*dc9b0*/  IMAD R60, R17, R55, R60 ;  /* 0x00000037113c7224 */ /* 0x000fe200078e023c */
[----:B------:R-:W-:Y:S01]  /*dc9c0*/  SHF.R.U32.HI R86, RZ, 0x10, R65 ;  /* 0x00000010ff567819 */ /* 0x000fe20000011641 */
[-C--:B------:R-:W-:Y:S01]  /*dc9d0*/  IMAD R95, R15, R53.reuse, R90 ;  /* 0x000000350f5f7224 */ /* 0x080fe200078e025a */
[----:B------:R-:W-:Y:S01]  /*dc9e0*/  LOP3.LUT R68, R87, 0xffff, RZ, 0xc0, !PT ;  /* 0x0000ffff57447812 */ /* 0x000fe200078ec0ff */
[----:B------:R-:W-:Y:S01]  /*dc9f0*/  IMAD R87, R17, R53, R58 ;  /* 0x0000003511577224 */ /* 0x000fe200078e023a */
[----:B------:R-:W-:Y:S01]  /*dca00*/  IADD3 R65, PT, PT, R64, R57, RZ ;  /* 0x0000003940417210 */ /* 0x000fe20007ffe0ff */
[----:B------:R-:W-:Y:S01]  /*dca10*/  IMAD R58, R48, R55, RZ ;  /* 0x00000037303a7224 */ /* 0x000fe200078e02ff */
[----:B------:R-:W-:Y:S01]  /*dca20*/  ISETP.GE.U32.AND P0, PT, R66, R59, PT ;  /* 0x0000003b4200720c */ /* 0x000fe20003f06070 */
[----:B------:R-:W-:Y:S01]  /*dca30*/  IMAD.IADD R93, R68, 0x1, R61 ;  /* 0x00000001445d7824 */ /* 0x000fe200078e023d */
[C---:B------:R-:W-:Y:S01]  /*dca40*/  LEA.HI R87, R60.reuse, R87, RZ, 0x10 ;  /* 0x000000573c577211 */ /* 0x040fe200078f80ff */
[----:B------:R-:W-:Y:S01]  /*dca50*/  IMAD R68, R60, 0x10000, R65 ;  /* 0x000100003c447824 */ /* 0x000fe200078e0241 */
[----:B------:R-:W-:Y:S01]  /*dca60*/  LOP3.LUT R65, R58, 0xffff, RZ, 0xc0, !PT ;  /* 0x0000ffff3a417812 */ /* 0x000fe200078ec0ff */
[----:B------:R-:W-:Y:S01]  /*dca70*/  IMAD R60, R49, R55, RZ ;  /* 0x00000037313c7224 */ /* 0x000fe200078e02ff */
[----:B------:R-:W-:Y:S01]  /*dca80*/  SHF.R.U32.HI R58, RZ, 0x10, R58 ;  /* 0x00000010ff3a7819 */ /* 0x000fe2000001163a */
[----:B------:R-:W-:Y:S01]  /*dca90*/  IMAD R59, R48, R53, RZ ;  /* 0x00000035303b7224 */ /* 0x000fe200078e02ff */
[----:B------:R-:W-:Y:S01]  /*dcaa0*/  ISETP.GE.U32.AND P6, PT, R68, R57, PT ;  /* 0x000000394400720c */ /* 0x000fe20003fc6070 */
[-C--:B------:R-:W-:Y:S01]  /*dcab0*/  IMAD R91, R16, R53.reuse, R86 ;  /* 0x00000035105b7224 */ /* 0x080fe200078e0256 */
[----:B------:R-:W-:Y:S01]  /*dcac0*/  LOP3.LUT R86, R60, 0xffff, RZ, 0xc0, !PT ;  /* 0x0000ffff3c567812 */ /* 0x000fe200078ec0ff */
[----:B------:R-:W-:Y:S01]  /*dcad0*/  IMAD R88, R42, R53, RZ ;  /* 0x000000352a587224 */ /* 0x000fe200078e02ff */
[----:B------:R-:W-:Y:S01]  /*dcae0*/  SHF.R.U32.HI R90, RZ, 0x10, R60 ;  /* 0x00000010ff5a7819 */ /* 0x000fe2000001163c */
[----:B------:R-:W-:Y:S01]  /*dcaf0*/  IMAD R59, R38, R55, R59 ;  /* 0x00000037263b7224 */ /* 0x000fe200078e023b */
[----:B------:R-:W-:Y:S01]  /*dcb00*/  IADD3 R60, PT, PT, R65, R62, RZ ;  /* 0x0000003e413c7210 */ /* 0x000fe20007ffe0ff */
[----:B------:R-:W-:Y:S01]  /*dcb10*/  IMAD.IADD R89, R89, 0x1, R56 ;  /* 0x0000000159597824 */ /* 0x000fe200078e0238 */
[----:B------:R-:W-:Y:S01]  /*dcb20*/  LEA.HI R91, R84, R91, RZ, 0x10 ;  /* 0x0000005b545b7211 */ /* 0x000fe200078f80ff */
[----:B------:R-:W-:-:S02]  /*dcb30*/  IMAD R88, R15, R55, R88 ;  /* 0x000000370f587224 */ /* 0x000fc400078e0258 */
[----:B------:R-:W-:Y:S02]  /*dcb40*/  IMAD R58, R38, R53, R58 ;  /* 0x00000035263a7224 */ /* 0x000fe400078e023a */
[----:B------:R-:W-:Y:S01]  /*dcb50*/  IMAD R65, R59, 0x10000, R60 ;  /* 0x000100003b417824 */ /* 0x000fe200078e023c */
[----:B------:R-:W-:Y:S01]  /*dcb60*/  LEA.HI R95, R88, R95, RZ, 0x10 ;  /* 0x0000005f585f7211 */ /* 0x000fe200078f80ff */
[----:B------:R-:W-:Y:S02]  /*dcb70*/  IMAD R60, R66, R3, RZ ;  /* 0x00000003423c7224 */ /* 0x000fe400078e02ff */
[----:B------:R-:W-:Y:S01]  /*dcb80*/  IMAD R89, R84, 0x10000, R89 ;  /* 0x0001000054597824 */ /* 0x000fe200078e0259 */
[----:B------:R-:W-:Y:S01]  /*dcb90*/  ISETP.GE.U32.AND P1, PT, R65, R62, PT ;  /* 0x0000003e4100720c */ /* 0x000fe20003f26070 */
[----:B------:R-:W-:Y:S02]  /*dcba0*/  IMAD R84, R88, 0x10000, R93 ;  /* 0x0001000058547824 */ /* 0x000fe400078e025d */
[----:B------:R-:W-:Y:S01]  /*dcbb0*/  IMAD.IADD R93, R86, 0x1, R63 ;  /* 0x00000001565d7824 */ /* 0x000fe200078e023f */
[----:B------:R-:W-:Y:S01]  /*dcbc0*/  LEA.HI R86, R59, R58, RZ, 0x10 ;  /* 0x0000003a3b567211 */ /* 0x000fe200078f80ff */
[----:B------:R-:W-:Y:S01]  /*dcbd0*/  IMAD R64, R49, R53, RZ ;  /* 0x0000003531407224 */ /* 0x000fe200078e02ff */
[----:B------:R-:W-:Y:S01]  /*dcbe0*/  LOP3.LUT R58, R60, 0xffff, RZ, 0xc0, !PT ;  /* 0x0000ffff3c3a7812 */ /* 0x000fe200078ec0ff */
[----:B------:R-:W-:Y:S01]  /*dcbf0*/  VIADD R57, R67, 0x1 ;  /* 0x0000000143397836 */ /* 0x000fe20000000000 */
[----:B------:R-:W-:Y:S01]  /*dcc00*/  ISETP.GE.U32.AND P5, PT, R89, R56, PT ;  /* 0x000000385900720c */ /* 0x000fe20003fa6070 */
[----:B------:R-:W-:Y:S01]  /*dcc10*/  IMAD R88, R85, R55, R64 ;  /* 0x0000003755587224 */ /* 0x000fe200078e0240 */
[----:B------:R-:W-:Y:S01]  /*dcc20*/  SHF.R.U32.HI R60, RZ, 0x10, R60 ;  /* 0x00000010ff3c7819 */ /* 0x000fe2000001163c */
[----:B------:R-:W-:Y:S01]  /*dcc30*/  IMAD R56, R44, R58, RZ ;  /* 0x0000003a2c387224 */ /* 0x000fe200078e02ff */
[----:B------:R-:W-:Y:S01]  /*dcc40*/  ISETP.GE.U32.AND P2, PT, R84, R61, PT ;  /* 0x0000003d5400720c */ /* 0x000fe20003f46070 */
[----:B------:R-:W-:-:S02]  /*dcc50*/  IMAD R64, R88, 0x10000, R93 ;  /* 0x0001000058407824 */ /* 0x000fc400078e025d */
[----:B------:R-:W-:Y:S01]  /*dcc60*/  @P0 IMAD.MOV R57, RZ, RZ, R67 ;  /* 0x000000ffff390224 */ /* 0x000fe200078e0243 */
[----:B------:R-:W-:Y:S01]  /*dcc70*/  LOP3.LUT R61, R56, 0xffff, RZ, 0xc0, !PT ;  /* 0x0000ffff383d7812 */ /* 0x000fe200078ec0ff */
[----:B------:R-:W-:Y:S01]  /*dcc80*/  IMAD R59, R44, R60, RZ ;  /* 0x0000003c2c3b7224 */ /* 0x000fe200078e02ff */
[----:B------:R-:W-:Y:S01]  /*dcc90*/  ISETP.GE.U32.AND P0, PT, R64, R63, PT ;  /* 0x0000003f4000720c */ /* 0x000fe20003f06070 */
[----:B------:R-:W-:Y:S01]  /*dcca0*/  IMAD R97, R85, R53, R90 ;  /* 0x0000003555617224 */ /* 0x000fe200078e025a */
[----:B------:R-:W-:Y:S01]  /*dccb0*/  IADD3 R57, PT, PT, R68, R57, RZ ;  /* 0x0000003944397210 */ /* 0x000fe20007ffe0ff */
[C---:B------:R-:W-:Y:S02]  /*dccc0*/  IMAD R67, R45.reuse, R58, RZ ;  /* 0x0000003a2d437224 */ /* 0x040fe400078e02ff */
[----:B------:R-:W-:Y:S01]  /*dccd0*/  IMAD R63, R45, R60, RZ ;  /* 0x0000003c2d3f7224 */ /* 0x000fe200078e02ff */
[----:B------:R-:W-:Y:S01]  /*dcce0*/  LEA.HI R97, R88, R97, RZ, 0x10 ;  /* 0x0000006158617211 */ /* 0x000fe200078f80ff */
[----:B------:R-:W-:Y:S01]  /*dccf0*/  IMAD R59, R46, R58, R59 ;  /* 0x0000003a2e3b7224 */ /* 0x000fe200078e023b */
[----:B------:R-:W-:Y:S01]  /*dcd00*/  ISETP.GE.U32.AND P4, PT, R57, R68, PT ;  /* 0x000000443900720c */ /* 0x000fe20003f86070 */
[----:B------:R-:W-:Y:S01]  /*dcd10*/  IMAD.IADD R62, R66, 0x1, R61 ;  /* 0x00000001423e7824 */ /* 0x000fe200078e023d */
        /* <DEDUP_REMOVED lines=16> */
[----:B------:R-:W-:Y:S01]  /*dce20*/  IADD3 R88, PT, PT, R95, 0x1, RZ ;  /* 0x000000015f587810 */ /* 0x000fe20007ffe0ff */
[----:B------:R-:W-:Y:S01]  /*dce30*/  VIADD R57, R59, 0x1 ;  /* 0x000000013b397836 */ /* 0x000fe20000000000 */
[----:B------:R-:W-:Y:S01]  /*dce40*/  LEA.HI R67, R68, R67, RZ, 0x10 ;  /* 0x0000004344437211 */ /* 0x000fe200078f80ff */
[----:B------:R-:W-:-:S02]  /*dce50*/  IMAD.IADD R56, R89, 0x1, R56 ;  /* 0x0000000159387824 */ /* 0x000fc400078e0238 */
        /* <DEDUP_REMOVED lines=27> */
[----:B------:R-:W-:Y:S01]  /*dd010*/  IMAD.IADD R57, R67, 0x1, R62 ;  /* 0x0000000143397824 */ /* 0x000fe200078e023e */
[----:B------:R-:W-:Y:S01]  /*dd020*/  IADD3 R84, PT, PT, R66, 0x1, RZ ;  /* 0x0000000142547810 */ /* 0x000fe20007ffe0ff */
[C---:B------:R-:W-:Y:S02]  /*dd030*/  IMAD R62, R71.reuse, R58, RZ ;  /* 0x0000003a473e7224 */ /* 0x040fe400078e02ff */
        /* <DEDUP_REMOVED lines=10> */
[----:B------:R-:W-:Y:S02]  /*dd0e0*/  IMAD R68, R67, 0x10000, R68 ;  /* 0x0001000043447824 */ /* 0x000fe400078e0244 */
[----:B------:R-:W-:Y:S02]  /*dd0f0*/  @P3 IMAD.MOV R63, RZ, RZ, R84 ;  /* 0x000000ffff3f3224 */ /* 0x000fe400078e0254 */
[----:B------:R-:W-:Y:S01]  /*dd100*/  IMAD.IADD R62, R65, 0x1, R56 ;  /* 0x00000001413e7824 */ /* 0x000fe200078e0238 */
[----:B------:R-:W-:Y:S01]  /*dd110*/  ISETP.GE.U32.AND P1, PT, R68, R61, PT ;  /* 0x0000003d4400720c */ /* 0x000fe20003f26070 */
[----:B------:R-:W-:-:S02]  /*dd120*/  IMAD R84, R73, R58, RZ ;  /* 0x0000003a49547224 */ /* 0x000fc400078e02ff */
[----:B------:R-:W-:Y:S02]  /*dd130*/  VIADD R86, R97, 0x1 ;  /* 0x0000000161567836 */ /* 0x000fe40000000000 */
[----:B------:R-:W-:Y:S01]  /*dd140*/  @P0 IMAD.MOV R86, RZ, RZ, R97 ;  /* 0x000000ffff560224 */ /* 0x000fe200078e0261 */
[----:B------:R-:W-:Y:S01]  /*dd150*/  ISETP.GE.U32.AND P0, PT, R62, R65, PT ;  /* 0x000000413e00720c */ /* 0x000fe20003f06070 */
[----:B------:R-:W-:Y:S01]  /*dd160*/  IMAD.IADD R56, R68, 0x1, R63 ;  /* 0x0000000144387824 */ /* 0x000fe200078e023f */
[----:B------:R-:W-:Y:S01]  /*dd170*/  LOP3.LUT R63, R84, 0xffff, RZ, 0xc0, !PT ;  /* 0x0000ffff543f7812 */ /* 0x000fe200078ec0ff */
[-C--:B------:R-:W-:Y:S02]  /*dd180*/  IMAD R61, R73, R60.reuse, RZ ;  /* 0x0000003c493d7224 */ /* 0x080fe400078e02ff */
[----:B------:R-:W-:Y:S01]  /*dd190*/  IMAD R66, R72, R60, R87 ;  /* 0x0000003c48427224 */ /* 0x000fe200078e0257 */
[----:B------:R-:W-:Y:S01]  /*dd1a0*/  ISETP.GE.U32.AND P2, PT, R56, R68, PT ;  /* 0x000000443800720c */ /* 0x000fe20003f46070 */
[----:B------:R-:W-:-:S02]  /*dd1b0*/  IMAD R65, R74, R58, R61 ;  /* 0x0000003a4a417224 */ /* 0x000fc400078e023d */
[----:B------:R-:W-:Y:S01]  /*dd1c0*/  IMAD.IADD R68, R62, 0x1, R63 ;  /* 0x000000013e447824 */ /* 0x000fe200078e023f */
[----:B------:R-:W-:Y:S01]  /*dd1d0*/  LEA.HI R66, R67, R66, RZ, 0x10 ;  /* 0x0000004243427211 */ /* 0x000fe200078f80ff */
[----:B------:R-:W-:Y:S01]  /*dd1e0*/  IMAD R67, R75, R58, RZ ;  /* 0x0000003a4b437224 */ /* 0x000fe200078e02ff */
[----:B------:R-:W-:Y:S01]  /*dd1f0*/  SHF.R.U32.HI R63, RZ, 0x10, R84 ;  /* 0x00000010ff3f7819 */ /* 0x000fe20000011654 */
[----:B------:R-:W-:Y:S01]  /*dd200*/  IMAD R68, R65, 0x10000, R68 ;  /* 0x0001000041447824 */ /* 0x000fe200078e0244 */
[----:B------:R-:W-:Y:S01]  /*dd210*/  IADD3 R88, PT, PT, R66, 0x1, RZ ;  /* 0x0000000142587810 */ /* 0x000fe20007ffe0ff */
[----:B------:R-:W-:Y:S02]  /*dd220*/  VIADD R61, R89, 0x1 ;  /* 0x00000001593d7836 */ /* 0x000fe40000000000 */
[----:B------:R-:W-:Y:S02]  /*dd230*/  @P0 IMAD.MOV R61, RZ, RZ, R89 ;  /* 0x000000ffff3d0224 */ /* 0x000fe400078e0259 */
[----:B------:R-:W-:Y:S01]  /*dd240*/  @P1 IMAD.MOV R88, RZ, RZ, R66 ;  /* 0x000000ffff581224 */ /* 0x000fe200078e0242 */
[----:B------:R-:W-:Y:S01]  /*dd250*/  ISETP.GE.U32.AND P1, PT, R68, R62, PT ;  /* 0x0000003e4400720c */ /* 0x000fe20003f26070 */
[-C--:B------:R-:W-:Y:S01]  /*dd260*/  IMAD R62, R74, R60.reuse, R63 ;  /* 0x0000003c4a3e7224 */ /* 0x080fe200078e023f */
[----:B------:R-:W-:Y:S01]  /*dd270*/  LOP3.LUT R66, R67, 0xffff, RZ, 0xc0, !PT ;  /* 0x0000ffff43427812 */ /* 0x000fe200078ec0ff */
[----:B------:R-:W-:Y:S01]  /*dd280*/  IMAD R87, R75, R60, RZ ;  /* 0x0000003c4b577224 */ /* 0x000fe200078e02ff */
[----:B------:R-:W-:Y:S01]  /*dd290*/  SHF.R.U32.HI R67, RZ, 0x10, R67 ;  /* 0x00000010ff437819 */ /* 0x000fe20000011643 */
[----:B------:R-:W-:Y:S01]  /*dd2a0*/  IMAD.IADD R63, R64, 0x1, R61 ;  /* 0x00000001403f7824 */ /* 0x000fe200078e023d */
[----:B------:R-:W-:Y:S01]  /*dd2b0*/  IADD3 R61, PT, PT, R88, 0x1, RZ ;  /* 0x00000001583d7810 */ /* 0x000fe20007ffe0ff */
[----:B------:R-:W-:Y:S01]  /*dd2c0*/  IMAD R87, R76, R58, R87 ;  /* 0x0000003a4c577224 */ /* 0x000fe200078e0257 */
[----:B------:R-:W-:Y:S01]  /*dd2d0*/  LEA.HI R65, R65, R62, RZ, 0x10 ;  /* 0x0000003e41417211 */ /* 0x000fe200078f80ff */
[C---:B------:R-:W-:Y:S01]  /*dd2e0*/  IMAD.IADD R66, R63.reuse, 0x1, R66 ;  /* 0x000000013f427824 */ /* 0x040fe200078e0242 */
[----:B------:R-:W-:Y:S01]  /*dd2f0*/  ISETP.GE.U32.AND P0, PT, R63, R64, PT ;  /* 0x000000403f00720c */ /* 0x000fe20003f06070 */
[----:B------:R-:W-:-:S02]  /*dd300*/  @P2 IMAD.MOV R61, RZ, RZ, R88 ;  /* 0x000000ffff3d2224 */ /* 0x000fc400078e0258 */
[----:B------:R-:W-:Y:S02]  /*dd310*/  IMAD R89, R87, 0x10000, R66 ;  /* 0x0001000057597824 */ /* 0x000fe400078e0242 */
[----:B------:R-:W-:Y:S02]  /*dd320*/  IMAD R62, R50, R55, RZ ;  /* 0x00000037323e7224 */ /* 0x000fe400078e02ff */
[----:B------:R-:W-:Y:S01]  /*dd330*/  IMAD.IADD R61, R68, 0x1, R61 ;  /* 0x00000001443d7824 */ /* 0x000fe200078e023d */
[----:B------:R-:W-:Y:S01]  /*dd340*/  ISETP.GE.U32.AND P2, PT, R89, R63, PT ;  /* 0x0000003f5900720c */ /* 0x000fe20003f46070 */
[C---:B------:R-:W-:Y:S01]  /*dd350*/  VIADD R84, R65.reuse, 0x1 ;  /* 0x0000000141547836 */ /* 0x040fe20000000000 */
[----:B------:R-:W-:Y:S01]  /*dd360*/  @P1 IADD3 R84, PT, PT, R65, RZ, RZ ;  /* 0x000000ff41541210 */ /* 0x000fe20007ffe0ff */
[----:B------:R-:W-:Y:S01]  /*dd370*/  IMAD R64, R50, R53, RZ ;  /* 0x0000003532407224 */ /* 0x000fe200078e02ff */
[----:B------:R-:W-:Y:S02]  /*dd380*/  LOP3.LUT R63, R62, 0xffff, RZ, 0xc0, !PT ;  /* 0x0000ffff3e3f7812 */ /* 0x000fe400078ec0ff */
[----:B------:R-:W-:Y:S01]  /*dd390*/  ISETP.GE.U32.AND P1, PT, R61, R68, PT ;  /* 0x000000443d00720c */ /* 0x000fe20003f26070 */
[----:B------:R-:W-:Y:S01]  /*dd3a0*/  IMAD R64, R51, R55, R64 ;  /* 0x0000003733407224 */ /* 0x000fe200078e0240 */
[----:B------:R-:W-:Y:S01]  /*dd3b0*/  SHF.R.U32.HI R66, RZ, 0x10, R62 ;  /* 0x00000010ff427819 */ /* 0x000fe2000001163e */
[----:B------:R-:W-:-:S02]  /*dd3c0*/  IMAD.IADD R63, R63, 0x1, R54 ;  /* 0x000000013f3f7824 */ /* 0x000fc400078e0236 */
[----:B------:R-:W-:Y:S02]  /*dd3d0*/  VIADD R62, R86, 0x1 ;  /* 0x00000001563e7836 */ /* 0x000fe40000000000 */
[----:B------:R-:W-:Y:S02]  /*dd3e0*/  IMAD R65, R51, R53, R66 ;  /* 0x0000003533417224 */ /* 0x000fe400078e0242 */
[----:B------:R-:W-:Y:S02]  /*dd3f0*/  @P0 IMAD.MOV R62, RZ, RZ, R86 ;  /* 0x000000ffff3e0224 */ /* 0x000fe400078e0256 */
[C---:B------:R-:W-:Y:S01]  /*dd400*/  IMAD R63, R64.reuse, 0x10000, R63 ;  /* 0x00010000403f7824 */ /* 0x040fe200078e023f */
[----:B------:R-:W-:Y:S01]  /*dd410*/  LEA.HI R65, R64, R65, RZ, 0x10 ;  /* 0x0000004140417211 */ /* 0x000fe200078f80ff */
[----:B------:R-:W-:Y:S02]  /*dd420*/  IMAD R68, R76, R60, R67 ;  /* 0x0000003c4c447224 */ /* 0x000fe400078e0243 */
[----:B------:R-:W-:Y:S01]  /*dd430*/  VIADD R66, R84, 0x1 ;  /* 0x0000000154427836 */ /* 0x000fe20000000000 */
[----:B------:R-:W-:Y:S01]  /*dd440*/  IADD3 R64, PT, PT, R63, R62, RZ ;  /* 0x0000003e3f407210 */ /* 0x000fe20007ffe0ff */
[----:B------:R-:W-:Y:S01]  /*dd450*/  @P1 IMAD.MOV R66, RZ, RZ, R84 ;  /* 0x000000ffff421224 */ /* 0x000fe200078e0254 */
[----:B------:R-:W-:Y:S01]  /*dd460*/  LEA.HI R68, R87, R68, RZ, 0x10 ;  /* 0x0000004457447211 */ /* 0x000fe200078f80ff */
[----:B------:R-:W-:Y:S01]  /*dd470*/  IMAD R67, R77, R60, RZ ;  /* 0x0000003c4d437224 */ /* 0x000fe200078e02ff */
[----:B------:R-:W-:Y:S01]  /*dd480*/  ISETP.GE.U32.AND P0, PT, R63, R54, PT ;  /* 0x000000363f00720c */ /* 0x000fe20003f06070 */
[----:B------:R-:W-:Y:S01]  /*dd490*/  IMAD.IADD R62, R89, 0x1, R66 ;  /* 0x00000001593e7824 */ /* 0x000fe200078e0242 */
[----:B------:R-:W-:Y:S01]  /*dd4a0*/  ISETP.GE.U32.AND P1, PT, R64, R63, PT ;  /* 0x0000003f4000720c */ /* 0x000fe20003f26070 */
[----:B------:R-:W-:-:S02]  /*dd4b0*/  IMAD R63, R77, R58, RZ ;  /* 0x0000003a4d3f7224 */ /* 0x000fc400078e02ff */
[----:B------:R-:W-:Y:S02]  /*dd4c0*/  VIADD R88, R68, 0x1 ;  /* 0x0000000144587836 */ /* 0x000fe40000000000 */
[----:B------:R-:W-:Y:S01]  /*dd4d0*/  @P2 IMAD.MOV R88, RZ, RZ, R68 ;  /* 0x000000ffff582224 */ /* 0x000fe200078e0244 */
[----:B------:R-:W-:Y:S01]  /*dd4e0*/  ISETP.GE.U32.AND P2, PT, R62, R89, PT ;  /* 0x000000593e00720c */ /* 0x000fe20003f46070 */
[----:B------:R-:W-:Y:S01]  /*dd4f0*/  IMAD R54, R14, R53, RZ ;  /* 0x000000350e367224 */ /* 0x000fe200078e02ff */
[----:B------:R-:W-:Y:S01]  /*dd500*/  SHF.R.U32.HI R87, RZ, 0x10, R63 ;  /* 0x00000010ff577819 */ /* 0x000fe2000001163f */
[----:B------:R-:W-:Y:S01]  /*dd510*/  IMAD R67, R78, R58, R67 ;  /* 0x0000003a4e437224 */ /* 0x000fe200078e0243 */
[----:B------:R-:W-:Y:S01]  /*dd520*/  LOP3.LUT R63, R63, 0xffff, RZ, 0xc0, !PT ;  /* 0x0000ffff3f3f7812 */ /* 0x000fe200078ec0ff */
[-C--:B------:R-:W-:Y:S02]  /*dd530*/  IMAD R66, R12, R55.reuse, R54 ;  /* 0x000000370c427224 */ /* 0x080fe400078e0236 */
[----:B------:R-:W-:Y:S01]  /*dd540*/  IMAD R55, R14, R55, RZ ;  /* 0x000000370e377224 */ /* 0x000fe200078e02ff */
[----:B------:R-:W-:Y:S01]  /*dd550*/  IADD3 R54, PT, PT, R64, R63, RZ ;  /* 0x0000003f40367210 */ /* 0x000fe20007ffe0ff */
[----:B------:R-:W-:-:S02]  /*dd560*/  VIADD R86, R65, 0x1 ;  /* 0x0000000141567836 */ /* 0x000fc40000000000 */
[----:B------:R-:W-:Y:S01]  /*dd570*/  @P0 IMAD.MOV R86, RZ, RZ, R65 ;  /* 0x000000ffff560224 */ /* 0x000fe200078e0241 */
[----:B------:R-:W-:Y:S01]  /*dd580*/  LOP3.LUT R65, R55, 0xffff, RZ, 0xc0, !PT ;  /* 0x0000ffff37417812 */ /* 0x000fe200078ec0ff */
[----:B------:R-:W-:Y:S01]  /*dd590*/  IMAD R68, R67, 0x10000, R54 ;  /* 0x0001000043447824 */ /* 0x000fe200078e0236 */
[----:B------:R-:W-:Y:S01]  /*dd5a0*/  SHF.R.U32.HI R55, RZ, 0x10, R55 ;  /* 0x00000010ff377819 */ /* 0x000fe20000011637 */
[----:B------:R-:W-:Y:S02]  /*dd5b0*/  VIADD R63, R88, 0x1 ;  /* 0x00000001583f7836 */ /* 0x000fe40000000000 */
[----:B------:R-:W-:Y:S01]  /*dd5c0*/  IMAD R84, R78, R60, R87 ;  /* 0x0000003c4e547224 */ /* 0x000fe200078e0257 */
[----:B------:R-:W-:Y:S01]  /*dd5d0*/  ISETP.GE.U32.AND P0, PT, R68, R64, PT ;  /* 0x000000404400720c */ /* 0x000fe20003f06070 */
[----:B------:R-:W-:Y:S02]  /*dd5e0*/  @P2 IMAD.MOV R63, RZ, RZ, R88 ;  /* 0x000000ffff3f2224 */ /* 0x000fe400078e0258 */
[----:B------:R-:W-:Y:S01]  /*dd5f0*/  IMAD.IADD R65, R65, 0x1, R52 ;  /* 0x0000000141417824 */ /* 0x000fe200078e0234 */
[----:B------:R-:W-:Y:S01]  /*dd600*/  LEA.HI R84, R67, R84, RZ, 0x10 ;  /* 0x0000005443547211 */ /* 0x000fe200078f80ff */
        /* <DEDUP_REMOVED lines=38> */
.L_x_1257:
        /* <DEDUP_REMOVED lines=38> */
.L_x_1262:
[----:B------:R-:W-:Y:S05]  /*ddad0*/  BSYNC.RELIABLE B3 ;  /* 0x0000000000037941 */ /* 0x000fea0003800100 */
.L_x_1261:
        /* <DEDUP_REMOVED lines=41> */
.L_x_1260:
[----:B------:R-:W-:Y:S05]  /*ddd70*/  BSYNC.RECONVERGENT B2 ;  /* 0x0000000000027941 */ /* 0x000fea0003800200 */
.L_x_1259:
[----:B------:R0:W-:Y:S01]  /*ddd80*/  STL [R11], R59 ;  /* 0x0000003b0b007387 */ /* 0x0001e20000100800 */
[----:B------:R-:W-:Y:S01]  /*ddd90*/  HFMA2 R28, -RZ, RZ, 0, 0 ;  /* 0x00000000ff1c7431 */ /* 0x000fe200000001ff */
[----:B------:R-:W-:Y:S01]  /*ddda0*/  BSSY.RECONVERGENT B2, `(.L_x_1263) ;  /* 0x00000ae000027945 */ /* 0x000fe20003800200 */
[----:B------:R-:W-:Y:S01]  /*dddb0*/  IMAD.MOV.U32 R26, RZ, RZ, RZ ;  /* 0x000000ffff1a7224 */ /* 0x000fe200078e00ff */
        /* <DEDUP_REMOVED lines=13> */
.L_x_1264:
        /* <DEDUP_REMOVED lines=11> */
[-C--:B------:R-:W-:Y:S02]  /*ddf40*/  IMAD R13, R44, R17.reuse, RZ ;  /* 0x000000112c0d7224 */ /* 0x080fe400078e02ff */
        /* <DEDUP_REMOVED lines=8> */
[----:B------:R-:W-:Y:S01]  /*ddfd0*/  IADD3 R16, PT, PT, R51, 0x1, RZ ;  /* 0x0000000133107810 */ /* 0x000fe20007ffe0ff */
[----:B------:R-:W-:Y:S02]  /*ddfe0*/  @P0 IMAD.MOV R16, RZ, RZ, R51 ;  /* 0x000000ffff100224 */ /* 0x000fe400078e0233 */
[-C--:B------:R-:W-:Y:S01]  /*ddff0*/  IMAD R55, R71, R17.reuse, RZ ;  /* 0x0000001147377224 */ /* 0x080fe200078e02ff */
[----:B------:R-:W-:Y:S01]  /*de000*/  ISETP.GE.U32.AND P1, PT, R53, R14, PT ;  /* 0x0000000e3500720c */ /* 0x000fe20003f26070 */
[----:B------:R-:W-:Y:S01]  /*de010*/  IMAD R14, R46, R17, R15 ;  /* 0x000000112e0e7224 */ /* 0x000fe200078e020f */
[----:B------:R-:W-:Y:S01]  /*de020*/  LOP3.LUT R53, R48, 0xffff, RZ, 0xc0, !PT ;  /* 0x0000ffff30357812 */ /* 0x000fe200078ec0ff */
[----:B------:R-:W-:Y:S01]  /*de030*/  IMAD R55, R72, R42, R55 ;  /* 0x0000002a48377224 */ /* 0x000fe200078e0237 */
[----:B------:R-:W-:-:S02]  /*de040*/  SHF.R.U32.HI R48, RZ, 0x10, R48 ;  /* 0x00000010ff307819 */ /* 0x000fc40000011630 */
[----:B------:R-:W-:Y:S01]  /*de050*/  LEA.HI R14, R13, R14, RZ, 0x10 ;  /* 0x0000000e0d0e7211 */ /* 0x000fe200078f80ff */
[----:B------:R-:W-:Y:S01]  /*de060*/  IMAD.IADD R53, R53, 0x1, R16 ;  /* 0x0000000135357824 */ /* 0x000fe200078e0210 */
[----:B------:R-:W-:Y:S01]  /*de070*/  ISETP.GE.U32.AND P0, PT, R16, R51, PT ;  /* 0x000000331000720c */ /* 0x000fe20003f06070 */
[----:B------:R-:W-:Y:S02]  /*de080*/  IMAD R15, R47, R17, R48 ;  /* 0x000000112f0f7224 */ /* 0x000fe400078e0230 */
[----:B------:R-:W-:Y:S02]  /*de090*/  IMAD R52, R50, 0x10000, R53 ;  /* 0x0001000032347824 */ /* 0x000fe400078e0235 */
[----:B------:R-:W-:Y:S01]  /*de0a0*/  VIADD R13, R14, 0x1 ;  /* 0x000000010e0d7836 */ /* 0x000fe20000000000 */
[----:B------:R-:W-:Y:S01]  /*de0b0*/  LEA.HI R50, R50, R15, RZ, 0x10 ;  /* 0x0000000f32327211 */ /* 0x000fe200078f80ff */
[----:B------:R-:W-:Y:S01]  /*de0c0*/  @P1 IMAD.MOV R13, RZ, RZ, R14 ;  /* 0x000000ffff0d1224 */ /* 0x000fe200078e020e */
[----:B------:R-:W-:Y:S01]  /*de0d0*/  ISETP.GE.U32.AND P2, PT, R52, R16, PT ;  /* 0x000000103400720c */ /* 0x000fe20003f46070 */
[----:B------:R-:W-:-:S02]  /*de0e0*/  IMAD R14, R69, R42, RZ ;  /* 0x0000002a450e7224 */ /* 0x000fc400078e02ff */
[----:B------:R-:W-:Y:S01]  /*de0f0*/  VIADD R15, R38, 0x1 ;  /* 0x00000001260f7836 */ /* 0x000fe20000000000 */
[----:B------:R-:W-:Y:S01]  /*de100*/  IADD3 R13, PT, PT, R52, R13, RZ ;  /* 0x0000000d340d7210 */ /* 0x000fe20007ffe0ff */
[----:B------:R-:W-:Y:S01]  /*de110*/  IMAD R51, R69, R17, RZ ;  /* 0x0000001145337224 */ /* 0x000fe200078e02ff */
[----:B------:R-:W-:Y:S01]  /*de120*/  LOP3.LUT R16, R14, 0xffff, RZ, 0xc0, !PT ;  /* 0x0000ffff0e107812 */ /* 0x000fe200078ec0ff */
[----:B------:R-:W-:Y:S01]  /*de130*/  @P0 IMAD.MOV R15, RZ, RZ, R38 ;  /* 0x000000ffff0f0224 */ /* 0x000fe200078e0226 */
[----:B------:R-:W-:Y:S01]  /*de140*/  ISETP.GE.U32.AND P1, PT, R13, R52, PT ;  /* 0x000000340d00720c */ /* 0x000fe20003f26070 */
[----:B------:R-:W-:Y:S01]  /*de150*/  VIADD R52, R50, 0x1 ;  /* 0x0000000132347836 */ /* 0x000fe20000000000 */
[----:B------:R-:W-:Y:S01]  /*de160*/  SHF.R.U32.HI R48, RZ, 0x10, R14 ;  /* 0x00000010ff307819 */ /* 0x000fe2000001160e */
[----:B------:R-:W-:Y:S01]  /*de170*/  IMAD R14, R70, R42, R51 ;  /* 0x0000002a460e7224 */ /* 0x000fe200078e0233 */
[----:B------:R-:W-:Y:S01]  /*de180*/  ISETP.GE.U32.AND P0, PT, R15, R38, PT ;  /* 0x000000260f00720c */ /* 0x000fe20003f06070 */
[----:B------:R-:W-:-:S02]  /*de190*/  @P2 IMAD.MOV R52, RZ, RZ, R50 ;  /* 0x000000ffff342224 */ /* 0x000fc400078e0232 */
        /* <DEDUP_REMOVED lines=12> */
[----:B------:R-:W-:-:S02]  /*de260*/  LOP3.LUT R57, R15, 0xffff, RZ, 0xc0, !PT ;  /* 0x0000ffff0f397812 */ /* 0x000fc400078ec0ff */
[----:B------:R-:W-:Y:S02]  /*de270*/  IADD3 R48, PT, PT, R53, 0x1, RZ ;  /* 0x0000000135307810 */ /* 0x000fe40007ffe0ff */
[----:B------:R-:W-:Y:S01]  /*de280*/  SHF.R.U32.HI R15, RZ, 0x10, R15 ;  /* 0x00000010ff0f7819 */ /* 0x000fe2000001160f */
[----:B------:R-:W-:Y:S01]  /*de290*/  IMAD.IADD R16, R57, 0x1, R14 ;  /* 0x0000000139107824 */ /* 0x000fe200078e020e */
[----:B------:R-:W-:Y:S01]  /*de2a0*/  ISETP.GE.U32.AND P0, PT, R14, R49, PT ;  /* 0x000000310e00720c */ /* 0x000fe20003f06070 */
[----:B------:R-:W-:Y:S02]  /*de2b0*/  @P1 IMAD.MOV R48, RZ, RZ, R53 ;  /* 0x000000ffff301224 */ /* 0x000fe400078e0235 */
[----:B------:R-:W-:Y:S02]  /*de2c0*/  IMAD R53, R55, 0x10000, R16 ;  /* 0x0001000037357824 */ /* 0x000fe400078e0210 */
[----:B------:R-:W-:Y:S02]  /*de2d0*/  VIADD R38, R48, 0x1 ;  /* 0x0000000130267836 */ /* 0x000fe40000000000 */
[----:B------:R-:W-:Y:S01]  /*de2e0*/  @P2 IMAD.MOV R38, RZ, RZ, R48 ;  /* 0x000000ffff262224 */ /* 0x000fe200078e0230 */
[----:B------:R-:W-:Y:S01]  /*de2f0*/  ISETP.GE.U32.AND P1, PT, R53, R14, PT ;  /* 0x0000000e3500720c */ /* 0x000fe20003f26070 */
[----:B------:R-:W-:-:S02]  /*de300*/  IMAD R14, R72, R17, R15 ;  /* 0x00000011480e7224 */ /* 0x000fc400078e020f */
        /* <DEDUP_REMOVED lines=15> */
[-C--:B------:R-:W-:Y:S02]  /*de400*/  IMAD R55, R75, R17.reuse, RZ ;  /* 0x000000114b377224 */ /* 0x080fe400078e02ff */
        /* <DEDUP_REMOVED lines=9> */
[----:B------:R-:W-:Y:S01]  /*de4a0*/  @P0 IMAD.MOV R14, RZ, RZ, R31 ;  /* 0x000000ffff0e0224 */ /* 0x000fe200078e021f */
[----:B------:R-:W-:Y:S01]  /*de4b0*/  LOP3.LUT R57, R15, 0xffff, RZ, 0xc0, !PT ;  /* 0x0000ffff0f397812 */ /* 0x000fe200078ec0ff */
[----:B------:R-:W-:Y:S01]  /*de4c0*/  IMAD R55, R76, R42, R55 ;  /* 0x0000002a4c377224 */ /* 0x000fe200078e0237 */
[----:B------:R-:W-:Y:S02]  /*de4d0*/  IADD3 R48, PT, PT, R53, 0x1, RZ ;  /* 0x0000000135307810 */ /* 0x000fe40007ffe0ff */
[----:B------:R-:W-:Y:S01]  /*de4e0*/  SHF.R.U32.HI R15, RZ, 0x10, R15 ;  /* 0x00000010ff0f7819 */ /* 0x000fe2000001160f */
[----:B------:R-:W-:Y:S01]  /*de4f0*/  IMAD.IADD R16, R57, 0x1, R14 ;  /* 0x0000000139107824 */ /* 0x000fe200078e020e */
[----:B------:R-:W-:Y:S01]  /*de500*/  ISETP.GE.U32.AND P0, PT, R14, R31, PT ;  /* 0x0000001f0e00720c */ /* 0x000fe20003f06070 */
[----:B------:R-:W-:-:S02]  /*de510*/  @P1 IMAD.MOV R48, RZ, RZ, R53 ;  /* 0x000000ffff301224 */ /* 0x000fc400078e0235 */
[----:B------:R-:W-:Y:S02]  /*de520*/  IMAD R53, R55, 0x10000, R16 ;  /* 0x0001000037357824 */ /* 0x000fe400078e0210 */
[----:B------:R-:W-:Y:S02]  /*de530*/  VIADD R28, R48, 0x1 ;  /* 0x00000001301c7836 */ /* 0x000fe40000000000 */
[----:B------:R-:W-:Y:S01]  /*de540*/  @P2 IMAD.MOV R28, RZ, RZ, R48 ;  /* 0x000000ffff1c2224 */ /* 0x000fe200078e0230 */
[----:B------:R-:W-:Y:S01]  /*de550*/  ISETP.GE.U32.AND P1, PT, R53, R14, PT ;  /* 0x0000000e3500720c */ /* 0x000fe20003f26070 */
[-C--:B------:R-:W-:Y:S02]  /*de560*/  IMAD R14, R76, R17.reuse, R15 ;  /* 0x000000114c0e7224 */ /* 0x080fe400078e020f */
        /* <DEDUP_REMOVED lines=14> */
[----:B------:R-:W-:-:S03]  /*de650*/  IADD3 R31, PT, PT, R50, 0x1, RZ ;  /* 0x00000001321f7810 */ /* 0x000fc60007ffe0ff */
        /* <DEDUP_REMOVED lines=20> */
[----:B------:R-:W-:Y:S01]  /*de7a0*/  ISETP.GE.U32.AND P0, PT, R55, R15, PT ;  /* 0x0000000f3700720c */ /* 0x000fe20003f06070 */
[----:B------:R-:W-:-:S03]  /*de7b0*/  IMAD R17, R81, R17, R16 ;  /* 0x0000001151117224 */ /* 0x000fc600078e0210 */
[----:B------:R-:W-:Y:S02]  /*de7c0*/  IADD3 R20, PT, PT, R55, R20, RZ ;  /* 0x0000001437147210 */ /* 0x000fe40007ffe0ff */
[----:B------:R-:W-:Y:S02]  /*de7d0*/  LEA.HI R17, R14, R17, RZ, 0x10 ;  /* 0x000000110e117211 */ /* 0x000fe400078f80ff */
[----:B------:R-:W-:-:S03]  /*de7e0*/  ISETP.GE.U32.AND P1, PT, R20, R55, PT ;  /* 0x000000371400720c */ /* 0x000fc60003f26070 */
[----:B------:R-:W-:Y:S02]  /*de7f0*/  VIADD R14, R17, 0x1 ;  /* 0x00000001110e7836 */ /* 0x000fe40000000000 */
        /* <DEDUP_REMOVED lines=9> */
.L_x_1263:
        /* <DEDUP_REMOVED lines=46> */
.L_x_1268:
[----:B------:R-:W-:Y:S05]  /*deb70*/  BSYNC.RELIABLE B3 ;  /* 0x0000000000037941 */ /* 0x000fea0003800100 */
.L_x_1267:
        /* <DEDUP_REMOVED lines=41> */
.L_x_1266:
[----:B------:R-:W-:Y:S05]  /*dee10*/  BSYNC.RECONVERGENT B2 ;  /* 0x0000000000027941 */ /* 0x000fea0003800200 */
.L_x_1265:
        /* <DEDUP_REMOVED lines=50> */
.L_x_1274:
[----:B------:R-:W-:Y:S05]  /*df140*/  BSYNC.RELIABLE B4 ;  /* 0x0000000000047941 */ /* 0x000fea0003800100 */
.L_x_1273:
        /* <DEDUP_REMOVED lines=75> */
.L_x_1276:
[----:B------:R-:W-:Y:S05]  /*df600*/  BSYNC.RELIABLE B4 ;  /* 0x0000000000047941 */ /* 0x000fea0003800100 */
.L_x_1275:
[----:B------:R-:W-:Y:S01]  /*df610*/  ISETP.GE.U32.AND P6, PT, R81, R80, PT ;  /* 0x000000505100720c */ /* 0x000fe20003fc6070 */
[----:B------:R-:W-:Y:S02]  /*df620*/  IMAD.IADD R12, R51, 0x1, -R36 ;  /* 0x00000001330c7824 */ /* 0x000fe400078e0a24 */
[----:B------:R-:W-:Y:S01]  /*df630*/  IMAD.IADD R14, R38, 0x1, -R37 ;  /* 0x00000001260e7824 */ /* 0x000fe200078e0a25 */
[----:B------:R-:W-:Y:S01]  /*df640*/  SEL R3, RZ, 0x1, P6 ;  /* 0x00000001ff037807 */ /* 0x000fe20003000000 */
[----:B------:R-:W-:Y:S02]  /*df650*/  IMAD.IADD R16, R49, 0x1, -R34 ;  /* 0x0000000131107824 */ /* 0x000fe400078e0a22 */
[----:B------:R-:W-:Y:S01]  /*df660*/  IMAD.IADD R79, R26, 0x1, -R79 ;  /* 0x000000011a4f7824 */ /* 0x000fe200078e0a4f */
[----:B------:R-:W-:Y:S01]  /*df670*/  ISETP.GE.U32.AND P0, PT, R12, R3, PT ;  /* 0x000000030c00720c */ /* 0x000fe20003f06070 */
[----:B------:R-:W-:-:S03]  /*df680*/  IMAD.IADD R81, R81, 0x1, -R80 ;  /* 0x0000000151517824 */ /* 0x000fc600078e0a50 */
[----:B------:R-:W-:Y:S01]  /*df690*/  ISETP.LT.U32.OR P0, PT, R51, R36, !P0 ;  /* 0x000000243300720c */ /* 0x000fe20004701470 */
[----:B------:R-:W-:Y:S01]  /*df6a0*/  IMAD.IADD R36, R31, 0x1, -R18 ;  /* 0x000000011f247824 */ /* 0x000fe200078e0a12 */
[----:B------:R-:W-:Y:S01]  /*df6b0*/  IADD3 R26, PT, PT, R79, -0x1, RZ ;  /* 0xffffffff4f1a7810 */ /* 0x000fe20007ffe0ff */
[C---:B------:R-:W-:Y:S01]  /*df6c0*/  VIADD R51, R12.reuse, 0xffffffff ;  /* 0xffffffff0c337836 */ /* 0x040fe20000000000 */
[----:B------:R-:W-:Y:S02]  /*df6d0*/  SEL R3, RZ, 0x1, !P0 ;  /* 0x00000001ff037807 */ /* 0x000fe40004000000 */
[----:B------:R-:W-:Y:S02]  /*df6e0*/  @P6 IADD3 R51, PT, PT, R12, RZ, RZ ;  /* 0x000000ff0c336210 */ /* 0x000fe40007ffe0ff */
        /* <DEDUP_REMOVED lines=25> */
[----:B------:R-:W-:-:S10]  /*df880*/  @!P4 IMAD.MOV R20, RZ, RZ, R18 ;  /* 0x000000ffff14c224 */ /* 0x000fd400078e0212 */
[----:B------:R-:W-:-:S07]  /*df890*/  @!P5 IMAD.MOV R26, RZ, RZ, R79 ;  /* 0x000000ffff1ad224 */ /* 0x000fce00078e024f */
.L_x_1272:
[----:B------:R-:W-:Y:S05]  /*df8a0*/  BSYNC.RECONVERGENT B3 ;  /* 0x0000000000037941 */ /* 0x000fea0003800200 */
.L_x_1271:
        /* <DEDUP_REMOVED lines=12> */
[----:B------:R-:W-:Y:S02]  /*df970*/  HFMA2 R67, -RZ, RZ, 0, 5.9604644775390625e-08 ;  /* 0x00000001ff437431 */ /* 0x000fe400000001ff */
[----:B------:R-:W-:Y:S01]  /*df980*/  IMAD.MOV.U32 R19, RZ, RZ, RZ ;  /* 0x000000ffff137224 */ /* 0x000fe200078e00ff */
[----:B------:R-:W-:Y:S01]  /*df990*/  CS2R R58, SRZ ;  /* 0x00000000003a7805 */ /* 0x000fe2000001ff00 */
[----:B------:R-:W1:Y:S01]  /*df9a0*/  LDCU.64 UR8, c[0x0][0x390] ;  /* 0x00007200ff0877ac */ /* 0x000e620008000a00 */
[----:B------:R-:W-:Y:S01]  /*df9b0*/  IMAD.MOV.U32 R50, RZ, RZ, RZ ;  /* 0x000000ffff327224 */ /* 0x000fe200078e00ff */
[----:B------:R-:W-:Y:S01]  /*df9c0*/  CS2R R62, SRZ ;  /* 0x00000000003e7805 */ /* 0x000fe2000001ff00 */
[----:B------:R-:W-:Y:S01]  /*df9d0*/  IMAD.MOV.U32 R54, RZ, RZ, RZ ;  /* 0x000000ffff367224 */ /* 0x000fe200078e00ff */
[----:B------:R-:W2:Y:S01]  /*df9e0*/  LDCU.64 UR10, c[0x0][0x388] ;  /* 0x00007100ff0a77ac */ /* 0x000ea20008000a00 */
[----:B------:R-:W-:Y:S01]  /*df9f0*/  IMAD.MOV.U32 R79, RZ, RZ, RZ ;  /* 0x000000ffff4f7224 */ /* 0x000fe200078e00ff */
[----:B------:R-:W-:Y:S01]  /*dfa00*/  CS2R R56, SRZ ;  /* 0x0000000000387805 */ /* 0x000fe2000001ff00 */
[----:B------:R-:W-:Y:S01]  /*dfa10*/  IMAD.MOV.U32 R34, RZ, RZ, RZ ;  /* 0x000000ffff227224 */ /* 0x000fe200078e00ff */
[----:B------:R-:W-:-:S02]  /*dfa20*/  MOV R52, RZ ;  /* 0x000000ff00347202 */ /* 0x000fc40000000f00 */
[----:B------:R-:W-:Y:S01]  /*dfa30*/  CS2R R60, SRZ ;  /* 0x00000000003c7805 */ /* 0x000fe2000001ff00 */
[----:B------:R-:W-:Y:S02]  /*dfa40*/  IMAD.MOV.U32 R65, RZ, RZ, RZ ;  /* 0x000000ffff417224 */ /* 0x000fe400078e00ff */
[----:B------:R-:W-:Y:S01]  /*dfa50*/  IMAD.MOV.U32 R66, RZ, RZ, RZ ;  /* 0x000000ffff427224 */ /* 0x000fe200078e00ff */
[----:B0-----:R-:W-:Y:S01]  /*dfa60*/  MOV R35, UR5 ;  /* 0x0000000500237c02 */ /* 0x001fe20008000f00 */
[----:B------:R-:W-:Y:S01]  /*dfa70*/  IMAD.U32 R36, RZ, RZ, UR4 ;  /* 0x00000004ff247e24 */ /* 0x000fe2000f8e00ff */
[----:B------:R-:W0:Y:S01]  /*dfa80*/  LDCU UR4, c[0x0][0x3a0] ;  /* 0x00007400ff0477ac */ /* 0x000e220008000800 */
[----:B-1----:R-:W-:Y:S01]  /*dfa90*/  IMAD.U32 R37, RZ, RZ, UR9 ;  /* 0x00000009ff257e24 */ /* 0x002fe2000f8e00ff */
[----:B------:R-:W1:Y:S01]  /*dfaa0*/  LDCU UR5, c[0x0][0x384] ;  /* 0x00007080ff0577ac */ /* 0x000e620008000800 */
[----:B------:R-:W-:Y:S02]  /*dfab0*/  IMAD.U32 R42, RZ, RZ, UR8 ;  /* 0x00000008ff2a7e24 */ /* 0x000fe4000f8e00ff */
[----:B--2---:R-:W-:-:S02]  /*dfac0*/  IMAD.U32 R53, RZ, RZ, UR11 ;  /* 0x0000000bff357e24 */ /* 0x004fc4000f8e00ff */
[----:B------:R-:W-:Y:S02]  /*dfad0*/  IMAD.U32 R48, RZ, RZ, UR10 ;  /* 0x0000000aff307e24 */ /* 0x000fe4000f8e00ff */
[----:B0-----:R-:W-:Y:S02]  /*dfae0*/  IMAD.U32 R55, RZ, RZ, UR4 ;  /* 0x00000004ff377e24 */ /* 0x001fe4000f8e00ff */
[----:B-1----:R-:W-:-:S07]  /*dfaf0*/  IMAD.U32 R18, RZ, RZ, UR5 ;  /* 0x00000005ff127e24 */ /* 0x002fce000f8e00ff */
.L_x_1300:
        /* <DEDUP_REMOVED lines=13> */
[----:B------:R-:W-:Y:S01]  /*dfbd0*/  IMAD.MOV.U32 R17, RZ, RZ, R19 ;  /* 0x000000ffff117224 */ /* 0x000fe200078e0013 */
[----:B------:R-:W-:-:S07]  /*dfbe0*/  MOV R16, R50 ;  /* 0x0000003200107202 */ /* 0x000fce0000000f00 */
        /* <DEDUP_REMOVED lines=36> */
.L_x_1282:
        /* <DEDUP_REMOVED lines=40> */
[----:B------:R-:W-:-:S07]  /*e00b0*/  ISETP.GE.U32.AND P0, PT, R14, UR12, PT ;  /* 0x0000000c0e007c0c */ /* 0x000fce000bf06070 */
[----:B------:R-:W-:Y:S02]  /*e00c0*/  @P1 IMAD.MOV R11, RZ, RZ, R13 ;  /* 0x000000ffff0b1224 */ /* 0x000fe400078e020d */
[----:B------:R-:W-:Y:S02]  /*e00d0*/  HFMA2 R13, -RZ, RZ, 0, 1.1920928955078125e-07 ;  /* 0x00000002ff0d7431 */ /* 0x000fe400000001ff */
[----:B------:R-:W-:Y:S02]  /*e00e0*/  IMAD.IADD R11, R14, 0x1, R11 ;  /* 0x000000010e0b7824 */ /* 0x000fe400078e020b */
        /* <DEDUP_REMOVED lines=32> */
.L_x_1280:
[----:B------:R-:W-:Y:S02]  /*e02f0*/  SHF.L.W.U32.HI R67, R67, 0x1f, R79 ;  /* 0x0000001f43437819 */ /* 0x000fe40000010e4f */
[----:B------:R-:W-:Y:S02]  /*e0300*/  SHF.L.W.U32.HI R79, R79, 0x1f, R62 ;  /* 0x0000001f4f4f7819 */ /* 0x000fe40000010e3e */
[----:B------:R-:W-:Y:S02]  /*e0310*/  SHF.L.W.U32.HI R62, R62, 0x1f, R63 ;  /* 0x0000001f3e3e7819 */ /* 0x000fe40000010e3f */
[----:B------:R-:W-:Y:S02]  /*e0320*/  SHF.L.W.U32.HI R63, R63, 0x1f, R54 ;  /* 0x0000001f3f3f7819 */ /* 0x000fe40000010e36 */
[----:B------:R-:W-:Y:S02]  /*e0330*/  SHF.L.W.U32.HI R54, R54, 0x1f, R59 ;  /* 0x0000001f36367819 */ /* 0x000fe40000010e3b */
[----:B------:R-:W-:-:S02]  /*e0340*/  SHF.L.W.U32.HI R59, R59, 0x1f, R50 ;  /* 0x0000001f3b3b7819 */ /* 0x000fc40000010e32 */
[----:B------:R-:W-:-:S07]  /*e0350*/  SHF.L.W.U32.HI R50, R50, 0x1f, R19 ;  /* 0x0000001f32327819 */ /* 0x000fce0000010e13 */
.L_x_1281:
[----:B------:R-:W-:Y:S05]  /*e0360*/  BSYNC.RECONVERGENT B4 ;  /* 0x0000000000047941 */ /* 0x000fea0003800200 */
.L_x_1279:
[----:B------:R-:W-:Y:S02]  /*e0370*/  LOP3.LUT R3, R81, 0x1, RZ, 0xc0, !PT ;  /* 0x0000000151037812 */ /* 0x000fe400078ec0ff */
[----:B------:R-:W-:Y:S02]  /*e0380*/  SHF.R.U32.HI R19, RZ, 0x1, R19 ;  /* 0x00000001ff137819 */ /* 0x000fe40000011613 */
[----:B------:R-:W-:-:S13]  /*e0390*/  ISETP.NE.U32.AND P0, PT, R3, 0x1, PT ;  /* 0x000000010300780c */ /* 0x000fda0003f05070 */
[----:B------:R-:W-:Y:S05]  /*e03a0*/  @P0 BRA `(.L_x_1282) ;  /* 0xfffffff800a00947 */ /* 0x000fea000383ffff */
.L_x_1278:
[----:B------:R-:W-:Y:S05]  /*e03b0*/  BSYNC.RECONVERGENT B3 ;  /* 0x0000000000037941 */ /* 0x000fea0003800200 */
.L_x_1277:
[----:B------:R-:W-:Y:S01]  /*e03c0*/  LOP3.LUT R3, R18, 0x1, RZ, 0xc0, !PT ;  /* 0x0000000112037812 */ /* 0x000fe200078ec0ff */
[----:B------:R-:W-:Y:S03]  /*e03d0*/  BSSY.RECONVERGENT B3, `(.L_x_1283) ;  /* 0x000005b000037945 */ /* 0x000fe60003800200 */
[----:B------:R-:W-:-:S13]  /*e03e0*/  ISETP.NE.U32.AND P0, PT, R3, 0x1, PT ;  /* 0x000000010300780c */ /* 0x000fda0003f05070 */
[----:B------:R-:W-:Y:S05]  /*e03f0*/  @!P0 BRA `(.L_x_1284) ;  /* 0x0000000400608947 */ /* 0x000fea0003800000 */
.L_x_1288:
        /* <DEDUP_REMOVED lines=64> */
[----:B------:R-:W-:-:S07]  /*e0800*/  SHF.L.W.U32.HI R61, R13, 0x1f, R14 ;  /* 0x0000001f0d3d7819 */ /* 0x000fce0000010e0e */
[----:B------:R-:W-:Y:S02]  /*e0810*/  @P1 IMAD.MOV R15, RZ, RZ, R17 ;  /* 0x000000ffff0f1224 */ /* 0x000fe400078e0211 */
[----:B------:R-:W-:Y:S02]  /*e0820*/  IMAD.MOV.U32 R17, RZ, RZ, 0x2 ;  /* 0x00000002ff117424 */ /* 0x000fe400078e00ff */
        /* <DEDUP_REMOVED lines=9> */
.L_x_1286:
[----:B------:R-:W-:Y:S02]  /*e08c0*/  SHF.L.W.U32.HI R58, R58, 0x1f, R60 ;  /* 0x0000001f3a3a7819 */ /* 0x000fe40000010e3c */
[----:B------:R-:W-:Y:S02]  /*e08d0*/  SHF.L.W.U32.HI R60, R60, 0x1f, R65 ;  /* 0x0000001f3c3c7819 */ /* 0x000fe40000010e41 */
[----:B------:R-:W-:Y:S02]  /*e08e0*/  SHF.L.W.U32.HI R65, R65, 0x1f, R56 ;  /* 0x0000001f41417819 */ /* 0x000fe40000010e38 */
[----:B------:R-:W-:Y:S02]  /*e08f0*/  SHF.L.W.U32.HI R56, R56, 0x1f, R61 ;  /* 0x0000001f38387819 */ /* 0x000fe40000010e3d */
[----:B------:R-:W-:Y:S02]  /*e0900*/  SHF.L.W.U32.HI R61, R61, 0x1f, R52 ;  /* 0x0000001f3d3d7819 */ /* 0x000fe40000010e34 */
[----:B------:R-:W-:-:S02]  /*e0910*/  SHF.L.W.U32.HI R52, R52, 0x1f, R57 ;  /* 0x0000001f34347819 */ /* 0x000fc40000010e39 */
[----:B------:R-:W-:-:S07]  /*e0920*/  SHF.L.W.U32.HI R57, R57, 0x1f, R34 ;  /* 0x0000001f39397819 */ /* 0x000fce0000010e22 */
.L_x_1287:
[----:B------:R-:W-:Y:S05]  /*e0930*/  BSYNC.RECONVERGENT B4 ;  /* 0x0000000000047941 */ /* 0x000fea0003800200 */
.L_x_1285:
[----:B------:R-:W-:Y:S02]  /*e0940*/  LOP3.LUT R3, R18, 0x1, RZ, 0xc0, !PT ;  /* 0x0000000112037812 */ /* 0x000fe400078ec0ff */
[----:B------:R-:W-:Y:S02]  /*e0950*/  SHF.R.U32.HI R34, RZ, 0x1, R34 ;  /* 0x00000001ff227819 */ /* 0x000fe40000011622 */
[----:B------:R-:W-:-:S13]  /*e0960*/  ISETP.NE.U32.AND P0, PT, R3, 0x1, PT ;  /* 0x000000010300780c */ /* 0x000fda0003f05070 */
[----:B------:R-:W-:Y:S05]  /*e0970*/  @P0 BRA `(.L_x_1288) ;  /* 0xfffffff800a00947 */ /* 0x000fea000383ffff */
.L_x_1284:
[----:B------:R-:W-:Y:S05]  /*e0980*/  BSYNC.RECONVERGENT B3 ;  /* 0x0000000000037941 */ /* 0x000fea0003800200 */
.L_x_1283:
        /* <DEDUP_REMOVED lines=35> */
.L_x_1292:
        /* <DEDUP_REMOVED lines=75> */
.L_x_1295:
        /* <DEDUP_REMOVED lines=10> */
[----:B------:R-:W-:Y:S02]  /*e1110*/  ISETP.LT.U32.OR P0, PT, R79, R60, !P0 ;  /* 0x0000003c4f00720c */ /* 0x000fe40004701470 */
        /* <DEDUP_REMOVED lines=31> */
.L_x_1294:
[----:B------:R-:W-:Y:S05]  /*e1310*/  BSYNC.RELIABLE B5 ;  /* 0x0000000000057941 */ /* 0x000fea0003800100 */
.L_x_1293:
[----:B------:R-:W0:Y:S01]  /*e1320*/  LDCU UR4, c[0x0][0x384] ;  /* 0x00007080ff0477ac */ /* 0x000e220008000800 */
[----:B------:R-:W-:Y:S01]  /*e1330*/  ISETP.GE.U32.AND P0, PT, R58, R67, PT ;  /* 0x000000433a00720c */ /* 0x000fe20003f06070 */
[----:B------:R-:W-:Y:S01]  /*e1340*/  IMAD.IADD R12, R60, 0x1, -R79 ;  /* 0x000000013c0c7824 */ /* 0x000fe200078e0a4f */
[----:B------:R-:W1:Y:S02]  /*e1350*/  LDCU.64 UR8, c[0x0][0x388] ;  /* 0x00007100ff0877ac */ /* 0x000e640008000a00 */
[----:B------:R-:W-:Y:S01]  /*e1360*/  SEL R3, RZ, 0x1, P0 ;  /* 0x00000001ff037807 */ /* 0x000fe20000000000 */
[----:B------:R-:W-:Y:S01]  /*e1370*/  IMAD.IADD R67, R58, 0x1, -R67 ;  /* 0x000000013a437824 */ /* 0x000fe200078e0a43 */
[C---:B------:R-:W-:Y:S01]  /*e1380*/  IADD3 R11, PT, PT, R12.reuse, -0x1, RZ ;  /* 0xffffffff0c0b7810 */ /* 0x040fe20007ffe0ff */
[----:B------:R-:W-:Y:S01]  /*e1390*/  IMAD.IADD R14, R65, 0x1, -R62 ;  /* 0x00000001410e7824 */ /* 0x000fe200078e0a3e */
[----:B------:R-:W-:Y:S01]  /*e13a0*/  ISETP.GE.U32.AND P1, PT, R12, R3, PT ;  /* 0x000000030c00720c */ /* 0x000fe20003f26070 */
[----:B------:R-:W2:Y:S01]  /*e13b0*/  LDCU.128 UR12, c[0x0][0x390] ;  /* 0x00007200ff0c77ac */ /* 0x000ea20008000c00 */
[----:B------:R-:W-:-:S02]  /*e13c0*/  IMAD.IADD R19, R19, 0x1, -R34 ;  /* 0x0000000113137824 */ /* 0x000fc400078e0a22 */
[----:B------:R-:W-:Y:S01]  /*e13d0*/  ISETP.LT.U32.OR P1, PT, R60, R79, !P1 ;  /* 0x0000004f3c00720c */ /* 0x000fe20004f21470 */
[----:B------:R-:W-:Y:S01]  /*e13e0*/  @P0 IMAD.MOV R11, RZ, RZ, R12 ;  /* 0x000000ffff0b0224 */ /* 0x000fe200078e020c */
[----:B------:R-:W3:Y:S01]  /*e13f0*/  LDCU UR5, c[0x0][0x3a0] ;  /* 0x00007400ff0577ac */ /* 0x000ee20008000800 */
[----:B------:R-:W-:Y:S01]  /*e1400*/  IMAD.IADD R12, R56, 0x1, -R63 ;  /* 0x00000001380c7824 */ /* 0x000fe200078e0a3f */
[----:B------:R-:W-:Y:S01]  /*e1410*/  SEL R3, RZ, 0x1, !P1 ;  /* 0x00000001ff037807 */ /* 0x000fe20004800000 */
[C---:B------:R-:W-:Y:S01]  /*e1420*/  VIADD R13, R14.reuse, 0xffffffff ;  /* 0xffffffff0e0d7836 */ /* 0x040fe20000000000 */
[----:B0-----:R-:W-:Y:S02]  /*e1430*/  ISETP.GT.U32.AND P6, PT, R67, UR4, PT ;  /* 0x0000000443007c0c */ /* 0x001fe4000bfc4070 */
[----:B------:R-:W-:Y:S02]  /*e1440*/  ISETP.GE.U32.AND P0, PT, R14, R3, PT ;  /* 0x000000030e00720c */ /* 0x000fe40003f06070 */
[----:B------:R-:W-:-:S02]  /*e1450*/  SEL R3, RZ, 0x1, !P6 ;  /* 0x00000001ff037807 */ /* 0x000fc40007000000 */
        /* <DEDUP_REMOVED lines=8> */
[----:B------:R-:W-:Y:S02]  /*e14e0*/  ISETP.GT.U32.OR P3, PT, R11, UR8, !P3 ;  /* 0x000000080b007c0c */ /* 0x000fe4000df64470 */
[----:B------:R-:W-:-:S02]  /*e14f0*/  ISETP.GE.U32.AND P1, PT, R12, R3, PT ;  /* 0x000000030c00720c */ /* 0x000fc40003f26070 */
[C---:B------:R-:W-:Y:S02]  /*e1500*/  IADD3 R64, PT, PT, -R13.reuse, UR9, RZ ;  /* 0x000000090d407c10 */ /* 0x040fe4000fffe1ff */
[----:B------:R-:W-:Y:S02]  /*e1510*/  SEL R3, RZ, 0x1, !P3 ;  /* 0x00000001ff037807 */ /* 0x000fe40005800000 */
[----:B------:R-:W-:Y:S01]  /*e1520*/  ISETP.LT.U32.OR P1, PT, R56, R63, !P1 ;  /* 0x0000003f3800720c */ /* 0x000fe20004f21470 */
[C---:B------:R-:W-:Y:S01]  /*e1530*/  VIADD R62, R64.reuse, 0xffffffff ;  /* 0xffffffff403e7836 */ /* 0x040fe20000000000 */
[----:B------:R-:W-:Y:S02]  /*e1540*/  ISETP.GE.U32.AND P2, PT, R64, R3, PT ;  /* 0x000000034000720c */ /* 0x000fe40003f46070 */
[----:B------:R-:W-:Y:S01]  /*e1550*/  IADD3 R11, PT, PT, R12, -0x1, RZ ;  /* 0xffffffff0c0b7810 */ /* 0x000fe20007ffe0ff */
[----:B------:R-:W-:Y:S01]  /*e1560*/  @!P0 IMAD.MOV R11, RZ, RZ, R12 ;  /* 0x000000ffff0b8224 */ /* 0x000fe200078e020c */
[----:B------:R-:W-:Y:S01]  /*e1570*/  SEL R3, RZ, 0x1, !P1 ;  /* 0x00000001ff037807 */ /* 0x000fe20004800000 */
[----:B------:R-:W-:Y:S01]  /*e1580*/  IMAD.IADD R12, R52, 0x1, -R59 ;  /* 0x00000001340c7824 */ /* 0x000fe200078e0a3b */
[----:B------:R-:W-:Y:S01]  /*e1590*/  ISETP.GT.U32.OR P2, PT, R13, UR9, !P2 ;  /* 0x000000090d007c0c */ /* 0x000fe2000d744470 */
[C---:B------:R-:W-:Y:S01]  /*e15a0*/  VIADD R13, R14.reuse, 0xffffffff ;  /* 0xffffffff0e0d7836 */ /* 0x040fe20000000000 */
[----:B------:R-:W-:-:S02]  /*e15b0*/  ISETP.GE.U32.AND P0, PT, R14, R3, PT ;  /* 0x000000030e00720c */ /* 0x000fc40003f06070 */
[----:B--2---:R-:W-:Y:S01]  /*e15c0*/  IADD3 R68, PT, PT, -R11, UR12, RZ ;  /* 0x0000000c0b447c10 */ /* 0x004fe2000fffe1ff */
        /* <DEDUP_REMOVED lines=8> */
[----:B------:R-:W-:-:S02]  /*e1650*/  ISETP.GT.U32.OR P1, PT, R11, UR12, !P4 ;  /* 0x0000000c0b007c0c */ /* 0x000fc4000e724470 */
[----:B------:R-:W-:Y:S02]  /*e1660*/  ISETP.GE.U32.AND P5, PT, R12, R3, PT ;  /* 0x000000030c00720c */ /* 0x000fe40003fa6070 */
        /* <DEDUP_REMOVED lines=32> */
[----:B------:R-:W-:Y:S01]  /*e1870*/  @!P4 IMAD.MOV R19, RZ, RZ, R3 ;  /* 0x000000ffff13c224 */ /* 0x000fe200078e0203 */
[----:B------:R-:W-:Y:S06]  /*e1880*/  BRA `(.L_x_1296) ;  /* 0x0000000c003c7947 */ /* 0x000fec0003800000 */
.L_x_1291:
[----:B------:R-:W-:Y:S05]  /*e1890*/  BSYNC.RELIABLE B4 ;  /* 0x0000000000047941 */ /* 0x000fea0003800100 */
.L_x_1290:
        /* <DEDUP_REMOVED lines=75> */
.L_x_1299:
        /* <DEDUP_REMOVED lines=41> */
[----:B------:R-:W-:Y:S01]  /*e1fe0*/  @!P6 IADD3 R34, PT, PT, R3, RZ, RZ ;  /* 0x000000ff0322e210 */ /* 0x000fe20007ffe0ff */
[----:B------:R-:W-:Y:S06]  /*e1ff0*/  BRA `(.L_x_1296) ;  /* 0x0000000400607947 */ /* 0x000fec0003800000 */
.L_x_1298:
[----:B------:R-:W-:Y:S05]  /*e2000*/  BSYNC.RELIABLE B4 ;  /* 0x0000000000047941 */ /* 0x000fea0003800100 */
.L_x_1297:
[----:B------:R-:W0:Y:S01]  /*e2010*/  LDCU UR4, c[0x0][0x384] ;  /* 0x00007080ff0477ac */ /* 0x000e220008000800 */
[----:B------:R-:W-:Y:S01]  /*e2020*/  ISETP.GE.U32.AND P2, PT, R67, R58, PT ;  /* 0x0000003a4300720c */ /* 0x000fe20003f46070 */
        /* <DEDUP_REMOVED lines=8> */
[----:B------:R-:W-:Y:S01]  /*e20b0*/  IMAD.IADD R16, R63, 0x1, -R56 ;  /* 0x000000013f107824 */ /* 0x000fe200078e0a38 */
[----:B------:R-:W-:Y:S01]  /*e20c0*/  ISETP.LT.U32.OR P1, PT, R79, R60, !P0 ;  /* 0x0000003c4f00720c */ /* 0x000fe20004721470 */
[----:B------:R-:W-:Y:S01]  /*e20d0*/  VIADD R17, R14, 0xffffffff ;  /* 0xffffffff0e117836 */ /* 0x000fe20000000000 */
[----:B------:R-:W-:Y:S01]  /*e20e0*/  @P2 IADD3 R11, PT, PT, R12, RZ, RZ ;  /* 0x000000ff0c0b2210 */ /* 0x000fe20007ffe0ff */
[----:B------:R-:W-:Y:S01]  /*e20f0*/  IMAD.IADD R18, R54, 0x1, -R61 ;  /* 0x0000000136127824 */ /* 0x000fe200078e0a3d */
[----:B------:R-:W-:Y:S01]  /*e2100*/  SEL R3, RZ, 0x1, !P1 ;  /* 0x00000001ff037807 */ /* 0x000fe20004800000 */
[----:B------:R-:W3:Y:S01]  /*e2110*/  LDCU UR5, c[0x0][0x3a0] ;  /* 0x00007400ff0577ac */ /* 0x000ee20008000800 */
[----:B0-----:R-:W-:Y:S01]  /*e2120*/  ISETP.GT.U32.AND P6, PT, R15, UR4, PT ;  /* 0x000000040f007c0c */ /* 0x001fe2000bfc4070 */
[----:B------:R-:W-:Y:S01]  /*e2130*/  IMAD.IADD R34, R34, 0x1, -R19 ;  /* 0x0000000122227824 */ /* 0x000fe200078e0a13 */
[----:B------:R-:W-:-:S02]  /*e2140*/  ISETP.GE.U32.AND P0, PT, R14, R3, PT ;  /* 0x000000030e00720c */ /* 0x000fc40003f06070 */
[----:B------:R-:W-:Y:S02]  /*e2150*/  SEL R3, RZ, 0x1, !P6 ;  /* 0x00000001ff037807 */ /* 0x000fe40007000000 */
[C---:B-1----:R-:W-:Y:S01]  /*e2160*/  IADD3 R12, PT, PT, -R11.reuse, UR8, RZ ;  /* 0x000000080b0c7c10 */ /* 0x042fe2000fffe1ff */
        /* <DEDUP_REMOVED lines=8> */
[----:B------:R-:W-:Y:S02]  /*e21f0*/  SEL R3, RZ, 0x1, !P3 ;  /* 0x00000001ff037807 */ /* 0x000fe40005800000 */
[----:B------:R-:W-:Y:S01]  /*e2200*/  ISETP.LT.U32.OR P1, PT, R63, R56, !P1 ;  /* 0x000000383f00720c */ /* 0x000fe20004f21470 */
[----:B------:R-:W-:Y:S01]  /*e2210*/  IMAD.IADD R56, R59, 0x1, -R52 ;  /* 0x000000013b387824 */ /* 0x000fe200078e0a34 */
        /* <DEDUP_REMOVED lines=14> */
[----:B------:R-:W-:Y:S01]  /*e2300*/  ISETP.GT.U32.OR P1, PT, R11, UR12, !P4 ;  /* 0x0000000c0b007c0c */ /* 0x000fe2000e724470 */
[C---:B------:R-:W-:Y:S01]  /*e2310*/  VIADD R11, R56.reuse, 0xffffffff ;  /* 0xffffffff380b7836 */ /* 0x040fe20000000000 */
[----:B------:R-:W-:Y:S02]  /*e2320*/  ISETP.GE.U32.AND P5, PT, R56, R3, PT ;  /* 0x000000033800720c */ /* 0x000fe40003fa6070 */
        /* <DEDUP_REMOVED lines=17> */
[----:B------:R-:W-:Y:S01]  /*e2440*/  IMAD.MOV.U32 R18, RZ, RZ, R13 ;  /* 0x000000ffff127224 */ /* 0x000fe200078e000d */
[----:B------:R-:W-:Y:S01]  /*e2450*/  ISETP.LT.U32.OR P4, PT, R50, R57, !P4 ;  /* 0x000000393200720c */ /* 0x000fe20006781470 */
[C---:B------:R-:W-:Y:S01]  /*e2460*/  VIADD R52, R58.reuse, 0xffffffff ;  /* 0xffffffff3a347836 */ /* 0x040fe20000000000 */
        /* <DEDUP_REMOVED lines=8> */
[----:B------:R-:W-:Y:S01]  /*e24f0*/  @!P0 IADD3 R52, PT, PT, R58, RZ, RZ ;  /* 0x000000ff3a348210 */ /* 0x000fe20007ffe0ff */
[----:B------:R-:W-:Y:S01]  /*e2500*/  @!P4 IMAD.MOV R3, RZ, RZ, R34 ;  /* 0x000000ffff03c224 */ /* 0x000fe200078e0222 */
[----:B------:R-:W-:Y:S02]  /*e2510*/  ISETP.GE.U32.AND P4, PT, R64, R11, PT ;  /* 0x0000000b4000720c */ /* 0x000fe40003f86070 */
[----:B------:R-:W-:-:S02]  /*e2520*/  IADD3 R58, PT, PT, -R15, UR4, RZ ;  /* 0x000000040f3a7c10 */ /* 0x000fc4000fffe1ff */
[----:B------:R-:W-:Y:S01]  /*e2530*/  ISETP.GT.U32.OR P4, PT, R17, UR15, !P4 ;  /* 0x0000000f11007c0c */ /* 0x000fe2000e784470 */
[----:B------:R-:W-:Y:S01]  /*e2540*/  @!P5 IMAD.MOV R57, RZ, RZ, R64 ;  /* 0x000000ffff39d224 */ /* 0x000fe200078e0240 */
[----:B---3--:R-:W-:-:S05]  /*e2550*/  IADD3 R3, PT, PT, R3, UR5, RZ ;  /* 0x0000000503037c10 */ /* 0x008fca000fffe0ff */
[----:B------:R-:W-:-:S06]  /*e2560*/  VIADD R34, R3, 0xffffffff ;  /* 0xffffffff03227836 */ /* 0x000fcc0000000000 */
[----:B------:R-:W-:-:S07]  /*e2570*/  @!P4 IMAD.MOV R34, RZ, RZ, R3 ;  /* 0x000000ffff22c224 */ /* 0x000fce00078e0203 */
.L_x_1296:
[----:B------:R-:W-:Y:S05]  /*e2580*/  BSYNC.RECONVERGENT B3 ;  /* 0x0000000000037941 */ /* 0x000fea0003800200 */
.L_x_1289:
        /* <DEDUP_REMOVED lines=9> */
.L_x_1270:
[----:B------:R-:W-:Y:S05]  /*e2620*/  BSYNC.RECONVERGENT B2 ;  /* 0x0000000000027941 */ /* 0x000fea0003800200 */
.L_x_1269:
        /* <DEDUP_REMOVED lines=9> */
[----:B------:R-:W-:Y:S01]  /*e26c0*/  CS2R R12, SRZ ;  /* 0x00000000000c7805 */ /* 0x000fe2000001ff00 */
[----:B------:R-:W-:Y:S01]  /*e26d0*/  IMAD.MOV.U32 R14, RZ, RZ, RZ ;  /* 0x000000ffff0e7224 */ /* 0x000fe200078e00ff */
[----:B------:R-:W-:Y:S01]  /*e26e0*/  CS2R R36, SRZ ;  /* 0x0000000000247805 */ /* 0x000fe2000001ff00 */
[----:B------:R-:W-:Y:S02]  /*e26f0*/  IMAD.MOV.U32 R35, RZ, RZ, RZ ;  /* 0x000000ffff237224 */ /* 0x000fe400078e00ff */
[----:B------:R-:W1:Y:S01]  /*e2700*/  LDC R31, c[0x0][0x3a8] ;  /* 0x0000ea00ff1f7b82 */ /* 0x000e620000000800 */
[----:B------:R-:W-:Y:S02]  /*e2710*/  IMAD.MOV.U32 R18, RZ, RZ, RZ ;  /* 0x000000ffff127224 */ /* 0x000fe400078e00ff */
[----:B------:R-:W-:Y:S01]  /*e2720*/  IMAD.MOV.U32 R52, RZ, RZ, RZ ;  /* 0x000000ffff347224 */ /* 0x000fe200078e00ff */
[----:B0-----:R-:W-:-:S02]  /*e2730*/  LOP3.LUT R11, R26, 0xffff, RZ, 0xc0, !PT ;  /* 0x0000ffff1a0b7812 */ /* 0x001fc400078ec0ff */
[----:B------:R-:W-:Y:S02]  /*e2740*/  SHF.R.U32.HI R26, RZ, 0x10, R26 ;  /* 0x00000010ff1a7819 */ /* 0x000fe4000001161a */
[----:B-1----:R-:W-:Y:S02]  /*e2750*/  LOP3.LUT R28, R31, 0xffff, RZ, 0xc0, !PT ;  /* 0x0000ffff1f1c7812 */ /* 0x002fe400078ec0ff */
[----:B------:R-:W-:-:S07]  /*e2760*/  SHF.R.U32.HI R31, RZ, 0x10, R31 ;  /* 0x00000010ff1f7819 */ /* 0x000fce000001161f */
.L_x_1302:
[----:B------:R0:W2:Y:S01]  /*e2770*/  LDL R15, [R23] ;  /* 0x00000000170f7983 */ /* 0x0000a20000100800 */
[----:B------:R-:W1:Y:S01]  /*e2780*/  LDCU UR4, c[0x0][0x3ac] ;  /* 0x00007580ff0477ac */ /* 0x000e620008000800 */
[----:B------:R-:W-:Y:S01]  /*e2790*/  VIADD R52, R52, 0x1 ;  /* 0x0000000134347836 */ /* 0x000fe20000000000 */
[----:B------:R-:W3:Y:S01]  /*e27a0*/  LDCU.128 UR8, c[0x0][0x3b0] ;  /* 0x00007600ff0877ac */ /* 0x000ee20008000c00 */
[----:B0-----:R-:W-:Y:S01]  /*e27b0*/  VIADD R23, R23, 0x4 ;  /* 0x0000000417177836 */ /* 0x001fe20000000000 */
[----:B-1----:R-:W-:Y:S02]  /*e27c0*/  ULOP3.LUT UR5, UR4, 0xffff, URZ, 0xc0, !UPT ;  /* 0x0000ffff04057892 */ /* 0x002fe4000f8ec0ff */
[----:B------:R-:W-:Y:S02]  /*e27d0*/  USHF.R.U32.HI UR4, URZ, 0x10, UR4 ;  /* 0x00000010ff047899 */ /* 0x000fe40008011604 */
[----:B---3--:R-:W-:Y:S02]  /*e27e0*/  ULOP3.LUT UR12, UR8, 0xffff, URZ, 0xc0, !UPT ;  /* 0x0000ffff080c7892 */ /* 0x008fe4000f8ec0ff */
[----:B------:R-:W-:-:S02]  /*e27f0*/  USHF.R.U32.HI UR8, URZ, 0x10, UR8 ;  /* 0x00000010ff087899 */ /* 0x000fc40008011608 */
[----:B------:R-:W-:Y:S02]  /*e2800*/  ULOP3.LUT UR13, UR9, 0xffff, URZ, 0xc0, !UPT ;  /* 0x0000ffff090d7892 */ /* 0x000fe4000f8ec0ff */
[----:B------:R-:W-:Y:S02]  /*e2810*/  USHF.R.U32.HI UR9, URZ, 0x10, UR9 ;  /* 0x00000010ff097899 */ /* 0x000fe40008011609 */
[----:B------:R-:W-:Y:S02]  /*e2820*/  ULOP3.LUT UR14, UR10, 0xffff, URZ, 0xc0, !UPT ;  /* 0x0000ffff0a0e7892 */ /* 0x000fe4000f8ec0ff */
[----:B------:R-:W-:Y:S01]  /*e2830*/  USHF.R.U32.HI UR10, URZ, 0x10, UR10 ;  /* 0x00000010ff0a7899 */ /* 0x000fe2000801160a */
[----:B--2---:R-:W-:Y:S02]  /*e2840*/  LOP3.LUT R16, R15, 0xffff, RZ, 0xc0, !PT ;  /* 0x0000ffff0f107812 */ /* 0x004fe400078ec0ff */
[----:B------:R-:W-:-:S03]  /*e2850*/  SHF.R.U32.HI R15, RZ, 0x10, R15 ;  /* 0x00000010ff0f7819 */ /* 0x000fc6000001160f */
[CC--:B------:R-:W-:Y:S02]  /*e2860*/  IMAD R3, R11.reuse, R16.reuse, RZ ;  /* 0x000000100b037224 */ /* 0x0c0fe400078e02ff */
[-C--:B------:R-:W-:Y:S02]  /*e2870*/  IMAD R19, R28, R16.reuse, RZ ;  /* 0x000000101c137224 */ /* 0x080fe400078e02ff */
[----:B------:R-:W-:Y:S01]  /*e2880*/  IMAD R17, R11, R15, RZ ;  /* 0x0000000f0b117224 */ /* 0x000fe200078e02ff */
[----:B------:R-:W-:Y:S02]  /*e2890*/  LOP3.LUT R20, R3, 0xffff, RZ, 0xc0, !PT ;  /* 0x0000ffff03147812 */ /* 0x000fe400078ec0ff */
[----:B------:R-:W-:Y:S01]  /*e28a0*/  SHF.R.U32.HI R3, RZ, 0x10, R3 ;  /* 0x00000010ff037819 */ /* 0x000fe20000011603 */
[----:B------:R-:W-:Y:S01]  /*e28b0*/  IMAD R17, R26, R16, R17 ;  /* 0x000000101a117224 */ /* 0x000fe200078e0211 */
[----:B------:R-:W-:Y:S01]  /*e28c0*/  LOP3.LUT R49, R19, 0xffff, RZ, 0xc0, !PT ;  /* 0x0000ffff13317812 */ /* 0x000fe200078ec0ff */
[----:B------:R-:W-:-:S02]  /*e28d0*/  IMAD.IADD R20, R20, 0x1, R37 ;  /* 0x0000000114147824 */ /* 0x000fc400078e0225 */
[-C--:B------:R-:W-:Y:S02]  /*e28e0*/  IMAD R34, R26, R15.reuse, R3 ;  /* 0x0000000f1a227224 */ /* 0x080fe400078e0203 */
[----:B------:R-:W-:Y:S01]  /*e28f0*/  IMAD R3, R28, R15, RZ ;  /* 0x0000000f1c037224 */ /* 0x000fe200078e02ff */
[----:B------:R-:W-:Y:S01]  /*e2900*/  LEA R20, R17, R20, 0x10 ;  /* 0x0000001411147211 */ /* 0x000fe200078e80ff */
[----:B------:R-:W-:Y:S01]  /*e2910*/  IMAD.IADD R49, R49, 0x1, R18 ;  /* 0x0000000131317824 */ /* 0x000fe200078e0212 */
[----:B------:R-:W-:Y:S01]  /*e2920*/  LEA.HI R34, R17, R34, RZ, 0x10 ;  /* 0x0000002211227211 */ /* 0x000fe200078f80ff */
[----:B------:R-:W-:Y:S01]  /*e2930*/  IMAD R38, R31, R16, R3 ;  /* 0x000000101f267224 */ /* 0x000fe200078e0203 */
[----:B------:R-:W-:Y:S01]  /*e2940*/  ISETP.GE.U32.AND P0, PT, R20, R37, PT ;  /* 0x000000251400720c */ /* 0x000fe20003f06070 */
[----:B------:R-:W0:Y:S01]  /*e2950*/  LDC R3, c[0x0][0x3e4] ;  /* 0x0000f900ff037b82 */ /* 0x000e220000000800 */
[----:B------:R-:W-:Y:S02]  /*e2960*/  IMAD R17, R16, UR5, RZ ;  /* 0x0000000510117c24 */ /* 0x000fe4000f8e02ff */
[----:B------:R-:W-:-:S02]  /*e2970*/  IMAD R49, R38, 0x10000, R49 ;  /* 0x0001000026317824 */ /* 0x000fc400078e0231 */
[----:B------:R-:W-:Y:S01]  /*e2980*/  IMAD R37, R15, UR5, RZ ;  /* 0x000000050f257c24 */ /* 0x000fe2000f8e02ff */
[----:B------:R-:W-:Y:S01]  /*e2990*/  SHF.R.U32.HI R42, RZ, 0x10, R17 ;  /* 0x00000010ff2a7819 */ /* 0x000fe20000011611 */
[----:B------:R-:W-:Y:S01]  /*e29a0*/  ULOP3.LUT UR5, UR11, 0xffff, URZ, 0xc0, !UPT ;  /* 0x0000ffff0b057892 */ /* 0x000fe2000f8ec0ff */
[----:B------:R-:W-:Y:S01]  /*e29b0*/  ISETP.GE.U32.AND P1, PT, R49, R18, PT ;  /* 0x000000123100720c */ /* 0x000fe20003f26070 */
[----:B------:R-:W-:Y:S01]  /*e29c0*/  IMAD R37, R16, UR4, R37 ;  /* 0x0000000410257c24 */ /* 0x000fe2000f8e0225 */
[----:B------:R-:W-:Y:S01]  /*e29d0*/  SHF.R.U32.HI R18, RZ, 0x10, R19 ;  /* 0x00000010ff127819 */ /* 0x000fe20000011613 */
[----:B------:R-:W-:Y:S01]  /*e29e0*/  IMAD R48, R15, UR4, R42 ;  /* 0x000000040f307c24 */ /* 0x000fe2000f8e022a */
[----:B------:R-:W-:Y:S01]  /*e29f0*/  LOP3.LUT R51, R17, 0xffff, RZ, 0xc0, !PT ;  /* 0x0000ffff11337812 */ /* 0x000fe200078ec0ff */
[C---:B------:R-:W-:Y:S01]  /*e2a00*/  VIADD R17, R34.reuse, 0x1 ;  /* 0x0000000122117836 */ /* 0x040fe20000000000 */
[----:B------:R-:W-:Y:S01]  /*e2a10*/  @P0 IADD3 R17, PT, PT, R34, RZ, RZ ;  /* 0x000000ff22110210 */ /* 0x000fe20007ffe0ff */
[----:B------:R-:W-:Y:S01]  /*e2a20*/  IMAD R19, R31, R15, R18 ;  /* 0x0000000f1f137224 */ /* 0x000fe200078e0212 */
[----:B------:R-:W-:Y:S01]  /*e2a30*/  LEA.HI R48, R37, R48, RZ, 0x10 ;  /* 0x0000003025307211 */ /* 0x000fe200078f80ff */
[----:B------:R-:W-:Y:S01]  /*e2a40*/  IMAD.IADD R18, R51, 0x1, R36 ;  /* 0x0000000133127824 */ /* 0x000fe200078e0224 */
[----:B------:R-:W-:Y:S01]  /*e2a50*/  USHF.R.U32.HI UR11, URZ, 0x10, UR11 ;  /* 0x00000010ff0b7899 */ /* 0x000fe2000801160b */
[----:B------:R-:W-:Y:S01]  /*e2a60*/  IMAD R34, R16, UR12, RZ ;  /* 0x0000000c10227c24 */ /* 0x000fe2000f8e02ff */
[----:B------:R-:W-:Y:S01]  /*e2a70*/  LEA.HI R19, R38, R19, RZ, 0x10 ;  /* 0x0000001326137211 */ /* 0x000fe200078f80ff */
[----:B------:R-:W-:Y:S01]  /*e2a80*/  IMAD R42, R37, 0x10000, R18 ;  /* 0x00010000252a7824 */ /* 0x000fe200078e0212 */
[----:B------:R-:W1:Y:S01]  /*e2a90*/  LDCU UR4, c[0x0][0x3c0] ;  /* 0x00007800ff0477ac */ /* 0x000e620008000800 */
[----:B------:R-:W-:Y:S01]  /*e2aa0*/  IMAD.IADD R18, R49, 0x1, R17 ;  /* 0x0000000131127824 */ /* 0x000fe200078e0211 */
[----:B------:R-:W-:Y:S01]  /*e2ab0*/  LOP3.LUT R38, R34, 0xffff, RZ, 0xc0, !PT ;  /* 0x0000ffff22267812 */ /* 0x000fe200078ec0ff */
[----:B0-----:R-:W-:Y:S01]  /*e2ac0*/  IMAD R37, R20, R3, RZ ;  /* 0x0000000314257224 */ /* 0x001fe200078e02ff */
[----:B------:R-:W-:Y:S01]  /*e2ad0*/  SHF.R.U32.HI R50, RZ, 0x10, R34 ;  /* 0x00000010ff327819 */ /* 0x000fe20000011622 */
[----:B------:R-:W-:Y:S01]  /*e2ae0*/  VIADD R54, R19, 0x1 ;  /* 0x0000000113367836 */ /* 0x000fe20000000000 */
[----:B------:R-:W-:Y:S01]  /*e2af0*/  ISETP.GE.U32.AND P0, PT, R18, R49, PT ;  /* 0x000000311200720c */ /* 0x000fe20003f06070 */
[----:B------:R-:W-:Y:S01]  /*e2b00*/  @P1 IMAD.MOV R54, RZ, RZ, R19 ;  /* 0x000000ffff361224 */ /* 0x000fe200078e0213 */
[----:B------:R-:W-:Y:S01]  /*e2b10*/  LOP3.LUT R17, R37, 0xffff, RZ, 0xc0, !PT ;  /* 0x0000ffff25117812 */ /* 0x000fe200078ec0ff */
[C---:B------:R-:W-:Y:S01]  /*e2b20*/  IMAD R49, R15.reuse, UR8, R50 ;  /* 0x000000080f317c24 */ /* 0x040fe2000f8e0232 */
[----:B------:R-:W-:Y:S01]  /*e2b30*/  SHF.R.U32.HI R34, RZ, 0x10, R37 ;  /* 0x00000010ff227819 */ /* 0x000fe20000011625 */
[----:B------:R-:W-:Y:S01]  /*e2b40*/  IMAD R19, R15, UR12, RZ ;  /* 0x0000000c0f137c24 */ /* 0x000fe2000f8e02ff */
[----:B------:R-:W-:Y:S01]  /*e2b50*/  ISETP.GE.U32.AND P2, PT, R42, R36, PT ;  /* 0x000000242a00720c */ /* 0x000fe20003f46070 */
[----:B------:R-:W-:-:S02]  /*e2b60*/  IMAD R51, R44, R17, RZ ;  /* 0x000000112c337224 */ /* 0x000fc400078e02ff */
[----:B------:R-:W-:Y:S02]  /*e2b70*/  IMAD R50, R44, R34, RZ ;  /* 0x000000222c327224 */ /* 0x000fe400078e02ff */
[----:B------:R-:W-:Y:S01]  /*e2b80*/  IMAD R36, R16, UR8, R19 ;  /* 0x0000000810247c24 */ /* 0x000fe2000f8e0213 */
[----:B------:R-:W-:Y:S01]  /*e2b90*/  LOP3.LUT R53, R51, 0xffff, RZ, 0xc0, !PT ;  /* 0x0000ffff33357812 */ /* 0x000fe200078ec0ff */
[----:B------:R-:W-:Y:S01]  /*e2ba0*/  IMAD R50, R46, R17, R50 ;  /* 0x000000112e327224 */ /* 0x000fe200078e0232 */
[----:B------:R-:W-:Y:S01]  /*e2bb0*/  SHF.R.U32.HI R51, RZ, 0x10, R51 ;  /* 0x00000010ff337819 */ /* 0x000fe20000011633 */
[----:B------:R-:W-:Y:S01]  /*e2bc0*/  IMAD.IADD R37, R38, 0x1, R35 ;  /* 0x0000000126257824 */ /* 0x000fe200078e0223 */
[----:B------:R-:W-:Y:S01]  /*e2bd0*/  LEA.HI R49, R36, R49, RZ, 0x10 ;  /* 0x0000003124317211 */ /* 0x000fe200078f80ff */
[----:B------:R-:W-:Y:S02]  /*e2be0*/  IMAD.IADD R53, R20, 0x1, R53 ;  /* 0x0000000114357824 */ /* 0x000fe400078e0235 */
[C---:B------:R-:W-:Y:S01]  /*e2bf0*/  VIADD R19, R54.reuse, 0x1 ;  /* 0x0000000136137836 */ /* 0x040fe20000000000 */
[----:B------:R-:W-:Y:S01]  /*e2c00*/  @P0 IADD3 R19, PT, PT, R54, RZ, RZ ;  /* 0x000000ff36130210 */ /* 0x000fe20007ffe0ff */
[----:B------:R-:W-:-:S02]  /*e2c10*/  IMAD R53, R50, 0x10000, R53 ;  /* 0x0001000032357824 */ /* 0x000fc400078e0235 */
[C---:B------:R-:W-:Y:S01]  /*e2c20*/  VIADD R54, R48.reuse, 0x1 ;  /* 0x0000000130367836 */ /* 0x040fe20000000000 */
[----:B------:R-:W-:Y:S01]  /*e2c30*/  @P2 IADD3 R54, PT, PT, R48, RZ, RZ ;  /* 0x000000ff30362210 */ /* 0x000fe20007ffe0ff */
[----:B------:R-:W-:Y:S01]  /*e2c40*/  IMAD R38, R36, 0x10000, R37 ;  /* 0x0001000024267824 */ /* 0x000fe200078e0225 */
[----:B------:R-:W-:Y:S01]  /*e2c50*/  ISETP.GE.U32.AND P2, PT, R53, R20, PT ;  /* 0x000000143500720c */ /* 0x000fe20003f46070 */
[-C--:B------:R-:W-:Y:S02]  /*e2c60*/  IMAD R20, R45, R17.reuse, RZ ;  /* 0x000000112d147224 */ /* 0x080fe400078e02ff */
[----:B------:R-:W-:Y:S01]  /*e2c70*/  IMAD R53, R69, R17, RZ ;  /* 0x0000001145357224 */ /* 0x000fe200078e02ff */
[----:B------:R-:W-:Y:S01]  /*e2c80*/  ISETP.GE.U32.AND P1, PT, R38, R35, PT ;  /* 0x000000232600720c */ /* 0x000fe20003f26070 */
[----:B------:R-:W-:Y:S01]  /*e2c90*/  IMAD.IADD R19, R42, 0x1, R19 ;  /* 0x000000012a137824 */ /* 0x000fe200078e0213 */
[----:B------:R-:W-:Y:S01]  /*e2ca0*/  LOP3.LUT R35, R20, 0xffff, RZ, 0xc0, !PT ;  /* 0x0000ffff14237812 */ /* 0x000fe200078ec0ff */
[-C--:B------:R-:W-:Y:S01]  /*e2cb0*/  IMAD R36, R45, R34.reuse, RZ ;  /* 0x000000222d247224 */ /* 0x080fe200078e02ff */
[----:B------:R-:W-:Y:S01]  /*e2cc0*/  SHF.R.U32.HI R20, RZ, 0x10, R20 ;  /* 0x00000010ff147819 */ /* 0x000fe20000011614 */
[----:B------:R-:W-:Y:S01]  /*e2cd0*/  IMAD R51, R46, R34, R51 ;  /* 0x000000222e337224 */ /* 0x000fe200078e0233 */
[----:B------:R-:W-:Y:S01]  /*e2ce0*/  LOP3.LUT R48, R53, 0xffff, RZ, 0xc0, !PT ;  /* 0x0000ffff35307812 */ /* 0x000fe200078ec0ff */
[----:B------:R-:W-:Y:S01]  /*e2cf0*/  IMAD R36, R47, R17, R36 ;  /* 0x000000112f247224 */ /* 0x000fe200078e0224 */
[----:B------:R-:W-:Y:S01]  /*e2d00*/  ISETP.GE.U32.AND P0, PT, R19, R42, PT ;  /* 0x0000002a1300720c */ /* 0x000fe20003f06070 */
[-C--:B------:R-:W-:Y:S01]  /*e2d10*/  IMAD R37, R47, R34.reuse, R20 ;  /* 0x000000222f257224 */ /* 0x080fe200078e0214 */
[----:B------:R-:W-:Y:S01]  /*e2d20*/  LEA.HI R51, R50, R51, RZ, 0x10 ;  /* 0x0000003332337211 */ /* 0x000fe200078f80ff */
[----:B------:R-:W-:Y:S01]  /*e2d30*/  IMAD R42, R69, R34, RZ ;  /* 0x00000022452a7224 */ /* 0x000fe200078e02ff */
[----:B------:R-:W-:Y:S01]  /*e2d40*/  SHF.R.U32.HI R53, RZ, 0x10, R53 ;  /* 0x00000010ff357819 */ /* 0x000fe20000011635 */
[----:B------:R-:W-:-:S02]  /*e2d50*/  IMAD.IADD R35, R18, 0x1, R35 ;  /* 0x0000000112237824 */ /* 0x000fc400078e0223 */
[----:B------:R-:W-:Y:S01]  /*e2d60*/  IMAD.IADD R55, R19, 0x1, R48 ;  /* 0x0000000113377824 */ /* 0x000fe200078e0230 */
[----:B------:R-:W-:Y:S01]  /*e2d70*/  LEA.HI R48, R36, R37, RZ, 0x10 ;  /* 0x0000002524307211 */ /* 0x000fe200078f80ff */
[----:B------:R-:W-:Y:S02]  /*e2d80*/  IMAD R50, R70, R17, R42 ;  /* 0x0000001146327224 */ /* 0x000fe400078e022a */
[----:B------:R-:W-:Y:S02]  /*e2d90*/  IMAD R42, R36, 0x10000, R35 ;  /* 0x00010000242a7824 */ /* 0x000fe400078e0223 */
[C---:B------:R-:W-:Y:S01]  /*e2da0*/  VIADD R37, R51.reuse, 0x1 ;  /* 0x0000000133257836 */ /* 0x040fe20000000000 */
[----:B------:R-:W-:Y:S01]  /*e2db0*/  @P2 IADD3 R37, PT, PT, R51, RZ, RZ ;  /* 0x000000ff33252210 */ /* 0x000fe20007ffe0ff */
[----:B------:R-:W-:Y:S01]  /*e2dc0*/  IMAD R55, R50, 0x10000, R55 ;  /* 0x0001000032377824 */ /* 0x000fe200078e0237 */
[----:B------:R-:W-:Y:S01]  /*e2dd0*/  ISETP.GE.U32.AND P3, PT, R42, R18, PT ;  /* 0x000000122a00720c */ /* 0x000fe20003f66070 */
[----:B------:R-:W-:-:S02]  /*e2de0*/  IMAD R20, R16, UR13, RZ ;  /* 0x0000000d10147c24 */ /* 0x000fc4000f8e02ff */
[----:B------:R-:W-:Y:S01]  /*e2df0*/  IMAD.IADD R37, R42, 0x1, R37 ;  /* 0x000000012a257824 */ /* 0x000fe200078e0225 */
[----:B------:R-:W-:Y:S01]  /*e2e00*/  ISETP.GE.U32.AND P4, PT, R55, R19, PT ;  /* 0x000000133700720c */ /* 0x000fe20003f86070 */
[----:B------:R-:W-:Y:S01]  /*e2e10*/  IMAD R19, R15, UR13, RZ ;  /* 0x0000000d0f137c24 */ /* 0x000fe2000f8e02ff */
[----:B------:R-:W-:Y:S01]  /*e2e20*/  LOP3.LUT R18, R20, 0xffff, RZ, 0xc0, !PT ;  /* 0x0000ffff14127812 */ /* 0x000fe200078ec0ff */
[----:B------:R-:W-:Y:S01]  /*e2e30*/  IMAD R53, R70, R34, R53 ;  /* 0x0000002246357224 */ /* 0x000fe200078e0235 */
[----:B------:R-:W-:Y:S01]  /*e2e40*/  ISETP.GE.U32.AND P2, PT, R37, R42, PT ;  /* 0x0000002a2500720c */ /* 0x000fe20003f46070 */
[----:B------:R-:W-:Y:S01]  /*e2e50*/  IMAD R19, R16, UR9, R19 ;  /* 0x0000000910137c24 */ /* 0x000fe2000f8e0213 */
[----:B------:R-:W-:Y:S01]  /*e2e60*/  SHF.R.U32.HI R20, RZ, 0x10, R20 ;  /* 0x00000010ff147819 */ /* 0x000fe20000011614 */
[----:B------:R-:W-:Y:S01]  /*e2e70*/  IMAD.IADD R18, R18, 0x1, R13 ;  /* 0x0000000112127824 */ /* 0x000fe200078e020d */
[----:B------:R-:W-:Y:S01]  /*e2e80*/  LEA.HI R53, R50, R53, RZ, 0x10 ;  /* 0x0000003532357211 */ /* 0x000fe200078f80ff */
[C---:B------:R-:W-:Y:S01]  /*e2e90*/  VIADD R42, R48.reuse, 0x1 ;  /* 0x00000001302a7836 */ /* 0x040fe20000000000 */
[----:B------:R-:W-:Y:S01]  /*e2ea0*/  @P3 IADD3 R42, PT, PT, R48, RZ, RZ ;  /* 0x000000ff302a3210 */ /* 0x000fe20007ffe0ff */
[----:B------:R-:W-:Y:S01]  /*e2eb0*/  IMAD R36, R15, UR9, R20 ;  /* 0x000000090f247c24 */ /* 0x000fe2000f8e0214 */
[----:B------:R-:W-:Y:S01]  /*e2ec0*/  IADD3 R56, PT, PT, R53, 0x1, RZ ;  /* 0x0000000135387810 */ /* 0x000fe20007ffe0ff */
[----:B------:R-:W-:-:S02]  /*e2ed0*/  IMAD R20, R19, 0x10000, R18 ;  /* 0x0001000013147824 */ /* 0x000fc400078e0212 */
[----:B------:R-:W-:Y:S01]  /*e2ee0*/  VIADD R18, R54, 0x1 ;  /* 0x0000000136127836 */ /* 0x000fe20000000000 */
[----:B------:R-:W-:Y:S01]  /*e2ef0*/  LEA.HI R35, R19, R36, RZ, 0x10 ;  /* 0x0000002413237211 */ /* 0x000fe200078f80ff */
[----:B------:R-:W-:Y:S02]  /*e2f00*/  @P0 IMAD.MOV R18, RZ, RZ, R54 ;  /* 0x000000ffff120224 */ /* 0x000fe400078e0236 */
[----:B------:R-:W-:Y:S02]  /*e2f10*/  VIADD R36, R42, 0x1 ;  /* 0x000000012a247836 */ /* 0x000fe40000000000 */
[----:B------:R-:W-:Y:S02]  /*e2f20*/  @P2 IMAD.MOV R36, RZ, RZ, R42 ;  /* 0x000000ffff242224 */ /* 0x000fe400078e022a */
[----:B------:R-:W-:Y:S02]  /*e2f30*/  IMAD.IADD R19, R38, 0x1, R18 ;  /* 0x0000000126137824 */ /* 0x000fe400078e0212 */
[----:B------:R-:W-:-:S02]  /*e2f40*/  IMAD R42, R71, R17, RZ ;  /* 0x00000011472a7224 */ /* 0x000fc400078e02ff */
[----:B------:R-:W-:Y:S01]  /*e2f50*/  IMAD.IADD R18, R55, 0x1, R36 ;  /* 0x0000000137127824 */ /* 0x000fe200078e0224 */
[----:B------:R-:W-:Y:S01]  /*e2f60*/  ISETP.GE.U32.AND P0, PT, R19, R38, PT ;  /* 0x000000261300720c */ /* 0x000fe20003f06070 */
[----:B------:R-:W-:Y:S01]  /*e2f70*/  IMAD R36, R16, UR14, RZ ;  /* 0x0000000e10247c24 */ /* 0x000fe2000f8e02ff */
[----:B------:R-:W-:Y:S01]  /*e2f80*/  LOP3.LUT R50, R42, 0xffff, RZ, 0xc0, !PT ;  /* 0x0000ffff2a327812 */ /* 0x000fe200078ec0ff */
[----:B------:R-:W-:Y:S02]  /*e2f90*/  IMAD R38, R71, R34, RZ ;  /* 0x0000002247267224 */ /* 0x000fe400078e02ff */
[----:B------:R-:W-:Y:S01]  /*e2fa0*/  VIADD R54, R49, 0x1 ;  /* 0x0000000131367836 */ /* 0x000fe20000000000 */
[----:B------:R-:W-:Y:S01]  /*e2fb0*/  LOP3.LUT R51, R36, 0xffff, RZ, 0xc0, !PT ;  /* 0x0000ffff24337812 */ /* 0x000fe200078ec0ff */
[----:B------:R-:W-:Y:S01]  /*e2fc0*/  @P4 IMAD.MOV R56, RZ, RZ, R53 ;  /* 0x000000ffff384224 */ /* 0x000fe200078e0235 */
[----:B------:R-:W-:Y:S01]  /*e2fd0*/  SHF.R.U32.HI R36, RZ, 0x10, R36 ;  /* 0x00000010ff247819 */ /* 0x000fe20000011624 */
[----:B------:R-:W-:Y:S01]  /*e2fe0*/  @P1 IMAD.MOV R54, RZ, RZ, R49 ;  /* 0x000000ffff361224 */ /* 0x000fe200078e0231 */
[----:B------:R-:W-:Y:S01]  /*e2ff0*/  ISETP.GE.U32.AND P1, PT, R18, R55, PT ;  /* 0x000000371200720c */ /* 0x000fe20003f26070 */
[----:B------:R-:W-:Y:S01]  /*e3000*/  IMAD R48, R72, R17, R38 ;  /* 0x0000001148307224 */ /* 0x000fe200078e0226 */
[----:B------:R-:W-:Y:S01]  /*e3010*/  IADD3 R38, PT, PT, R51, R14, RZ ;  /* 0x0000000e33267210 */ /* 0x000fe20007ffe0ff */
[----:B------:R-:W-:Y:S01]  /*e3020*/  IMAD.IADD R53, R19, 0x1, R50 ;  /* 0x0000000113357824 */ /* 0x000fe200078e0232 */
[----:B------:R-:W-:Y:S01]  /*e3030*/  SHF.R.U32.HI R51, RZ, 0x10, R42 ;  /* 0x00000010ff337819 */ /* 0x000fe2000001162a */
[----:B------:R-:W-:-:S02]  /*e3040*/  IMAD R49, R15, UR14, RZ ;  /* 0x0000000e0f317c24 */ /* 0x000fc4000f8e02ff */
[----:B------:R-:W-:Y:S02]  /*e3050*/  IMAD R53, R48, 0x10000, R53 ;  /* 0x0001000030357824 */ /* 0x000fe400078e0235 */
[----:B------:R-:W-:Y:S02]  /*e3060*/  IMAD R49, R16, UR10, R49 ;  /* 0x0000000a10317c24 */ /* 0x000fe4000f8e0231 */
[----:B------:R-:W-:Y:S01]  /*e3070*/  IMAD R36, R15, UR10, R36 ;  /* 0x0000000a0f247c24 */ /* 0x000fe2000f8e0224 */
[----:B------:R-:W-:Y:S01]  /*e3080*/  ISETP.GE.U32.AND P3, PT, R53, R19, PT ;  /* 0x000000133500720c */ /* 0x000fe20003f66070 */
[C---:B------:R-:W-:Y:S02]  /*e3090*/  IMAD R38, R49.reuse, 0x10000, R38 ;  /* 0x0001000031267824 */ /* 0x040fe400078e0226 */
[----:B------:R-:W-:Y:S01]  /*e30a0*/  IMAD R51, R72, R34, R51 ;  /* 0x0000002248337224 */ /* 0x000fe200078e0233 */
[----:B------:R-:W-:Y:S01]  /*e30b0*/  LEA.HI R49, R49, R36, RZ, 0x10 ;  /* 0x0000002431317211 */ /* 0x000fe200078f80ff */
[----:B------:R-:W-:Y:S01]  /*e30c0*/  VIADD R19, R54, 0x1 ;  /* 0x0000000136137836 */ /* 0x000fe20000000000 */
[----:B------:R-:W-:Y:S01]  /*e30d0*/  ISETP.GE.U32.AND P2, PT, R38, R14, PT ;  /* 0x0000000e2600720c */ /* 0x000fe20003f46070 */
[----:B------:R-:W-:Y:S01]  /*e30e0*/  VIADD R36, R56, 0x1 ;  /* 0x0000000138247836 */ /* 0x000fe20000000000 */
[----:B------:R-:W-:Y:S01]  /*e30f0*/  LEA.HI R51, R48, R51, RZ, 0x10 ;  /* 0x0000003330337211 */ /* 0x000fe200078f80ff */
[----:B------:R-:W-:Y:S01]  /*e3100*/  @P0 IMAD.MOV R19, RZ, RZ, R54 ;  /* 0x000000ffff130224 */ /* 0x000fe200078e0236 */
[----:B------:R-:W-:Y:S01]  /*e3110*/  ISETP.GE.U32.AND P0, PT, R20, R13, PT ;  /* 0x0000000d1400720c */ /* 0x000fe20003f06070 */
[----:B------:R-:W-:-:S02]  /*e3120*/  @P1 IMAD.MOV R36, RZ, RZ, R56 ;  /* 0x000000ffff241224 */ /* 0x000fc400078e0238 */
[----:B------:R-:W-:Y:S01]  /*e3130*/  IMAD R13, R16, UR5, RZ ;  /* 0x00000005100d7c24 */ /* 0x000fe2000f8e02ff */
[----:B------:R-:W-:Y:S01]  /*e3140*/  IADD3 R19, PT, PT, R20, R19, RZ ;  /* 0x0000001314137210 */ /* 0x000fe20007ffe0ff */
[----:B------:R-:W-:Y:S02]  /*e3150*/  IMAD.IADD R36, R53, 0x1, R36 ;  /* 0x0000000135247824 */ /* 0x000fe400078e0224 */
[----:B------:R-:W-:Y:S01]  /*e3160*/  IMAD R42, R73, R17, RZ ;  /* 0x00000011492a7224 */ /* 0x000fe200078e02ff */
[----:B------:R-:W-:Y:S01]  /*e3170*/  ISETP.GE.U32.AND P1, PT, R19, R20, PT ;  /* 0x000000141300720c */ /* 0x000fe20003f26070 */
[----:B------:R-:W-:Y:S01]  /*e3180*/  VIADD R55, R51, 0x1 ;  /* 0x0000000133377836 */ /* 0x000fe20000000000 */
[----:B------:R-:W-:Y:S01]  /*e3190*/  SHF.R.U32.HI R14, RZ, 0x10, R13 ;  /* 0x00000010ff0e7819 */ /* 0x000fe2000001160d */
[----:B------:R-:W-:Y:S01]  /*e31a0*/  @P3 IMAD.MOV R55, RZ, RZ, R51 ;  /* 0x000000ffff373224 */ /* 0x000fe200078e0233 */
[----:B------:R-:W-:Y:S01]  /*e31b0*/  ISETP.GE.U32.AND P3, PT, R36, R53, PT ;  /* 0x000000352400720c */ /* 0x000fe20003f66070 */
[----:B------:R-:W-:Y:S01]  /*e31c0*/  IMAD R51, R15, UR5, RZ ;  /* 0x000000050f337c24 */ /* 0x000fe2000f8e02ff */
[----:B------:R-:W-:Y:S01]  /*e31d0*/  LOP3.LUT R53, R13, 0xffff, RZ, 0xc0, !PT ;  /* 0x0000ffff0d357812 */ /* 0x000fe200078ec0ff */
[----:B------:R-:W-:Y:S01]  /*e31e0*/  IMAD R13, R73, R34, RZ ;  /* 0x00000022490d7224 */ /* 0x000fe200078e02ff */
[----:B------:R-:W-:Y:S01]  /*e31f0*/  LOP3.LUT R50, R42, 0xffff, RZ, 0xc0, !PT ;  /* 0x0000ffff2a327812 */ /* 0x000fe200078ec0ff */
[----:B------:R-:W-:Y:S01]  /*e3200*/  VIADD R54, R35, 0x1 ;  /* 0x0000000123367836 */ /* 0x000fe20000000000 */
[----:B-1----:R-:W-:Y:S01]  /*e3210*/  ULOP3.LUT UR5, UR4, 0xffff, URZ, 0xc0, !UPT ;  /* 0x0000ffff04057892 */ /* 0x002fe2000f8ec0ff */
[----:B------:R-:W-:Y:S01]  /*e3220*/  IMAD R48, R74, R17, R13 ;  /* 0x000000114a307224 */ /* 0x000fe200078e020d */
[----:B------:R-:W-:Y:S01]  /*e3230*/  USHF.R.U32.HI UR4, URZ, 0x10, UR4 ;  /* 0x00000010ff047899 */ /* 0x000fe20008011604 */
[----:B------:R-:W-:-:S02]  /*e3240*/  IMAD R51, R16, UR11, R51 ;  /* 0x0000000b10337c24 */ /* 0x000fc4000f8e0233 */
[----:B------:R-:W-:Y:S02]  /*e3250*/  IMAD.IADD R20, R53, 0x1, R12 ;  /* 0x0000000135147824 */ /* 0x000fe400078e020c */
[----:B------:R-:W-:Y:S02]  /*e3260*/  IMAD.IADD R13, R19, 0x1, R50 ;  /* 0x00000001130d7824 */ /* 0x000fe400078e0232 */
[----:B------:R-:W-:Y:S01]  /*e3270*/  @P0 IMAD.MOV R54, RZ, RZ, R35 ;  /* 0x000000ffff360224 */ /* 0x000fe200078e0223 */
[----:B------:R-:W-:Y:S01]  /*e3280*/  LEA R53, R51, R20, 0x10 ;  /* 0x0000001433357211 */ /* 0x000fe200078e80ff */
[----:B------:R-:W-:Y:S01]  /*e3290*/  IMAD R50, R48, 0x10000, R13 ;  /* 0x0001000030327824 */ /* 0x000fe200078e020d */
[----:B------:R-:W-:Y:S01]  /*e32a0*/  SHF.R.U32.HI R35, RZ, 0x10, R42 ;  /* 0x00000010ff237819 */ /* 0x000fe2000001162a */
[----:B------:R-:W-:Y:S01]  /*e32b0*/  VIADD R20, R55, 0x1 ;  /* 0x0000000137147836 */ /* 0x000fe20000000000 */
[----:B------:R-:W-:Y:S01]  /*e32c0*/  IADD3 R13, PT, PT, R54, 0x1, RZ ;  /* 0x00000001360d7810 */ /* 0x000fe20007ffe0ff */
[----:B------:R-:W-:Y:S01]  /*e32d0*/  @P1 IMAD.MOV R13, RZ, RZ, R54 ;  /* 0x000000ffff0d1224 */ /* 0x000fe200078e0236 */
[----:B------:R-:W-:Y:S01]  /*e32e0*/  ISETP.GE.U32.AND P4, PT, R50, R19, PT ;  /* 0x000000133200720c */ /* 0x000fe20003f86070 */
[----:B------:R-:W-:Y:S01]  /*e32f0*/  @P3 IMAD.MOV R20, RZ, RZ, R55 ;  /* 0x000000ffff143224 */ /* 0x000fe200078e0237 */
[----:B------:R-:W-:Y:S01]  /*e3300*/  ISETP.GE.U32.AND P0, PT, R53, R12, PT ;  /* 0x0000000c3500720c */ /* 0x000fe20003f06070 */
[----:B------:R-:W-:-:S02]  /*e3310*/  IMAD R19, R74, R34, R35 ;  /* 0x000000224a137224 */ /* 0x000fc400078e0223 */
[----:B------:R-:W-:Y:S02]  /*e3320*/  IMAD.IADD R13, R38, 0x1, R13 ;  /* 0x00000001260d7824 */ /* 0x000fe400078e020d */
[----:B------:R-:W-:Y:S01]  /*e3330*/  IMAD.IADD R35, R50, 0x1, R20 ;  /* 0x0000000132237824 */ /* 0x000fe200078e0214 */
[----:B------:R-:W-:Y:S01]  /*e3340*/  LEA.HI R19, R48, R19, RZ, 0x10 ;  /* 0x0000001330137211 */ /* 0x000fe200078f80ff */
[----:B------:R-:W-:Y:S01]  /*e3350*/  VIADD R42, R49, 0x1 ;  /* 0x00000001312a7836 */ /* 0x000fe20000000000 */
[----:B------:R-:W-:Y:S01]  /*e3360*/  ISETP.GE.U32.AND P1, PT, R13, R38, PT ;  /* 0x000000260d00720c */ /* 0x000fe20003f26070 */
[-C--:B------:R-:W-:Y:S01]  /*e3370*/  IMAD R12, R75, R17.reuse, RZ ;  /* 0x000000114b0c7224 */ /* 0x080fe200078e02ff */
[----:B------:R-:W-:Y:S01]  /*e3380*/  IADD3 R48, PT, PT, R19, 0x1, RZ ;  /* 0x0000000113307810 */ /* 0x000fe20007ffe0ff */
[----:B------:R-:W-:Y:S01]  /*e3390*/  @P2 IMAD.MOV R42, RZ, RZ, R49 ;  /* 0x000000ffff2a2224 */ /* 0x000fe200078e0231 */
[----:B------:R-:W-:Y:S01]  /*e33a0*/  ISETP.GE.U32.AND P2, PT, R35, R50, PT ;  /* 0x000000322300720c */ /* 0x000fe20003f46070 */
[----:B------:R-:W-:Y:S01]  /*e33b0*/  IMAD R14, R15, UR11, R14 ;  /* 0x0000000b0f0e7c24 */ /* 0x000fe2000f8e020e */
[----:B------:R-:W-:Y:S01]  /*e33c0*/  LOP3.LUT R38, R12, 0xffff, RZ, 0xc0, !PT ;  /* 0x0000ffff0c267812 */ /* 0x000fe200078ec0ff */
[----:B------:R-:W-:Y:S01]  /*e33d0*/  IMAD R20, R75, R34, RZ ;  /* 0x000000224b147224 */ /* 0x000fe200078e02ff */
[----:B------:R-:W-:Y:S01]  /*e33e0*/  SHF.R.U32.HI R49, RZ, 0x10, R12 ;  /* 0x00000010ff317819 */ /* 0x000fe2000001160c */
[----:B------:R-:W-:Y:S01]  /*e33f0*/  @P4 IMAD.MOV R48, RZ, RZ, R19 ;  /* 0x000000ffff304224 */ /* 0x000fe200078e0213 */
[----:B------:R-:W-:Y:S01]  /*e3400*/  LEA.HI R14, R51, R14, RZ, 0x10 ;  /* 0x0000000e330e7211 */ /* 0x000fe200078f80ff */
[----:B------:R-:W-:-:S02]  /*e3410*/  IMAD R20, R76, R17, R20 ;  /* 0x000000114c147224 */ /* 0x000fc400078e0214 */
[----:B------:R-:W-:Y:S02]  /*e3420*/  IMAD.IADD R51, R13, 0x1, R38 ;  /* 0x000000010d337824 */ /* 0x000fe400078e0226 */
[----:B------:R-:W-:Y:S02]  /*e3430*/  IMAD R49, R76, R34, R49 ;  /* 0x000000224c317224 */ /* 0x000fe400078e0231 */
[----:B------:R-:W-:Y:S02]  /*e3440*/  VIADD R12, R42, 0x1 ;  /* 0x000000012a0c7836 */ /* 0x000fe40000000000 */
[C---:B------:R-:W-:Y:S01]  /*e3450*/  VIADD R19, R48.reuse, 0x1 ;  /* 0x0000000130137836 */ /* 0x040fe20000000000 */
[----:B------:R-:W-:Y:S01]  /*e3460*/  @P2 IADD3 R19, PT, PT, R48, RZ, RZ ;  /* 0x000000ff30132210 */ /* 0x000fe20007ffe0ff */
[C---:B------:R-:W-:Y:S01]  /*e3470*/  IMAD R38, R20.reuse, 0x10000, R51 ;  /* 0x0001000014267824 */ /* 0x040fe200078e0233 */
[----:B------:R-:W-:Y:S01]  /*e3480*/  LEA.HI R20, R20, R49, RZ, 0x10 ;  /* 0x0000003114147211 */ /* 0x000fe200078f80ff */
[----:B------:R-:W-:Y:S01]  /*e3490*/  @P1 IMAD.MOV R12, RZ, RZ, R42 ;  /* 0x000000ffff0c1224 */ /* 0x000fe200078e022a */
[----:B------:R-:W0:Y:S01]  /*e34a0*/  LDC R49, c[0x0][0x3a0] ;  /* 0x0000e800ff317b82 */ /* 0x000e220000000800 */
[----:B------:R-:W-:Y:S01]  /*e34b0*/  IMAD R42, R77, R17, RZ ;  /* 0x000000114d2a7224 */ /* 0x000fe200078e02ff */
[----:B------:R-:W-:Y:S01]  /*e34c0*/  ISETP.GE.U32.AND P1, PT, R38, R13, PT ;  /* 0x0000000d2600720c */ /* 0x000fe20003f26070 */
[----:B------:R-:W-:-:S02]  /*e34d0*/  IMAD.IADD R12, R53, 0x1, R12 ;  /* 0x00000001350c7824 */ /* 0x000fc400078e020c */
[----:B------:R-:W-:Y:S01]  /*e34e0*/  IMAD.IADD R13, R38, 0x1, R19 ;  /* 0x00000001260d7824 */ /* 0x000fe200078e0213 */
[----:B------:R-:W-:Y:S01]  /*e34f0*/  LOP3.LUT R51, R42, 0xffff, RZ, 0xc0, !PT ;  /* 0x0000ffff2a337812 */ /* 0x000fe200078ec0ff */
[----:B------:R-:W-:Y:S02]  /*e3500*/  IMAD R19, R77, R34, RZ ;  /* 0x000000224d137224 */ /* 0x000fe400078e02ff */
[----:B------:R-:W-:Y:S01]  /*e3510*/  VIADD R50, R14, 0x1 ;  /* 0x000000010e327836 */ /* 0x000fe20000000000 */
[----:B------:R-:W-:Y:S01]  /*e3520*/  IADD3 R51, PT, PT, R12, R51, RZ ;  /* 0x000000330c337210 */ /* 0x000fe20007ffe0ff */
[----:B------:R-:W-:Y:S01]  /*e3530*/  IMAD R48, R78, R17, R19 ;  /* 0x000000114e307224 */ /* 0x000fe200078e0213 */
[----:B------:R-:W-:Y:S01]  /*e3540*/  ISETP.GE.U32.AND P2, PT, R13, R38, PT ;  /* 0x000000260d00720c */ /* 0x000fe20003f46070 */
[----:B------:R-:W-:Y:S02]  /*e3550*/  IMAD R19, R15, UR5, RZ ;  /* 0x000000050f137c24 */ /* 0x000fe4000f8e02ff */
[----:B------:R-:W-:Y:S01]  /*e3560*/  IMAD R55, R48, 0x10000, R51 ;  /* 0x0001000030377824 */ /* 0x000fe200078e0233 */
[----:B------:R-:W-:Y:S01]  /*e3570*/  SHF.R.U32.HI R51, RZ, 0x10, R42 ;  /* 0x00000010ff337819 */ /* 0x000fe2000001162a */
[----:B------:R-:W-:Y:S01]  /*e3580*/  @P0 IMAD.MOV R50, RZ, RZ, R14 ;  /* 0x000000ffff320224 */ /* 0x000fe200078e020e */
[----:B------:R-:W-:Y:S01]  /*e3590*/  ISETP.GE.U32.AND P0, PT, R12, R53, PT ;  /* 0x000000350c00720c */ /* 0x000fe20003f06070 */
[----:B------:R-:W-:-:S02]  /*e35a0*/  IMAD R38, R16, UR4, R19 ;  /* 0x0000000410267c24 */ /* 0x000fc4000f8e0213 */
[----:B------:R-:W-:Y:S02]  /*e35b0*/  IMAD R16, R16, UR5, RZ ;  /* 0x0000000510107c24 */ /* 0x000fe4000f8e02ff */
[----:B------:R-:W-:Y:S02]  /*e35c0*/  VIADD R54, R20, 0x1 ;  /* 0x0000000114367836 */ /* 0x000fe40000000000 */
[----:B------:R-:W-:Y:S01]  /*e35d0*/  @P1 IMAD.MOV R54, RZ, RZ, R20 ;  /* 0x000000ffff361224 */ /* 0x000fe200078e0214 */
[----:B------:R-:W-:Y:S01]  /*e35e0*/  LOP3.LUT R19, R16, 0xffff, RZ, 0xc0, !PT ;  /* 0x0000ffff10137812 */ /* 0x000fe200078ec0ff */
[----:B------:R-:W-:Y:S01]  /*e35f0*/  IMAD R51, R78, R34, R51 ;  /* 0x000000224e337224 */ /* 0x000fe200078e0233 */
[----:B0-----:R-:W-:Y:S01]  /*e3600*/  LOP3.LUT R20, R49, 0xffff, RZ, 0xc0, !PT ;  /* 0x0000ffff31147812 */ /* 0x001fe200078ec0ff */
[----:B------:R-:W-:Y:S01]  /*e3610*/  VIADD R14, R54, 0x1 ;  /* 0x00000001360e7836 */ /* 0x000fe20000000000 */
[----:B------:R-:W-:Y:S01]  /*e3620*/  ISETP.GE.U32.AND P1, PT, R55, R12, PT ;  /* 0x0000000c3700720c */ /* 0x000fe20003f26070 */
[----:B------:R-:W-:Y:S01]  /*e3630*/  @P2 IMAD.MOV R14, RZ, RZ, R54 ;  /* 0x000000ffff0e2224 */ /* 0x000fe200078e0236 */
[----:B------:R-:W-:Y:S01]  /*e3640*/  LEA.HI R48, R48, R51, RZ, 0x10 ;  /* 0x0000003330307211 */ /* 0x000fe200078f80ff */
[----:B------:R-:W-:Y:S01]  /*e3650*/  IMAD.IADD R51, R19, 0x1, R10 ;  /* 0x0000000113337824 */ /* 0x000fe200078e020a */
[----:B------:R-:W-:Y:S01]  /*e3660*/  IADD3 R12, PT, PT, R50, 0x1, RZ ;  /* 0x00000001320c7810 */ /* 0x000fe20007ffe0ff */
[----:B------:R-:W-:Y:S01]  /*e3670*/  IMAD.IADD R14, R55, 0x1, R14 ;  /* 0x00000001370e7824 */ /* 0x000fe200078e020e */
[----:B------:R-:W-:Y:S01]  /*e3680*/  SHF.R.U32.HI R19, RZ, 0x10, R49 ;  /* 0x00000010ff137819 */ /* 0x000fe20000011631 */
[----:B------:R-:W-:Y:S01]  /*e3690*/  @P0 IMAD.MOV R12, RZ, RZ, R50 ;  /* 0x000000ffff0c0224 */ /* 0x000fe200078e0232 */
[----:B------:R-:W-:Y:S01]  /*e36a0*/  SHF.R.U32.HI R16, RZ, 0x10, R16 ;  /* 0x00000010ff107819 */ /* 0x000fe20000011610 */
[----:B------:R-:W-:Y:S01]  /*e36b0*/  IMAD R50, R20, R17, RZ ;  /* 0x0000001114327224 */ /* 0x000fe200078e02ff */
[----:B------:R-:W-:Y:S01]  /*e36c0*/  ISETP.GE.U32.AND P2, PT, R14, R55, PT ;  /* 0x000000370e00720c */ /* 0x000fe20003f46070 */
[----:B------:R-:W-:-:S02]  /*e36d0*/  IMAD R51, R38, 0x10000, R51 ;  /* 0x0001000026337824 */ /* 0x000fc400078e0233 */
        /* <DEDUP_REMOVED lines=11> */
[----:B------:R-:W-:Y:S02]  /*e3790*/  IMAD R15, R15, UR4, R16 ;  /* 0x000000040f0f7c24 */ /* 0x000fe4000f8e0210 */
[----:B------:R-:W-:Y:S02]  /*e37a0*/  IMAD R53, R54, 0x10000, R53 ;  /* 0x0001000036357824 */ /* 0x000fe400078e0235 */
[----:B------:R-:W-:Y:S01]  /*e37b0*/  @P2 IMAD.MOV R12, RZ, RZ, R55 ;  /* 0x000000ffff0c2224 */ /* 0x000fe200078e0237 */
[----:B------:R-:W-:Y:S01]  /*e37c0*/  LEA.HI R15, R38, R15, RZ, 0x10 ;  /* 0x0000000f260f7211 */ /* 0x000fe200078f80ff */
[----:B------:R-:W-:Y:S01]  /*e37d0*/  IMAD R17, R19, R34, R50 ;  /* 0x0000002213117224 */ /* 0x000fe200078e0232 */
[C---:B------:R-:W-:Y:S02]  /*e37e0*/  ISETP.GE.U32.AND P2, PT, R53.reuse, R42, PT ;  /* 0x0000002a3500720c */ /* 0x040fe40003f46070 */
[----:B------:R-:W-:Y:S01]  /*e37f0*/  IADD3 R12, PT, PT, R53, R12, RZ ;  /* 0x0000000c350c7210 */ /* 0x000fe20007ffe0ff */
        /* <DEDUP_REMOVED lines=14> */
.L_x_1301:
[----:B------:R-:W-:Y:S01]  /*e38e0*/  ISETP.GE.U32.AND P0, PT, R10, R49, PT ;  /* 0x000000310a00720c */ /* 0x000fe20003f06070 */
[----:B------:R-:W-:-:S12]  /*e38f0*/  BSSY.RECONVERGENT B2, `(.L_x_1303) ;  /* 0x0000059000027945 */ /* 0x000fd80003800200 */
[----:B------:R-:W-:Y:S05]  /*e3900*/  @!P0 BRA `(.L_x_1304) ;  /* 0x00000004005c8947 */ /* 0x000fea0003800000 */
[----:B------:R-:W-:Y:S01]  /*e3910*/  ISETP.GT.U32.AND P0, PT, R10, R49, PT ;  /* 0x000000310a00720c */ /* 0x000fe20003f04070 */
[----:B------:R-:W-:-:S12]  /*e3920*/  BSSY.RELIABLE B3, `(.L_x_1305) ;  /* 0x0000029000037945 */ /* 0x000fd80003800100 */
[----:B------:R-:W-:Y:S05]  /*e3930*/  @P0 BRA `(.L_x_1306) ;  /* 0x00000000009c0947 */ /* 0x000fea0003800000 */
[----:B------:R-:W0:Y:S02]  /*e3940*/  LDC R15, c[0x0][0x39c] ;  /* 0x0000e700ff0f7b82 */ /* 0x000e240000000800 */
[----:B0-----:R-:W-:-:S13]  /*e3950*/  ISETP.GE.U32.AND P0, PT, R12, R15, PT ;  /* 0x0000000f0c00720c */ /* 0x001fda0003f06070 */
[----:B------:R-:W-:Y:S05]  /*e3960*/  @!P0 BREAK.RELIABLE B3 ;  /* 0x0000000000038942 */ /* 0x000fea0003800100 */
[----:B------:R-:W-:Y:S05]  /*e3970*/  @!P0 BRA `(.L_x_1304) ;  /* 0x0000000400408947 */ /* 0x000fea0003800000 */
[----:B------:R-:W-:-:S13]  /*e3980*/  ISETP.GT.U32.AND P0, PT, R12, R15, PT ;  /* 0x0000000f0c00720c */ /* 0x000fda0003f04070 */
        /* <DEDUP_REMOVED lines=29> */
[----:B------:R-:W0:Y:S01]  /*e3b60*/  LDCU UR4, c[0x0][0x384] ;  /* 0x00007080ff0477ac */ /* 0x000e220008000800 */
[----:B------:R-:W-:Y:S02]  /*e3b70*/  ISETP.LE.U32.AND P1, PT, R18, R15, PT ;  /* 0x0000000f1200720c */ /* 0x000fe40003f23070 */
[----:B0-----:R-:W-:-:S13]  /*e3b80*/  ISETP.GE.U32.AND P0, PT, R37, UR4, PT ;  /* 0x0000000425007c0c */ /* 0x001fda000bf06070 */
[----:B------:R-:W-:Y:S05]  /*e3b90*/  @!P0 BREAK.RELIABLE P1, B3 ;  /* 0x0000000000038942 */ /* 0x000fea0000800100 */
[----:B------:R-:W-:Y:S05]  /*e3ba0*/  @!P0 BRA P1, `(.L_x_1304) ;  /* 0x0000000000b48947 */ /* 0x000fea0000800000 */
.L_x_1306:
[----:B------:R-:W-:Y:S05]  /*e3bb0*/  BSYNC.RELIABLE B3 ;  /* 0x0000000000037941 */ /* 0x000fea0003800100 */
.L_x_1305:
[----:B------:R-:W0:Y:S01]  /*e3bc0*/  LDCU UR4, c[0x0][0x384] ;  /* 0x00007080ff0477ac */ /* 0x000e220008000800 */
[----:B------:R-:W1:Y:S01]  /*e3bd0*/  LDCU.64 UR8, c[0x0][0x388] ;  /* 0x00007100ff0877ac */ /* 0x000e620008000a00 */
[----:B------:R-:W2:Y:S01]  /*e3be0*/  LDCU.128 UR12, c[0x0][0x390] ;  /* 0x00007200ff0c77ac */ /* 0x000ea20008000c00 */
[C---:B0-----:R-:W-:Y:S01]  /*e3bf0*/  ISETP.GE.U32.AND P6, PT, R37.reuse, UR4, PT ;  /* 0x0000000425007c0c */ /* 0x041fe2000bfc6070 */
[----:B------:R-:W-:Y:S01]  /*e3c00*/  VIADD R37, R37, -UR4 ;  /* 0x8000000425257c36 */ /* 0x000fe20008000000 */
[----:B-1----:R-:W-:Y:S01]  /*e3c10*/  IADD3 R16, PT, PT, R18, -UR8, RZ ;  /* 0x8000000812107c10 */ /* 0x002fe2000fffe0ff */
[----:B------:R-:W-:Y:S01]  /*e3c20*/  VIADD R34, R36, -UR9 ;  /* 0x8000000924227c36 */ /* 0x000fe20008000000 */
[----:B------:R-:W-:Y:S01]  /*e3c30*/  SEL R15, RZ, 0x1, P6 ;  /* 0x00000001ff0f7807 */ /* 0x000fe20003000000 */
[----:B--2---:R-:W-:-:S03]  /*e3c40*/  VIADD R38, R35, -UR12 ;  /* 0x8000000c23267c36 */ /* 0x004fc60008000000 */
[----:B------:R-:W-:Y:S01]  /*e3c50*/  ISETP.GE.U32.AND P0, PT, R16, R15, PT ;  /* 0x0000000f1000720c */ /* 0x000fe20003f06070 */
[----:B------:R-:W-:Y:S02]  /*e3c60*/  VIADD R42, R13, -UR13 ;  /* 0x8000000d0d2a7c36 */ /* 0x000fe40008000000 */
[----:B------:R-:W-:Y:S01]  /*e3c70*/  VIADD R48, R14, -UR14 ;  /* 0x8000000e0e307c36 */ /* 0x000fe20008000000 */
[----:B------:R-:W-:Y:S01]  /*e3c80*/  ISETP.LT.U32.OR P0, PT, R18, UR8, !P0 ;  /* 0x0000000812007c0c */ /* 0x000fe2000c701470 */
[----:B------:R-:W-:Y:S01]  /*e3c90*/  VIADD R50, R12, -UR15 ;  /* 0x8000000f0c327c36 */ /* 0x000fe20008000000 */
[----:B------:R-:W-:Y:S01]  /*e3ca0*/  IADD3 R18, PT, PT, R16, -0x1, RZ ;  /* 0xffffffff10127810 */ /* 0x000fe20007ffe0ff */
[----:B------:R-:W-:Y:S01]  /*e3cb0*/  @P6 IMAD.MOV R18, RZ, RZ, R16 ;  /* 0x000000ffff126224 */ /* 0x000fe200078e0210 */
[----:B------:R-:W-:-:S04]  /*e3cc0*/  SEL R15, RZ, 0x1, !P0 ;  /* 0x00000001ff0f7807 */ /* 0x000fc80004000000 */
[----:B------:R-:W-:-:S04]  /*e3cd0*/  ISETP.GE.U32.AND P1, PT, R34, R15, PT ;  /* 0x0000000f2200720c */ /* 0x000fc80003f26070 */
[----:B------:R-:W-:Y:S01]  /*e3ce0*/  ISETP.LT.U32.OR P1, PT, R36, UR9, !P1 ;  /* 0x0000000924007c0c */ /* 0x000fe2000cf21470 */
[----:B------:R-:W-:Y:S02]  /*e3cf0*/  VIADD R36, R34, 0xffffffff ;  /* 0xffffffff22247836 */ /* 0x000fe40000000000 */
[----:B------:R-:W-:Y:S01]  /*e3d00*/  @!P0 IMAD.MOV R36, RZ, RZ, R34 ;  /* 0x000000ffff248224 */ /* 0x000fe200078e0222 */
[----:B------:R-:W-:-:S04]  /*e3d10*/  SEL R15, RZ, 0x1, !P1 ;  /* 0x00000001ff0f7807 */ /* 0x000fc80004800000 */
[----:B------:R-:W-:-:S04]  /*e3d20*/  ISETP.GE.U32.AND P2, PT, R38, R15, PT ;  /* 0x0000000f2600720c */ /* 0x000fc80003f46070 */
[----:B------:R-:W-:Y:S01]  /*e3d30*/  ISETP.LT.U32.OR P2, PT, R35, UR12, !P2 ;  /* 0x0000000c23007c0c */ /* 0x000fe2000d741470 */
[----:B------:R-:W-:Y:S02]  /*e3d40*/  VIADD R35, R38, 0xffffffff ;  /* 0xffffffff26237836 */ /* 0x000fe40000000000 */
[----:B------:R-:W-:Y:S01]  /*e3d50*/  @!P1 IMAD.MOV R35, RZ, RZ, R38 ;  /* 0x000000ffff239224 */ /* 0x000fe200078e0226 */
[----:B------:R-:W-:-:S04]  /*e3d60*/  SEL R15, RZ, 0x1, !P2 ;  /* 0x00000001ff0f7807 */ /* 0x000fc80005000000 */
[----:B------:R-:W-:Y:S02]  /*e3d70*/  ISETP.GE.U32.AND P3, PT, R42, R15, PT ;  /* 0x0000000f2a00720c */ /* 0x000fe40003f66070 */
[----:B------:R-:W-:Y:S02]  /*e3d80*/  IADD3 R15, PT, PT, R10, -R49, RZ ;  /* 0x800000310a0f7210 */ /* 0x000fe40007ffe0ff */
[----:B------:R-:W-:-:S03]  /*e3d90*/  ISETP.LT.U32.OR P3, PT, R13, UR13, !P3 ;  /* 0x0000000d0d007c0c */ /* 0x000fc6000df61470 */
[----:B------:R-:W-:Y:S01]  /*e3da0*/  VIADD R10, R15, 0xffffffff ;  /* 0xffffffff0f0a7836 */ /* 0x000fe20000000000 */
[----:B------:R-:W-:-:S04]  /*e3db0*/  SEL R13, RZ, 0x1, !P3 ;  /* 0x00000001ff0d7807 */ /* 0x000fc80005800000 */
[----:B------:R-:W-:-:S04]  /*e3dc0*/  ISETP.GE.U32.AND P4, PT, R48, R13, PT ;  /* 0x0000000d3000720c */ /* 0x000fc80003f86070 */
[----:B------:R-:W-:Y:S01]  /*e3dd0*/  ISETP.LT.U32.OR P4, PT, R14, UR14, !P4 ;  /* 0x0000000e0e007c0c */ /* 0x000fe2000e781470 */
[C---:B------:R-:W-:Y:S01]  /*e3de0*/  VIADD R14, R48.reuse, 0xffffffff ;  /* 0xffffffff300e7836 */ /* 0x040fe20000000000 */
[----:B------:R-:W-:Y:S02]  /*e3df0*/  @!P3 IADD3 R14, PT, PT, R48, RZ, RZ ;  /* 0x000000ff300eb210 */ /* 0x000fe40007ffe0ff */
[----:B------:R-:W-:-:S04]  /*e3e00*/  SEL R13, RZ, 0x1, !P4 ;  /* 0x00000001ff0d7807 */ /* 0x000fc80006000000 */
[----:B------:R-:W-:Y:S01]  /*e3e10*/  ISETP.GE.U32.AND P5, PT, R50, R13, PT ;  /* 0x0000000d3200720c */ /* 0x000fe20003fa6070 */
[----:B------:R-:W-:Y:S02]  /*e3e20*/  VIADD R13, R42, 0xffffffff ;  /* 0xffffffff2a0d7836 */ /* 0x000fe40000000000 */
[----:B------:R-:W-:Y:S01]  /*e3e30*/  @!P2 IMAD.MOV R13, RZ, RZ, R42 ;  /* 0x000000ffff0da224 */ /* 0x000fe200078e022a */
[----:B------:R-:W-:Y:S01]  /*e3e40*/  ISETP.LT.U32.OR P5, PT, R12, UR15, !P5 ;  /* 0x0000000f0c007c0c */ /* 0x000fe2000efa1470 */
[----:B------:R-:W-:Y:S02]  /*e3e50*/  VIADD R12, R50, 0xffffffff ;  /* 0xffffffff320c7836 */ /* 0x000fe40000000000 */
[----:B------:R-:W-:-:S10]  /*e3e60*/  @!P4 IMAD.MOV R12, RZ, RZ, R50 ;  /* 0x000000ffff0cc224 */ /* 0x000fd400078e0232 */
[----:B------:R-:W-:-:S07]  /*e3e70*/  @!P5 IMAD.MOV R10, RZ, RZ, R15 ;  /* 0x000000ffff0ad224 */ /* 0x000fce00078e020f */
.L_x_1304:
[----:B------:R-:W-:Y:S05]  /*e3e80*/  BSYNC.RECONVERGENT B2 ;  /* 0x0000000000027941 */ /* 0x000fea0003800200 */
.L_x_1303:
        /* <DEDUP_REMOVED lines=23> */
[----:B------:R-:W-:Y:S02]  /*e4000*/  SHF.R.U32.HI R82, RZ, 0x10, R82 ;  /* 0x00000010ff527819 */ /* 0x000fe40000011652 */
[----:B------:R-:W-:-:S07]  /*e4010*/  MOV R63, RZ ;  /* 0x000000ff003f7202 */ /* 0x000fce0000000f00 */
.L_x_1308:
        /* <DEDUP_REMOVED lines=25> */
[----:B------:R-:W-:Y:S01]  /*e41b0*/  IMAD R56, R33, R55, R56 ;  /* 0x0000003721387224 */ /* 0x000fe200078e0238 */
[----:B------:R-:W-:Y:S01]  /*e41c0*/  SHF.R.U32.HI R60, RZ, 0x10, R60 ;  /* 0x00000010ff3c7819 */ /* 0x000fe2000001163c */
[----:B------:R-:W-:Y:S01]  /*e41d0*/  IMAD.IADD R81, R58, 0x1, R57 ;  /* 0x000000013a517824 */ /* 0x000fe200078e0239 */
[----:B------:R-:W-:Y:S01]  /*e41e0*/  ISETP.GE.U32.AND P0, PT, R67, R52, PT ;  /* 0x000000344300720c */ /* 0x000fe20003f06070 */
[----:B------:R-:W-:-:S02]  /*e41f0*/  IMAD R85, R33, R51, R54 ;  /* 0x0000003321557224 */ /* 0x000fc400078e0236 */
[----:B------:R-:W-:Y:S02]  /*e4200*/  IMAD R54, R34, R55, RZ ;  /* 0x0000003722367224 */ /* 0x000fe400078e02ff */
[----:B------:R-:W-:Y:S01]  /*e4210*/  IMAD.IADD R91, R80, 0x1, R61 ;  /* 0x00000001505b7824 */ /* 0x000fe200078e023d */
[C---:B------:R-:W-:Y:S01]  /*e4220*/  LEA.HI R85, R56.reuse, R85, RZ, 0x10 ;  /* 0x0000005538557211 */ /* 0x040fe200078f80ff */
[----:B------:R-:W-:Y:S01]  /*e4230*/  IMAD R81, R56, 0x10000, R81 ;  /* 0x0001000038517824 */ /* 0x000fe200078e0251 */
[----:B------:R-:W-:Y:S01]  /*e4240*/  LOP3.LUT R56, R54, 0xffff, RZ, 0xc0, !PT ;  /* 0x0000ffff36387812 */ /* 0x000fe200078ec0ff */
[-C--:B------:R-:W-:Y:S01]  /*e4250*/  IMAD R62, R17, R51.reuse, RZ ;  /* 0x00000033113e7224 */ /* 0x080fe200078e02ff */
[----:B------:R-:W-:Y:S01]  /*e4260*/  SHF.R.U32.HI R54, RZ, 0x10, R54 ;  /* 0x00000010ff367819 */ /* 0x000fe20000011636 */
[----:B------:R-:W-:Y:S01]  /*e4270*/  IMAD R89, R30, R51, R60 ;  /* 0x000000331e597224 */ /* 0x000fe200078e023c */
[----:B------:R-:W-:Y:S01]  /*e4280*/  LEA R60, R68, R91, 0x10 ;  /* 0x0000005b443c7211 */ /* 0x000fe200078e80ff */
[----:B------:R-:W-:Y:S01]  /*e4290*/  IMAD.IADD R91, R56, 0x1, R63 ;  /* 0x00000001385b7824 */ /* 0x000fe200078e023f */
[----:B------:R-:W-:Y:S01]  /*e42a0*/  ISETP.GE.U32.AND P6, PT, R81, R57, PT ;  /* 0x000000395100720c */ /* 0x000fe20003fc6070 */
[----:B------:R-:W-:Y:S01]  /*e42b0*/  IMAD R62, R30, R55, R62 ;  /* 0x000000371e3e7224 */ /* 0x000fe200078e023e */
[----:B------:R-:W-:Y:S01]  /*e42c0*/  ISETP.GE.U32.AND P2, PT, R60, R61, PT ;  /* 0x0000003d3c00720c */ /* 0x000fe20003f46070 */
[----:B------:R-:W-:-:S02]  /*e42d0*/  IMAD R58, R38, R55, RZ ;  /* 0x00000037263a7224 */ /* 0x000fc400078e02ff */
[----:B------:R-:W-:Y:S01]  /*e42e0*/  IMAD R56, R67, R3, RZ ;  /* 0x0000000343387224 */ /* 0x000fe200078e02ff */
[----:B------:R-:W-:Y:S01]  /*e42f0*/  LEA.HI R89, R62, R89, RZ, 0x10 ;  /* 0x000000593e597211 */ /* 0x000fe200078f80ff */
[----:B------:R-:W-:Y:S01]  /*e4300*/  IMAD.IADD R87, R64, 0x1, R59 ;  /* 0x0000000140577824 */ /* 0x000fe200078e023b */
[----:B------:R-:W-:Y:S01]  /*e4310*/  LOP3.LUT R64, R58, 0xffff, RZ, 0xc0, !PT ;  /* 0x0000ffff3a407812 */ /* 0x000fe200078ec0ff */
[-C--:B------:R-:W-:Y:S01]  /*e4320*/  IMAD R52, R34, R51.reuse, RZ ;  /* 0x0000003322347224 */ /* 0x080fe200078e02ff */
[----:B------:R-:W-:Y:S01]  /*e4330*/  SHF.R.U32.HI R58, RZ, 0x10, R58 ;  /* 0x00000010ff3a7819 */ /* 0x000fe2000001163a */
[-C--:B------:R-:W-:Y:S01]  /*e4340*/  IMAD R95, R32, R51.reuse, R54 ;  /* 0x00000033205f7224 */ /* 0x080fe200078e0236 */
[----:B------:R-:W-:Y:S01]  /*e4350*/  LOP3.LUT R54, R56, 0xffff, RZ, 0xc0, !PT ;  /* 0x0000ffff38367812 */ /* 0x000fe200078ec0ff */
[----:B------:R-:W-:Y:S01]  /*e4360*/  IMAD R87, R62, 0x10000, R87 ;  /* 0x000100003e577824 */ /* 0x000fe200078e0257 */
[----:B------:R-:W-:Y:S01]  /*e4370*/  SHF.R.U32.HI R56, RZ, 0x10, R56 ;  /* 0x00000010ff387819 */ /* 0x000fe20000011638 */
[----:B------:R-:W-:-:S02]  /*e4380*/  IMAD R62, R38, R51, RZ ;  /* 0x00000033263e7224 */ /* 0x000fc400078e02ff */
[----:B------:R-:W-:Y:S01]  /*e4390*/  IMAD R52, R32, R55, R52 ;  /* 0x0000003720347224 */ /* 0x000fe200078e0234 */
[----:B------:R-:W-:Y:S01]  /*e43a0*/  ISETP.GE.U32.AND P5, PT, R87, R59, PT ;  /* 0x0000003b5700720c */ /* 0x000fe20003fa6070 */
[----:B------:R-:W-:Y:S02]  /*e43b0*/  IMAD R62, R83, R55, R62 ;  /* 0x00000037533e7224 */ /* 0x000fe400078e023e */
[----:B------:R-:W-:Y:S01]  /*e43c0*/  IMAD.IADD R97, R64, 0x1, R65 ;  /* 0x0000000140617824 */ /* 0x000fe200078e0241 */
[----:B------:R-:W-:Y:S01]  /*e43d0*/  LEA.HI R95, R52, R95, RZ, 0x10 ;  /* 0x0000005f345f7211 */ /* 0x000fe200078f80ff */
[-C--:B------:R-:W-:Y:S02]  /*e43e0*/  IMAD R57, R44, R54.reuse, RZ ;  /* 0x000000362c397224 */ /* 0x080fe400078e02ff */
[----:B------:R-:W-:Y:S02]  /*e43f0*/  IMAD R91, R52, 0x10000, R91 ;  /* 0x00010000345b7824 */ /* 0x000fe400078e025b */
[C---:B------:R-:W-:Y:S01]  /*e4400*/  VIADD R52, R79.reuse, 0x1 ;  /* 0x000000014f347836 */ /* 0x040fe20000000000 */
[----:B------:R-:W-:Y:S01]  /*e4410*/  @P0 IADD3 R52, PT, PT, R79, RZ, RZ ;  /* 0x000000ff4f340210 */ /* 0x000fe20007ffe0ff */
[----:B------:R-:W-:Y:S01]  /*e4420*/  IMAD R99, R83, R51, R58 ;  /* 0x0000003353637224 */ /* 0x000fe200078e023a */
[----:B------:R-:W-:Y:S01]  /*e4430*/  LOP3.LUT R58, R57, 0xffff, RZ, 0xc0, !PT ;  /* 0x0000ffff393a7812 */ /* 0x000fe200078ec0ff */
[C---:B------:R-:W-:Y:S01]  /*e4440*/  IMAD R97, R62.reuse, 0x10000, R97 ;  /* 0x000100003e617824 */ /* 0x040fe200078e0261 */
[----:B------:R-:W-:Y:S01]  /*e4450*/  ISETP.GE.U32.AND P1, PT, R91, R63, PT ;  /* 0x0000003f5b00720c */ /* 0x000fe20003f26070 */
[----:B------:R-:W-:Y:S01]  /*e4460*/  IMAD R61, R45, R54, RZ ;  /* 0x000000362d3d7224 */ /* 0x000fe200078e02ff */
[----:B------:R-:W-:Y:S01]  /*e4470*/  LEA.HI R99, R62, R99, RZ, 0x10 ;  /* 0x000000633e637211 */ /* 0x000fe200078f80ff */
[----:B------:R-:W-:Y:S01]  /*e4480*/  IMAD R59, R44, R56, RZ ;  /* 0x000000382c3b7224 */ /* 0x000fe200078e02ff */
[----:B------:R-:W-:Y:S01]  /*e4490*/  ISETP.GE.U32.AND P0, PT, R97, R65, PT ;  /* 0x000000416100720c */ /* 0x000fe20003f06070 */
        /* <DEDUP_REMOVED lines=8> */
[----:B------:R-:W-:Y:S01]  /*e4520*/  IMAD R58, R59, 0x10000, R58 ;  /* 0x000100003b3a7824 */ /* 0x000fe200078e023a */
[----:B------:R-:W-:Y:S01]  /*e4530*/  IADD3 R80, PT, PT, R99, 0x1, RZ ;  /* 0x0000000163507810 */ /* 0x000fe20007ffe0ff */
[----:B------:R-:W-:-:S02]  /*e4540*/  IMAD R63, R47, R54, R62 ;  /* 0x000000362f3f7224 */ /* 0x000fc400078e023e */
[----:B------:R-:W-:Y:S01]  /*e4550*/  IMAD.IADD R64, R52, 0x1, R65 ;  /* 0x0000000134407824 */ /* 0x000fe200078e0241 */
[----:B------:R-:W-:Y:S01]  /*e4560*/  ISETP.GE.U32.AND P3, PT, R58, R67, PT ;  /* 0x000000433a00720c */ /* 0x000fe20003f66070 */
[----:B------:R-:W-:Y:S02]  /*e4570*/  IMAD R93, R43, R51, R66 ;  /* 0x000000332b5d7224 */ /* 0x000fe400078e0242 */
[----:B------:R-:W-:Y:S01]  /*e4580*/  VIADD R66, R85, 0x1 ;  /* 0x0000000155427836 */ /* 0x000fe20000000000 */
[----:B------:R-:W-:Y:S01]  /*e4590*/  LEA R65, R63, R64, 0x10 ;  /* 0x000000403f417211 */ /* 0x000fe200078e80ff */
[----:B------:R-:W-:Y:S01]  /*e45a0*/  IMAD R62, R46, R56, R57 ;  /* 0x000000382e3e7224 */ /* 0x000fe200078e0239 */
[----:B------:R-:W-:Y:S01]  /*e45b0*/  LEA.HI R93, R68, R93, RZ, 0x10 ;  /* 0x0000005d445d7211 */ /* 0x000fe200078f80ff */
[----:B------:R-:W-:Y:S01]  /*e45c0*/  @P6 IMAD.MOV R66, RZ, RZ, R85 ;  /* 0x000000ffff426224 */ /* 0x000fe200078e0255 */
[----:B------:R-:W-:Y:S01]  /*e45d0*/  ISETP.GE.U32.AND P6, PT, R65, R52, PT ;  /* 0x000000344100720c */ /* 0x000fe20003fc6070 */
[----:B------:R-:W-:Y:S01]  /*e45e0*/  IMAD R58, R47, R56, R61 ;  /* 0x000000382f3a7224 */ /* 0x000fe200078e023d */
[----:B------:R-:W-:Y:S01]  /*e45f0*/  LEA.HI R62, R59, R62, RZ, 0x10 ;  /* 0x0000003e3b3e7211 */ /* 0x000fe200078f80ff */
[C---:B------:R-:W-:Y:S01]  /*e4600*/  VIADD R52, R66.reuse, 0x1 ;  /* 0x0000000142347836 */ /* 0x040fe20000000000 */
[----:B------:R-:W-:Y:S01]  /*e4610*/  @P4 IADD3 R52, PT, PT, R66, RZ, RZ ;  /* 0x000000ff42344210 */ /* 0x000fe20007ffe0ff */
[----:B------:R-:W-:Y:S01]  /*e4620*/  VIADD R66, R93, 0x1 ;  /* 0x000000015d427836 */ /* 0x000fe20000000000 */
[----:B------:R-:W-:Y:S01]  /*e4630*/  LEA.HI R63, R63, R58, RZ, 0x10 ;  /* 0x0000003a3f3f7211 */ /* 0x000fe200078f80ff */
[----:B------:R-:W-:-:S02]  /*e4640*/  VIADD R57, R62, 0x1 ;  /* 0x000000013e397836 */ /* 0x000fc40000000000 */
[----:B------:R-:W-:Y:S01]  /*e4650*/  IMAD.IADD R58, R87, 0x1, R52 ;  /* 0x00000001573a7824 */ /* 0x000fe200078e0234 */
[----:B------:R-:W-:Y:S01]  /*e4660*/  IADD3 R67, PT, PT, R63, 0x1, RZ ;  /* 0x000000013f437810 */ /* 0x000fe20007ffe0ff */
[----:B------:R-:W-:Y:S02]  /*e4670*/  @P3 IMAD.MOV R57, RZ, RZ, R62 ;  /* 0x000000ffff393224 */ /* 0x000fe400078e023e */
        /* <DEDUP_REMOVED lines=10> */
[----:B------:R-:W-:-:S02]  /*e4720*/  @P5 IMAD.MOV R64, RZ, RZ, R89 ;  /* 0x000000ffff405224 */ /* 0x000fc400078e0259 */
[----:B------:R-:W-:Y:S02]  /*e4730*/  IMAD R62, R70, R54, R61 ;  /* 0x00000036463e7224 */ /* 0x000fe400078e023d */
[----:B------:R-:W-:Y:S02]  /*e4740*/  IMAD.IADD R63, R58, 0x1, R63 ;  /* 0x000000013a3f7824 */ /* 0x000fe400078e023f */
[----:B------:R-:W-:Y:S02]  /*e4750*/  VIADD R57, R64, 0x1 ;  /* 0x0000000140397836 */ /* 0x000fe40000000000 */
[----:B------:R-:W-:Y:S02]  /*e4760*/  @P2 IMAD.MOV R57, RZ, RZ, R64 ;  /* 0x000000ffff392224 */ /* 0x000fe400078e0240 */
[----:B------:R-:W-:Y:S02]  /*e4770*/  IMAD R64, R62, 0x10000, R63 ;  /* 0x000100003e407824 */ /* 0x000fe400078e023f */
[----:B------:R-:W-:-:S02]  /*e4780*/  IMAD R63, R70, R56, R59 ;  /* 0x00000038463f7224 */ /* 0x000fc400078e023b */
        /* <DEDUP_REMOVED lines=18> */
[----:B------:R-:W-:-:S02]  /*e48b0*/  VIADD R58, R66, 0x1 ;  /* 0x00000001423a7836 */ /* 0x000fc40000000000 */
[----:B------:R-:W-:Y:S01]  /*e48c0*/  @P1 IMAD.MOV R58, RZ, RZ, R66 ;  /* 0x000000ffff3a1224 */ /* 0x000fe200078e0242 */
[----:B------:R-:W-:Y:S01]  /*e48d0*/  LEA R62, R65, R60, 0x10 ;  /* 0x0000003c413e7211 */ /* 0x000fe200078e80ff */
[----:B------:R-:W-:Y:S02]  /*e48e0*/  @P0 IMAD.MOV R80, RZ, RZ, R99 ;  /* 0x000000ffff500224 */ /* 0x000fe400078e0263 */
[----:B------:R-:W-:Y:S01]  /*e48f0*/  IMAD.IADD R58, R91, 0x1, R58 ;  /* 0x000000015b3a7824 */ /* 0x000fe200078e023a */
[----:B------:R-:W-:Y:S01]  /*e4900*/  ISETP.GE.U32.AND P1, PT, R62, R59, PT ;  /* 0x0000003b3e00720c */ /* 0x000fe20003f26070 */
[----:B------:R-:W-:Y:S02]  /*e4910*/  VIADD R60, R64, 0x1 ;  /* 0x00000001403c7836 */ /* 0x000fe40000000000 */
[----:B------:R-:W-:Y:S01]  /*e4920*/  @P3 IMAD.MOV R60, RZ, RZ, R64 ;  /* 0x000000ffff3c3224 */ /* 0x000fe200078e0240 */
[----:B------:R-:W-:Y:S01]  /*e4930*/  ISETP.GE.U32.AND P0, PT, R58, R91, PT ;  /* 0x0000005b3a00720c */ /* 0x000fe20003f06070 */
[----:B------:R-:W-:-:S02]  /*e4940*/  IMAD R63, R73, R54, RZ ;  /* 0x00000036493f7224 */ /* 0x000fc400078e02ff */
        /* <DEDUP_REMOVED lines=8> */
[----:B------:R-:W-:Y:S01]  /*e49d0*/  IADD3 R67, PT, PT, R58, R67, RZ ;  /* 0x000000433a437210 */ /* 0x000fe20007ffe0ff */
[----:B------:R-:W-:Y:S01]  /*e49e0*/  VIADD R81, R64, 0x1 ;  /* 0x0000000140517836 */ /* 0x000fe20000000000 */
[----:B------:R-:W-:Y:S01]  /*e49f0*/  SHF.R.U32.HI R63, RZ, 0x10, R63 ;  /* 0x00000010ff3f7819 */ /* 0x000fe2000001163f */
[----:B------:R-:W-:-:S02]  /*e4a00*/  @P1 IMAD.MOV R81, RZ, RZ, R64 ;  /* 0x000000ffff511224 */ /* 0x000fc400078e0240 */
[C---:B------:R-:W-:Y:S02]  /*e4a10*/  IMAD R64, R75.reuse, R54, RZ ;  /* 0x000000364b407224 */ /* 0x040fe400078e02ff */
[----:B------:R-:W-:Y:S02]  /*e4a20*/  @P0 IMAD.MOV R60, RZ, RZ, R68 ;  /* 0x000000ffff3c0224 */ /* 0x000fe400078e0244 */
[----:B------:R-:W-:Y:S01]  /*e4a30*/  IMAD R66, R62, 0x10000, R67 ;  /* 0x000100003e427824 */ /* 0x000fe200078e0243 */
[----:B------:R-:W-:Y:S01]  /*e4a40*/  LOP3.LUT R79, R64, 0xffff, RZ, 0xc0, !PT ;  /* 0x0000ffff404f7812 */ /* 0x000fe200078ec0ff */
[----:B------:R-:W-:Y:S01]  /*e4a50*/  IMAD R65, R75, R56, RZ ;  /* 0x000000384b417224 */ /* 0x000fe200078e02ff */
[----:B------:R-:W-:Y:S01]  /*e4a60*/  IADD3 R60, PT, PT, R97, R60, RZ ;  /* 0x0000003c613c7210 */ /* 0x000fe20007ffe0ff */
[----:B------:R-:W-:Y:S01]  /*e4a70*/  IMAD R63, R74, R56, R63 ;  /* 0x000000384a3f7224 */ /* 0x000fe200078e023f */
[----:B------:R-:W-:Y:S01]  /*e4a80*/  ISETP.GE.U32.AND P1, PT, R66, R58, PT ;  /* 0x0000003a4200720c */ /* 0x000fe20003f26070 */
[----:B------:R-:W-:Y:S01]  /*e4a90*/  IMAD R67, R76, R54, R65 ;  /* 0x000000364c437224 */ /* 0x000fe200078e0241 */
[C---:B------:R-:W-:Y:S01]  /*e4aa0*/  ISETP.GE.U32.AND P0, PT, R60.reuse, R97, PT ;  /* 0x000000613c00720c */ /* 0x040fe20003f06070 */
[----:B------:R-:W-:Y:S01]  /*e4ab0*/  IMAD.IADD R58, R60, 0x1, R79 ;  /* 0x000000013c3a7824 */ /* 0x000fe200078e024f */
[----:B------:R-:W-:Y:S01]  /*e4ac0*/  LEA.HI R63, R62, R63, RZ, 0x10 ;  /* 0x0000003f3e3f7211 */ /* 0x000fe200078f80ff */
[----:B------:R-:W-:Y:S01]  /*e4ad0*/  VIADD R61, R81, 0x1 ;  /* 0x00000001513d7836 */ /* 0x000fe20000000000 */
[----:B------:R-:W-:Y:S01]  /*e4ae0*/  SHF.R.U32.HI R79, RZ, 0x10, R64 ;  /* 0x00000010ff4f7819 */ /* 0x000fe20000011640 */
[----:B------:R-:W-:-:S02]  /*e4af0*/  @P2 IMAD.MOV R61, RZ, RZ, R81 ;  /* 0x000000ffff3d2224 */ /* 0x000fc400078e0251 */
        /* <DEDUP_REMOVED lines=13> */
[----:B------:R-:W-:Y:S01]  /*e4bd0*/  IADD3 R62, PT, PT, R68, 0x1, RZ ;  /* 0x00000001443e7810 */ /* 0x000fe20007ffe0ff */
[----:B------:R-:W-:Y:S01]  /*e4be0*/  VIADD R58, R80, 0x1 ;  /* 0x00000001503a7836 */ /* 0x000fe20000000000 */
[----:B------:R-:W-:Y:S01]  /*e4bf0*/  LEA.HI R64, R67, R64, RZ, 0x10 ;  /* 0x0000004043407211 */ /* 0x000fe200078f80ff */
[----:B------:R-:W-:Y:S02]  /*e4c00*/  @P0 IMAD.MOV R58, RZ, RZ, R80 ;  /* 0x000000ffff3a0224 */ /* 0x000fe400078e0250 */
[----:B------:R-:W-:Y:S02]  /*e4c10*/  IMAD R65, R60, 0x10000, R65 ;  /* 0x000100003c417824 */ /* 0x000fe400078e0241 */
[----:B------:R-:W-:Y:S02]  /*e4c20*/  IMAD R63, R48, R51, R63 ;  /* 0x00000033303f7224 */ /* 0x000fe400078e023f */
[C---:B------:R-:W-:Y:S01]  /*e4c30*/  IMAD.IADD R58, R65.reuse, 0x1, R58 ;  /* 0x00000001413a7824 */ /* 0x040fe200078e023a */
[----:B------:R-:W-:Y:S01]  /*e4c40*/  ISETP.GE.U32.AND P0, PT, R65, R53, PT ;  /* 0x000000354100720c */ /* 0x000fe20003f06070 */
[----:B------:R-:W-:Y:S01]  /*e4c50*/  @P1 IMAD.MOV R62, RZ, RZ, R68 ;  /* 0x000000ffff3e1224 */ /* 0x000fe200078e0244 */
[----:B------:R-:W-:Y:S01]  /*e4c60*/  LEA.HI R60, R60, R63, RZ, 0x10 ;  /* 0x0000003f3c3c7211 */ /* 0x000fe200078f80ff */
[----:B------:R-:W-:Y:S01]  /*e4c70*/  VIADD R80, R64, 0x1 ;  /* 0x0000000140507836 */ /* 0x000fe20000000000 */
[----:B------:R-:W-:Y:S01]  /*e4c80*/  ISETP.GE.U32.AND P1, PT, R58, R65, PT ;  /* 0x000000413a00720c */ /* 0x000fe20003f26070 */
[----:B------:R-:W-:Y:S01]  /*e4c90*/  IMAD.IADD R63, R81, 0x1, R62 ;  /* 0x00000001513f7824 */ /* 0x000fe200078e023e */
[----:B------:R-:W-:Y:S01]  /*e4ca0*/  IADD3 R68, PT, PT, R60, 0x1, RZ ;  /* 0x000000013c447810 */ /* 0x000fe20007ffe0ff */
        /* <DEDUP_REMOVED lines=8> */
[C---:B------:R-:W-:Y:S02]  /*e4d30*/  IMAD R67, R78.reuse, R54, R67 ;  /* 0x000000364e437224 */ /* 0x040fe400078e0243 */
        /* <DEDUP_REMOVED lines=27> */
[----:B------:R-:W-:Y:S02]  /*e4ef0*/  VIADD R53, R68, 0x1 ;  /* 0x0000000144357836 */ /* 0x000fe40000000000 */
[----:B------:R-:W-:Y:S02]  /*e4f00*/  IMAD R55, R82, R51, R55 ;  /* 0x0000003352377224 */ /* 0x000fe400078e0237 */
[----:B------:R-:W-:Y:S02]  /*e4f10*/  IMAD R54, R64, 0x10000, R79 ;  /* 0x0001000040367824 */ /* 0x000fe400078e024f */
[----:B------:R-:W-:Y:S01]  /*e4f20*/  @P1 IMAD.MOV R53, RZ, RZ, R68 ;  /* 0x000000ffff351224 */ /* 0x000fe200078e0244 */
[----:B------:R-:W-:Y:S01]  /*e4f30*/  LEA.HI R55, R62, R55, RZ, 0x10 ;  /* 0x000000373e377211 */ /* 0x000fe200078f80ff */
[----:B------:R-:W-:Y:S01]  /*e4f40*/  IMAD R51, R19, R56, R60 ;  /* 0x0000003813337224 */ /* 0x000fe200078e023c */
[----:B------:R-:W-:-:S02]  /*e4f50*/  ISETP.GE.U32.AND P2, PT, R54, R58, PT ;  /* 0x0000003a3600720c */ /* 0x000fc40003f46070 */
[----:B------:R-:W-:Y:S02]  /*e4f60*/  IADD3 R53, PT, PT, R54, R53, RZ ;  /* 0x0000003536357210 */ /* 0x000fe40007ffe0ff */
[----:B------:R-:W-:Y:S02]  /*e4f70*/  ISETP.GE.U32.AND P1, PT, R58, R67, PT ;  /* 0x000000433a00720c */ /* 0x000fe40003f26070 */
[----:B------:R-:W-:Y:S01]  /*e4f80*/  ISETP.GE.U32.AND P3, PT, R53, R54, PT ;  /* 0x000000363500720c */ /* 0x000fe20003f66070 */
[----:B------:R-:W-:Y:S01]  /*e4f90*/  VIADD R54, R55, 0x1 ;  /* 0x0000000137367836 */ /* 0x000fe20000000000 */
[----:B------:R-:W-:Y:S01]  /*e4fa0*/  LEA.HI R51, R64, R51, RZ, 0x10 ;  /* 0x0000003340337211 */ /* 0x000fe200078f80ff */
[----:B------:R-:W-:Y:S01]  /*e4fb0*/  @P0 IMAD.MOV R54, RZ, RZ, R55 ;  /* 0x000000ffff360224 */ /* 0x000fe200078e0237 */
[----:B------:R-:W-:-:S03]  /*e4fc0*/  ISETP.NE.AND P0, PT, R84, 0x8, PT ;  /* 0x000000085400780c */ /* 0x000fc60003f05270 */
[----:B------:R-:W-:Y:S01]  /*e4fd0*/  VIADD R56, R51, 0x1 ;  /* 0x0000000133387836 */ /* 0x000fe20000000000 */
[----:B------:R-:W-:Y:S01]  /*e4fe0*/  IADD3 R50, PT, PT, R54, 0x1, RZ ;  /* 0x0000000136327810 */ /* 0x000fe20007ffe0ff */
[----:B------:R-:W-:Y:S02]  /*e4ff0*/  @P2 IMAD.MOV R56, RZ, RZ, R51 ;  /* 0x000000ffff382224 */ /* 0x000fe400078e0233 */
[----:B------:R-:W-:Y:S02]  /*e5000*/  @P1 IMAD.MOV R50, RZ, RZ, R54 ;  /* 0x000000ffff321224 */ /* 0x000fe400078e0236 */
[----:B------:R-:W-:Y:S02]  /*e5010*/  VIADD R51, R56, 0x1 ;  /* 0x0000000138337836 */ /* 0x000fe40000000000 */
[----:B------:R-:W-:-:S04]  /*e5020*/  @P3 IMAD.MOV R51, RZ, RZ, R56 ;  /* 0x000000ffff333224 */ /* 0x000fc800078e0238 */
[----:B------:R-:W-:Y:S01]  /*e5030*/  IMAD.IADD R50, R50, 0x1, R51 ;  /* 0x0000000132327824 */ /* 0x000fe200078e0233 */
[----:B------:R-:W-:Y:S06]  /*e5040*/  @P0 BRA `(.L_x_1308) ;  /* 0xffffffec00f40947 */ /* 0x000fec000383ffff */
[----:B------:R-:W-:Y:S05]  /*e5050*/  BSYNC.RECONVERGENT B2 ;  /* 0x0000000000027941 */ /* 0x000fea0003800200 */
.L_x_1307:
        /* <DEDUP_REMOVED lines=45> */
.L_x_1312:
[----:B------:R-:W-:Y:S05]  /*e5330*/  BSYNC.RELIABLE B3 ;  /* 0x0000000000037941 */ /* 0x000fea0003800100 */
.L_x_1311:
        /* <DEDUP_REMOVED lines=9> */
[C---:B------:R-:W-:Y:S01]  /*e53d0*/  ISETP.GE.U32.AND P0, PT, R16.reuse, R15, PT ;  /* 0x0000000f1000720c */ /* 0x040fe20003f06070 */
        /* <DEDUP_REMOVED lines=24> */
[C---:B------:R-:W-:Y:S01]  /*e5560*/  VIADD R65, R38.reuse, 0xffffffff ;  /* 0xffffffff26417836 */ /* 0x040fe20000000000 */
[----:B------:R-:W-:Y:S02]  /*e5570*/  @!P3 IADD3 R65, PT, PT, R38, RZ, RZ ;  /* 0x000000ff2641b210 */ /* 0x000fe40007ffe0ff */
[----:B------:R-:W-:-:S04]  /*e5580*/  SEL R15, RZ, 0x1, !P4 ;  /* 0x00000001ff0f7807 */ /* 0x000fc80006000000 */
[----:B------:R-:W-:Y:S02]  /*e5590*/  ISETP.GE.U32.AND P5, PT, R40, R15, PT ;  /* 0x0000000f2800720c */ /* 0x000fe40003fa6070 */
[----:B------:R-:W-:Y:S02]  /*e55a0*/  IADD3 R15, PT, PT, R50, -R49, RZ ;  /* 0x80000031320f7210 */ /* 0x000fe40007ffe0ff */
[----:B------:R-:W-:Y:S01]  /*e55b0*/  ISETP.LT.U32.OR P5, PT, R53, UR15, !P5 ;  /* 0x0000000f35007c0c */ /* 0x000fe2000efa1470 */
[----:B------:R-:W-:Y:S02]  /*e55c0*/  VIADD R53, R40, 0xffffffff ;  /* 0xffffffff28357836 */ /* 0x000fe40000000000 */
[----:B------:R-:W-:Y:S02]  /*e55d0*/  VIADD R50, R15, 0xffffffff ;  /* 0xffffffff0f327836 */ /* 0x000fe40000000000 */
[----:B------:R-:W-:-:S08]  /*e55e0*/  @!P4 IMAD.MOV R53, RZ, RZ, R40 ;  /* 0x000000ffff35c224 */ /* 0x000fd000078e0228 */
[----:B------:R-:W-:-:S07]  /*e55f0*/  @!P5 IMAD.MOV R50, RZ, RZ, R15 ;  /* 0x000000ffff32d224 */ /* 0x000fce00078e020f */
.L_x_1310:
[----:B------:R-:W-:Y:S05]  /*e5600*/  BSYNC.RECONVERGENT B2 ;  /* 0x0000000000027941 */ /* 0x000fea0003800200 */
.L_x_1309:
[----:B------:R-:W-:Y:S01]  /*e5610*/  STL [R24+0x4], R57 ;  /* 0x0000043918007387 */ /* 0x000fe20000100800 */
        /* <DEDUP_REMOVED lines=20> */
[----:B------:R-:W-:-:S02]  /*e5760*/  SHF.R.U32.HI R37, RZ, 0x10, R37 ;  /* 0x00000010ff257819 */ /* 0x000fc40000011625 */
[----:B------:R-:W-:Y:S02]  /*e5770*/  CS2R R42, SRZ ;  /* 0x00000000002a7805 */ /* 0x000fe4000001ff00 */
[----:B------:R-:W-:Y:S01]  /*e5780*/  SHF.R.U32.HI R18, RZ, 0x10, R18 ;  /* 0x00000010ff127819 */ /* 0x000fe20000011612 */
[----:B------:R-:W-:Y:S01]  /*e5790*/  STL [R24+0x1c], R50 ;  /* 0x00001c3218007387 */ /* 0x000fe20000100800 */
[----:B------:R-:W-:Y:S01]  /*e57a0*/  SHF.R.U32.HI R36, RZ, 0x10, R36 ;  /* 0x00000010ff247819 */ /* 0x000fe20000011624 */
[----:B------:R-:W-:Y:S01]  /*e57b0*/  IMAD.MOV.U32 R67, RZ, RZ, RZ ;  /* 0x000000ffff437224 */ /* 0x000fe200078e00ff */
[----:B------:R-:W-:Y:S01]  /*e57c0*/  SHF.R.U32.HI R35, RZ, 0x10, R35 ;  /* 0x00000010ff237819 */ /* 0x000fe20000011623 */
[----:B------:R0:W-:Y:S01]  /*e57d0*/  STL [R24], R52 ;  /* 0x0000003418007387 */ /* 0x0001e20000100800 */
[----:B------:R-:W-:Y:S02]  /*e57e0*/  SHF.R.U32.HI R13, RZ, 0x10, R13 ;  /* 0x00000010ff0d7819 */ /* 0x000fe4000001160d */
[----:B------:R-:W-:-:S02]  /*e57f0*/  SHF.R.U32.HI R14, RZ, 0x10, R14 ;  /* 0x00000010ff0e7819 */ /* 0x000fc4000001160e */
[----:B------:R-:W-:Y:S01]  /*e5800*/  SHF.R.U32.HI R10, RZ, 0x10, R10 ;  /* 0x00000010ff0a7819 */ /* 0x000fe2000001160a */
[----:B0-----:R-:W-:-:S07]  /*e5810*/  IMAD.MOV.U32 R52, RZ, RZ, RZ ;  /* 0x000000ffff347224 */ /* 0x001fce00078e00ff */
.L_x_1314:
        /* <DEDUP_REMOVED lines=16> */
[----:B------:R-:W-:Y:S01]  /*e5920*/  IMAD R60, R23, R40, RZ ;  /* 0x00000028173c7224 */ /* 0x000fe200078e02ff */
[----:B------:R-:W-:Y:S01]  /*e5930*/  LEA R58, R51, R58, 0x10 ;  /* 0x0000003a333a7211 */ /* 0x000fe200078e80ff */
[-C--:B------:R-:W-:Y:S01]  /*e5940*/  IMAD R59, R17, R33.reuse, RZ ;  /* 0x00000021113b7224 */ /* 0x080fe200078e02ff */
[----:B------:R-:W-:Y:S01]  /*e5950*/  LEA.HI R51, R51, R50, RZ, 0x10 ;  /* 0x0000003233337211 */ /* 0x000fe200078f80ff */
[-C--:B------:R-:W-:Y:S01]  /*e5960*/  IMAD R50, R17, R40.reuse, RZ ;  /* 0x0000002811327224 */ /* 0x080fe200078e02ff */
[----:B------:R-:W-:Y:S01]  /*e5970*/  LOP3.LUT R65, R60, 0xffff, RZ, 0xc0, !PT ;  /* 0x0000ffff3c417812 */ /* 0x000fe200078ec0ff */
[CC--:B------:R-:W-:Y:S01]  /*e5980*/  IMAD R55, R18.reuse, R40.reuse, R55 ;  /* 0x0000002812377224 */ /* 0x0c0fe200078e0237 */
[----:B------:R-:W-:Y:S01]  /*e5990*/  SHF.R.U32.HI R66, RZ, 0x10, R60 ;  /* 0x00000010ff427819 */ /* 0x000fe2000001163c */
[----:B------:R-:W-:Y:S01]  /*e59a0*/  IMAD R60, R18, R33, R53 ;  /* 0x00000021123c7224 */ /* 0x000fe200078e0235 */
[----:B------:R-:W-:Y:S01]  /*e59b0*/  LOP3.LUT R61, R50, 0xffff, RZ, 0xc0, !PT ;  /* 0x0000ffff323d7812 */ /* 0x000fe200078ec0ff */
[----:B------:R-:W-:Y:S01]  /*e59c0*/  IMAD R59, R36, R40, R59 ;  /* 0x00000028243b7224 */ /* 0x000fe200078e023b */
[----:B------:R-:W-:Y:S01]  /*e59d0*/  SHF.R.U32.HI R62, RZ, 0x10, R50 ;  /* 0x00000010ff3e7819 */ /* 0x000fe20000011632 */
[----:B------:R-:W-:Y:S01]  /*e59e0*/  IMAD.IADD R50, R57, 0x1, R42 ;  /* 0x0000000139327824 */ /* 0x000fe200078e022a */
[----:B------:R-:W-:Y:S01]  /*e59f0*/  LEA.HI R60, R55, R60, RZ, 0x10 ;  /* 0x0000003c373c7211 */ /* 0x000fe200078f80ff */
[----:B------:R-:W-:Y:S01]  /*e5a00*/  IMAD.IADD R64, R61, 0x1, R48 ;  /* 0x000000013d407824 */ /* 0x000fe200078e0230 */
[----:B------:R-:W-:Y:S01]  /*e5a10*/  ISETP.GE.U32.AND P0, PT, R58, R43, PT ;  /* 0x0000002b3a00720c */ /* 0x000fe20003f06070 */
[----:B------:R-:W-:-:S02]  /*e5a20*/  IMAD R62, R36, R33, R62 ;  /* 0x00000021243e7224 */ /* 0x000fc400078e023e */
[----:B------:R-:W-:Y:S02]  /*e5a30*/  IMAD R53, R55, 0x10000, R50 ;  /* 0x0001000037357824 */ /* 0x000fe400078e0232 */
[----:B------:R-:W-:Y:S01]  /*e5a40*/  IMAD R50, R25, R40, RZ ;  /* 0x0000002819327224 */ /* 0x000fe200078e02ff */
[C---:B------:R-:W-:Y:S01]  /*e5a50*/  LEA.HI R62, R59.reuse, R62, RZ, 0x10 ;  /* 0x0000003e3b3e7211 */ /* 0x040fe200078f80ff */
[----:B------:R-:W-:Y:S01]  /*e5a60*/  IMAD R55, R59, 0x10000, R64 ;  /* 0x000100003b377824 */ /* 0x000fe200078e0240 */
[----:B------:R-:W-:Y:S01]  /*e5a70*/  ISETP.GE.U32.AND P6, PT, R53, R42, PT ;  /* 0x0000002a3500720c */ /* 0x000fe20003fc6070 */
[-C--:B------:R-:W-:Y:S01]  /*e5a80*/  IMAD R61, R27, R40.reuse, RZ ;  /* 0x000000281b3d7224 */ /* 0x080fe200078e02ff */
[----:B------:R-:W-:Y:S01]  /*e5a90*/  LOP3.LUT R59, R50, 0xffff, RZ, 0xc0, !PT ;  /* 0x0000ffff323b7812 */ /* 0x000fe200078ec0ff */
[-C--:B------:R-:W-:Y:S01]  /*e5aa0*/  IMAD R43, R25, R33.reuse, RZ ;  /* 0x00000021192b7224 */ /* 0x080fe200078e02ff */
[----:B------:R-:W-:Y:S01]  /*e5ab0*/  SHF.R.U32.HI R50, RZ, 0x10, R50 ;  /* 0x00000010ff327819 */ /* 0x000fe20000011632 */
[----:B------:R-:W-:Y:S01]  /*e5ac0*/  IMAD.IADD R68, R65, 0x1, R52 ;  /* 0x0000000141447824 */ /* 0x000fe200078e0234 */
[----:B------:R-:W-:Y:S01]  /*e5ad0*/  LOP3.LUT R65, R61, 0xffff, RZ, 0xc0, !PT ;  /* 0x0000ffff3d417812 */ /* 0x000fe200078ec0ff */
[C---:B------:R-:W-:Y:S01]  /*e5ae0*/  IMAD R43, R13.reuse, R40, R43 ;  /* 0x000000280d2b7224 */ /* 0x040fe200078e022b */
[----:B------:R-:W-:Y:S01]  /*e5af0*/  SHF.R.U32.HI R61, RZ, 0x10, R61 ;  /* 0x00000010ff3d7819 */ /* 0x000fe2000001163d */
[----:B------:R-:W-:Y:S01]  /*e5b00*/  IMAD R50, R13, R33, R50 ;  /* 0x000000210d327224 */ /* 0x000fe200078e0232 */
[----:B------:R-:W-:Y:S01]  /*e5b10*/  ISETP.GE.U32.AND P5, PT, R55, R48, PT ;  /* 0x000000303700720c */ /* 0x000fe20003fa6070 */
[----:B------:R-:W-:-:S02]  /*e5b20*/  IMAD.IADD R64, R59, 0x1, R54 ;  /* 0x000000013b407824 */ /* 0x000fc400078e0236 */
[-C--:B------:R-:W-:Y:S02]  /*e5b30*/  IMAD R63, R23, R33.reuse, RZ ;  /* 0x00000021173f7224 */ /* 0x080fe400078e02ff */
[----:B------:R-:W-:Y:S01]  /*e5b40*/  IMAD R80, R14, R33, R61 ;  /* 0x000000210e507224 */ /* 0x000fe200078e023d */
[C---:B------:R-:W-:Y:S01]  /*e5b50*/  LEA.HI R61, R43.reuse, R50, RZ, 0x10 ;  /* 0x000000322b3d7211 */ /* 0x040fe200078f80ff */
[----:B------:R-:W-:Y:S02]  /*e5b60*/  IMAD R59, R43, 0x10000, R64 ;  /* 0x000100002b3b7824 */ /* 0x000fe400078e0240 */
[----:B------:R-:W-:Y:S02]  /*e5b70*/  IMAD R43, R58, R3, RZ ;  /* 0x000000033a2b7224 */ /* 0x000fe400078e02ff */
[----:B------:R-:W-:Y:S01]  /*e5b80*/  IMAD R63, R35, R40, R63 ;  /* 0x00000028233f7224 */ /* 0x000fe200078e023f */
[----:B------:R-:W-:Y:S01]  /*e5b90*/  ISETP.GE.U32.AND P1, PT, R59, R54, PT ;  /* 0x000000363b00720c */ /* 0x000fe20003f26070 */
[-C--:B------:R-:W-:Y:S01]  /*e5ba0*/  IMAD R66, R35, R33.reuse, R66 ;  /* 0x0000002123427224 */ /* 0x080fe200078e0242 */
[----:B------:R-:W-:Y:S01]  /*e5bb0*/  LOP3.LUT R50, R43, 0xffff, RZ, 0xc0, !PT ;  /* 0x0000ffff2b327812 */ /* 0x000fe200078ec0ff */
[----:B------:R-:W-:Y:S01]  /*e5bc0*/  VIADD R42, R51, 0x1 ;  /* 0x00000001332a7836 */ /* 0x000fe20000000000 */
[----:B------:R-:W-:Y:S01]  /*e5bd0*/  LEA R57, R63, R68, 0x10 ;  /* 0x000000443f397211 */ /* 0x000fe200078e80ff */
[----:B------:R-:W-:Y:S01]  /*e5be0*/  IMAD.IADD R68, R65, 0x1, R56 ;  /* 0x0000000141447824 */ /* 0x000fe200078e0238 */
[----:B------:R-:W-:Y:S01]  /*e5bf0*/  LEA.HI R66, R63, R66, RZ, 0x10 ;  /* 0x000000423f427211 */ /* 0x000fe200078f80ff */
[----:B------:R-:W-:Y:S01]  /*e5c00*/  IMAD R63, R27, R33, RZ ;  /* 0x000000211b3f7224 */ /* 0x000fe200078e02ff */
[----:B------:R-:W-:Y:S01]  /*e5c10*/  @P0 IADD3 R42, PT, PT, R51, RZ, RZ ;  /* 0x000000ff332a0210 */ /* 0x000fe20007ffe0ff */
[----:B------:R-:W-:Y:S01]  /*e5c20*/  VIADD R64, R60, 0x1 ;  /* 0x000000013c407836 */ /* 0x000fe20000000000 */
[----:B------:R-:W-:Y:S01]  /*e5c30*/  SHF.R.U32.HI R51, RZ, 0x10, R43 ;  /* 0x00000010ff337819 */ /* 0x000fe2000001162b */
[----:B------:R-:W-:Y:S01]  /*e5c40*/  IMAD R43, R44, R50, RZ ;  /* 0x000000322c2b7224 */ /* 0x000fe200078e02ff */
[----:B------:R-:W-:Y:S01]  /*e5c50*/  ISETP.GE.U32.AND P2, PT, R57, R52, PT ;  /* 0x000000343900720c */ /* 0x000fe20003f46070 */
[----:B------:R-:W-:-:S02]  /*e5c60*/  IMAD R63, R14, R40, R63 ;  /* 0x000000280e3f7224 */ /* 0x000fc400078e023f */
[----:B------:R-:W-:Y:S01]  /*e5c70*/  IMAD.IADD R42, R53, 0x1, R42 ;  /* 0x00000001352a7824 */ /* 0x000fe200078e022a */
[----:B------:R-:W-:Y:S01]  /*e5c80*/  LOP3.LUT R65, R43, 0xffff, RZ, 0xc0, !PT ;  /* 0x0000ffff2b417812 */ /* 0x000fe200078ec0ff */
[----:B------:R-:W-:Y:S01]  /*e5c90*/  IMAD R52, R45, R50, RZ ;  /* 0x000000322d347224 */ /* 0x000fe200078e02ff */
[C---:B------:R-:W-:Y:S01]  /*e5ca0*/  LEA.HI R80, R63.reuse, R80, RZ, 0x10 ;  /* 0x000000503f507211 */ /* 0x040fe200078f80ff */
[----:B------:R-:W-:Y:S01]  /*e5cb0*/  IMAD R68, R63, 0x10000, R68 ;  /* 0x000100003f447824 */ /* 0x000fe200078e0244 */
[----:B------:R-:W-:Y:S01]  /*e5cc0*/  ISETP.GE.U32.AND P4, PT, R42, R53, PT ;  /* 0x000000352a00720c */ /* 0x000fe20003f86070 */
[-C--:B------:R-:W-:Y:S01]  /*e5cd0*/  IMAD R63, R44, R51.reuse, RZ ;  /* 0x000000332c3f7224 */ /* 0x080fe200078e02ff */
[----:B------:R-:W-:Y:S01]  /*e5ce0*/  SHF.R.U32.HI R43, RZ, 0x10, R43 ;  /* 0x00000010ff2b7819 */ /* 0x000fe2000001162b */
[----:B------:R-:W-:Y:S01]  /*e5cf0*/  IMAD.IADD R48, R58, 0x1, R65 ;  /* 0x000000013a307824 */ /* 0x000fe200078e0241 */
[----:B------:R-:W-:Y:S01]  /*e5d00*/  LOP3.LUT R65, R52, 0xffff, RZ, 0xc0, !PT ;  /* 0x0000ffff34417812 */ /* 0x000fe200078ec0ff */
[----:B------:R-:W-:Y:S01]  /*e5d10*/  IMAD R53, R45, R51, RZ ;  /* 0x000000332d357224 */ /* 0x000fe200078e02ff */
[----:B------:R-:W-:Y:S01]  /*e5d20*/  ISETP.GE.U32.AND P0, PT, R68, R56, PT ;  /* 0x000000384400720c */ /* 0x000fe20003f06070 */
[-C--:B------:R-:W-:Y:S01]  /*e5d30*/  IMAD R63, R46, R50.reuse, R63 ;  /* 0x000000322e3f7224 */ /* 0x080fe200078e023f */
[----:B------:R-:W-:Y:S01]  /*e5d40*/  SHF.R.U32.HI R52, RZ, 0x10, R52 ;  /* 0x00000010ff347819 */ /* 0x000fe20000011634 */
[----:B------:R-:W-:-:S02]  /*e5d50*/  IMAD R54, R47, R50, R53 ;  /* 0x000000322f367224 */ /* 0x000fc400078e0235 */
[----:B------:R-:W-:Y:S02]  /*e5d60*/  IMAD R53, R63, 0x10000, R48 ;  /* 0x000100003f357824 */ /* 0x000fe400078e0230 */
[----:B------:R-:W-:Y:S02]  /*e5d70*/  IMAD.IADD R65, R42, 0x1, R65 ;  /* 0x000000012a417824 */ /* 0x000fe400078e0241 */
[----:B------:R-:W-:Y:S01]  /*e5d80*/  @P6 IMAD.MOV R64, RZ, RZ, R60 ;  /* 0x000000ffff406224 */ /* 0x000fe200078e023c */
[----:B------:R-:W-:Y:S01]  /*e5d90*/  ISETP.GE.U32.AND P3, PT, R53, R58, PT ;  /* 0x0000003a3500720c */ /* 0x000fe20003f66070 */
[----:B------:R-:W-:Y:S01]  /*e5da0*/  IMAD R48, R46, R51, R43 ;  /* 0x000000332e307224 */ /* 0x000fe200078e022b */
[----:B------:R-:W-:Y:S01]  /*e5db0*/  LEA R56, R54, R65, 0x10 ;  /* 0x0000004136387211 */ /* 0x000fe200078e80ff */
[----:B------:R-:W-:Y:S02]  /*e5dc0*/  IMAD R53, R47, R51, R52 ;  /* 0x000000332f357224 */ /* 0x000fe400078e0234 */
[----:B------:R-:W-:Y:S01]  /*e5dd0*/  VIADD R60, R66, 0x1 ;  /* 0x00000001423c7836 */ /* 0x000fe20000000000 */
[----:B------:R-:W-:Y:S01]  /*e5de0*/  ISETP.GE.U32.AND P6, PT, R56, R42, PT ;  /* 0x0000002a3800720c */ /* 0x000fe20003fc6070 */
[C---:B------:R-:W-:Y:S01]  /*e5df0*/  VIADD R42, R64.reuse, 0x1 ;  /* 0x00000001402a7836 */ /* 0x040fe20000000000 */
[----:B------:R-:W-:Y:S01]  /*e5e00*/  @P4 IADD3 R42, PT, PT, R64, RZ, RZ ;  /* 0x000000ff402a4210 */ /* 0x000fe20007ffe0ff */
[----:B------:R-:W-:Y:S01]  /*e5e10*/  @P2 IMAD.MOV R60, RZ, RZ, R66 ;  /* 0x000000ffff3c2224 */ /* 0x000fe200078e0242 */
[----:B------:R-:W-:Y:S01]  /*e5e20*/  LEA.HI R48, R63, R48, RZ, 0x10 ;  /* 0x000000303f307211 */ /* 0x000fe200078f80ff */
[----:B------:R-:W-:Y:S01]  /*e5e30*/  IMAD R52, R69, R50, RZ ;  /* 0x0000003245347224 */ /* 0x000fe200078e02ff */
[----:B------:R-:W-:Y:S01]  /*e5e40*/  LEA.HI R53, R54, R53, RZ, 0x10 ;  /* 0x0000003536357211 */ /* 0x000fe200078f80ff */
[----:B------:R-:W-:-:S02]  /*e5e50*/  IMAD.IADD R42, R55, 0x1, R42 ;  /* 0x00000001372a7824 */ /* 0x000fc400078e022a */
[----:B------:R-:W-:Y:S01]  /*e5e60*/  VIADD R43, R48, 0x1 ;  /* 0x00000001302b7836 */ /* 0x000fe20000000000 */
[----:B------:R-:W-:Y:S01]  /*e5e70*/  IADD3 R63, PT, PT, R53, 0x1, RZ ;  /* 0x00000001353f7810 */ /* 0x000fe20007ffe0ff */
[----:B------:R-:W-:Y:S01]  /*e5e80*/  @P3 IMAD.MOV R43, RZ, RZ, R48 ;  /* 0x000000ffff2b3224 */ /* 0x000fe200078e0230 */
[----:B------:R-:W-:Y:S01]  /*e5e90*/  ISETP.GE.U32.AND P2, PT, R42, R55, PT ;  /* 0x000000372a00720c */ /* 0x000fe20003f46070 */
[----:B------:R-:W-:Y:S01]  /*e5ea0*/  VIADD R58, R62, 0x1 ;  /* 0x000000013e3a7836 */ /* 0x000fe20000000000 */
[----:B------:R-:W-:Y:S01]  /*e5eb0*/  LOP3.LUT R55, R52, 0xffff, RZ, 0xc0, !PT ;  /* 0x0000ffff34377812 */ /* 0x000fe200078ec0ff */
[----:B------:R-:W-:Y:S01]  /*e5ec0*/  IMAD.IADD R43, R56, 0x1, R43 ;  /* 0x00000001382b7824 */ /* 0x000fe200078e022b */
[----:B------:R-:W-:Y:S01]  /*e5ed0*/  SHF.R.U32.HI R54, RZ, 0x10, R52 ;  /* 0x00000010ff367819 */ /* 0x000fe20000011634 */
[----:B------:R-:W-:Y:S02]  /*e5ee0*/  @P5 IMAD.MOV R58, RZ, RZ, R62 ;  /* 0x000000ffff3a5224 */ /* 0x000fe400078e023e */
[----:B------:R-:W-:Y:S01]  /*e5ef0*/  @P6 IMAD.MOV R63, RZ, RZ, R53 ;  /* 0x000000ffff3f6224 */ /* 0x000fe200078e0235 */
[----:B------:R-:W-:Y:S01]  /*e5f00*/  ISETP.GE.U32.AND P3, PT, R43, R56, PT ;  /* 0x000000382b00720c */ /* 0x000fe20003f66070 */
[----:B------:R-:W-:-:S02]  /*e5f10*/  IMAD R53, R69, R51, RZ ;  /* 0x0000003345357224 */ /* 0x000fc400078e02ff */
[----:B------:R-:W-:Y:S02]  /*e5f20*/  VIADD R48, R58, 0x1 ;  /* 0x000000013a307836 */ /* 0x000fe40000000000 */
[----:B------:R-:W-:Y:S02]  /*e5f30*/  IMAD R53, R70, R50, R53 ;  /* 0x0000003246357224 */ /* 0x000fe400078e0235 */
[----:B------:R-:W-:Y:S02]  /*e5f40*/  IMAD.IADD R56, R42, 0x1, R55 ;  /* 0x000000012a387824 */ /* 0x000fe400078e0237 */
[----:B------:R-:W-:Y:S02]  /*e5f50*/  @P2 IMAD.MOV R48, RZ, RZ, R58 ;  /* 0x000000ffff302224 */ /* 0x000fe400078e023a */
[----:B------:R-:W-:Y:S02]  /*e5f60*/  IMAD R55, R53, 0x10000, R56 ;  /* 0x0001000035377824 */ /* 0x000fe400078e0238 */
[----:B------:R-:W-:-:S02]  /*e5f70*/  IMAD.IADD R48, R57, 0x1, R48 ;  /* 0x0000000139307824 */ /* 0x000fc400078e0230 */
[----:B------:R-:W-:Y:S01]  /*e5f80*/  VIADD R52, R63, 0x1 ;  /* 0x000000013f347836 */ /* 0x000fe20000000000 */
[----:B------:R-:W-:Y:S01]  /*e5f90*/  ISETP.GE.U32.AND P2, PT, R55, R42, PT ;  /* 0x0000002a3700720c */ /* 0x000fe20003f46070 */
[----:B------:R-:W-:Y:S01]  /*e5fa0*/  @P3 IMAD.MOV R52, RZ, RZ, R63 ;  /* 0x000000ffff343224 */ /* 0x000fe200078e023f */
[----:B------:R-:W-:Y:S01]  /*e5fb0*/  IADD3 R63, PT, PT, R80, 0x1, RZ ;  /* 0x00000001503f7810 */ /* 0x000fe20007ffe0ff */
        /* <DEDUP_REMOVED lines=14> */
[----:B------:R-:W-:Y:S02]  /*e60a0*/  IMAD R55, R72, R50, R53 ;  /* 0x0000003248377224 */ /* 0x000fe400078e0235 */
[----:B------:R-:W-:Y:S02]  /*e60b0*/  IMAD.IADD R58, R48, 0x1, R57 ;  /* 0x00000001303a7824 */ /* 0x000fe400078e0239 */
[----:B------:R-:W-:Y:S02]  /*e60c0*/  @P1 IMAD.MOV R52, RZ, RZ, R60 ;  /* 0x000000ffff341224 */ /* 0x000fe400078e023c */
[----:B------:R-:W-:Y:S01]  /*e60d0*/  @P2 IMAD.MOV R61, RZ, RZ, R54 ;  /* 0x000000ffff3d2224 */ /* 0x000fe200078e0236 */
[----:B------:R-:W-:Y:S01]  /*e60e0*/  LEA R57, R55, R58, 0x10 ;  /* 0x0000003a37397211 */ /* 0x000fe200078e80ff */
        /* <DEDUP_REMOVED lines=11> */
[----:B------:R-:W-:Y:S02]  /*e61a0*/  LEA.HI R56, R55, R56, RZ, 0x10 ;  /* 0x0000003837387211 */ /* 0x000fe400078f80ff */
[----:B------:R-:W-:Y:S01]  /*e61b0*/  IADD3 R58, PT, PT, R52, R59, RZ ;  /* 0x0000003b343a7210 */ /* 0x000fe20007ffe0ff */
[----:B------:R-:W-:Y:S01]  /*e61c0*/  IMAD R55, R74, R50, R53 ;  /* 0x000000324a377224 */ /* 0x000fe200078e0235 */
[----:B------:R-:W-:Y:S01]  /*e61d0*/  ISETP.GE.U32.AND P2, PT, R48, R57, PT ;  /* 0x000000393000720c */ /* 0x000fe20003f46070 */
[----:B------:R-:W-:-:S02]  /*e61e0*/  VIADD R60, R56, 0x1 ;  /* 0x00000001383c7836 */ /* 0x000fc40000000000 */
[----:B------:R-:W-:Y:S02]  /*e61f0*/  IMAD R57, R55, 0x10000, R58 ;  /* 0x0001000037397824 */ /* 0x000fe400078e023a */
[----:B------:R-:W-:Y:S02]  /*e6200*/  VIADD R53, R62, 0x1 ;  /* 0x000000013e357836 */ /* 0x000fe40000000000 */
[----:B------:R-:W-:Y:S01]  /*e6210*/  @P1 IMAD.MOV R60, RZ, RZ, R56 ;  /* 0x000000ffff3c1224 */ /* 0x000fe200078e0238 */
[----:B------:R-:W-:Y:S01]  /*e6220*/  ISETP.GE.U32.AND P1, PT, R57, R52, PT ;  /* 0x000000343900720c */ /* 0x000fe20003f26070 */
[C---:B------:R-:W-:Y:S02]  /*e6230*/  IMAD R58, R75.reuse, R50, RZ ;  /* 0x000000324b3a7224 */ /* 0x040fe400078e02ff */
        /* <DEDUP_REMOVED lines=11> */
[----:B------:R-:W-:Y:S01]  /*e62f0*/  IMAD.IADD R56, R53, 0x1, R56 ;  /* 0x0000000135387824 */ /* 0x000fe200078e0238 */
[----:B------:R-:W-:Y:S01]  /*e6300*/  IADD3 R52, PT, PT, R57, R52, RZ ;  /* 0x0000003439347210 */ /* 0x000fe20007ffe0ff */
[----:B------:R-:W-:-:S02]  /*e6310*/  VIADD R60, R55, 0x1 ;  /* 0x00000001373c7836 */ /* 0x000fc40000000000 */
[----:B------:R-:W-:Y:S02]  /*e6320*/  IMAD R61, R59, 0x10000, R56 ;  /* 0x000100003b3d7824 */ /* 0x000fe400078e0238 */
[-C--:B------:R-:W-:Y:S02]  /*e6330*/  IMAD R54, R30, R40.reuse, RZ ;  /* 0x000000281e367224 */ /* 0x080fe400078e02ff */
[----:B------:R-:W-:Y:S01]  /*e6340*/  @P1 IMAD.MOV R60, RZ, RZ, R55 ;  /* 0x000000ffff3c1224 */ /* 0x000fe200078e0237 */
[----:B------:R-:W-:Y:S02]  /*e6350*/  ISETP.GE.U32.AND P1, PT, R52, R57, PT ;  /* 0x000000393400720c */ /* 0x000fe40003f26070 */
[----:B------:R-:W-:Y:S01]  /*e6360*/  ISETP.GE.U32.AND P2, PT, R61, R53, PT ;  /* 0x000000353d00720c */ /* 0x000fe20003f46070 */
[----:B------:R-:W-:Y:S01]  /*e6370*/  IMAD R53, R30, R33, RZ ;  /* 0x000000211e357224 */ /* 0x000fe200078e02ff */
[----:B------:R-:W-:Y:S02]  /*e6380*/  LOP3.LUT R55, R54, 0xffff, RZ, 0xc0, !PT ;  /* 0x0000ffff36377812 */ /* 0x000fe400078ec0ff */
[----:B------:R-:W-:Y:S01]  /*e6390*/  SHF.R.U32.HI R56, RZ, 0x10, R54 ;  /* 0x00000010ff387819 */ /* 0x000fe20000011636 */
[----:B------:R-:W-:-:S02]  /*e63a0*/  IMAD R54, R32, R40, R53 ;  /* 0x0000002820367224 */ /* 0x000fc400078e0235 */
[----:B------:R-:W-:Y:S02]  /*e63b0*/  IMAD.IADD R55, R55, 0x1, R38 ;  /* 0x0000000137377824 */ /* 0x000fe400078e0226 */
[----:B------:R-:W-:Y:S02]  /*e63c0*/  IMAD R57, R32, R33, R56 ;  /* 0x0000002120397224 */ /* 0x000fe400078e0238 */
[----:B------:R-:W-:Y:S01]  /*e63d0*/  IMAD R56, R76, R51, R58 ;  /* 0x000000334c387224 */ /* 0x000fe200078e023a */
[----:B------:R-:W-:Y:S01]  /*e63e0*/  IADD3 R58, PT, PT, R60, 0x1, RZ ;  /* 0x000000013c3a7810 */ /* 0x000fe20007ffe0ff */
[C---:B------:R-:W-:Y:S01]  /*e63f0*/  IMAD R55, R54.reuse, 0x10000, R55 ;  /* 0x0001000036377824 */ /* 0x040fe200078e0237 */
[----:B------:R-:W-:Y:S01]  /*e6400*/  LEA.HI R57, R54, R57, RZ, 0x10 ;  /* 0x0000003936397211 */ /* 0x000fe200078f80ff */
[----:B------:R-:W-:Y:S01]  /*e6410*/  @P1 IMAD.MOV R58, RZ, RZ, R60 ;  /* 0x000000ffff3a1224 */ /* 0x000fe200078e023c */
[----:B------:R-:W-:Y:S01]  /*e6420*/  LEA.HI R59, R59, R56, RZ, 0x10 ;  /* 0x000000383b3b7211 */ /* 0x000fe200078f80ff */
[----:B------:R-:W-:-:S02]  /*e6430*/  VIADD R53, R63, 0x1 ;  /* 0x000000013f357836 */ /* 0x000fc40000000000 */
[----:B------:R-:W-:Y:S01]  /*e6440*/  @P0 IMAD.MOV R53, RZ, RZ, R63 ;  /* 0x000000ffff350224 */ /* 0x000fe200078e023f */
[----:B------:R-:W-:Y:S01]  /*e6450*/  ISETP.GE.U32.AND P0, PT, R55, R38, PT ;  /* 0x000000263700720c */ /* 0x000fe20003f06070 */
[----:B------:R-:W-:Y:S02]  /*e6460*/  IMAD.IADD R54, R61, 0x1, R58 ;  /* 0x000000013d367824 */ /* 0x000fe400078e023a */
[----:B------:R-:W-:Y:S02]  /*e6470*/  IMAD.IADD R56, R55, 0x1, R53 ;  /* 0x0000000137387824 */ /* 0x000fe400078e0235 */
        /* <DEDUP_REMOVED lines=11> */
[----:B------:R-:W-:-:S02]  /*e6530*/  IMAD R55, R78, R50, R55 ;  /* 0x000000324e377224 */ /* 0x000fc400078e0237 */
[----:B------:R-:W-:Y:S02]  /*e6540*/  IMAD R60, R78, R51, R58 ;  /* 0x000000334e3c7224 */ /* 0x000fe400078e023a */
[----:B------:R-:W-:Y:S02]  /*e6550*/  IMAD.IADD R38, R56, 0x1, R59 ;  /* 0x0000000138267824 */ /* 0x000fe400078e023b */
[----:B------:R-:W-:Y:S01]  /*e6560*/  IMAD R40, R12, R40, RZ ;  /* 0x000000280c287224 */ /* 0x000fe200078e02ff */
[C---:B------:R-:W-:Y:S01]  /*e6570*/  LEA.HI R60, R55.reuse, R60, RZ, 0x10 ;  /* 0x0000003c373c7211 */ /* 0x040fe200078f80ff */
[----:B------:R-:W-:Y:S02]  /*e6580*/  @P0 IMAD.MOV R61, RZ, RZ, R57 ;  /* 0x000000ffff3d0224 */ /* 0x000fe400078e0239 */
[----:B------:R-:W-:Y:S01]  /*e6590*/  IMAD R57, R55, 0x10000, R38 ;  /* 0x0001000037397824 */ /* 0x000fe200078e0226 */
[----:B------:R-:W-:Y:S01]  /*e65a0*/  LOP3.LUT R55, R40, 0xffff, RZ, 0xc0, !PT ;  /* 0x0000ffff28377812 */ /* 0x000fe200078ec0ff */
[----:B------:R-:W-:Y:S01]  /*e65b0*/  VIADD R58, R62, 0x1 ;  /* 0x000000013e3a7836 */ /* 0x000fe20000000000 */
[----:B------:R-:W-:Y:S01]  /*e65c0*/  IADD3 R38, PT, PT, R61, 0x1, RZ ;  /* 0x000000013d267810 */ /* 0x000fe20007ffe0ff */
[----:B------:R-:W-:Y:S01]  /*e65d0*/  @P2 IMAD.MOV R58, RZ, RZ, R62 ;  /* 0x000000ffff3a2224 */ /* 0x000fe200078e023e */
[C---:B------:R-:W-:Y:S01]  /*e65e0*/  ISETP.GE.U32.AND P0, PT, R57.reuse, R56, PT ;  /* 0x000000383900720c */ /* 0x040fe20003f06070 */
[----:B------:R-:W-:Y:S01]  /*e65f0*/  IMAD R59, R20, R50, RZ ;  /* 0x00000032143b7224 */ /* 0x000fe200078e02ff */
[----:B------:R-:W-:Y:S01]  /*e6600*/  SHF.R.U32.HI R40, RZ, 0x10, R40 ;  /* 0x00000010ff287819 */ /* 0x000fe20000011628 */
[----:B------:R-:W-:-:S02]  /*e6610*/  IMAD.IADD R56, R57, 0x1, R58 ;  /* 0x0000000139387824 */ /* 0x000fc400078e023a */
[----:B------:R-:W-:Y:S02]  /*e6620*/  IMAD.IADD R58, R55, 0x1, R34 ;  /* 0x00000001373a7824 */ /* 0x000fe400078e0222 */
        /* <DEDUP_REMOVED lines=35> */
.L_x_1313:
        /* <DEDUP_REMOVED lines=45> */
.L_x_1318:
[----:B------:R-:W-:Y:S05]  /*e6b30*/  BSYNC.RELIABLE B3 ;  /* 0x0000000000037941 */ /* 0x000fea0003800100 */
.L_x_1317:
        /* <DEDUP_REMOVED lines=44> */
.L_x_1316:
[----:B------:R-:W-:Y:S05]  /*e6e00*/  BSYNC.RECONVERGENT B2 ;  /* 0x0000000000027941 */ /* 0x000fea0003800200 */
.L_x_1315:
[----:B------:R-:W0:Y:S01]  /*e6e10*/  LDC R3, c[0x0][0x384] ;  /* 0x0000e100ff037b82 */ /* 0x000e220000000800 */
[----:B------:R1:W-:Y:S01]  /*e6e20*/  STL [R21], R43 ;  /* 0x0000002b15007387 */ /* 0x0003e20000100800 */
[----:B------:R-:W-:-:S03]  /*e6e30*/  HFMA2 R18, -RZ, RZ, 0, 0 ;  /* 0x00000000ff127431 */ /* 0x000fc600000001ff */
[----:B------:R1:W-:Y:S03]  /*e6e40*/  STL [R21+0x4], R42 ;  /* 0x0000042a15007387 */ /* 0x0003e60000100800 */
[----:B------:R-:W2:Y:S01]  /*e6e50*/  LDC.64 R12, c[0x0][0x398] ;  /* 0x0000e600ff0c7b82 */ /* 0x000ea20000000a00 */
[----:B------:R1:W-:Y:S04]  /*e6e60*/  STL [R21+0x8], R48 ;  /* 0x0000083015007387 */ /* 0x0003e80000100800 */
[----:B------:R1:W-:Y:S03]  /*e6e70*/  STL [R21+0xc], R52 ;  /* 0x00000c3415007387 */ /* 0x0003e60000100800 */
[----:B------:R-:W3:Y:S01]  /*e6e80*/  LDC.64 R14, c[0x0][0x390] ;  /* 0x0000e400ff0e7b82 */ /* 0x000ee20000000a00 */
[----:B------:R1:W-:Y:S04]  /*e6e90*/  STL [R21+0x10], R54 ;  /* 0x0000103615007387 */ /* 0x0003e80000100800 */
[----:B------:R1:W-:Y:S03]  /*e6ea0*/  STL [R21+0x14], R56 ;  /* 0x0000143815007387 */ /* 0x0003e60000100800 */
[----:B------:R-:W4:Y:S01]  /*e6eb0*/  LDC.64 R16, c[0x0][0x388] ;  /* 0x0000e200ff107b82 */ /* 0x000f220000000a00 */
[----:B0-----:R-:W-:Y:S01]  /*e6ec0*/  IADD3 R10, PT, PT, -R3, 0x4, RZ ;  /* 0x00000004030a7810 */ /* 0x001fe20007ffe1ff */
[----:B------:R1:W-:Y:S03]  /*e6ed0*/  STL [R21+0x18], R38 ;  /* 0x0000182615007387 */ /* 0x0003e60000100800 */
[----:B------:R-:W-:Y:S01]  /*e6ee0*/  ISETP.GE.U32.AND P0, PT, R10, R3, PT ;  /* 0x000000030a00720c */ /* 0x000fe20003f06070 */
[----:B------:R1:W-:Y:S01]  /*e6ef0*/  STL [R21+0x1c], R34 ;  /* 0x00001c2215007387 */ /* 0x0003e20000100800 */
[----:B--2---:R-:W-:-:S02]  /*e6f00*/  LOP3.LUT R12, R12, R49, R13, 0xfe, !PT ;  /* 0x000000310c0c7212 */ /* 0x004fc400078efe0d */
[C---:B------:R-:W-:Y:S02]  /*e6f10*/  SEL R13, R3.reuse, RZ, P0 ;  /* 0x000000ff030d7207 */ /* 0x040fe40000000000 */
[----:B------:R-:W-:Y:S02]  /*e6f20*/  ISETP.GT.U32.AND P0, PT, R3, 0x4, PT ;  /* 0x000000040300780c */ /* 0x000fe40003f04070 */
[----:B------:R-:W-:Y:S01]  /*e6f30*/  PRMT R3, RZ, 0x7610, R3 ;  /* 0x00007610ff037816 */ /* 0x000fe20000000003 */
[----:B------:R-:W-:Y:S01]  /*e6f40*/  IMAD.IADD R13, R10, 0x1, -R13 ;  /* 0x000000010a0d7824 */ /* 0x000fe200078e0a0d */
[----:B---3--:R-:W-:Y:S01]  /*e6f50*/  LOP3.LUT R12, R14, R12, R15, 0xfe, !PT ;  /* 0x0000000c0e0c7212 */ /* 0x008fe200078efe0f */
[----:B------:R-:W-:Y:S01]  /*e6f60*/  IMAD.MOV.U32 R10, RZ, RZ, RZ ;  /* 0x000000ffff0a7224 */ /* 0x000fe200078e00ff */
[----:B------:R-:W-:Y:S02]  /*e6f70*/  CS2R R14, SRZ ;  /* 0x00000000000e7805 */ /* 0x000fe4000001ff00 */
[----:B------:R-:W-:-:S02]  /*e6f80*/  SEL R13, R13, 0x4, !P0 ;  /* 0x000000040d0d7807 */ /* 0x000fc40004000000 */
[----:B------:R-:W-:Y:S02]  /*e6f90*/  PLOP3.LUT P0, PT, PT, PT, PT, 0x80, 0x8 ;  /* 0x000000000008781c */ /* 0x000fe40003f0f070 */
[----:B----4-:R-:W-:Y:S02]  /*e6fa0*/  LOP3.LUT P1, RZ, R16, R12, R17, 0xfe, !PT ;  /* 0x0000000c10ff7212 */ /* 0x010fe4000782fe11 */
[----:B------:R-:W-:Y:S02]  /*e6fb0*/  CS2R R16, SRZ ;  /* 0x0000000000107805 */ /* 0x000fe4000001ff00 */
[----:B------:R-:W-:Y:S02]  /*e6fc0*/  SEL R62, R13, 0x4, !P1 ;  /* 0x000000040d3e7807 */ /* 0x000fe40004800000 */
[----:B------:R-:W-:Y:S02]  /*e6fd0*/  CS2R R12, SRZ ;  /* 0x00000000000c7805 */ /* 0x000fe4000001ff00 */
[----:B------:R-:W-:-:S13]  /*e6fe0*/  ISETP.NE.AND P1, PT, R62, RZ, PT ;  /* 0x000000ff3e00720c */ /* 0x000fda0003f25270 */
[----:B-1----:R-:W-:Y:S05]  /*e6ff0*/  @!P1 BRA `(.L_x_1319) ;  /* 0x0000002c00549947 */ /* 0x002fea0003800000 */
[----:B------:R-:W0:Y:S01]  /*e7000*/  LDCU.64 UR4, c[0x0][0x388] ;  /* 0x00007100ff0477ac */ /* 0x000e220008000a00 */
[----:B------:R-:W-:Y:S01]  /*e7010*/  BSSY.RECONVERGENT B2, `(.L_x_1319) ;  /* 0x00002d3000027945 */ /* 0x000fe20003800200 */
[----:B------:R-:W-:Y:S01]  /*e7020*/  IMAD.MOV.U32 R59, RZ, RZ, 0x1 ;  /* 0x00000001ff3b7424 */ /* 0x000fe200078e00ff */
[----:B------:R-:W-:Y:S01]  /*e7030*/  CS2R R52, SRZ ;  /* 0x0000000000347805 */ /* 0x000fe2000001ff00 */
[----:B------:R-:W1:Y:S01]  /*e7040*/  LDCU.64 UR8, c[0x0][0x390] ;  /* 0x00007200ff0877ac */ /* 0x000e620008000a00 */
[----:B------:R-:W-:Y:S02]  /*e7050*/  CS2R R60, SRZ ;  /* 0x00000000003c7805 */ /* 0x000fe4000001ff00 */
[----:B------:R-:W-:Y:S02]  /*e7060*/  CS2R R54, SRZ ;  /* 0x0000000000367805 */ /* 0x000fe4000001ff00 */
[----:B------:R-:W-:Y:S01]  /*e7070*/  CS2R R42, SRZ ;  /* 0x00000000002a7805 */ /* 0x000fe2000001ff00 */
[----:B------:R-:W2:Y:S01]  /*e7080*/  LDCU.64 UR10, c[0x0][0x398] ;  /* 0x00007300ff0a77ac */ /* 0x000ea20008000a00 */
[----:B------:R-:W-:Y:S01]  /*e7090*/  CS2R R48, SRZ ;  /* 0x0000000000307805 */ /* 0x000fe2000001ff00 */
[----:B------:R-:W-:Y:S01]  /*e70a0*/  IMAD.MOV.U32 R38, RZ, RZ, RZ ;  /* 0x000000ffff267224 */ /* 0x000fe200078e00ff */
[----:B------:R-:W-:Y:S01]  /*e70b0*/  MOV R24, RZ ;  /* 0x000000ff00187202 */ /* 0x000fe20000000f00 */
[----:B------:R-:W-:Y:S01]  /*e70c0*/  IMAD.MOV.U32 R23, RZ, RZ, RZ ;  /* 0x000000ffff177224 */ /* 0x000fe200078e00ff */
[----:B------:R-:W-:Y:S01]  /*e70d0*/  CS2R R56, SRZ ;  /* 0x0000000000387805 */ /* 0x000fe2000001ff00 */
[----:B------:R-:W-:Y:S01]  /*e70e0*/  IMAD.MOV.U32 R65, RZ, RZ, RZ ;  /* 0x000000ffff417224 */ /* 0x000fe200078e00ff */
[----:B------:R-:W-:Y:S01]  /*e70f0*/  CS2R R50, SRZ ;  /* 0x0000000000327805 */ /* 0x000fe2000001ff00 */
[----:B------:R-:W-:-:S02]  /*e7100*/  IMAD.MOV.U32 R58, RZ, RZ, RZ ;  /* 0x000000ffff3a7224 */ /* 0x000fc400078e00ff */
[----:B0-----:R-:W-:Y:S01]  /*e7110*/  IMAD.U32 R30, RZ, RZ, UR4 ;  /* 0x00000004ff1e7e24 */ /* 0x001fe2000f8e00ff */
[----:B------:R-:W0:Y:S01]  /*e7120*/  LDCU UR4, c[0x0][0x384] ;  /* 0x00007080ff0477ac */ /* 0x000e220008000800 */
[----:B------:R-:W-:Y:S02]  /*e7130*/  IMAD.U32 R33, RZ, RZ, UR5 ;  /* 0x00000005ff217e24 */ /* 0x000fe4000f8e00ff */
[----:B-1----:R-:W-:Y:S01]  /*e7140*/  IMAD.U32 R32, RZ, RZ, UR8 ;  /* 0x00000008ff207e24 */ /* 0x002fe2000f8e00ff */
[----:B------:R-:W1:Y:S01]  /*e7150*/  LDCU UR5, c[0x0][0x3a0] ;  /* 0x00007400ff0577ac */ /* 0x000e620008000800 */
[----:B------:R-:W-:Y:S02]  /*e7160*/  IMAD.U32 R35, RZ, RZ, UR9 ;  /* 0x00000009ff237e24 */ /* 0x000fe4000f8e00ff */
[----:B--2---:R-:W-:Y:S01]  /*e7170*/  IMAD.U32 R34, RZ, RZ, UR10 ;  /* 0x0000000aff227e24 */ /* 0x004fe2000f8e00ff */
[----:B------:R-:W-:Y:S01]  /*e7180*/  MOV R37, UR11 ;  /* 0x0000000b00257c02 */ /* 0x000fe20008000f00 */
[----:B------:R-:W-:-:S02]  /*e7190*/  IMAD.MOV.U32 R63, RZ, RZ, RZ ;  /* 0x000000ffff3f7224 */ /* 0x000fc400078e00ff */
[----:B------:R-:W-:Y:S02]  /*e71a0*/  IMAD.MOV.U32 R40, RZ, RZ, RZ ;  /* 0x000000ffff287224 */ /* 0x000fe400078e00ff */
[----:B------:R-:W-:Y:S02]  /*e71b0*/  IMAD.MOV.U32 R27, RZ, RZ, RZ ;  /* 0x000000ffff1b7224 */ /* 0x000fe400078e00ff */
[----:B------:R-:W-:Y:S02]  /*e71c0*/  IMAD.MOV.U32 R66, RZ, RZ, RZ ;  /* 0x000000ffff427224 */ /* 0x000fe400078e00ff */
[----:B0-----:R-:W-:Y:S01]  /*e71d0*/  IMAD.U32 R25, RZ, RZ, UR4 ;  /* 0x00000004ff197e24 */ /* 0x001fe2000f8e00ff */
[----:B-1----:R-:W-:-:S07]  /*e71e0*/  MOV R36, UR5 ;  /* 0x0000000500247c02 */ /* 0x002fce0008000f00 */
.L_x_1344:
        /* <DEDUP_REMOVED lines=49> */
[----:B------:R-:W-:Y:S01]  /*e7500*/  BSSY.RECONVERGENT B3, `(.L_x_1321) ;  /* 0x000005d000037945 */ /* 0x000fe20003800200 */
[----:B------:R-:W-:Y:S02]  /*e7510*/  IMAD.MOV.U32 R12, RZ, RZ, R62 ;  /* 0x000000ffff0c7224 */ /* 0x000fe400078e003e */
[----:B------:R-:W-:-:S13]  /*e7520*/  ISETP.NE.U32.AND P0, PT, R3, 0x1, PT ;  /* 0x000000010300780c */ /* 0x000fda0003f05070 */
[----:B------:R-:W-:Y:S05]  /*e7530*/  @!P0 BRA `(.L_x_1322) ;  /* 0x0000000400648947 */ /* 0x000fea0003800000 */
[----:B------:R-:W-:-:S07]  /*e7540*/  IMAD.MOV.U32 R12, RZ, RZ, R62 ;  /* 0x000000ffff0c7224 */ /* 0x000fce00078e003e */
.L_x_1326:
        /* <DEDUP_REMOVED lines=30> */
[----:B--2---:R-:W-:-:S03]  /*e7730*/  VIADD R15, R58, UR12 ;  /* 0x0000000c3a0f7c36 */ /* 0x004fc60008000000 */
[----:B------:R-:W-:Y:S02]  /*e7740*/  IADD3 R13, PT, PT, R14, R13, RZ ;  /* 0x0000000d0e0d7210 */ /* 0x000fe40007ffe0ff */
[----:B------:R-:W-:Y:S02]  /*e7750*/  SEL R16, RZ, 0x1, P0 ;  /* 0x00000001ff107807 */ /* 0x000fe40000000000 */
        /* <DEDUP_REMOVED lines=24> */
[----:B------:R-:W-:Y:S01]  /*e78e0*/  @P1 IMAD.MOV R16, RZ, RZ, R18 ;  /* 0x000000ffff101224 */ /* 0x000fe200078e0212 */
[----:B------:R-:W-:Y:S01]  /*e78f0*/  IADD3 R18, PT, PT, R43, UR15, RZ ;  /* 0x0000000f2b127c10 */ /* 0x000fe2000fffe0ff */
[----:B------:R-:W-:Y:S02]  /*e7900*/  IMAD.MOV.U32 R43, RZ, RZ, 0x2 ;  /* 0x00000002ff2b7424 */ /* 0x000fe400078e00ff */
[----:B------:R-:W-:-:S05]  /*e7910*/  IMAD.IADD R16, R17, 0x1, R16 ;  /* 0x0000000111107824 */ /* 0x000fca00078e0210 */
[----:B------:R-:W-:Y:S01]  /*e7920*/  ISETP.GE.U32.AND P1, PT, R16, R17, PT ;  /* 0x000000111000720c */ /* 0x000fe20003f26070 */
[----:B------:R-:W-:Y:S01]  /*e7930*/  IMAD.MOV.U32 R17, RZ, RZ, 0x2 ;  /* 0x00000002ff117424 */ /* 0x000fe200078e00ff */
[----:B------:R-:W-:Y:S01]  /*e7940*/  SHF.L.W.U32.HI R55, R15, 0x1f, R16 ;  /* 0x0000001f0f377819 */ /* 0x000fe20000010e10 */
[----:B------:R-:W-:Y:S01]  /*e7950*/  @P0 IMAD.MOV R17, RZ, RZ, 0x1 ;  /* 0x00000001ff110424 */ /* 0x000fe200078e02ff */
[----:B------:R-:W-:-:S09]  /*e7960*/  ISETP.GE.U32.AND P0, PT, R18, UR15, PT ;  /* 0x0000000f12007c0c */ /* 0x000fd2000bf06070 */
        /* <DEDUP_REMOVED lines=10> */
.L_x_1324:
[----:B------:R-:W-:Y:S02]  /*e7a10*/  SHF.L.W.U32.HI R59, R59, 0x1f, R60 ;  /* 0x0000001f3b3b7819 */ /* 0x000fe40000010e3c */
[----:B------:R-:W-:Y:S02]  /*e7a20*/  SHF.L.W.U32.HI R60, R60, 0x1f, R65 ;  /* 0x0000001f3c3c7819 */ /* 0x000fe40000010e41 */
[----:B------:R-:W-:Y:S02]  /*e7a30*/  SHF.L.W.U32.HI R65, R65, 0x1f, R58 ;  /* 0x0000001f41417819 */ /* 0x000fe40000010e3a */
[----:B------:R-:W-:Y:S02]  /*e7a40*/  SHF.L.W.U32.HI R58, R58, 0x1f, R55 ;  /* 0x0000001f3a3a7819 */ /* 0x000fe40000010e37 */
[----:B------:R-:W-:Y:S02]  /*e7a50*/  SHF.L.W.U32.HI R55, R55, 0x1f, R48 ;  /* 0x0000001f37377819 */ /* 0x000fe40000010e30 */
[----:B------:R-:W-:-:S02]  /*e7a60*/  SHF.L.W.U32.HI R48, R48, 0x1f, R43 ;  /* 0x0000001f30307819 */ /* 0x000fc40000010e2b */
[----:B------:R-:W-:-:S07]  /*e7a70*/  SHF.L.W.U32.HI R43, R43, 0x1f, R24 ;  /* 0x0000001f2b2b7819 */ /* 0x000fce0000010e18 */
.L_x_1325:
[----:B------:R-:W-:Y:S05]  /*e7a80*/  BSYNC.RECONVERGENT B4 ;  /* 0x0000000000047941 */ /* 0x000fea0003800200 */
.L_x_1323:
[----:B------:R-:W-:Y:S02]  /*e7a90*/  LOP3.LUT R3, R12, 0x1, RZ, 0xc0, !PT ;  /* 0x000000010c037812 */ /* 0x000fe400078ec0ff */
[----:B------:R-:W-:Y:S02]  /*e7aa0*/  SHF.R.U32.HI R24, RZ, 0x1, R24 ;  /* 0x00000001ff187819 */ /* 0x000fe40000011618 */
[----:B------:R-:W-:-:S13]  /*e7ab0*/  ISETP.NE.U32.AND P0, PT, R3, 0x1, PT ;  /* 0x000000010300780c */ /* 0x000fda0003f05070 */
[----:B------:R-:W-:Y:S05]  /*e7ac0*/  @P0 BRA `(.L_x_1326) ;  /* 0xfffffff800a00947 */ /* 0x000fea000383ffff */
.L_x_1322:
[----:B------:R-:W-:Y:S05]  /*e7ad0*/  BSYNC.RECONVERGENT B3 ;  /* 0x0000000000037941 */ /* 0x000fea0003800200 */
.L_x_1321:
[----:B------:R-:W-:Y:S01]  /*e7ae0*/  LOP3.LUT R3, R25, 0x1, RZ, 0xc0, !PT ;  /* 0x0000000119037812 */ /* 0x000fe200078ec0ff */
[----:B------:R-:W-:Y:S03]  /*e7af0*/  BSSY.RECONVERGENT B3, `(.L_x_1327) ;  /* 0x000005b000037945 */ /* 0x000fe60003800200 */
[----:B------:R-:W-:-:S13]  /*e7b00*/  ISETP.NE.U32.AND P0, PT, R3, 0x1, PT ;  /* 0x000000010300780c */ /* 0x000fda0003f05070 */
[----:B------:R-:W-:Y:S05]  /*e7b10*/  @!P0 BRA `(.L_x_1328) ;  /* 0x0000000400608947 */ /* 0x000fea0003800000 */
.L_x_1332:
        /* <DEDUP_REMOVED lines=20> */
[----:B------:R-:W0:Y:S01]  /*e7c60*/  LDCU UR4, c[0x0][0x3a0] ;  /* 0x00007400ff0477ac */ /* 0x000e220008000800 */
[----:B--2---:R-:W-:Y:S02]  /*e7c70*/  VIADD R53, R53, UR12 ;  /* 0x0000000c35357c36 */ /* 0x004fe40008000000 */
[C---:B------:R-:W-:Y:S01]  /*e7c80*/  VIADD R3, R61.reuse, 0x1 ;  /* 0x000000013d037836 */ /* 0x040fe20000000000 */
[----:B------:R-:W-:Y:S01]  /*e7c90*/  ISETP.GE.U32.AND P1, PT, R61, UR8, PT ;  /* 0x000000083d007c0c */ /* 0x000fe2000bf26070 */
[----:B------:R-:W-:Y:S02]  /*e7ca0*/  VIADD R42, R42, UR13 ;  /* 0x0000000d2a2a7c36 */ /* 0x000fe40008000000 */
[----:B------:R-:W-:Y:S01]  /*e7cb0*/  VIADD R49, R49, UR14 ;  /* 0x0000000e31317c36 */ /* 0x000fe20008000000 */
[----:B------:R-:W-:Y:S01]  /*e7cc0*/  SEL R14, RZ, 0x1, P1 ;  /* 0x00000001ff0e7807 */ /* 0x000fe20000800000 */
[----:B------:R-:W-:-:S02]  /*e7cd0*/  VIADD R38, R38, UR15 ;  /* 0x0000000f26267c36 */ /* 0x000fc40008000000 */
[----:B------:R-:W-:-:S05]  /*e7ce0*/  @P0 IMAD.MOV R3, RZ, RZ, R61 ;  /* 0x000000ffff030224 */ /* 0x000fca00078e023d */
[----:B------:R-:W-:Y:S01]  /*e7cf0*/  ISETP.GE.U32.AND P0, PT, R3, R61, PT ;  /* 0x0000003d0300720c */ /* 0x000fe20003f06070 */
[----:B------:R-:W-:Y:S01]  /*e7d00*/  @P1 IMAD.MOV R13, RZ, RZ, 0x1 ;  /* 0x00000001ff0d1424 */ /* 0x000fe200078e02ff */
        /* <DEDUP_REMOVED lines=28> */
[----:B------:R-:W-:Y:S02]  /*e7ed0*/  HFMA2 R17, -RZ, RZ, 0, 1.1920928955078125e-07 ;  /* 0x00000002ff117431 */ /* 0x000fe400000001ff */
[----:B------:R-:W-:Y:S02]  /*e7ee0*/  IMAD.IADD R16, R49, 0x1, R16 ;  /* 0x0000000131107824 */ /* 0x000fe400078e0210 */
[----:B------:R-:W-:Y:S01]  /*e7ef0*/  @P0 IMAD.MOV R17, RZ, RZ, 0x1 ;  /* 0x00000001ff110424 */ /* 0x000fe200078e02ff */
[----:B------:R-:W-:Y:S02]  /*e7f00*/  ISETP.GE.U32.AND P0, PT, R38, UR15, PT ;  /* 0x0000000f26007c0c */ /* 0x000fe4000bf06070 */
[----:B------:R-:W-:Y:S02]  /*e7f10*/  ISETP.GE.U32.AND P1, PT, R16, R49, PT ;  /* 0x000000311000720c */ /* 0x000fe40003f26070 */
[----:B------:R-:W-:-:S11]  /*e7f20*/  SHF.L.W.U32.HI R42, R15, 0x1f, R16 ;  /* 0x0000001f0f2a7819 */ /* 0x000fd60000010e10 */
[----:B------:R-:W-:Y:S02]  /*e7f30*/  @P1 IMAD.MOV R17, RZ, RZ, R18 ;  /* 0x000000ffff111224 */ /* 0x000fe400078e0212 */
[----:B------:R-:W-:Y:S01]  /*e7f40*/  IMAD.MOV.U32 R18, RZ, RZ, 0x2 ;  /* 0x00000002ff127424 */ /* 0x000fe200078e00ff */
[----:B------:R-:W-:Y:S01]  /*e7f50*/  @P0 IADD3 R18, PT, PT, RZ, 0x1, RZ ;  /* 0x00000001ff120810 */ /* 0x000fe20007ffe0ff */
        /* <DEDUP_REMOVED lines=8> */
.L_x_1330:
[----:B------:R-:W-:Y:S02]  /*e7fe0*/  SHF.L.W.U32.HI R52, R52, 0x1f, R61 ;  /* 0x0000001f34347819 */ /* 0x000fe40000010e3d */
[----:B------:R-:W-:Y:S02]  /*e7ff0*/  SHF.L.W.U32.HI R61, R61, 0x1f, R54 ;  /* 0x0000001f3d3d7819 */ /* 0x000fe40000010e36 */
[----:B------:R-:W-:Y:S02]  /*e8000*/  SHF.L.W.U32.HI R54, R54, 0x1f, R53 ;  /* 0x0000001f36367819 */ /* 0x000fe40000010e35 */
[----:B------:R-:W-:Y:S02]  /*e8010*/  SHF.L.W.U32.HI R53, R53, 0x1f, R42 ;  /* 0x0000001f35357819 */ /* 0x000fe40000010e2a */
[----:B------:R-:W-:Y:S02]  /*e8020*/  SHF.L.W.U32.HI R42, R42, 0x1f, R49 ;  /* 0x0000001f2a2a7819 */ /* 0x000fe40000010e31 */
[----:B------:R-:W-:-:S02]  /*e8030*/  SHF.L.W.U32.HI R49, R49, 0x1f, R38 ;  /* 0x0000001f31317819 */ /* 0x000fc40000010e26 */
[----:B------:R-:W-:-:S07]  /*e8040*/  SHF.L.W.U32.HI R38, R38, 0x1f, R23 ;  /* 0x0000001f26267819 */ /* 0x000fce0000010e17 */
.L_x_1331:
[----:B------:R-:W-:Y:S05]  /*e8050*/  BSYNC.RECONVERGENT B4 ;  /* 0x0000000000047941 */ /* 0x000fea0003800200 */
.L_x_1329:
[----:B------:R-:W-:Y:S02]  /*e8060*/  LOP3.LUT R3, R25, 0x1, RZ, 0xc0, !PT ;  /* 0x0000000119037812 */ /* 0x000fe400078ec0ff */
[----:B------:R-:W-:Y:S02]  /*e8070*/  SHF.R.U32.HI R23, RZ, 0x1, R23 ;  /* 0x00000001ff177819 */ /* 0x000fe40000011617 */
[----:B------:R-:W-:-:S13]  /*e8080*/  ISETP.NE.U32.AND P0, PT, R3, 0x1, PT ;  /* 0x000000010300780c */ /* 0x000fda0003f05070 */
[----:B------:R-:W-:Y:S05]  /*e8090*/  @P0 BRA `(.L_x_1332) ;  /* 0xfffffff800a00947 */ /* 0x000fea000383ffff */
.L_x_1328:
[----:B------:R-:W-:Y:S05]  /*e80a0*/  BSYNC.RECONVERGENT B3 ;  /* 0x0000000000037941 */ /* 0x000fea0003800200 */
.L_x_1327:
        /* <DEDUP_REMOVED lines=35> */
.L_x_1336:
        /* <DEDUP_REMOVED lines=75> */
.L_x_1339:
[----:B------:R-:W-:Y:S01]  /*e8790*/  ISETP.GE.U32.AND P6, PT, R59, R52, PT ;  /* 0x000000343b00720c */ /* 0x000fe20003fc6070 */
[----:B------:R-:W-:Y:S01]  /*e87a0*/  IMAD.IADD R14, R65, 0x1, -R54 ;  /* 0x00000001410e7824 */ /* 0x000fe200078e0a36 */
[----:B------:R-:W-:Y:S01]  /*e87b0*/  IADD3 R12, PT, PT, -R61, R60, RZ ;  /* 0x0000003c3d0c7210 */ /* 0x000fe20007ffe1ff */
        /* <DEDUP_REMOVED lines=39> */
.L_x_1338:
[----:B------:R-:W-:Y:S05]  /*e8a30*/  BSYNC.RELIABLE B5 ;  /* 0x0000000000057941 */ /* 0x000fea0003800100 */
.L_x_1337:
        /* <DEDUP_REMOVED lines=42> */
[C---:B--2---:R-:W-:Y:S01]  /*e8ce0*/  IADD3 R64, PT, PT, -R13.reuse, UR12, RZ ;  /* 0x0000000c0d407c10 */ /* 0x044fe2000fffe1ff */
        /* <DEDUP_REMOVED lines=44> */
.L_x_1335:
[----:B------:R-:W-:Y:S05]  /*e8fb0*/  BSYNC.RELIABLE B4 ;  /* 0x0000000000047941 */ /* 0x000fea0003800100 */
.L_x_1334:
        /* <DEDUP_REMOVED lines=75> */
.L_x_1343:
        /* <DEDUP_REMOVED lines=43> */
.L_x_1342:
[----:B------:R-:W-:Y:S05]  /*e9720*/  BSYNC.RELIABLE B4 ;  /* 0x0000000000047941 */ /* 0x000fea0003800100 */
.L_x_1341:
        /* <DEDUP_REMOVED lines=21> */
[----:B-1----:R-:W-:Y:S01]  /*e9880*/  IADD3 R14, PT, PT, -R13, UR8, RZ ;  /* 0x000000080d0e7c10 */ /* 0x002fe2000fffe1ff */
[----:B------:R-:W-:Y:S01]  /*e9890*/  @!P1 IMAD.MOV R17, RZ, RZ, R16 ;  /* 0x000000ffff119224 */ /* 0x000fe200078e0210 */
[----:B------:R-:W-:Y:S01]  /*e98a0*/  ISETP.LT.U32.OR P0, PT, R65, R54, !P0 ;  /* 0x000000364100720c */ /* 0x000fe20004701470 */
[----:B------:R-:W-:Y:S01]  /*e98b0*/  IMAD.IADD R54, R43, 0x1, -R38 ;  /* 0x000000012b367824 */ /* 0x000fe200078e0a26 */
[----:B------:R-:W-:Y:S02]  /*e98c0*/  ISETP.GE.U32.AND P3, PT, R14, R3, PT ;  /* 0x000000030e00720c */ /* 0x000fe40003f66070 */
[----:B------:R-:W-:Y:S02]  /*e98d0*/  SEL R3, RZ, 0x1, !P0 ;  /* 0x00000001ff037807 */ /* 0x000fe40004000000 */
        /* <DEDUP_REMOVED lines=12> */
[----:B--2---:R-:W-:Y:S01]  /*e99a0*/  IADD3 R18, PT, PT, -R13, UR12, RZ ;  /* 0x0000000c0d127c10 */ /* 0x004fe2000fffe1ff */
        /* <DEDUP_REMOVED lines=37> */
[----:B------:R-:W-:Y:S01]  /*e9c00*/  @!P0 IADD3 R49, PT, PT, R62, RZ, RZ ;  /* 0x000000ff3e318210 */ /* 0x000fe20007ffe0ff */
[----:B------:R-:W-:Y:S01]  /*e9c10*/  @!P4 IMAD.MOV R3, RZ, RZ, R23 ;  /* 0x000000ffff03c224 */ /* 0x000fe200078e0217 */
[----:B------:R-:W-:Y:S01]  /*e9c20*/  ISETP.GE.U32.AND P4, PT, R64, R13, PT ;  /* 0x0000000d4000720c */ /* 0x000fe20003f86070 */
[----:B------:R-:W-:Y:S01]  /*e9c30*/  IMAD.MOV.U32 R62, RZ, RZ, R12 ;  /* 0x000000ffff3e7224 */ /* 0x000fe200078e000c */
[----:B------:R-:W-:Y:S02]  /*e9c40*/  IADD3 R52, PT, PT, -R15, UR4, RZ ;  /* 0x000000040f347c10 */ /* 0x000fe4000fffe1ff */
[----:B------:R-:W-:Y:S01]  /*e9c50*/  ISETP.GT.U32.OR P4, PT, R17, UR15, !P4 ;  /* 0x0000000f11007c0c */ /* 0x000fe2000e784470 */
[----:B------:R-:W-:Y:S01]  /*e9c60*/  @!P5 IMAD.MOV R38, RZ, RZ, R64 ;  /* 0x000000ffff26d224 */ /* 0x000fe200078e0240 */
[----:B---3--:R-:W-:-:S05]  /*e9c70*/  IADD3 R3, PT, PT, R3, UR5, RZ ;  /* 0x0000000503037c10 */ /* 0x008fca000fffe0ff */
[----:B------:R-:W-:-:S06]  /*e9c80*/  VIADD R23, R3, 0xffffffff ;  /* 0xffffffff03177836 */ /* 0x000fcc0000000000 */
[----:B------:R-:W-:-:S07]  /*e9c90*/  @!P4 IMAD.MOV R23, RZ, RZ, R3 ;  /* 0x000000ffff17c224 */ /* 0x000fce00078e0203 */
.L_x_1340:
[----:B------:R-:W-:Y:S05]  /*e9ca0*/  BSYNC.RECONVERGENT B3 ;  /* 0x0000000000037941 */ /* 0x000fea0003800200 */
.L_x_1333:
        /* <DEDUP_REMOVED lines=9> */
.L_x_1320:
[----:B------:R-:W-:Y:S05]  /*e9d40*/  BSYNC.RECONVERGENT B2 ;  /* 0x0000000000027941 */ /* 0x000fea0003800200 */
.L_x_1319:
[----:B------:R4:W-:Y:S04]  /*e9d50*/  STL.64 [R1+0x290], R12 ;  /* 0x0002900c01007387 */ /* 0x0009e80000100a00 */
[----:B------:R4:W-:Y:S04]  /*e9d60*/  STL.64 [R1+0x298], R14 ;  /* 0x0002980e01007387 */ /* 0x0009e80000100a00 */
[----:B------:R4:W-:Y:S04]  /*e9d70*/  STL.64 [R1+0x2a0], R16 ;  /* 0x0002a01001007387 */ /* 0x0009e80000100a00 */
[----:B------:R4:W-:Y:S04]  /*e9d80*/  STL [R1+0x28c], R10 ;  /* 0x00028c0a01007387 */ /* 0x0009e80000100800 */
[----:B------:R4:W-:Y:S04]  /*e9d90*/  STL [R1+0x2a8], R18 ;  /* 0x0002a81201007387 */ /* 0x0009e80000100800 */
[----:B------:R4:W-:Y:S01]  /*e9da0*/  STL.U8 [R1+0x288], R3 ;  /* 0x0002880301007387 */ /* 0x0009e20000100000 */
[----:B------:R-:W-:Y:S05]  /*e9db0*/  @P0 BRA `(.L_x_1073) ;  /* 0x0000003000340947 */ /* 0x000fea0003800000 */
[----:B----4-:R-:W0:Y:S01]  /*e9dc0*/  LDC R15, c[0x0][0x3ac] ;  /* 0x0000eb00ff0f7b82 */ /* 0x010e220000000800 */
[----:B------:R-:W-:Y:S01]  /*e9dd0*/  HFMA2 R10, -RZ, RZ, 0, 0 ;  /* 0x00000000ff0a7431 */ /* 0x000fe200000001ff */
        /* <DEDUP_REMOVED lines=12> */
.L_x_1346:
[----:B------:R0:W2:Y:S01]  /*e9ea0*/  LDL R23, [R22] ;  /* 0x0000000016177983 */ /* 0x0000a20000100800 */
[----:B------:R-:W1:Y:S01]  /*e9eb0*/  LDCU UR4, c[0x0][0x3b4] ;  /* 0x00007680ff0477ac */ /* 0x000e620008000800 */
[----:B------:R-:W-:Y:S01]  /*e9ec0*/  VIADD R50, R50, 0x1 ;  /* 0x0000000132327836 */ /* 0x000fe20000000000 */
[----:B------:R-:W3:Y:S01]  /*e9ed0*/  LDCU.64 UR8, c[0x0][0x3b8] ;  /* 0x00007700ff0877ac */ /* 0x000ee20008000a00 */
[----:B0-----:R-:W-:Y:S01]  /*e9ee0*/  VIADD R22, R22, 0x4 ;  /* 0x0000000416167836 */ /* 0x001fe20000000000 */
[----:B-1----:R-:W-:Y:S02]  /*e9ef0*/  ULOP3.LUT UR5, UR4, 0xffff, URZ, 0xc0, !UPT ;  /* 0x0000ffff04057892 */ /* 0x002fe4000f8ec0ff */
[----:B------:R-:W-:Y:S01]  /*e9f00*/  USHF.R.U32.HI UR4, URZ, 0x10, UR4 ;  /* 0x00000010ff047899 */ /* 0x000fe20008011604 */
        /* <DEDUP_REMOVED lines=11> */
[-C--:B------:R-:W-:Y:S02]  /*e9fc0*/  IMAD R38, R26, R23.reuse, R3 ;  /* 0x000000171a267224 */ /* 0x080fe400078e0203 */
[----:B------:R-:W-:Y:S01]  /*e9fd0*/  IMAD R37, R31, R24, R37 ;  /* 0x000000181f257224 */ /* 0x000fe200078e0225 */
[C---:B------:R-:W-:Y:S01]  /*e9fe0*/  LEA R36, R25.reuse, R36, 0x10 ;  /* 0x0000002419247211 */ /* 0x040fe200078e80ff */
[----:B------:R-:W-:Y:S01]  /*e9ff0*/  IMAD.IADD R40, R40, 0x1, R33 ;  /* 0x0000000128287824 */ /* 0x000fe200078e0221 */
[----:B------:R-:W0:Y:S01]  /*ea000*/  LDC R3, c[0x0][0x3e4] ;  /* 0x0000f900ff037b82 */ /* 0x000e220000000800 */
[----:B------:R-:W-:Y:S01]  /*ea010*/  LEA.HI R38, R25, R38, RZ, 0x10 ;  /* 0x0000002619267211 */ /* 0x000fe200078f80ff */
[----:B------:R-:W-:Y:S01]  /*ea020*/  IMAD R25, R14, R24, RZ ;  /* 0x000000180e197224 */ /* 0x000fe200078e02ff */
[----:B------:R-:W-:Y:S01]  /*ea030*/  ISETP.GE.U32.AND P0, PT, R36, R30, PT ;  /* 0x0000001e2400720c */ /* 0x000fe20003f06070 */
[----:B------:R-:W-:Y:S01]  /*ea040*/  IMAD R40, R37, 0x10000, R40 ;  /* 0x0001000025287824 */ /* 0x000fe200078e0228 */
[----:B------:R-:W-:Y:S01]  /*ea050*/  SHF.R.U32.HI R30, RZ, 0x10, R35 ;  /* 0x00000010ff1e7819 */ /* 0x000fe20000011623 */
[----:B------:R-:W-:Y:S01]  /*ea060*/  IMAD R27, R14, R23, RZ ;  /* 0x000000170e1b7224 */ /* 0x000fe200078e02ff */
[----:B------:R-:W-:-:S02]  /*ea070*/  SHF.R.U32.HI R42, RZ, 0x10, R25 ;  /* 0x00000010ff2a7819 */ /* 0x000fc40000011619 */
[----:B------:R-:W-:Y:S01]  /*ea080*/  ISETP.GE.U32.AND P1, PT, R40, R33, PT ;  /* 0x000000212800720c */ /* 0x000fe20003f26070 */
[----:B------:R-:W-:Y:S01]  /*ea090*/  IMAD R30, R31, R23, R30 ;  /* 0x000000171f1e7224 */ /* 0x000fe200078e021e */
[----:B------:R-:W-:Y:S01]  /*ea0a0*/  LOP3.LUT R33, R25, 0xffff, RZ, 0xc0, !PT ;  /* 0x0000ffff19217812 */ /* 0x000fe200078ec0ff */
[----:B------:R-:W-:Y:S02]  /*ea0b0*/  VIADD R25, R38, 0x1 ;  /* 0x0000000126197836 */ /* 0x000fe40000000000 */
[----:B------:R-:W-:Y:S01]  /*ea0c0*/  IMAD R27, R15, R24, R27 ;  /* 0x000000180f1b7224 */ /* 0x000fe200078e021b */
[----:B------:R-:W-:Y:S01]  /*ea0d0*/  LEA.HI R30, R37, R30, RZ, 0x10 ;  /* 0x0000001e251e7211 */ /* 0x000fe200078f80ff */
[----:B------:R-:W-:Y:S02]  /*ea0e0*/  @P0 IMAD.MOV R25, RZ, RZ, R38 ;  /* 0x000000ffff190224 */ /* 0x000fe400078e0226 */
[----:B------:R-:W-:Y:S02]  /*ea0f0*/  IMAD.IADD R48, R33, 0x1, R32 ;  /* 0x0000000121307824 */ /* 0x000fe400078e0220 */
[----:B------:R-:W-:-:S02]  /*ea100*/  IMAD.IADD R33, R40, 0x1, R25 ;  /* 0x0000000128217824 */ /* 0x000fc400078e0219 */
[-C--:B------:R-:W-:Y:S01]  /*ea110*/  IMAD R42, R15, R23.reuse, R42 ;  /* 0x000000170f2a7224 */ /* 0x080fe200078e022a */
[----:B------:R-:W-:Y:S01]  /*ea120*/  LEA R35, R27, R48, 0x10 ;  /* 0x000000301b237211 */ /* 0x000fe200078e80ff */
[----:B------:R-:W-:Y:S01]  /*ea130*/  IMAD R25, R16, R24, RZ ;  /* 0x0000001810197224 */ /* 0x000fe200078e02ff */
[----:B------:R-:W-:Y:S01]  /*ea140*/  ISETP.GE.U32.AND P0, PT, R33, R40, PT ;  /* 0x000000282100720c */ /* 0x000fe20003f06070 */
[----:B------:R-:W-:Y:S01]  /*ea150*/  VIADD R48, R30, 0x1 ;  /* 0x000000011e307836 */ /* 0x000fe20000000000 */
[----:B------:R-:W-:Y:S01]  /*ea160*/  LEA.HI R42, R27, R42, RZ, 0x10 ;  /* 0x0000002a1b2a7211 */ /* 0x000fe200078f80ff */
[----:B------:R-:W-:Y:S01]  /*ea170*/  @P1 IMAD.MOV R48, RZ, RZ, R30 ;  /* 0x000000ffff301224 */ /* 0x000fe200078e021e */
[----:B------:R-:W-:Y:S01]  /*ea180*/  SHF.R.U32.HI R30, RZ, 0x10, R25 ;  /* 0x00000010ff1e7819 */ /* 0x000fe20000011619 */
[----:B------:R-:W-:Y:S01]  /*ea190*/  IMAD R27, R16, R23, RZ ;  /* 0x00000017101b7224 */ /* 0x000fe200078e02ff */
[----:B------:R-:W-:Y:S01]  /*ea1a0*/  LOP3.LUT R37, R25, 0xffff, RZ, 0xc0, !PT ;  /* 0x0000ffff19257812 */ /* 0x000fe200078ec0ff */
[----:B0-----:R-:W-:Y:S01]  /*ea1b0*/  IMAD R38, R36, R3, RZ ;  /* 0x0000000324267224 */ /* 0x001fe200078e02ff */
[----:B------:R-:W-:Y:S01]  /*ea1c0*/  ISETP.GE.U32.AND P2, PT, R35, R32, PT ;  /* 0x000000202300720c */ /* 0x000fe20003f46070 */
[----:B------:R-:W-:-:S02]  /*ea1d0*/  IMAD R32, R17, R24, R27 ;  /* 0x0000001811207224 */ /* 0x000fc400078e021b */
[----:B------:R-:W-:Y:S01]  /*ea1e0*/  IMAD R43, R17, R23, R30 ;  /* 0x00000017112b7224 */ /* 0x000fe200078e021e */
[----:B------:R-:W-:Y:S01]  /*ea1f0*/  LOP3.LUT R25, R38, 0xffff, RZ, 0xc0, !PT ;  /* 0x0000ffff26197812 */ /* 0x000fe200078ec0ff */
[----:B------:R-:W-:Y:S01]  /*ea200*/  IMAD.IADD R37, R37, 0x1, R34 ;  /* 0x0000000125257824 */ /* 0x000fe200078e0222 */
[----:B------:R-:W-:Y:S02]  /*ea210*/  SHF.R.U32.HI R27, RZ, 0x10, R38 ;  /* 0x00000010ff1b7819 */ /* 0x000fe40000011626 */
[C---:B------:R-:W-:Y:S01]  /*ea220*/  LEA.HI R43, R32.reuse, R43, RZ, 0x10 ;  /* 0x0000002b202b7211 */ /* 0x040fe200078f80ff */
[----:B------:R-:W-:Y:S01]  /*ea230*/  IMAD R37, R32, 0x10000, R37 ;  /* 0x0001000020257824 */ /* 0x000fe200078e0225 */
[----:B------:R-:W-:Y:S01]  /*ea240*/  IADD3 R30, PT, PT, R48, 0x1, RZ ;  /* 0x00000001301e7810 */ /* 0x000fe20007ffe0ff */
[C---:B------:R-:W-:Y:S02]  /*ea250*/  IMAD R32, R44.reuse, R25, RZ ;  /* 0x000000192c207224 */ /* 0x040fe400078e02ff */
        /* <DEDUP_REMOVED lines=8> */
[----:B------:R-:W-:Y:S02]  /*ea2e0*/  IMAD.IADD R32, R35, 0x1, R30 ;  /* 0x0000000123207824 */ /* 0x000fe400078e021e */
[----:B------:R-:W-:Y:S01]  /*ea2f0*/  IMAD R51, R46, R27, R38 ;  /* 0x0000001b2e337224 */ /* 0x000fe200078e0226 */
[----:B------:R-:W-:Y:S01]  /*ea300*/  LEA R49, R34, R49, 0x10 ;  /* 0x0000003122317211 */ /* 0x000fe200078e80ff */
[----:B------:R-:W-:Y:S01]  /*ea310*/  IMAD R38, R45, R25, RZ ;  /* 0x000000192d267224 */ /* 0x000fe200078e02ff */
[----:B------:R-:W-:Y:S01]  /*ea320*/  ISETP.GE.U32.AND P0, PT, R32, R35, PT ;  /* 0x000000232000720c */ /* 0x000fe20003f06070 */
[----:B------:R-:W-:Y:S01]  /*ea330*/  @P2 IMAD.MOV R48, RZ, RZ, R42 ;  /* 0x000000ffff302224 */ /* 0x000fe200078e022a */
[----:B------:R-:W-:Y:S01]  /*ea340*/  ISETP.GE.U32.AND P2, PT, R49, R36, PT ;  /* 0x000000243100720c */ /* 0x000fe20003f46070 */
[----:B------:R-:W-:Y:S01]  /*ea350*/  IMAD R30, R24, UR5, RZ ;  /* 0x00000005181e7c24 */ /* 0x000fe2000f8e02ff */
[----:B------:R-:W-:Y:S01]  /*ea360*/  LEA.HI R51, R34, R51, RZ, 0x10 ;  /* 0x0000003322337211 */ /* 0x000fe200078f80ff */
[----:B------:R-:W-:Y:S01]  /*ea370*/  IMAD R34, R45, R27, RZ ;  /* 0x0000001b2d227224 */ /* 0x000fe200078e02ff */
[----:B------:R-:W-:Y:S01]  /*ea380*/  LOP3.LUT R36, R38, 0xffff, RZ, 0xc0, !PT ;  /* 0x0000ffff26247812 */ /* 0x000fe200078ec0ff */
[----:B------:R-:W-:Y:S01]  /*ea390*/  IMAD R35, R23, UR5, RZ ;  /* 0x0000000517237c24 */ /* 0x000fe2000f8e02ff */
[----:B------:R-:W-:Y:S01]  /*ea3a0*/  LOP3.LUT R49, R30, 0xffff, RZ, 0xc0, !PT ;  /* 0x0000ffff1e317812 */ /* 0x000fe200078ec0ff */
[----:B------:R-:W-:Y:S01]  /*ea3b0*/  IMAD R40, R47, R25, R34 ;  /* 0x000000192f287224 */ /* 0x000fe200078e0222 */
[----:B------:R-:W-:Y:S01]  /*ea3c0*/  SHF.R.U32.HI R30, RZ, 0x10, R30 ;  /* 0x00000010ff1e7819 */ /* 0x000fe2000001161e */
[----:B------:R-:W-:Y:S01]  /*ea3d0*/  IMAD.IADD R53, R33, 0x1, R36 ;  /* 0x0000000121357824 */ /* 0x000fe200078e0224 */
[----:B------:R-:W-:Y:S01]  /*ea3e0*/  SHF.R.U32.HI R38, RZ, 0x10, R38 ;  /* 0x00000010ff267819 */ /* 0x000fe20000011626 */
[----:B------:R-:W-:-:S02]  /*ea3f0*/  IMAD R35, R24, UR4, R35 ;  /* 0x0000000418237c24 */ /* 0x000fc4000f8e0223 */
[----:B------:R-:W-:Y:S02]  /*ea400*/  IMAD R42, R40, 0x10000, R53 ;  /* 0x00010000282a7824 */ /* 0x000fe400078e0235 */
[----:B------:R-:W-:Y:S01]  /*ea410*/  IMAD R36, R23, UR4, R30 ;  /* 0x0000000417247c24 */ /* 0x000fe2000f8e021e */
[----:B------:R-:W-:Y:S01]  /*ea420*/  IADD3 R30, PT, PT, R48, 0x1, RZ ;  /* 0x00000001301e7810 */ /* 0x000fe20007ffe0ff */
[----:B------:R-:W-:Y:S01]  /*ea430*/  IMAD R53, R47, R27, R38 ;  /* 0x0000001b2f357224 */ /* 0x000fe200078e0226 */
[----:B------:R-:W-:Y:S01]  /*ea440*/  ISETP.GE.U32.AND P3, PT, R42, R33, PT ;  /* 0x000000212a00720c */ /* 0x000fe20003f66070 */
[----:B------:R-:W-:Y:S01]  /*ea450*/  IMAD.IADD R34, R49, 0x1, R18 ;  /* 0x0000000131227824 */ /* 0x000fe200078e0212 */
[----:B---3--:R-:W-:Y:S01]  /*ea460*/  ULOP3.LUT UR4, UR8, 0xffff, URZ, 0xc0, !UPT ;  /* 0x0000ffff08047892 */ /* 0x008fe2000f8ec0ff */
[----:B------:R-:W-:Y:S01]  /*ea470*/  @P0 IMAD.MOV R30, RZ, RZ, R48 ;  /* 0x000000ffff1e0224 */ /* 0x000fe200078e0230 */
[----:B------:R-:W-:Y:S01]  /*ea480*/  LEA.HI R53, R40, R53, RZ, 0x10 ;  /* 0x0000003528357211 */ /* 0x000fe200078f80ff */
[----:B------:R-:W-:Y:S01]  /*ea490*/  IMAD R49, R35, 0x10000, R34 ;  /* 0x0001000023317824 */ /* 0x000fe200078e0222 */
[----:B------:R-:W-:Y:S01]  /*ea4a0*/  USHF.R.U32.HI UR8, URZ, 0x10, UR8 ;  /* 0x00000010ff087899 */ /* 0x000fe20008011608 */
[----:B------:R-:W-:Y:S01]  /*ea4b0*/  VIADD R33, R51, 0x1 ;  /* 0x0000000133217836 */ /* 0x000fe20000000000 */
[----:B------:R-:W-:Y:S01]  /*ea4c0*/  LEA.HI R36, R35, R36, RZ, 0x10 ;  /* 0x0000002423247211 */ /* 0x000fe200078f80ff */
[----:B------:R-:W-:Y:S01]  /*ea4d0*/  @P2 IMAD.MOV R33, RZ, RZ, R51 ;  /* 0x000000ffff212224 */ /* 0x000fe200078e0233 */
[----:B------:R-:W-:Y:S01]  /*ea4e0*/  IADD3 R51, PT, PT, R53, 0x1, RZ ;  /* 0x0000000135337810 */ /* 0x000fe20007ffe0ff */
[----:B------:R-:W-:-:S02]  /*ea4f0*/  IMAD.IADD R34, R37, 0x1, R30 ;  /* 0x0000000125227824 */ /* 0x000fc400078e021e */
[----:B------:R-:W-:Y:S02]  /*ea500*/  IMAD R40, R69, R25, RZ ;  /* 0x0000001945287224 */ /* 0x000fe400078e02ff */
[----:B------:R-:W-:Y:S01]  /*ea510*/  VIADD R52, R43, 0x1 ;  /* 0x000000012b347836 */ /* 0x000fe20000000000 */
[----:B------:R-:W-:Y:S01]  /*ea520*/  ISETP.GE.U32.AND P0, PT, R34, R37, PT ;  /* 0x000000252200720c */ /* 0x000fe20003f06070 */
[----:B------:R-:W-:Y:S01]  /*ea530*/  @P1 IMAD.MOV R52, RZ, RZ, R43 ;  /* 0x000000ffff341224 */ /* 0x000fe200078e022b */
[----:B------:R-:W-:Y:S01]  /*ea540*/  LOP3.LUT R43, R40, 0xffff, RZ, 0xc0, !PT ;  /* 0x0000ffff282b7812 */ /* 0x000fe200078ec0ff */
[----:B------:R-:W-:Y:S02]  /*ea550*/  IMAD.IADD R30, R42, 0x1, R33 ;  /* 0x000000012a1e7824 */ /* 0x000fe400078e0221 */
[----:B------:R-:W-:Y:S02]  /*ea560*/  IMAD R37, R69, R27, RZ ;  /* 0x0000001b45257224 */ /* 0x000fe400078e02ff */
[----:B------:R-:W-:Y:S01]  /*ea570*/  IMAD.IADD R43, R32, 0x1, R43 ;  /* 0x00000001202b7824 */ /* 0x000fe200078e022b */
[----:B------:R-:W-:Y:S01]  /*ea580*/  ISETP.GE.U32.AND P1, PT, R30, R42, PT ;  /* 0x0000002a1e00720c */ /* 0x000fe20003f26070 */
[----:B------:R-:W-:-:S02]  /*ea590*/  IMAD R42, R70, R25, R37 ;  /* 0x00000019462a7224 */ /* 0x000fc400078e0225 */
[----:B------:R-:W-:Y:S02]  /*ea5a0*/  IMAD R33, R24, UR4, RZ ;  /* 0x0000000418217c24 */ /* 0x000fe4000f8e02ff */
[----:B------:R-:W-:Y:S02]  /*ea5b0*/  IMAD R48, R42, 0x10000, R43 ;  /* 0x000100002a307824 */ /* 0x000fe400078e022b */
[----:B------:R-:W-:Y:S01]  /*ea5c0*/  @P3 IMAD.MOV R51, RZ, RZ, R53 ;  /* 0x000000ffff333224 */ /* 0x000fe200078e0235 */
[----:B------:R-:W-:Y:S01]  /*ea5d0*/  LOP3.LUT R37, R33, 0xffff, RZ, 0xc0, !PT ;  /* 0x0000ffff21257812 */ /* 0x000fe200078ec0ff */
[C---:B------:R-:W-:Y:S01]  /*ea5e0*/  IMAD R35, R23.reuse, UR4, RZ ;  /* 0x0000000417237c24 */ /* 0x040fe2000f8e02ff */
[----:B------:R-:W-:Y:S01]  /*ea5f0*/  SHF.R.U32.HI R38, RZ, 0x10, R33 ;  /* 0x00000010ff267819 */ /* 0x000fe20000011621 */
[----:B------:R-:W-:Y:S01]  /*ea600*/  ULOP3.LUT UR4, UR9, 0xffff, URZ, 0xc0, !UPT ;  /* 0x0000ffff09047892 */ /* 0x000fe2000f8ec0ff */
[----:B------:R-:W-:Y:S01]  /*ea610*/  SHF.R.U32.HI R33, RZ, 0x10, R40 ;  /* 0x00000010ff217819 */ /* 0x000fe20000011628 */
[----:B------:R-:W-:Y:S01]  /*ea620*/  IMAD R35, R24, UR8, R35 ;  /* 0x0000000818237c24 */ /* 0x000fe2000f8e0223 */
[----:B------:R-:W-:Y:S01]  /*ea630*/  ISETP.GE.U32.AND P2, PT, R48, R32, PT ;  /* 0x000000203000720c */ /* 0x000fe20003f46070 */
[----:B------:R-:W-:Y:S01]  /*ea640*/  IMAD R38, R23, UR8, R38 ;  /* 0x0000000817267c24 */ /* 0x000fe2000f8e0226 */
[----:B------:R-:W-:Y:S01]  /*ea650*/  IADD3 R32, PT, PT, R52, 0x1, RZ ;  /* 0x0000000134207810 */ /* 0x000fe20007ffe0ff */
[----:B------:R-:W-:Y:S01]  /*ea660*/  IMAD R43, R70, R27, R33 ;  /* 0x0000001b462b7224 */ /* 0x000fe200078e0221 */
[----:B------:R-:W-:Y:S01]  /*ea670*/  USHF.R.U32.HI UR9, URZ, 0x10, UR9 ;  /* 0x00000010ff097899 */ /* 0x000fe20008011609 */
[----:B------:R-:W-:Y:S01]  /*ea680*/  VIADD R33, R51, 0x1 ;  /* 0x0000000133217836 */ /* 0x000fe20000000000 */
[----:B------:R-:W-:Y:S01]  /*ea690*/  LEA.HI R38, R35, R38, RZ, 0x10 ;  /* 0x0000002623267211 */ /* 0x000fe200078f80ff */
[----:B------:R-:W-:Y:S01]  /*ea6a0*/  @P1 IMAD.MOV R33, RZ, RZ, R51 ;  /* 0x000000ffff211224 */ /* 0x000fe200078e0233 */
[----:B------:R-:W-:Y:S01]  /*ea6b0*/  LEA.HI R43, R42, R43, RZ, 0x10 ;  /* 0x0000002b2a2b7211 */ /* 0x000fe200078f80ff */
[----:B------:R-:W-:-:S02]  /*ea6c0*/  IMAD.IADD R40, R37, 0x1, R12 ;  /* 0x0000000125287824 */ /* 0x000fc400078e020c */
[----:B------:R-:W-:Y:S01]  /*ea6d0*/  @P0 IMAD.MOV R32, RZ, RZ, R52 ;  /* 0x000000ffff200224 */ /* 0x000fe200078e0234 */
[----:B------:R-:W-:Y:S01]  /*ea6e0*/  ISETP.GE.U32.AND P0, PT, R49, R18, PT ;  /* 0x000000123100720c */ /* 0x000fe20003f06070 */
[----:B------:R-:W-:Y:S01]  /*ea6f0*/  IMAD.IADD R33, R48, 0x1, R33 ;  /* 0x0000000130217824 */ /* 0x000fe200078e0221 */
[----:B------:R-:W-:Y:S01]  /*ea700*/  IADD3 R51, PT, PT, R43, 0x1, RZ ;  /* 0x000000012b337810 */ /* 0x000fe20007ffe0ff */
[----:B------:R-:W-:Y:S02]  /*ea710*/  IMAD R37, R35, 0x10000, R40 ;  /* 0x0001000023257824 */ /* 0x000fe400078e0228 */
[----:B------:R-:W-:Y:S02]  /*ea720*/  IMAD.IADD R18, R49, 0x1, R32 ;  /* 0x0000000131127824 */ /* 0x000fe400078e0220 */
[----:B------:R-:W-:Y:S02]  /*ea730*/  IMAD R35, R24, UR4, RZ ;  /* 0x0000000418237c24 */ /* 0x000fe4000f8e02ff */
[----:B------:R-:W-:Y:S01]  /*ea740*/  @P2 IMAD.MOV R51, RZ, RZ, R43 ;  /* 0x000000ffff332224 */ /* 0x000fe200078e022b */
[----:B------:R-:W-:Y:S01]  /*ea750*/  ISETP.GE.U32.AND P2, PT, R33, R48, PT ;  /* 0x000000302100720c */ /* 0x000fe20003f46070 */
[----:B------:R-:W-:Y:S01]  /*ea760*/  IMAD R40, R71, R25, RZ ;  /* 0x0000001947287224 */ /* 0x000fe200078e02ff */
[----:B------:R-:W-:Y:S01]  /*ea770*/  ISETP.GE.U32.AND P1, PT, R18, R49, PT ;  /* 0x000000311200720c */ /* 0x000fe20003f26070 */
[----:B------:R-:W-:Y:S01]  /*ea780*/  IMAD R43, R23, UR4, RZ ;  /* 0x00000004172b7c24 */ /* 0x000fe2000f8e02ff */
[----:B------:R-:W-:Y:S01]  /*ea790*/  LOP3.LUT R32, R35, 0xffff, RZ, 0xc0, !PT ;  /* 0x0000ffff23207812 */ /* 0x000fe200078ec0ff */
[----:B------:R-:W-:Y:S01]  /*ea7a0*/  IMAD R42, R71, R27, RZ ;  /* 0x0000001b472a7224 */ /* 0x000fe200078e02ff */
[----:B------:R-:W-:Y:S01]  /*ea7b0*/  LOP3.LUT R49, R40, 0xffff, RZ, 0xc0, !PT ;  /* 0x0000ffff28317812 */ /* 0x000fe200078ec0ff */
[----:B------:R-:W-:Y:S01]  /*ea7c0*/  IMAD R43, R24, UR9, R43 ;  /* 0x00000009182b7c24 */ /* 0x000fe2000f8e022b */
[----:B------:R-:W-:Y:S01]  /*ea7d0*/  SHF.R.U32.HI R48, RZ, 0x10, R40 ;  /* 0x00000010ff307819 */ /* 0x000fe20000011628 */
[----:B------:R-:W-:Y:S01]  /*ea7e0*/  IMAD.IADD R32, R32, 0x1, R13 ;  /* 0x0000000120207824 */ /* 0x000fe200078e020d */
[----:B------:R-:W0:Y:S01]  /*ea7f0*/  LDCU UR4, c[0x0][0x3c0] ;  /* 0x00007800ff0477ac */ /* 0x000e220008000800 */
[----:B------:R-:W-:-:S02]  /*ea800*/  IMAD R42, R72, R25, R42 ;  /* 0x00000019482a7224 */ /* 0x000fc400078e022a */
[----:B------:R-:W-:Y:S02]  /*ea810*/  IMAD.IADD R49, R34, 0x1, R49 ;  /* 0x0000000122317824 */ /* 0x000fe400078e0231 */
[----:B------:R-:W-:Y:S02]  /*ea820*/  VIADD R52, R36, 0x1 ;  /* 0x0000000124347836 */ /* 0x000fe40000000000 */
[----:B------:R-:W-:Y:S01]  /*ea830*/  @P0 IMAD.MOV R52, RZ, RZ, R36 ;  /* 0x000000ffff340224 */ /* 0x000fe200078e0224 */
[----:B------:R-:W-:Y:S01]  /*ea840*/  LEA R49, R42, R49, 0x10 ;  /* 0x000000312a317211 */ /* 0x000fe200078e80ff */
[----:B------:R-:W-:Y:S02]  /*ea850*/  VIADD R40, R51, 0x1 ;  /* 0x0000000133287836 */ /* 0x000fe40000000000 */
[----:B------:R-:W-:Y:S01]  /*ea860*/  IMAD R36, R43, 0x10000, R32 ;  /* 0x000100002b247824 */ /* 0x000fe200078e0220 */
[----:B------:R-:W-:Y:S01]  /*ea870*/  ISETP.GE.U32.AND P3, PT, R49, R34, PT ;  /* 0x000000223100720c */ /* 0x000fe20003f66070 */
[----:B------:R-:W-:Y:S01]  /*ea880*/  @P2 IMAD.MOV R40, RZ, RZ, R51 ;  /* 0x000000ffff282224 */ /* 0x000fe200078e0233 */
[----:B------:R-:W-:Y:S01]  /*ea890*/  ISETP.GE.U32.AND P2, PT, R37, R12, PT ;  /* 0x0000000c2500720c */ /* 0x000fe20003f46070 */
        /* <DEDUP_REMOVED lines=13> */
[----:B------:R-:W-:Y:S01]  /*ea970*/  IADD3 R12, PT, PT, R37, R12, RZ ;  /* 0x0000000c250c7210 */ /* 0x000fe20007ffe0ff */
[----:B------:R-:W-:Y:S01]  /*ea980*/  IMAD.IADD R34, R18, 0x1, R49 ;  /* 0x0000000112227824 */ /* 0x000fe200078e0231 */
[----:B0-----:R-:W-:Y:S01]  /*ea990*/  ULOP3.LUT UR5, UR4, 0xffff, URZ, 0xc0, !UPT ;  /* 0x0000ffff04057892 */ /* 0x001fe2000f8ec0ff */
[----:B------:R-:W-:Y:S01]  /*ea9a0*/  @P3 IMAD.MOV R48, RZ, RZ, R51 ;  /* 0x000000ffff303224 */ /* 0x000fe200078e0233 */
[----:B------:R-:W-:Y:S01]  /*ea9b0*/  ISETP.GE.U32.AND P1, PT, R12, R37, PT ;  /* 0x000000250c00720c */ /* 0x000fe20003f26070 */
[----:B------:R-:W-:Y:S01]  /*ea9c0*/  IMAD R49, R13, 0x10000, R34 ;  /* 0x000100000d317824 */ /* 0x000fe200078e0222 */
[----:B------:R-:W-:Y:S01]  /*ea9d0*/  USHF.R.U32.HI UR4, URZ, 0x10, UR4 ;  /* 0x00000010ff047899 */ /* 0x000fe20008011604 */
[----:B------:R-:W-:-:S02]  /*ea9e0*/  VIADD R42, R38, 0x1 ;  /* 0x00000001262a7836 */ /* 0x000fc40000000000 */
[----:B------:R-:W-:Y:S01]  /*ea9f0*/  @P2 IMAD.MOV R42, RZ, RZ, R38 ;  /* 0x000000ffff2a2224 */ /* 0x000fe200078e0226 */
[----:B------:R-:W-:Y:S01]  /*eaa00*/  ISETP.GE.U32.AND P2, PT, R49, R18, PT ;  /* 0x000000123100720c */ /* 0x000fe20003f46070 */
[----:B------:R-:W-:Y:S01]  /*eaa10*/  VIADD R34, R48, 0x1 ;  /* 0x0000000130227836 */ /* 0x000fe20000000000 */
[----:B------:R-:W-:Y:S01]  /*eaa20*/  SHF.R.U32.HI R18, RZ, 0x10, R35 ;  /* 0x00000010ff127819 */ /* 0x000fe20000011623 */
[----:B------:R-:W-:Y:S02]  /*eaa30*/  @P4 IMAD.MOV R34, RZ, RZ, R48 ;  /* 0x000000ffff224224 */ /* 0x000fe400078e0230 */
[----:B------:R-:W-:Y:S02]  /*eaa40*/  IMAD R40, R74, R27, R40 ;  /* 0x0000001b4a287224 */ /* 0x000fe400078e0228 */
[----:B------:R-:W-:Y:S02]  /*eaa50*/  IMAD R35, R75, R25, RZ ;  /* 0x000000194b237224 */ /* 0x000fe400078e02ff */
[----:B------:R-:W-:Y:S01]  /*eaa60*/  IMAD.IADD R34, R49, 0x1, R34 ;  /* 0x0000000131227824 */ /* 0x000fe200078e0222 */
[----:B------:R-:W-:Y:S01]  /*eaa70*/  LEA.HI R40, R13, R40, RZ, 0x10 ;  /* 0x000000280d287211 */ /* 0x000fe200078f80ff */
[----:B------:R-:W-:Y:S01]  /*eaa80*/  IMAD R13, R75, R27, RZ ;  /* 0x0000001b4b0d7224 */ /* 0x000fe200078e02ff */
[----:B------:R-:W-:Y:S01]  /*eaa90*/  LOP3.LUT R51, R35, 0xffff, RZ, 0xc0, !PT ;  /* 0x0000ffff23337812 */ /* 0x000fe200078ec0ff */
[----:B------:R-:W-:Y:S01]  /*eaaa0*/  IMAD R18, R23, UR9, R18 ;  /* 0x0000000917127c24 */ /* 0x000fe2000f8e0212 */
        /* <DEDUP_REMOVED lines=8> */
[----:B------:R-:W-:Y:S02]  /*eab30*/  VIADD R13, R42, 0x1 ;  /* 0x000000012a0d7836 */ /* 0x000fe40000000000 */
[----:B------:R-:W-:Y:S01]  /*eab40*/  @P1 IMAD.MOV R13, RZ, RZ, R42 ;  /* 0x000000ffff0d1224 */ /* 0x000fe200078e022a */
[----:B------:R-:W-:Y:S01]  /*eab50*/  ISETP.GE.U32.AND P1, PT, R43, R12, PT ;  /* 0x0000000c2b00720c */ /* 0x000fe20003f26070 */
[----:B------:R-:W-:Y:S01]  /*eab60*/  VIADD R12, R48, 0x1 ;  /* 0x00000001300c7836 */ /* 0x000fe20000000000 */
[----:B------:R-:W-:Y:S01]  /*eab70*/  IADD3 R42, PT, PT, R18, 0x1, RZ ;  /* 0x00000001122a7810 */ /* 0x000fe20007ffe0ff */
[----:B------:R-:W-:Y:S02]  /*eab80*/  IMAD R38, R76, R27, R35 ;  /* 0x0000001b4c267224 */ /* 0x000fe400078e0223 */
[----:B------:R-:W-:Y:S02]  /*eab90*/  @P3 IMAD.MOV R12, RZ, RZ, R48 ;  /* 0x000000ffff0c3224 */ /* 0x000fe400078e0230 */
[----:B------:R-:W-:Y:S01]  /*eaba0*/  @P0 IMAD.MOV R42, RZ, RZ, R18 ;  /* 0x000000ffff2a0224 */ /* 0x000fe200078e0212 */
[----:B------:R-:W-:Y:S01]  /*eabb0*/  LEA.HI R38, R37, R38, RZ, 0x10 ;  /* 0x0000002625267211 */ /* 0x000fe200078f80ff */
[----:B------:R-:W-:-:S02]  /*eabc0*/  IMAD.IADD R18, R43, 0x1, R12 ;  /* 0x000000012b127824 */ /* 0x000fc400078e020c */
[----:B------:R-:W-:Y:S01]  /*eabd0*/  IMAD R37, R77, R25, RZ ;  /* 0x000000194d257224 */ /* 0x000fe200078e02ff */
[----:B------:R-:W-:Y:S01]  /*eabe0*/  IADD3 R48, PT, PT, R38, 0x1, RZ ;  /* 0x0000000126307810 */ /* 0x000fe20007ffe0ff */
[----:B------:R-:W-:Y:S01]  /*eabf0*/  IMAD.IADD R13, R36, 0x1, R13 ;  /* 0x00000001240d7824 */ /* 0x000fe200078e020d */
[----:B------:R-:W-:Y:S01]  /*eac00*/  ISETP.GE.U32.AND P2, PT, R18, R43, PT ;  /* 0x0000002b1200720c */ /* 0x000fe20003f46070 */
[----:B------:R-:W-:Y:S01]  /*eac10*/  IMAD R35, R23, UR5, RZ ;  /* 0x0000000517237c24 */ /* 0x000fe2000f8e02ff */
[----:B------:R-:W-:Y:S01]  /*eac20*/  LOP3.LUT R40, R37, 0xffff, RZ, 0xc0, !PT ;  /* 0x0000ffff25287812 */ /* 0x000fe200078ec0ff */
[----:B------:R-:W-:Y:S01]  /*eac30*/  IMAD R12, R77, R27, RZ ;  /* 0x0000001b4d0c7224 */ /* 0x000fe200078e02ff */
[----:B------:R-:W-:Y:S01]  /*eac40*/  ISETP.GE.U32.AND P0, PT, R13, R36, PT ;  /* 0x000000240d00720c */ /* 0x000fe20003f06070 */
[----:B------:R-:W-:Y:S02]  /*eac50*/  @P1 IMAD.MOV R48, RZ, RZ, R38 ;  /* 0x000000ffff301224 */ /* 0x000fe400078e0226 */
[----:B------:R-:W-:-:S02]  /*eac60*/  IMAD R36, R24, UR4, R35 ;  /* 0x0000000418247c24 */ /* 0x000fc4000f8e0223 */
[----:B------:R-:W-:Y:S02]  /*eac70*/  IMAD R35, R24, UR5, RZ ;  /* 0x0000000518237c24 */ /* 0x000fe4000f8e02ff */
[----:B------:R-:W-:Y:S02]  /*eac80*/  IMAD R38, R78, R25, R12 ;  /* 0x000000194e267224 */ /* 0x000fe400078e020c */
[----:B------:R-:W-:Y:S01]  /*eac90*/  IMAD.IADD R43, R13, 0x1, R40 ;  /* 0x000000010d2b7824 */ /* 0x000fe200078e0228 */
[----:B------:R-:W-:Y:S01]  /*eaca0*/  SHF.R.U32.HI R40, RZ, 0x10, R37 ;  /* 0x00000010ff287819 */ /* 0x000fe20000011625 */
[----:B------:R-:W-:Y:S01]  /*eacb0*/  VIADD R12, R48, 0x1 ;  /* 0x00000001300c7836 */ /* 0x000fe20000000000 */
[----:B------:R-:W-:Y:S01]  /*eacc0*/  LOP3.LUT R37, R35, 0xffff, RZ, 0xc0, !PT ;  /* 0x0000ffff23257812 */ /* 0x000fe200078ec0ff */
[----:B------:R-:W-:Y:S01]  /*eacd0*/  @P2 IMAD.MOV R12, RZ, RZ, R48 ;  /* 0x000000ffff0c2224 */ /* 0x000fe200078e0230 */
[----:B------:R-:W-:Y:S01]  /*eace0*/  LEA R43, R38, R43, 0x10 ;  /* 0x0000002b262b7211 */ /* 0x000fe200078e80ff */
[----:B------:R-:W-:-:S02]  /*eacf0*/  VIADD R24, R42, 0x1 ;  /* 0x000000012a187836 */ /* 0x000fc40000000000 */
[----:B------:R-:W-:Y:S01]  /*ead00*/  @P0 IMAD.MOV R24, RZ, RZ, R42 ;  /* 0x000000ffff180224 */ /* 0x000fe200078e022a */
[C---:B------:R-:W-:Y:S01]  /*ead10*/  ISETP.GE.U32.AND P0, PT, R43.reuse, R13, PT ;  /* 0x0000000d2b00720c */ /* 0x040fe20003f06070 */
[----:B------:R-:W-:Y:S02]  /*ead20*/  IMAD.IADD R12, R43, 0x1, R12 ;  /* 0x000000012b0c7824 */ /* 0x000fe400078e020c */
[----:B------:R-:W-:Y:S02]  /*ead30*/  IMAD.IADD R37, R37, 0x1, R10 ;  /* 0x0000000125257824 */ /* 0x000fe400078e020a */
[----:B------:R-:W-:Y:S01]  /*ead40*/  IMAD R49, R78, R27, R40 ;  /* 0x0000001b4e317224 */ /* 0x000fe200078e0228 */
[----:B------:R-:W-:Y:S01]  /*ead50*/  ISETP.GE.U32.AND P1, PT, R12, R43, PT ;  /* 0x0000002b0c00720c */ /* 0x000fe20003f26070 */
[----:B------:R-:W-:Y:S02]  /*ead60*/  IMAD R13, R20, R25, RZ ;  /* 0x00000019140d7224 */ /* 0x000fe400078e02ff */
[----:B------:R-:W-:Y:S01]  /*ead70*/  IMAD R37, R36, 0x10000, R37 ;  /* 0x0001000024257824 */ /* 0x000fe200078e0225 */
[----:B------:R-:W-:Y:S01]  /*ead80*/  LEA.HI R49, R38, R49, RZ, 0x10 ;  /* 0x0000003126317211 */ /* 0x000fe200078f80ff */
[----:B------:R-:W-:Y:S01]  /*ead90*/  IMAD R40, R20, R27, RZ ;  /* 0x0000001b14287224 */ /* 0x000fe200078e02ff */
[----:B------:R-:W-:-:S02]  /*eada0*/  LOP3.LUT R43, R13, 0xffff, RZ, 0xc0, !PT ;  /* 0x0000ffff0d2b7812 */ /* 0x000fc400078ec0ff */
[----:B------:R-:W-:Y:S01]  /*eadb0*/  IADD3 R38, PT, PT, R37, R24, RZ ;  /* 0x0000001825267210 */ /* 0x000fe20007ffe0ff */
[----:B------:R-:W-:Y:S01]  /*eadc0*/  VIADD R48, R49, 0x1 ;  /* 0x0000000131307836 */ /* 0x000fe20000000000 */
[----:B------:R-:W-:Y:S01]  /*eadd0*/  SHF.R.U32.HI R24, RZ, 0x10, R35 ;  /* 0x00000010ff187819 */ /* 0x000fe20000011623 */
[----:B------:R-:W-:Y:S01]  /*eade0*/  @P0 IMAD.MOV R48, RZ, RZ, R49 ;  /* 0x000000ffff300224 */ /* 0x000fe200078e0231 */
[----:B------:R-:W-:Y:S01]  /*eadf0*/  SHF.R.U32.HI R42, RZ, 0x10, R13 ;  /* 0x00000010ff2a7819 */ /* 0x000fe2000001160d */
[----:B------:R-:W-:Y:S01]  /*eae00*/  IMAD R40, R19, R25, R40 ;  /* 0x0000001913287224 */ /* 0x000fe200078e0228 */
[----:B------:R-:W-:Y:S01]  /*eae10*/  ISETP.GE.U32.AND P0, PT, R37, R10, PT ;  /* 0x0000000a2500720c */ /* 0x000fe20003f06070 */
[----:B------:R-:W-:Y:S02]  /*eae20*/  IMAD.IADD R43, R38, 0x1, R43 ;  /* 0x00000001262b7824 */ /* 0x000fe400078e022b */
[----:B------:R-:W-:Y:S02]  /*eae30*/  IMAD R23, R23, UR4, R24 ;  /* 0x0000000417177c24 */ /* 0x000fe4000f8e0218 */
[----:B------:R-:W-:-:S02]  /*eae40*/  VIADD R13, R48, 0x1 ;  /* 0x00000001300d7836 */ /* 0x000fc40000000000 */
[----:B------:R-:W-:Y:S01]  /*eae50*/  IMAD R24, R40, 0x10000, R43 ;  /* 0x0001000028187824 */ /* 0x000fe200078e022b */
[----:B------:R-:W-:Y:S01]  /*eae60*/  LEA.HI R23, R36, R23, RZ, 0x10 ;  /* 0x0000001724177211 */ /* 0x000fe200078f80ff */
[----:B------:R-:W-:Y:S01]  /*eae70*/  @P1 IMAD.MOV R13, RZ, RZ, R48 ;  /* 0x000000ffff0d1224 */ /* 0x000fe200078e0230 */
[----:B------:R-:W-:Y:S01]  /*eae80*/  ISETP.GE.U32.AND P1, PT, R38, R37, PT ;  /* 0x000000252600720c */ /* 0x000fe20003f26070 */
[----:B------:R-:W-:Y:S01]  /*eae90*/  IMAD R27, R19, R27, R42 ;  /* 0x0000001b131b7224 */ /* 0x000fe200078e022a */
[C---:B------:R-:W-:Y:S02]  /*eaea0*/  ISETP.GE.U32.AND P2, PT, R24.reuse, R38, PT ;  /* 0x000000261800720c */ /* 0x040fe40003f46070 */
[----:B------:R-:W-:Y:S02]  /*eaeb0*/  IADD3 R13, PT, PT, R24, R13, RZ ;  /* 0x0000000d180d7210 */ /* 0x000fe40007ffe0ff */
[----:B------:R-:W-:Y:S02]  /*eaec0*/  LEA.HI R27, R40, R27, RZ, 0x10 ;  /* 0x0000001b281b7211 */ /* 0x000fe400078f80ff */
[----:B------:R-:W-:Y:S01]  /*eaed0*/  ISETP.GE.U32.AND P3, PT, R13, R24, PT ;  /* 0x000000180d00720c */ /* 0x000fe20003f66070 */
[----:B------:R-:W-:-:S02]  /*eaee0*/  VIADD R24, R23, 0x1 ;  /* 0x0000000117187836 */ /* 0x000fc40000000000 */
[----:B------:R-:W-:Y:S01]  /*eaef0*/  @P0 IMAD.MOV R24, RZ, RZ, R23 ;  /* 0x000000ffff180224 */ /* 0x000fe200078e0217 */
[----:B------:R-:W-:Y:S01]  /*eaf00*/  ISETP.NE.AND P0, PT, R50, 0x8, PT ;  /* 0x000000083200780c */ /* 0x000fe20003f05270 */
[----:B------:R-:W-:Y:S02]  /*eaf10*/  VIADD R25, R27, 0x1 ;  /* 0x000000011b197836 */ /* 0x000fe40000000000 */
        /* <DEDUP_REMOVED lines=8> */
.L_x_1345:
[----:B------:R-:W0:Y:S01]  /*eafa0*/  LDC R17, c[0x0][0x3a0] ;  /* 0x0000e800ff117b82 */ /* 0x000e220000000800 */
[----:B------:R-:W-:Y:S01]  /*eafb0*/  BSSY.RECONVERGENT B2, `(.L_x_1347) ;  /* 0x000005a000027945 */ /* 0x000fe20003800200 */
[----:B0-----:R-:W-:-:S13]  /*eafc0*/  ISETP.GE.U32.AND P0, PT, R10, R17, PT ;  /* 0x000000110a00720c */ /* 0x001fda0003f06070 */
        /* <DEDUP_REMOVED lines=43> */
.L_x_1350:
[----:B------:R-:W-:Y:S05]  /*eb280*/  BSYNC.RELIABLE B3 ;  /* 0x0000000000037941 */ /* 0x000fea0003800100 */
.L_x_1349:
        /* <DEDUP_REMOVED lines=44> */
.L_x_1348:
[----:B------:R-:W-:Y:S05]  /*eb550*/  BSYNC.RECONVERGENT B2 ;  /* 0x0000000000027941 */ /* 0x000fea0003800200 */
.L_x_1347:
[----:B------:R-:W-:Y:S01]  /*eb560*/  LOP3.LUT R22, R30, 0xffff, RZ, 0xc0, !PT ;  /* 0x0000ffff1e167812 */ /* 0x000fe200078ec0ff */
[----:B------:R-:W-:Y:S01]  /*eb570*/  BSSY.RECONVERGENT B2, `(.L_x_1351) ;  /* 0x0000119000027945 */ /* 0x000fe20003800200 */
[----:B------:R-:W-:Y:S01]  /*eb580*/  SHF.R.U32.HI R23, RZ, 0x10, R30 ;  /* 0x00000010ff177819 */ /* 0x000fe2000001161e */
[----:B------:R-:W-:Y:S01]  /*eb590*/  IMAD.MOV.U32 R16, RZ, RZ, RZ ;  /* 0x000000ffff107224 */ /* 0x000fe200078e00ff */
[----:B------:R-:W-:Y:S01]  /*eb5a0*/  LOP3.LUT R26, R34, 0xffff, RZ, 0xc0, !PT ;  /* 0x0000ffff221a7812 */ /* 0x000fe200078ec0ff */
[----:B------:R-:W-:Y:S01]  /*eb5b0*/  IMAD.MOV.U32 R40, RZ, RZ, RZ ;  /* 0x000000ffff287224 */ /* 0x000fe200078e00ff */
[----:B------:R-:W-:Y:S02]  /*eb5c0*/  SHF.R.U32.HI R27, RZ, 0x10, R34 ;  /* 0x00000010ff1b7819 */ /* 0x000fe40000011622 */
[----:B------:R-:W-:Y:S02]  /*eb5d0*/  CS2R R14, SRZ ;  /* 0x00000000000e7805 */ /* 0x000fe4000001ff00 */
[----:B------:R-:W-:-:S02]  /*eb5e0*/  LOP3.LUT R24, R33, 0xffff, RZ, 0xc0, !PT ;  /* 0x0000ffff21187812 */ /* 0x000fc400078ec0ff */
[----:B------:R-:W-:Y:S02]  /*eb5f0*/  LOP3.LUT R25, R32, 0xffff, RZ, 0xc0, !PT ;  /* 0x0000ffff20197812 */ /* 0x000fe400078ec0ff */
[----:B------:R-:W-:Y:S02]  /*eb600*/  LOP3.LUT R28, R18, 0xffff, RZ, 0xc0, !PT ;  /* 0x0000ffff121c7812 */ /* 0x000fe400078ec0ff */
[----:B------:R-:W-:Y:S02]  /*eb610*/  LOP3.LUT R30, R12, 0xffff, RZ, 0xc0, !PT ;  /* 0x0000ffff0c1e7812 */ /* 0x000fe400078ec0ff */
[----:B------:R-:W-:Y:S02]  /*eb620*/  SHF.R.U32.HI R31, RZ, 0x10, R12 ;  /* 0x00000010ff1f7819 */ /* 0x000fe4000001160c */
[----:B------:R-:W-:Y:S02]  /*eb630*/  LOP3.LUT R34, R13, 0xffff, RZ, 0xc0, !PT ;  /* 0x0000ffff0d227812 */ /* 0x000fe400078ec0ff */
[----:B------:R-:W-:-:S02]  /*eb640*/  SHF.R.U32.HI R35, RZ, 0x10, R13 ;  /* 0x00000010ff237819 */ /* 0x000fc4000001160d */
[----:B------:R-:W-:Y:S02]  /*eb650*/  CS2R R12, SRZ ;  /* 0x00000000000c7805 */ /* 0x000fe4000001ff00 */
[----:B------:R-:W-:Y:S02]  /*eb660*/  LOP3.LUT R36, R10, 0xffff, RZ, 0xc0, !PT ;  /* 0x0000ffff0a247812 */ /* 0x000fe400078ec0ff */
[----:B------:R-:W-:Y:S02]  /*eb670*/  SHF.R.U32.HI R37, RZ, 0x10, R10 ;  /* 0x00000010ff257819 */ /* 0x000fe4000001160a */
[----:B------:R-:W-:Y:S02]  /*eb680*/  CS2R R10, SRZ ;  /* 0x00000000000a7805 */ /* 0x000fe4000001ff00 */
[----:B------:R-:W-:Y:S02]  /*eb690*/  SHF.R.U32.HI R33, RZ, 0x10, R33 ;  /* 0x00000010ff217819 */ /* 0x000fe40000011621 */
[----:B------:R-:W-:-:S02]  /*eb6a0*/  SHF.R.U32.HI R32, RZ, 0x10, R32 ;  /* 0x00000010ff207819 */ /* 0x000fc40000011620 */
[----:B------:R-:W-:Y:S02]  /*eb6b0*/  SHF.R.U32.HI R18, RZ, 0x10, R18 ;  /* 0x00000010ff127819 */ /* 0x000fe40000011612 */
[----:B------:R-:W-:-:S07]  /*eb6c0*/  MOV R38, RZ ;  /* 0x000000ff00267202 */ /* 0x000fce0000000f00 */
.L_x_1352:
[----:B------:R-:W-:-:S06]  /*eb6d0*/  IMAD R42, R38, 0x4, R21 ;  /* 0x00000004262a7824 */ /* 0x000fcc00078e0215 */
[----:B------:R-:W2:Y:S01]  /*eb6e0*/  LDL R42, [R42] ;  /* 0x000000002a2a7983 */ /* 0x000ea20000100800 */
[----:B------:R-:W-:Y:S01]  /*eb6f0*/  VIADD R38, R38, 0x1 ;  /* 0x0000000126267836 */ /* 0x000fe20000000000 */
        /* <DEDUP_REMOVED lines=11> */
[----:B------:R-:W-:Y:S02]  /*eb7b0*/  IMAD R48, R24, R49, RZ ;  /* 0x0000003118307224 */ /* 0x000fe400078e02ff */
[C---:B------:R-:W-:Y:S01]  /*eb7c0*/  IMAD R51, R50.reuse, 0x10000, R51 ;  /* 0x0001000032337824 */ /* 0x040fe200078e0233 */
[----:B------:R-:W-:Y:S01]  /*eb7d0*/  LEA.HI R53, R50, R53, RZ, 0x10 ;  /* 0x0000003532357211 */ /* 0x000fe200078f80ff */
[CC--:B------:R-:W-:Y:S01]  /*eb7e0*/  IMAD R50, R25.reuse, R49.reuse, RZ ;  /* 0x0000003119327224 */ /* 0x0c0fe200078e02ff */
[----:B------:R-:W-:Y:S01]  /*eb7f0*/  LOP3.LUT R55, R48, 0xffff, RZ, 0xc0, !PT ;  /* 0x0000ffff30377812 */ /* 0x000fe200078ec0ff */
[----:B------:R-:W-:Y:S01]  /*eb800*/  IMAD R56, R26, R49, RZ ;  /* 0x000000311a387224 */ /* 0x000fe200078e02ff */
[----:B------:R-:W-:Y:S01]  /*eb810*/  SHF.R.U32.HI R48, RZ, 0x10, R48 ;  /* 0x00000010ff307819 */ /* 0x000fe20000011630 */
[-C--:B------:R-:W-:Y:S01]  /*eb820*/  IMAD R52, R25, R43.reuse, RZ ;  /* 0x0000002b19347224 */ /* 0x080fe200078e02ff */
[----:B------:R-:W-:Y:S01]  /*eb830*/  LOP3.LUT R54, R50, 0xffff, RZ, 0xc0, !PT ;  /* 0x0000ffff32367812 */ /* 0x000fe200078ec0ff */
[----:B------:R-:W-:Y:S01]  /*eb840*/  IMAD.IADD R55, R55, 0x1, R14 ;  /* 0x0000000137377824 */ /* 0x000fe200078e020e */
[----:B------:R-:W-:Y:S01]  /*eb850*/  SHF.R.U32.HI R50, RZ, 0x10, R50 ;  /* 0x00000010ff327819 */ /* 0x000fe20000011632 */
[-C--:B------:R-:W-:Y:S01]  /*eb860*/  IMAD R57, R33, R43.reuse, R48 ;  /* 0x0000002b21397224 */ /* 0x080fe200078e0230 */
[----:B------:R-:W-:Y:S01]  /*eb870*/  LOP3.LUT R63, R56, 0xffff, RZ, 0xc0, !PT ;  /* 0x0000ffff383f7812 */ /* 0x000fe200078ec0ff */
[----:B------:R-:W-:Y:S01]  /*eb880*/  IMAD R55, R42, 0x10000, R55 ;  /* 0x000100002a377824 */ /* 0x000fe200078e0237 */
[----:B------:R-:W-:Y:S01]  /*eb890*/  ISETP.GE.U32.AND P0, PT, R51, R40, PT ;  /* 0x000000283300720c */ /* 0x000fe20003f06070 */
[----:B------:R-:W-:Y:S01]  /*eb8a0*/  IMAD R61, R32, R43, R50 ;  /* 0x0000002b203d7224 */ /* 0x000fe200078e0232 */
[----:B------:R-:W-:Y:S01]  /*eb8b0*/  LEA.HI R57, R42, R57, RZ, 0x10 ;  /* 0x000000392a397211 */ /* 0x000fe200078f80ff */
[-C--:B------:R-:W-:Y:S01]  /*eb8c0*/  IMAD R42, R28, R49.reuse, RZ ;  /* 0x000000311c2a7224 */ /* 0x080fe200078e02ff */
[----:B------:R-:W-:Y:S01]  /*eb8d0*/  IADD3 R63, PT, PT, R63, R12, RZ ;  /* 0x0000000c3f3f7210 */ /* 0x000fe20007ffe0ff */
[-C--:B------:R-:W-:Y:S01]  /*eb8e0*/  IMAD R52, R32, R49.reuse, R52 ;  /* 0x0000003120347224 */ /* 0x080fe200078e0234 */
[----:B------:R-:W-:Y:S01]  /*eb8f0*/  ISETP.GE.U32.AND P6, PT, R55, R14, PT ;  /* 0x0000000e3700720c */ /* 0x000fe20003fc6070 */
[----:B------:R-:W-:Y:S01]  /*eb900*/  IMAD R50, R30, R49, RZ ;  /* 0x000000311e327224 */ /* 0x000fe200078e02ff */
[----:B------:R-:W-:Y:S01]  /*eb910*/  LOP3.LUT R48, R42, 0xffff, RZ, 0xc0, !PT ;  /* 0x0000ffff2a307812 */ /* 0x000fe200078ec0ff */
[----:B------:R-:W-:Y:S01]  /*eb920*/  IMAD R58, R26, R43, RZ ;  /* 0x0000002b1a3a7224 */ /* 0x000fe200078e02ff */
[----:B------:R-:W-:Y:S01]  /*eb930*/  SHF.R.U32.HI R42, RZ, 0x10, R42 ;  /* 0x00000010ff2a7819 */ /* 0x000fe2000001162a */
[----:B------:R-:W-:Y:S01]  /*eb940*/  IMAD.IADD R59, R54, 0x1, R15 ;  /* 0x00000001363b7824 */ /* 0x000fe200078e020f */
[----:B------:R-:W-:Y:S01]  /*eb950*/  LEA.HI R61, R52, R61, RZ, 0x10 ;  /* 0x0000003d343d7211 */ /* 0x000fe200078f80ff */
[----:B------:R-:W-:Y:S01]  /*eb960*/  IMAD.IADD R67, R48, 0x1, R13 ;  /* 0x0000000130437824 */ /* 0x000fe200078e020d */
[----:B------:R-:W-:Y:S01]  /*eb970*/  LOP3.LUT R81, R50, 0xffff, RZ, 0xc0, !PT ;  /* 0x0000ffff32517812 */ /* 0x000fe200078ec0ff */
[----:B------:R-:W-:Y:S01]  /*eb980*/  IMAD R58, R27, R49, R58 ;  /* 0x000000311b3a7224 */ /* 0x000fe200078e023a */
[----:B------:R-:W-:Y:S01]  /*eb990*/  SHF.R.U32.HI R50, RZ, 0x10, R50 ;  /* 0x00000010ff327819 */ /* 0x000fe20000011632 */
[----:B------:R-:W-:Y:S01]  /*eb9a0*/  IMAD R59, R52, 0x10000, R59 ;  /* 0x00010000343b7824 */ /* 0x000fe200078e023b */
[----:B------:R-:W-:Y:S01]  /*eb9b0*/  SHF.R.U32.HI R56, RZ, 0x10, R56 ;  /* 0x00000010ff387819 */ /* 0x000fe20000011638 */
[----:B------:R-:W-:-:S02]  /*eb9c0*/  IMAD R48, R51, R3, RZ ;  /* 0x0000000333307224 */ /* 0x000fc400078e02ff */
[----:B------:R-:W-:Y:S01]  /*eb9d0*/  IMAD R52, R30, R43, RZ ;  /* 0x0000002b1e347224 */ /* 0x000fe200078e02ff */
[----:B------:R-:W-:Y:S01]  /*eb9e0*/  ISETP.GE.U32.AND P5, PT, R59, R15, PT ;  /* 0x0000000f3b00720c */ /* 0x000fe20003fa6070 */
[-C--:B------:R-:W-:Y:S02]  /*eb9f0*/  IMAD R40, R28, R43.reuse, RZ ;  /* 0x0000002b1c287224 */ /* 0x080fe400078e02ff */
[----:B------:R-:W-:Y:S02]  /*eba00*/  IMAD R63, R58, 0x10000, R63 ;  /* 0x000100003a3f7824 */ /* 0x000fe400078e023f */
[----:B------:R-:W-:Y:S01]  /*eba10*/  IMAD R79, R18, R43, R42 ;  /* 0x0000002b124f7224 */ /* 0x000fe200078e022a */
[----:B------:R-:W-:Y:S01]  /*eba20*/  LOP3.LUT R42, R48, 0xffff, RZ, 0xc0, !PT ;  /* 0x0000ffff302a7812 */ /* 0x000fe200078ec0ff */
[-C--:B------:R-:W-:Y:S01]  /*eba30*/  IMAD R52, R31, R49.reuse, R52 ;  /* 0x000000311f347224 */ /* 0x080fe200078e0234 */
[----:B------:R-:W-:Y:S01]  /*eba40*/  ISETP.GE.U32.AND P2, PT, R63, R12, PT ;  /* 0x0000000c3f00720c */ /* 0x000fe20003f46070 */
[----:B------:R-:W-:Y:S01]  /*eba50*/  IMAD.IADD R81, R81, 0x1, R10 ;  /* 0x0000000151517824 */ /* 0x000fe200078e020a */
[----:B------:R-:W-:Y:S01]  /*eba60*/  SHF.R.U32.HI R48, RZ, 0x10, R48 ;  /* 0x00000010ff307819 */ /* 0x000fe20000011630 */
[----:B------:R-:W-:-:S02]  /*eba70*/  IMAD R40, R18, R49, R40 ;  /* 0x0000003112287224 */ /* 0x000fc400078e0228 */
[----:B------:R-:W-:Y:S02]  /*eba80*/  IMAD R81, R52, 0x10000, R81 ;  /* 0x0001000034517824 */ /* 0x000fe400078e0251 */
[----:B------:R-:W-:Y:S01]  /*eba90*/  IMAD R12, R44, R42, RZ ;  /* 0x0000002a2c0c7224 */ /* 0x000fe200078e02ff */
[C---:B------:R-:W-:Y:S01]  /*ebaa0*/  LEA R67, R40.reuse, R67, 0x10 ;  /* 0x0000004328437211 */ /* 0x040fe200078e80ff */
[----:B------:R-:W-:Y:S01]  /*ebab0*/  VIADD R14, R53, 0x1 ;  /* 0x00000001350e7836 */ /* 0x000fe20000000000 */
[----:B------:R-:W-:Y:S01]  /*ebac0*/  LEA.HI R79, R40, R79, RZ, 0x10 ;  /* 0x0000004f284f7211 */ /* 0x000fe200078f80ff */
[----:B------:R-:W-:Y:S01]  /*ebad0*/  @P0 IMAD.MOV R14, RZ, RZ, R53 ;  /* 0x000000ffff0e0224 */ /* 0x000fe200078e0235 */
[----:B------:R-:W-:Y:S01]  /*ebae0*/  ISETP.GE.U32.AND P0, PT, R81, R10, PT ;  /* 0x0000000a5100720c */ /* 0x000fe20003f06070 */
        /* <DEDUP_REMOVED lines=10> */
[----:B------:R-:W-:Y:S01]  /*ebb90*/  IMAD R83, R31, R43, R50 ;  /* 0x0000002b1f537224 */ /* 0x000fe200078e0232 */
[----:B------:R-:W-:Y:S01]  /*ebba0*/  SHF.R.U32.HI R40, RZ, 0x10, R40 ;  /* 0x00000010ff287819 */ /* 0x000fe20000011628 */
[----:B------:R-:W-:Y:S01]  /*ebbb0*/  IMAD R50, R45, R48, RZ ;  /* 0x000000302d327224 */ /* 0x000fe200078e02ff */
[----:B------:R-:W-:Y:S01]  /*ebbc0*/  LEA R10, R13, R10, 0x10 ;  /* 0x0000000a0d0a7211 */ /* 0x000fe200078e80ff */
[----:B------:R-:W-:Y:S01]  /*ebbd0*/  IMAD R12, R46, R48, R15 ;  /* 0x000000302e0c7224 */ /* 0x000fe200078e020f */
[----:B------:R-:W-:Y:S01]  /*ebbe0*/  LEA.HI R83, R52, R83, RZ, 0x10 ;  /* 0x0000005334537211 */ /* 0x000fe200078f80ff */
[----:B------:R-:W-:Y:S01]  /*ebbf0*/  VIADD R52, R57, 0x1 ;  /* 0x0000000139347836 */ /* 0x000fe20000000000 */
[----:B------:R-:W-:Y:S01]  /*ebc00*/  ISETP.GE.U32.AND P3, PT, R10, R51, PT ;  /* 0x000000330a00720c */ /* 0x000fe20003f66070 */
[----:B------:R-:W-:Y:S01]  /*ebc10*/  @P6 IMAD.MOV R52, RZ, RZ, R57 ;  /* 0x000000ffff346224 */ /* 0x000fe200078e0239 */
[----:B------:R-:W-:Y:S01]  /*ebc20*/  LEA.HI R12, R13, R12, RZ, 0x10 ;  /* 0x0000000c0d0c7211 */ /* 0x000fe200078f80ff */
[----:B------:R-:W-:-:S02]  /*ebc30*/  IMAD R50, R47, R42, R50 ;  /* 0x0000002a2f327224 */ /* 0x000fc400078e0232 */
[----:B------:R-:W-:Y:S01]  /*ebc40*/  IMAD.IADD R53, R14, 0x1, R53 ;  /* 0x000000010e357824 */ /* 0x000fe200078e0235 */
[----:B------:R-:W-:Y:S01]  /*ebc50*/  IADD3 R10, PT, PT, R52, 0x1, RZ ;  /* 0x00000001340a7810 */ /* 0x000fe20007ffe0ff */
[----:B------:R-:W-:Y:S02]  /*ebc60*/  IMAD R65, R27, R43, R56 ;  /* 0x0000002b1b417224 */ /* 0x000fe400078e0238 */
[----:B------:R-:W-:Y:S02]  /*ebc70*/  IMAD R53, R50, 0x10000, R53 ;  /* 0x0001000032357824 */ /* 0x000fe400078e0235 */
[----:B------:R-:W-:Y:S01]  /*ebc80*/  @P4 IMAD.MOV R10, RZ, RZ, R52 ;  /* 0x000000ffff0a4224 */ /* 0x000fe200078e0234 */
[----:B------:R-:W-:Y:S01]  /*ebc90*/  LEA.HI R65, R58, R65, RZ, 0x10 ;  /* 0x000000413a417211 */ /* 0x000fe200078f80ff */
[----:B------:R-:W-:Y:S01]  /*ebca0*/  IMAD R13, R47, R48, R40 ;  /* 0x000000302f0d7224 */ /* 0x000fe200078e0228 */
[----:B------:R-:W-:Y:S01]  /*ebcb0*/  ISETP.GE.U32.AND P6, PT, R53, R14, PT ;  /* 0x0000000e3500720c */ /* 0x000fe20003fc6070 */
[----:B------:R-:W-:Y:S01]  /*ebcc0*/  VIADD R40, R12, 0x1 ;  /* 0x000000010c287836 */ /* 0x000fe20000000000 */
[----:B------:R-:W-:Y:S01]  /*ebcd0*/  IADD3 R10, PT, PT, R59, R10, RZ ;  /* 0x0000000a3b0a7210 */ /* 0x000fe20007ffe0ff */
        /* <DEDUP_REMOVED lines=16> */
[----:B------:R-:W-:Y:S02]  /*ebde0*/  IMAD.IADD R50, R10, 0x1, R15 ;  /* 0x000000010a327824 */ /* 0x000fe400078e020f */
[----:B------:R-:W-:Y:S02]  /*ebdf0*/  IMAD R13, R70, R42, R13 ;  /* 0x0000002a460d7224 */ /* 0x000fe400078e020d */
[----:B------:R-:W-:Y:S02]  /*ebe00*/  @P2 IMAD.MOV R12, RZ, RZ, R54 ;  /* 0x000000ffff0c2224 */ /* 0x000fe400078e0236 */
[C---:B------:R-:W-:Y:S01]  /*ebe10*/  VIADD R14, R52.reuse, 0x1 ;  /* 0x00000001340e7836 */ /* 0x040fe20000000000 */
[----:B------:R-:W-:Y:S01]  /*ebe20*/  @P3 IADD3 R14, PT, PT, R52, RZ, RZ ;  /* 0x000000ff340e3210 */ /* 0x000fe20007ffe0ff */
[----:B------:R-:W-:Y:S02]  /*ebe30*/  IMAD R15, R13, 0x10000, R50 ;  /* 0x000100000d0f7824 */ /* 0x000fe400078e0232 */
[----:B------:R-:W-:-:S02]  /*ebe40*/  IMAD.IADD R12, R63, 0x1, R12 ;  /* 0x000000013f0c7824 */ /* 0x000fc400078e020c */
[----:B------:R-:W-:Y:S01]  /*ebe50*/  VIADD R56, R79, 0x1 ;  /* 0x000000014f387836 */ /* 0x000fe20000000000 */
[C---:B------:R-:W-:Y:S01]  /*ebe60*/  ISETP.GE.U32.AND P2, PT, R15.reuse, R10, PT ;  /* 0x0000000a0f00720c */ /* 0x040fe20003f46070 */
[----:B------:R-:W-:Y:S01]  /*ebe70*/  @P1 IMAD.MOV R56, RZ, RZ, R79 ;  /* 0x000000ffff381224 */ /* 0x000fe200078e024f */
[----:B------:R-:W-:Y:S01]  /*ebe80*/  ISETP.GE.U32.AND P1, PT, R12, R63, PT ;  /* 0x0000003f0c00720c */ /* 0x000fe20003f26070 */
[----:B------:R-:W-:Y:S01]  /*ebe90*/  IMAD.IADD R14, R15, 0x1, R14 ;  /* 0x000000010f0e7824 */ /* 0x000fe200078e020e */
[----:B------:R-:W-:Y:S01]  /*ebea0*/  IADD3 R10, PT, PT, R55, 0x1, RZ ;  /* 0x00000001370a7810 */ /* 0x000fe20007ffe0ff */
        /* <DEDUP_REMOVED lines=25> */
[----:B------:R-:W-:Y:S01]  /*ec040*/  ISETP.GE.U32.AND P2, PT, R15, R52, PT ;  /* 0x000000340f00720c */ /* 0x000fe20003f46070 */
[----:B------:R-:W-:Y:S01]  /*ec050*/  IMAD R54, R75, R42, RZ ;  /* 0x0000002a4b367224 */ /* 0x000fe200078e02ff */
[----:B------:R-:W-:Y:S01]  /*ec060*/  LEA.HI R13, R13, R12, RZ, 0x10 ;  /* 0x0000000c0d0d7211 */ /* 0x000fe200078f80ff */
[----:B------:R-:W-:Y:S02]  /*ec070*/  IMAD R51, R74, R42, R51 ;  /* 0x0000002a4a337224 */ /* 0x000fe400078e0233 */
[----:B------:R-:W-:Y:S01]  /*ec080*/  IMAD.IADD R52, R10, 0x1, R53 ;  /* 0x000000010a347824 */ /* 0x000fe200078e0235 */
[----:B------:R-:W-:Y:S01]  /*ec090*/  SHF.R.U32.HI R53, RZ, 0x10, R50 ;  /* 0x00000010ff357819 */ /* 0x000fe20000011632 */
[----:B------:R-:W-:-:S02]  /*ec0a0*/  VIADD R12, R56, 0x1 ;  /* 0x00000001380c7836 */ /* 0x000fc40000000000 */
[----:B------:R-:W-:Y:S01]  /*ec0b0*/  VIADD R58, R13, 0x1 ;  /* 0x000000010d3a7836 */ /* 0x000fe20000000000 */
[----:B------:R-:W-:Y:S01]  /*ec0c0*/  LEA R55, R51, R52, 0x10 ;  /* 0x0000003433377211 */ /* 0x000fe200078e80ff */
[----:B------:R-:W-:Y:S02]  /*ec0d0*/  @P0 IMAD.MOV R12, RZ, RZ, R56 ;  /* 0x000000ffff0c0224 */ /* 0x000fe400078e0238 */
[----:B------:R-:W-:Y:S01]  /*ec0e0*/  @P1 IMAD.MOV R58, RZ, RZ, R13 ;  /* 0x000000ffff3a1224 */ /* 0x000fe200078e020d */
[----:B------:R-:W-:Y:S01]  /*ec0f0*/  ISETP.GE.U32.AND P1, PT, R55, R10, PT ;  /* 0x0000000a3700720c */ /* 0x000fe20003f26070 */
[-C--:B------:R-:W-:Y:S01]  /*ec100*/  IMAD R50, R74, R48.reuse, R53 ;  /* 0x000000304a327224 */ /* 0x080fe200078e0235 */
[----:B------:R-:W-:Y:S01]  /*ec110*/  LOP3.LUT R53, R54, 0xffff, RZ, 0xc0, !PT ;  /* 0x0000ffff36357812 */ /* 0x000fe200078ec0ff */
[----:B------:R-:W-:Y:S02]  /*ec120*/  IMAD.IADD R10, R81, 0x1, R12 ;  /* 0x00000001510a7824 */ /* 0x000fe400078e020c */
        /* <DEDUP_REMOVED lines=28> */
[----:B------:R-:W-:Y:S01]  /*ec2f0*/  @P1 IMAD.MOV R53, RZ, RZ, R58 ;  /* 0x000000ffff351224 */ /* 0x000fe200078e023a */
[----:B------:R-:W-:Y:S01]  /*ec300*/  IADD3 R58, PT, PT, R54, 0x1, RZ ;  /* 0x00000001363a7810 */ /* 0x000fe20007ffe0ff */
[C---:B------:R-:W-:Y:S01]  /*ec310*/  IMAD.IADD R51, R50.reuse, 0x1, R10 ;  /* 0x0000000132337824 */ /* 0x040fe200078e020a */
[----:B------:R-:W-:Y:S01]  /*ec320*/  ISETP.GE.U32.AND P0, PT, R50, R11, PT ;  /* 0x0000000b3200720c */ /* 0x000fe20003f06070 */
[----:B------:R-:W-:Y:S02]  /*ec330*/  IMAD.IADD R13, R56, 0x1, R53 ;  /* 0x00000001380d7824 */ /* 0x000fe400078e0235 */
        /* <DEDUP_REMOVED lines=15> */
[----:B------:R-:W-:Y:S01]  /*ec430*/  IMAD R55, R53, 0x10000, R54 ;  /* 0x0001000035377824 */ /* 0x000fe200078e0236 */
[----:B------:R-:W-:Y:S01]  /*ec440*/  LOP3.LUT R53, R49, 0xffff, RZ, 0xc0, !PT ;  /* 0x0000ffff31357812 */ /* 0x000fe200078ec0ff */
[----:B------:R-:W-:Y:S02]  /*ec450*/  @P2 IMAD.MOV R10, RZ, RZ, R58 ;  /* 0x000000ffff0a2224 */ /* 0x000fe400078e023a */
[C---:B------:R-:W-:Y:S01]  /*ec460*/  VIADD R57, R52.reuse, 0x1 ;  /* 0x0000000134397836 */ /* 0x040fe20000000000 */
[----:B------:R-:W-:Y:S01]  /*ec470*/  @P0 IADD3 R57, PT, PT, R52, RZ, RZ ;  /* 0x000000ff34390210 */ /* 0x000fe20007ffe0ff */
[C---:B------:R-:W-:Y:S01]  /*ec480*/  IMAD.IADD R10, R55.reuse, 0x1, R10 ;  /* 0x00000001370a7824 */ /* 0x040fe200078e020a */
[----:B------:R-:W-:Y:S01]  /*ec490*/  ISETP.GE.U32.AND P0, PT, R55, R51, PT ;  /* 0x000000333700720c */ /* 0x000fe20003f06070 */
[----:B------:R-:W-:Y:S01]  /*ec4a0*/  IMAD.IADD R53, R53, 0x1, R16 ;  /* 0x0000000135357824 */ /* 0x000fe200078e0210 */
[----:B------:R-:W-:Y:S01]  /*ec4b0*/  SHF.R.U32.HI R52, RZ, 0x10, R49 ;  /* 0x00000010ff347819 */ /* 0x000fe20000011631 */
        /* <DEDUP_REMOVED lines=22> */
[----:B------:R-:W-:Y:S02]  /*ec620*/  ISETP.GE.U32.AND P1, PT, R54, R53, PT ;  /* 0x000000353600720c */ /* 0x000fe40003f26070 */
[----:B------:R-:W-:-:S02]  /*ec630*/  LEA.HI R48, R55, R48, RZ, 0x10 ;  /* 0x0000003037307211 */ /* 0x000fc400078f80ff */
[----:B------:R-:W-:Y:S01]  /*ec640*/  ISETP.GE.U32.AND P3, PT, R11, R42, PT ;  /* 0x0000002a0b00720c */ /* 0x000fe20003f66070 */
[C---:B------:R-:W-:Y:S01]  /*ec650*/  VIADD R42, R43.reuse, 0x1 ;  /* 0x000000012b2a7836 */ /* 0x040fe20000000000 */
        /* <DEDUP_REMOVED lines=11> */
.L_x_1351:
[----:B------:R-:W-:Y:S01]  /*ec710*/  ISETP.GE.U32.AND P0, PT, R16, R17, PT ;  /* 0x000000111000720c */ /* 0x000fe20003f06070 */
[----:B------:R-:W-:Y:S01]  /*ec720*/  BSSY.RECONVERGENT B2, `(.L_x_1353) ;  /* 0x0000061000027945 */ /* 0x000fe20003800200 */
[----:B------:R-:W-:-:S11]  /*ec730*/  IMAD.MOV.U32 R18, RZ, RZ, R40 ;  /* 0x000000ffff127224 */ /* 0x000fd600078e0028 */
[----:B------:R-:W-:Y:S05]  /*ec740*/  @!P0 BRA `(.L_x_1354) ;  /* 0x0000000400788947 */ /* 0x000fea0003800000 */
[----:B------:R-:W-:Y:S01]  /*ec750*/  ISETP.GT.U32.AND P0, PT, R16, R17, PT ;  /* 0x000000111000720c */ /* 0x000fe20003f04070 */
[----:B------:R-:W-:-:S12]  /*ec760*/  BSSY.RELIABLE B3, `(.L_x_1355) ;  /* 0x0000030000037945 */ /* 0x000fd80003800100 */
[----:B------:R-:W-:Y:S05]  /*ec770*/  @P0 BRA `(.L_x_1356) ;  /* 0x0000000000b80947 */ /* 0x000fea0003800000 */
[----:B------:R-:W0:Y:S01]  /*ec780*/  LDC R20, c[0x0][0x39c] ;  /* 0x0000e700ff147b82 */ /* 0x000e220000000800 */
[----:B------:R-:W-:Y:S01]  /*ec790*/  IMAD.MOV.U32 R18, RZ, RZ, R40 ;  /* 0x000000ffff127224 */ /* 0x000fe200078e0028 */
[----:B0-----:R-:W-:-:S13]  /*ec7a0*/  ISETP.GE.U32.AND P0, PT, R11, R20, PT ;  /* 0x000000140b00720c */ /* 0x001fda0003f06070 */
[----:B------:R-:W-:Y:S05]  /*ec7b0*/  @!P0 BREAK.RELIABLE B3 ;  /* 0x0000000000038942 */ /* 0x000fea0003800100 */
[----:B------:R-:W-:Y:S05]  /*ec7c0*/  @!P0 BRA `(.L_x_1354) ;  /* 0x0000000400588947 */ /* 0x000fea0003800000 */
[----:B------:R-:W-:-:S13]  /*ec7d0*/  ISETP.GT.U32.AND P0, PT, R11, R20, PT ;  /* 0x000000140b00720c */ /* 0x000fda0003f04070 */
        /* <DEDUP_REMOVED lines=16> */
[----:B------:R-:W-:Y:S02]  /*ec8e0*/  MOV R18, R40 ;  /* 0x0000002800127202 */ /* 0x000fe40000000f00 */
        /* <DEDUP_REMOVED lines=17> */
[----:B------:R-:W0:Y:S01]  /*eca00*/  LDCU UR4, c[0x0][0x384] ;  /* 0x00007080ff0477ac */ /* 0x000e220008000800 */
[----:B------:R-:W-:Y:S01]  /*eca10*/  ISETP.LE.U32.AND P1, PT, R14, R3, PT ;  /* 0x000000030e00720c */ /* 0x000fe20003f23070 */
[----:B------:R-:W-:Y:S01]  /*eca20*/  IMAD.MOV.U32 R18, RZ, RZ, R40 ;  /* 0x000000ffff127224 */ /* 0x000fe200078e0028 */
[----:B0-----:R-:W-:-:S13]  /*eca30*/  ISETP.GE.U32.AND P0, PT, R40, UR4, PT ;  /* 0x0000000428007c0c */ /* 0x001fda000bf06070 */
[----:B------:R-:W-:Y:S05]  /*eca40*/  @!P0 BREAK.RELIABLE P1, B3 ;  /* 0x0000000000038942 */ /* 0x000fea0000800100 */
[----:B------:R-:W-:Y:S05]  /*eca50*/  @!P0 BRA P1, `(.L_x_1354) ;  /* 0x0000000000b48947 */ /* 0x000fea0000800000 */
.L_x_1356:
[----:B------:R-:W-:Y:S05]  /*eca60*/  BSYNC.RELIABLE B3 ;  /* 0x0000000000037941 */ /* 0x000fea0003800100 */
.L_x_1355:
[----:B------:R-:W0:Y:S01]  /*eca70*/  LDCU UR4, c[0x0][0x384] ;  /* 0x00007080ff0477ac */ /* 0x000e220008000800 */
[----:B------:R-:W-:Y:S01]  /*eca80*/  IMAD.IADD R17, R16, 0x1, -R17 ;  /* 0x0000000110117824 */ /* 0x000fe200078e0a11 */
[----:B------:R-:W1:Y:S03]  /*eca90*/  LDCU.64 UR8, c[0x0][0x388] ;  /* 0x00007100ff0877ac */ /* 0x000e660008000a00 */
[----:B------:R-:W-:Y:S01]  /*ecaa0*/  VIADD R16, R17, 0xffffffff ;  /* 0xffffffff11107836 */ /* 0x000fe20000000000 */
[----:B------:R-:W2:Y:S01]  /*ecab0*/  LDCU.128 UR12, c[0x0][0x390] ;  /* 0x00007200ff0c77ac */ /* 0x000ea20008000c00 */
[----:B0-----:R-:W-:Y:S01]  /*ecac0*/  ISETP.GE.U32.AND P6, PT, R40, UR4, PT ;  /* 0x0000000428007c0c */ /* 0x001fe2000bfc6070 */
[----:B-1----:R-:W-:-:S03]  /*ecad0*/  VIADD R18, R14, -UR8 ;  /* 0x800000080e127c36 */ /* 0x002fc60008000000 */
[----:B------:R-:W-:Y:S01]  /*ecae0*/  SEL R3, RZ, 0x1, P6 ;  /* 0x00000001ff037807 */ /* 0x000fe20003000000 */
[----:B------:R-:W-:Y:S01]  /*ecaf0*/  VIADD R20, R15, -UR9 ;  /* 0x800000090f147c36 */ /* 0x000fe20008000000 */
[----:B--2---:R-:W-:Y:S01]  /*ecb00*/  IADD3 R22, PT, PT, R12, -UR12, RZ ;  /* 0x8000000c0c167c10 */ /* 0x004fe2000fffe0ff */
[----:B------:R-:W-:Y:S01]  /*ecb10*/  VIADD R24, R13, -UR13 ;  /* 0x8000000d0d187c36 */ /* 0x000fe20008000000 */
[----:B------:R-:W-:Y:S01]  /*ecb20*/  ISETP.GE.U32.AND P0, PT, R18, R3, PT ;  /* 0x000000031200720c */ /* 0x000fe20003f06070 */
[----:B------:R-:W-:Y:S02]  /*ecb30*/  VIADD R26, R10, -UR14 ;  /* 0x8000000e0a1a7c36 */ /* 0x000fe40008000000 */
[----:B------:R-:W-:Y:S01]  /*ecb40*/  VIADD R28, R11, -UR15 ;  /* 0x8000000f0b1c7c36 */ /* 0x000fe20008000000 */
[----:B------:R-:W-:Y:S01]  /*ecb50*/  ISETP.LT.U32.OR P0, PT, R14, UR8, !P0 ;  /* 0x000000080e007c0c */ /* 0x000fe2000c701470 */
[----:B------:R-:W-:Y:S02]  /*ecb60*/  VIADD R14, R18, 0xffffffff ;  /* 0xffffffff120e7836 */ /* 0x000fe40000000000 */
[----:B------:R-:W-:Y:S01]  /*ecb70*/  @P6 IMAD.MOV R14, RZ, RZ, R18 ;  /* 0x000000ffff0e6224 */ /* 0x000fe200078e0212 */
[----:B------:R-:W-:Y:S01]  /*ecb80*/  SEL R3, RZ, 0x1, !P0 ;  /* 0x00000001ff037807 */ /* 0x000fe20004000000 */
[----:B------:R-:W-:-:S03]  /*ecb90*/  VIADD R18, R40, -UR4 ;  /* 0x8000000428127c36 */ /* 0x000fc60008000000 */
[----:B------:R-:W-:-:S04]  /*ecba0*/  ISETP.GE.U32.AND P1, PT, R20, R3, PT ;  /* 0x000000031400720c */ /* 0x000fc80003f26070 */
[----:B------:R-:W-:Y:S01]  /*ecbb0*/  ISETP.LT.U32.OR P1, PT, R15, UR9, !P1 ;  /* 0x000000090f007c0c */ /* 0x000fe2000cf21470 */
[----:B------:R-:W-:Y:S02]  /*ecbc0*/  VIADD R15, R20, 0xffffffff ;  /* 0xffffffff140f7836 */ /* 0x000fe40000000000 */
[----:B------:R-:W-:Y:S01]  /*ecbd0*/  @!P0 IMAD.MOV R15, RZ, RZ, R20 ;  /* 0x000000ffff0f8224 */ /* 0x000fe200078e0214 */
[----:B------:R-:W-:-:S04]  /*ecbe0*/  SEL R3, RZ, 0x1, !P1 ;  /* 0x00000001ff037807 */ /* 0x000fc80004800000 */
[----:B------:R-:W-:-:S04]  /*ecbf0*/  ISETP.GE.U32.AND P2, PT, R22, R3, PT ;  /* 0x000000031600720c */ /* 0x000fc80003f46070 */
[----:B------:R-:W-:Y:S02]  /*ecc00*/  ISETP.LT.U32.OR P2, PT, R12, UR12, !P2 ;  /* 0x0000000c0c007c0c */ /* 0x000fe4000d741470 */
[----:B------:R-:W-:Y:S01]  /*ecc10*/  IADD3 R12, PT, PT, R22, -0x1, RZ ;  /* 0xffffffff160c7810 */ /* 0x000fe20007ffe0ff */
        /* <DEDUP_REMOVED lines=15> */
[----:B------:R-:W-:-:S10]  /*ecd10*/  @!P4 IMAD.MOV R11, RZ, RZ, R28 ;  /* 0x000000ffff0bc224 */ /* 0x000fd400078e021c */
[----:B------:R-:W-:-:S07]  /*ecd20*/  @!P5 IADD3 R16, PT, PT, R17, RZ, RZ ;  /* 0x000000ff1110d210 */ /* 0x000fce0007ffe0ff */
.L_x_1354:
[----:B------:R-:W-:Y:S05]  /*ecd30*/  BSYNC.RECONVERGENT B2 ;  /* 0x0000000000027941 */ /* 0x000fea0003800200 */
.L_x_1353:
        /* <DEDUP_REMOVED lines=21> */
.L_x_1073:
[----:B------:R-:W-:-:S13]  /*ece90*/  PLOP3.LUT P0, PT, PT, PT, PT, 0x80, 0x8 ;  /* 0x000000000008781c */ /* 0x000fda0003f0f070 */
.L_x_327:
[----:B------:R-:W-:Y:S05]  /*ecea0*/  BSYNC.RECONVERGENT B0 ;  /* 0x0000000000007941 */ /* 0x000fea0003800200 */
.L_x_51:
[----:B------:R-:W-:Y:S05]  /*eceb0*/  WARPSYNC.ALL ;  /* 0x0000000000007948 */ /* 0x000fea0003800000 */
[----:B------:R-:W-:Y:S05]  /*ecec0*/  @!P0 BRA `(.L_x_1357) ;  /* 0x0000000400988947 */ /* 0x000fea0003800000 */
[----:B-1234-:R-:W1:Y:S01]  /*eced0*/  S2R R3, SR_TID.X ;  /* 0x0000000000037919 */ /* 0x01ee620000002100 */
[----:B------:R-:W1:Y:S08]  /*ecee0*/  S2UR UR4, SR_CTAID.X ;  /* 0x00000000000479c3 */ /* 0x000e700000002500 */
[----:B------:R-:W1:Y:S08]  /*ecef0*/  LDC R0, c[0x0][0x360] ;  /* 0x0000d800ff007b82 */ /* 0x000e700000000800 */
[----:B------:R-:W2:Y:S01]  /*ecf00*/  LDC.64 R6, c[0x0][0x438] ;  /* 0x00010e00ff067b82 */ /* 0x000ea20000000a00 */
[----:B-1----:R-:W-:-:S04]  /*ecf10*/  IMAD R0, R0, UR4, R3 ;  /* 0x0000000400007c24 */ /* 0x002fc8000f8e0203 */
[----:B------:R-:W-:-:S04]  /*ecf20*/  IMAD R5, R0, 0xc, RZ ;  /* 0x0000000c00057824 */ /* 0x000fc800078e02ff */
[C---:B------:R-:W-:Y:S02]  /*ecf30*/  VIADD R9, R5.reuse, 0x4 ;  /* 0x0000000405097836 */ /* 0x040fe40000000000 */
[C---:B------:R-:W-:Y:S02]  /*ecf40*/  VIADD R11, R5.reuse, 0x8 ;  /* 0x00000008050b7836 */ /* 0x040fe40000000000 */
[----:B--2---:R-:W-:-:S04]  /*ecf50*/  IMAD.WIDE.U32 R2, R5, 0x4, R6 ;  /* 0x0000000405027825 */ /* 0x004fc800078e0006 */
[--C-:B------:R-:W-:Y:S01]  /*ecf60*/  IMAD.WIDE.U32 R4, R9, 0x4, R6.reuse ;  /* 0x0000000409047825 */ /* 0x100fe200078e0006 */
[----:B------:R-:W-:Y:S03]  /*ecf70*/  STG.E desc[UR6][R2.64], RZ ;  /* 0x000000ff02007986 */ /* 0x000fe6000c101906 */
[----:B------:R-:W-:Y:S01]  /*ecf80*/  IMAD.WIDE.U32 R6, R11, 0x4, R6 ;  /* 0x000000040b067825 */ /* 0x000fe200078e0006 */
[----:B------:R-:W-:Y:S03]  /*ecf90*/  STG.E desc[UR6][R2.64+0x4], RZ ;  /* 0x000004ff02007986 */ /* 0x000fe6000c101906 */
[----:B------:R-:W-:Y:S01]  /*ecfa0*/  IMAD.MOV.U32 R9, RZ, RZ, 0x3 ;  /* 0x00000003ff097424 */ /* 0x000fe200078e00ff */
[----:B------:R-:W-:Y:S04]  /*ecfb0*/  STG.E desc[UR6][R2.64+0x8], RZ ;  /* 0x000008ff02007986 */ /* 0x000fe8000c101906 */
[----:B------:R-:W-:Y:S04]  /*ecfc0*/  STG.E desc[UR6][R2.64+0xc], RZ ;  /* 0x00000cff02007986 */ /* 0x000fe8000c101906 */
[----:B------:R-:W-:Y:S04]  /*ecfd0*/  STG.E desc[UR6][R4.64], RZ ;  /* 0x000000ff04007986 */ /* 0x000fe8000c101906 */
[----:B------:R-:W-:Y:S04]  /*ecfe0*/  STG.E desc[UR6][R4.64+0x4], RZ ;  /* 0x000004ff04007986 */ /* 0x000fe8000c101906 */
[----:B------:R-:W-:Y:S04]  /*ecff0*/  STG.E desc[UR6][R4.64+0x8], RZ ;  /* 0x000008ff04007986 */ /* 0x000fe8000c101906 */
[----:B------:R-:W-:Y:S04]  /*ed000*/  STG.E desc[UR6][R4.64+0xc], RZ ;  /* 0x00000cff04007986 */ /* 0x000fe8000c101906 */
[----:B------:R-:W-:Y:S01]  /*ed010*/  STG.E desc[UR6][R6.64], R9 ;  /* 0x0000000906007986 */ /* 0x000fe2000c101906 */
[----:B------:R-:W-:Y:S05]  /*ed020*/  EXIT ;  /* 0x000000000000794d */ /* 0x000fea0003800000 */
.L_x_0:
[----:B------:R-:W0:Y:S01]  /*ed030*/  LDC.64 R4, c[0x0][0x410] ;  /* 0x00010400ff047b82 */ /* 0x000e220000000a00 */
[----:B------:R-:W-:-:S07]  /*ed040*/  IMAD.SHL.U32 R7, R3, 0x8, RZ ;  /* 0x0000000803077824 */ /* 0x000fce00078e00ff */
[----:B------:R-:W1:Y:S08]  /*ed050*/  LDC.64 R48, c[0x0][0x418] ;  /* 0x00010600ff307b82 */ /* 0x000e700000000a00 */
[----:B------:R-:W2:Y:S08]  /*ed060*/  LDC.64 R50, c[0x0][0x420] ;  /* 0x00010800ff327b82 */ /* 0x000eb00000000a00 */
[----:B------:R-:W3:Y:S01]  /*ed070*/  LDC.64 R52, c[0x0][0x430] ;  /* 0x00010c00ff347b82 */ /* 0x000ee20000000a00 */
[----:B0-----:R-:W-:-:S05]  /*ed080*/  IMAD.WIDE.U32 R4, R7, 0x4, R4 ;  /* 0x0000000407047825 */ /* 0x001fca00078e0004 */
[----:B------:R-:W4:Y:S01]  /*ed090*/  LDG.E R0, desc[UR6][R4.64] ;  /* 0x0000000604007981 */ /* 0x000f22000c1e1900 */
[C---:B-1----:R-:W-:Y:S01]  /*ed0a0*/  IMAD.WIDE.U32 R48, R7.reuse, 0x4, R48 ;  /* 0x0000000407307825 */ /* 0x042fe200078e0030 */
[----:B------:R-:W0:Y:S02]  /*ed0b0*/  LDC.64 R54, c[0x0][0x428] ;  /* 0x00010a00ff367b82 */ /* 0x000e240000000a00 */
[----:B------:R-:W4:Y:S04]  /*ed0c0*/  LDG.E R6, desc[UR6][R4.64+0x4] ;  /* 0x0000040604067981 */ /* 0x000f28000c1e1900 */
[----:B------:R-:W4:Y:S01]  /*ed0d0*/  LDG.E R12, desc[UR6][R4.64+0x8] ;  /* 0x00000806040c7981 */ /* 0x000f22000c1e1900 */
[----:B--2---:R-:W-:-:S03]  /*ed0e0*/  IMAD.WIDE.U32 R50, R7, 0x4, R50 ;  /* 0x0000000407327825 */ /* 0x004fc600078e0032 */
[----:B------:R-:W2:Y:S04]  /*ed0f0*/  LDG.E R18, desc[UR6][R4.64+0xc] ;  /* 0x00000c0604127981 */ /* 0x000ea8000c1e1900 */
[----:B------:R-:W2:Y:S01]  /*ed100*/  LDG.E R24, desc[UR6][R4.64+0x10] ;  /* 0x0000100604187981 */ /* 0x000ea2000c1e1900 */
[----:B---3--:R-:W-:-:S03]  /*ed110*/  IMAD.WIDE.U32 R52, R3, 0x4, R52 ;  /* 0x0000000403347825 */ /* 0x008fc600078e0034 */
[----:B------:R-:W3:Y:S04]  /*ed120*/  LDG.E R30, desc[UR6][R4.64+0x14] ;  /* 0x00001406041e7981 */ /* 0x000ee8000c1e1900 */
        /* <DEDUP_REMOVED lines=9> */
[----:B------:R0:W3:Y:S04]  /*ed1c0*/  LDG.E R44, desc[UR6][R48.64+0x1c] ;  /* 0x00001c06302c7981 */ /* 0x0000e8000c1e1900 */
        /* <DEDUP_REMOVED lines=8> */
[----:B------:R-:W3:Y:S01]  /*ed250*/  LDG.E R52, desc[UR6][R52.64] ;  /* 0x0000000634347981 */ /* 0x000ee2000c1e1900 */
[----:B0-----:R-:W-:-:S05]  /*ed260*/  IMAD.WIDE.U32 R48, R3, 0x4, R54 ;  /* 0x0000000403307825 */ /* 0x001fca00078e0036 */
[----:B------:R0:W5:Y:S04]  /*ed270*/  LDG.E R29, desc[UR6][R48.64] ;  /* 0x00000006301d7981 */ /* 0x000168000c1e1900 */
[----:B----4-:R0:W-:Y:S04]  /*ed280*/  STL [R1+0x2ac], R0 ;  /* 0x0002ac0001007387 */ /* 0x0101e80000100800 */
[----:B------:R0:W-:Y:S04]  /*ed290*/  STL [R1+0x2b0], R6 ;  /* 0x0002b00601007387 */ /* 0x0001e80000100800 */
[----:B------:R0:W-:Y:S04]  /*ed2a0*/  STL [R1+0x2b4], R12 ;  /* 0x0002b40c01007387 */ /* 0x0001e80000100800 */
[----:B--2---:R0:W-:Y:S04]  /*ed2b0*/  STL [R1+0x2b8], R18 ;  /* 0x0002b81201007387 */ /* 0x0041e80000100800 */
[----:B------:R0:W-:Y:S04]  /*ed2c0*/  STL [R1+0x2bc], R24 ;  /* 0x0002bc1801007387 */ /* 0x0001e80000100800 */
[----:B---3--:R0:W-:Y:S04]  /*ed2d0*/  STL [R1+0x2c0], R30 ;  /* 0x0002c01e01007387 */ /* 0x0081e80000100800 */
[----:B------:R0:W-:Y:S04]  /*ed2e0*/  STL [R1+0x2c4], R36 ;  /* 0x0002c42401007387 */ /* 0x0001e80000100800 */
        /* <DEDUP_REMOVED lines=16> */
[----:B------:R0:W-:Y:S01]  /*ed3f0*/  STL [R1+0x308], R46 ;  /* 0x0003082e01007387 */ /* 0x0001e20000100800 */
[----:B------:R-:W-:-:S13]  /*ed400*/  ISETP.NE.AND P0, PT, R52, 0x1, PT ;  /* 0x000000013400780c */ /* 0x000fda0003f05270 */
[----:B0-----:R-:W-:Y:S05]  /*ed410*/  @!P0 BRA `(.L_x_1357) ;  /* 0x0000000000448947 */ /* 0x001fea0003800000 */
[----:B------:R-:W0:Y:S01]  /*ed420*/  LDC.64 R6, c[0x0][0x438] ;  /* 0x00010e00ff067b82 */ /* 0x000e220000000a00 */
[C---:B------:R-:W-:Y:S01]  /*ed430*/  IADD3 R5, PT, PT, R9.reuse, 0x4, RZ ;  /* 0x0000000409057810 */ /* 0x040fe20007ffe0ff */
[C---:B------:R-:W-:Y:S02]  /*ed440*/  VIADD R11, R9.reuse, 0x8 ;  /* 0x00000008090b7836 */ /* 0x040fe40000000000 */
[----:B0-----:R-:W-:-:S04]  /*ed450*/  IMAD.WIDE.U32 R2, R9, 0x4, R6 ;  /* 0x0000000409027825 */ /* 0x001fc800078e0006 */
        /* <DEDUP_REMOVED lines=13> */
.L_x_1357:
[----:B------:R-:W0:Y:S02]  /*ed530*/  LDCU UR4, c[0x0][0x3f4] ;  /* 0x00007e80ff0477ac */ /* 0x000e240008000800 */
[----:B0-----:R-:W-:-:S13]  /*ed540*/  ISETP.GT.U32.AND P0, PT, R41, UR4, PT ;  /* 0x0000000429007c0c */ /* 0x001fda000bf04070 */
[----:B------:R-:W-:Y:S05]  /*ed550*/  @!P0 BRA `(.L_x_1358) ;  /* 0x0000016400608947 */ /* 0x000fea0003800000 */
[----:B------:R-:W4:Y:S04]  /*ed560*/  LDL R103, [R1+0x2ac] ;  /* 0x0002ac0001677983 */ /* 0x000f280000100800 */
[----:B------:R-:W4:Y:S04]  /*ed570*/  LDL R49, [R1+0x2e8] ;  /* 0x0002e80001317983 */ /* 0x000f280000100800 */
[----:B------:R-:W4:Y:S04]  /*ed580*/  LDL.64 R34, [R1+0x2b0] ;  /* 0x0002b00001227983 */ /* 0x000f280000100a00 */
[----:B------:R-:W4:Y:S04]  /*ed590*/  LDL.64 R32, [R1+0x2b8] ;  /* 0x0002b80001207983 */ /* 0x000f280000100a00 */
[----:B------:R-:W4:Y:S04]  /*ed5a0*/  LDL.64 R30, [R1+0x2c0] ;  /* 0x0002c000011e7983 */ /* 0x000f280000100a00 */
[----:B-123--:R-:W2:Y:S04]  /*ed5b0*/  LDL.64 R22, [R1+0x2c8] ;  /* 0x0002c80001167983 */ /* 0x00eea80000100a00 */
[----:B------:R-:W3:Y:S04]  /*ed5c0*/  LDL.64 R20, [R1+0x2d0] ;  /* 0x0002d00001147983 */ /* 0x000ee80000100a00 */
[----:B----4-:R-:W4:Y:S04]  /*ed5d0*/  LDL.64 R18, [R1+0x2d8] ;  /* 0x0002d80001127983 */ /* 0x010f280000100a00 */
[----:B------:R-:W4:Y:S01]  /*ed5e0*/  LDL.64 R16, [R1+0x2e0] ;  /* 0x0002e00001107983 */ /* 0x000f220000100a00 */
[----:B------:R-:W0:Y:S01]  /*ed5f0*/  LDCU UR4, c[0x0][0x3f4] ;  /* 0x00007e80ff0477ac */ /* 0x000e220008000800 */
[C---:B------:R-:W-:Y:S01]  /*ed600*/  VIADD R28, R1.reuse, 0x20 ;  /* 0x00000020011c7836 */ /* 0x040fe20000000000 */
[C---:B------:R-:W-:Y:S01]  /*ed610*/  IADD3 R25, PT, PT, R1.reuse, 0x224, RZ ;  /* 0x0000022401197810 */ /* 0x040fe20007ffe0ff */
[----:B------:R-:W-:-:S02]  /*ed620*/  VIADD R27, R1, 0x40 ;  /* 0x00000040011b7836 */ /* 0x000fc40000000000 */
[C---:B------:R-:W-:Y:S02]  /*ed630*/  VIADD R26, R1.reuse, 0x180 ;  /* 0x00000180011a7836 */ /* 0x040fe40000000000 */
[----:B------:R-:W-:Y:S02]  /*ed640*/  VIADD R24, R1, 0x288 ;  /* 0x0000028801187836 */ /* 0x000fe40000000000 */
[----:B0-----:R-:W-:Y:S02]  /*ed650*/  IMAD.U32 R0, RZ, RZ, UR4 ;  /* 0x00000004ff007e24 */ /* 0x001fe4000f8e00ff */
[----:B------:R-:W-:Y:S02]  /*ed660*/  IMAD.MOV.U32 R38, RZ, RZ, R103 ;  /* 0x000000ffff267224 */ /* 0x000fe400078e0067 */
[----:B------:R-:W-:Y:S02]  /*ed670*/  IMAD.MOV.U32 R40, RZ, RZ, R49 ;  /* 0x000000ffff287224 */ /* 0x000fe400078e0031 */
[----:B------:R-:W-:Y:S01]  /*ed680*/  IMAD.MOV.U32 R9, RZ, RZ, R35 ;  /* 0x000000ffff097224 */ /* 0x000fe200078e0023 */
[----:B------:R-:W-:Y:S01]  /*ed690*/  MOV R8, R34 ;  /* 0x0000002200087202 */ /* 0x000fe20000000f00 */
[----:B------:R-:W-:-:S02]  /*ed6a0*/  IMAD.MOV.U32 R7, RZ, RZ, R33 ;  /* 0x000000ffff077224 */ /* 0x000fc400078e0021 */
[----:B------:R-:W-:Y:S02]  /*ed6b0*/  IMAD.MOV.U32 R6, RZ, RZ, R32 ;  /* 0x000000ffff067224 */ /* 0x000fe400078e0020 */
[----:B------:R-:W-:Y:S02]  /*ed6c0*/  IMAD.MOV.U32 R5, RZ, RZ, R31 ;  /* 0x000000ffff057224 */ /* 0x000fe400078e001f */
[----:B------:R-:W-:Y:S02]  /*ed6d0*/  IMAD.MOV.U32 R4, RZ, RZ, R30 ;  /* 0x000000ffff047224 */ /* 0x000fe400078e001e */
[----:B--2---:R-:W-:Y:S01]  /*ed6e0*/  IMAD.MOV.U32 R3, RZ, RZ, R23 ;  /* 0x000000ffff037224 */ /* 0x004fe200078e0017 */
[----:B------:R-:W-:Y:S01]  /*ed6f0*/  MOV R2, R22 ;  /* 0x0000001600027202 */ /* 0x000fe20000000f00 */
[----:B---3--:R-:W-:Y:S02]  /*ed700*/  IMAD.MOV.U32 R15, RZ, RZ, R21 ;  /* 0x000000ffff0f7224 */ /* 0x008fe400078e0015 */
[----:B------:R-:W-:-:S02]  /*ed710*/  IMAD.MOV.U32 R14, RZ, RZ, R20 ;  /* 0x000000ffff0e7224 */ /* 0x000fc400078e0014 */
[----:B----4-:R-:W-:Y:S02]  /*ed720*/  IMAD.MOV.U32 R13, RZ, RZ, R19 ;  /* 0x000000ffff0d7224 */ /* 0x010fe400078e0013 */
[----:B------:R-:W-:Y:S02]  /*ed730*/  IMAD.MOV.U32 R12, RZ, RZ, R18 ;  /* 0x000000ffff0c7224 */ /* 0x000fe400078e0012 */
[----:B------:R-:W-:Y:S01]  /*ed740*/  IMAD.MOV.U32 R11, RZ, RZ, R17 ;  /* 0x000000ffff0b7224 */ /* 0x000fe200078e0011 */
[----:B------:R-:W-:-:S07]  /*ed750*/  MOV R10, R16 ;  /* 0x00000010000a7202 */ /* 0x000fce0000000f00 */
.L_x_1462:
[----:B------:R-:W0:Y:S02]  /*ed760*/  LDC.64 R36, c[0x0][0x3e8] ;  /* 0x0000fa00ff247b82 */ /* 0x000e240000000a00 */
[----:B0-----:R-:W-:-:S05]  /*ed770*/  IMAD.WIDE.U32 R36, R0, 0x4, R36 ;  /* 0x0000000400247825 */ /* 0x001fca00078e0024 */
[----:B------:R-:W2:Y:S02]  /*ed780*/  LDG.E.CONSTANT R85, desc[UR6][R36.64] ;  /* 0x0000000624557981 */ /* 0x000ea4000c1e9900 */
[----:B--2---:R-:W-:-:S13]  /*ed790*/  ISETP.GE.U32.AND P0, PT, R85, 0x2, PT ;  /* 0x000000025500780c */ /* 0x004fda0003f06070 */
[----:B------:R-:W-:Y:S05]  /*ed7a0*/  @!P0 BRA `(.L_x_1359) ;  /* 0x00000160005c8947 */ /* 0x000fea0003800000 */
[----:B------:R-:W0:Y:S01]  /*ed7b0*/  LDCU UR4, c[0x0][0x3e0] ;  /* 0x00007c00ff0477ac */ /* 0x000e220008000800 */
[----:B------:R-:W-:Y:S01]  /*ed7c0*/  LOP3.LUT R84, R23, 0xffff, RZ, 0xc0, !PT ;  /* 0x0000ffff17547812 */ /* 0x000fe200078ec0ff */
[----:B------:R-:W-:Y:S01]  /*ed7d0*/  IMAD.MOV.U32 R52, RZ, RZ, 0x1f ;  /* 0x0000001fff347424 */ /* 0x000fe200078e00ff */
[----:B------:R-:W-:Y:S01]  /*ed7e0*/  SHF.R.U32.HI R83, RZ, 0x10, R23 ;  /* 0x00000010ff537819 */ /* 0x000fe20000011617 */
[----:B------:R-:W1:Y:S01]  /*ed7f0*/  LDCU UR5, c[0x0][0x3c4] ;  /* 0x00007880ff0577ac */ /* 0x000e620008000800 */
[----:B------:R-:W-:Y:S01]  /*ed800*/  LOP3.LUT R82, R20, 0xffff, RZ, 0xc0, !PT ;  /* 0x0000ffff14527812 */ /* 0x000fe200078ec0ff */
[----:B------:R-:W-:Y:S01]  /*ed810*/  IMAD.MOV.U32 R40, RZ, RZ, RZ ;  /* 0x000000ffff287224 */ /* 0x000fe200078e00ff */
[----:B------:R-:W-:Y:S01]  /*ed820*/  SHF.R.U32.HI R81, RZ, 0x10, R20 ;  /* 0x00000010ff517819 */ /* 0x000fe20000011614 */
[----:B------:R-:W2:Y:S01]  /*ed830*/  LDCU.64 UR8, c[0x0][0x3d8] ;  /* 0x00007b00ff0877ac */ /* 0x000ea20008000a00 */
[----:B------:R-:W-:Y:S02]  /*ed840*/  LOP3.LUT R80, R21, 0xffff, RZ, 0xc0, !PT ;  /* 0x0000ffff15507812 */ /* 0x000fe400078ec0ff */
[----:B------:R-:W-:-:S02]  /*ed850*/  CS2R R10, SRZ ;  /* 0x00000000000a7805 */ /* 0x000fc4000001ff00 */
[----:B------:R-:W-:Y:S01]  /*ed860*/  SHF.R.U32.HI R79, RZ, 0x10, R21 ;  /* 0x00000010ff4f7819 */ /* 0x000fe20000011615 */
[----:B------:R-:W3:Y:S01]  /*ed870*/  LDCU.64 UR10, c[0x0][0x3d0] ;  /* 0x00007a00ff0a77ac */ /* 0x000ee20008000a00 */
[----:B------:R-:W-:Y:S02]  /*ed880*/  LOP3.LUT R78, R18, 0xffff, RZ, 0xc0, !PT ;  /* 0x0000ffff124e7812 */ /* 0x000fe400078ec0ff */
[----:B------:R-:W-:Y:S02]  /*ed890*/  CS2R R12, SRZ ;  /* 0x00000000000c7805 */ /* 0x000fe4000001ff00 */
[----:B------:R-:W-:Y:S01]  /*ed8a0*/  SHF.R.U32.HI R77, RZ, 0x10, R18 ;  /* 0x00000010ff4d7819 */ /* 0x000fe20000011612 */
[----:B------:R-:W4:Y:S01]  /*ed8b0*/  LDCU.64 UR12, c[0x0][0x3c8] ;  /* 0x00007900ff0c77ac */ /* 0x000f220008000a00 */
[----:B------:R-:W-:Y:S02]  /*ed8c0*/  LOP3.LUT R76, R19, 0xffff, RZ, 0xc0, !PT ;  /* 0x0000ffff134c7812 */ /* 0x000fe400078ec0ff */
[----:B------:R-:W-:-:S02]  /*ed8d0*/  CS2R R14, SRZ ;  /* 0x00000000000e7805 */ /* 0x000fc4000001ff00 */
[----:B------:R-:W-:Y:S01]  /*ed8e0*/  SHF.R.U32.HI R75, RZ, 0x10, R19 ;  /* 0x00000010ff4b7819 */ /* 0x000fe20000011613 */
[----:B------:R-:W-:Y:S01]  /*ed8f0*/  IMAD.MOV.U32 R3, RZ, RZ, RZ ;  /* 0x000000ffff037224 */ /* 0x000fe200078e00ff */
[----:B------:R-:W-:Y:S01]  /*ed900*/  LOP3.LUT R74, R16, 0xffff, RZ, 0xc0, !PT ;  /* 0x0000ffff104a7812 */ /* 0x000fe200078ec0ff */
[----:B-1----:R-:W-:Y:S01]  /*ed910*/  IMAD.U32 R38, RZ, RZ, UR5 ;  /* 0x00000005ff267e24 */ /* 0x002fe2000f8e00ff */
[----:B------:R-:W-:Y:S01]  /*ed920*/  SHF.R.U32.HI R73, RZ, 0x10, R16 ;  /* 0x00000010ff497819 */ /* 0x000fe20000011610 */
[----:B0-----:R-:W-:Y:S01]  /*ed930*/  IMAD.U32 R2, RZ, RZ, UR4 ;  /* 0x00000004ff027e24 */ /* 0x001fe2000f8e00ff */
[----:B------:R-:W-:Y:S01]  /*ed940*/  LOP3.LUT R72, R17, 0xffff, RZ, 0xc0, !PT ;  /* 0x0000ffff11487812 */ /* 0x000fe200078ec0ff */
[----:B--2---:R-:W-:Y:S01]  /*ed950*/  IMAD.U32 R5, RZ, RZ, UR9 ;  /* 0x00000009ff057e24 */ /* 0x004fe2000f8e00ff */
[----:B------:R-:W-:Y:S01]  /*ed960*/  SHF.R.U32.HI R71, RZ, 0x10, R17 ;  /* 0x00000010ff477819 */ /* 0x000fe20000011611 */
[----:B------:R-:W-:Y:S01]  /*ed970*/  IMAD.U32 R4, RZ, RZ, UR8 ;  /* 0x00000008ff047e24 */ /* 0x000fe2000f8e00ff */
[----:B------:R-:W-:Y:S01]  /*ed980*/  LOP3.LUT R70, R49, 0xffff, RZ, 0xc0, !PT ;  /* 0x0000ffff31467812 */ /* 0x000fe200078ec0ff */
[----:B---3--:R-:W-:Y:S01]  /*ed990*/  IMAD.U32 R6, RZ, RZ, UR10 ;  /* 0x0000000aff067e24 */ /* 0x008fe2000f8e00ff */
[----:B------:R-:W-:-:S02]  /*ed9a0*/  SHF.R.U32.HI R69, RZ, 0x10, R49 ;  /* 0x00000010ff457819 */ /* 0x000fc40000011631 */
[----:B------:R-:W-:Y:S01]  /*ed9b0*/  LOP3.LUT R68, R103, 0xffff, RZ, 0xc0, !PT ;  /* 0x0000ffff67447812 */ /* 0x000fe200078ec0ff */
[----:B----4-:R-:W-:Y:S01]  /*ed9c0*/  IMAD.U32 R9, RZ, RZ, UR13 ;  /* 0x0000000dff097e24 */ /* 0x010fe2000f8e00ff */
[----:B------:R-:W-:Y:S01]  /*ed9d0*/  SHF.R.U32.HI R67, RZ, 0x10, R103 ;  /* 0x00000010ff437819 */ /* 0x000fe20000011667 */
[----:B------:R-:W-:Y:S01]  /*ed9e0*/  IMAD.U32 R8, RZ, RZ, UR12 ;  /* 0x0000000cff087e24 */ /* 0x000fe2000f8e00ff */
[----:B------:R-:W-:Y:S02]  /*ed9f0*/  LOP3.LUT R66, R34, 0xffff, RZ, 0xc0, !PT ;  /* 0x0000ffff22427812 */ /* 0x000fe400078ec0ff */
[----:B------:R-:W-:Y:S02]  /*eda00*/  SHF.R.U32.HI R65, RZ, 0x10, R34 ;  /* 0x00000010ff417819 */ /* 0x000fe40000011622 */
[----:B------:R-:W-:Y:S02]  /*eda10*/  LOP3.LUT R64, R35, 0xffff, RZ, 0xc0, !PT ;  /* 0x0000ffff23407812 */ /* 0x000fe400078ec0ff */
[----:B------:R-:W-:-:S02]  /*eda20*/  SHF.R.U32.HI R63, RZ, 0x10, R35 ;  /* 0x00000010ff3f7819 */ /* 0x000fc40000011623 */
[----:B------:R-:W-:Y:S02]  /*eda30*/  LOP3.LUT R62, R32, 0xffff, RZ, 0xc0, !PT ;  /* 0x0000ffff203e7812 */ /* 0x000fe400078ec0ff */
[----:B------:R-:W-:Y:S02]  /*eda40*/  SHF.R.U32.HI R61, RZ, 0x10, R32 ;  /* 0x00000010ff3d7819 */ /* 0x000fe40000011620 */
        /* <DEDUP_REMOVED lines=8> */
[----:B------:R-:W-:Y:S02]  /*edad0*/  PRMT R36, RZ, 0x7610, R36 ;  /* 0x00007610ff247816 */ /* 0x000fe40000000024 */
[----:B------:R-:W-:-:S07]  /*edae0*/  MOV R7, UR11 ;  /* 0x0000000b00077c02 */ /* 0x000fce0008000f00 */
.L_x_1461:
[----:B------:R-:W-:Y:S02]  /*edaf0*/  LOP3.LUT R37, R36, 0xff, RZ, 0xc0, !PT ;  /* 0x000000ff24257812 */ /* 0x000fe400078ec0ff */
[----:B------:R-:W-:Y:S02]  /*edb00*/  SHF.R.U32.HI R36, RZ, R52, R85 ;  /* 0x00000034ff247219 */ /* 0x000fe40000011655 */
[----:B------:R-:W-:Y:S02]  /*edb10*/  ISETP.NE.AND P1, PT, R37, RZ, PT ;  /* 0x000000ff2500720c */ /* 0x000fe40003f25270 */
[----:B------:R-:W-:Y:S02]  /*edb20*/  LOP3.LUT P0, RZ, R36, 0x1, RZ, 0xc0, !PT ;  /* 0x0000000124ff7812 */ /* 0x000fe4000780c0ff */
[----:B------:R-:W-:Y:S02]  /*edb30*/  IADD3 R52, PT, PT, R52, -0x1, RZ ;  /* 0xffffffff34347810 */ /* 0x000fe40007ffe0ff */
[----:B------:R-:W-:-:S02]  /*edb40*/  LOP3.LUT R118, R36, 0x1, RZ, 0xc0, !PT ;  /* 0x0000000124767812 */ /* 0x000fc400078ec0ff */
[----:B------:R-:W-:Y:S02]  /*edb50*/  ISETP.NE.AND P5, PT, R52, -0x1, PT ;  /* 0xffffffff3400780c */ /* 0x000fe40003fa5270 */
[----:B------:R-:W-:-:S05]  /*edb60*/  PRMT R36, RZ, 0x7610, R36 ;  /* 0x00007610ff247816 */ /* 0x000fca0000000024 */
[----:B------:R-:W-:Y:S06]  /*edb70*/  @!P0 BRA !P1, `(.L_x_1360) ;  /* 0x0000015c00648947 */ /* 0x000fec0004800000 */
[----:B------:R-:W-:Y:S01]  /*edb80*/  VIADD R118, R118, 0xffffffff ;  /* 0xffffffff76767836 */ /* 0x000fe20000000000 */
[----:B------:R-:W-:Y:S04]  /*edb90*/  BSSY.RECONVERGENT B0, `(.L_x_1361) ;  /* 0x00000af000007945 */ /* 0x000fe80003800200 */
[-C--:B------:R-:W-:Y:S02]  /*edba0*/  LOP3.LUT R50, R38, R118.reuse, R103, 0xb8, !PT ;  /* 0x0000007626327212 */ /* 0x080fe400078eb867 */
[-C--:B------:R-:W-:Y:S02]  /*edbb0*/  LOP3.LUT R51, R3, R118.reuse, R23, 0xb8, !PT ;  /* 0x0000007603337212 */ /* 0x080fe400078eb817 */
[-C--:B------:R-:W-:Y:S02]  /*edbc0*/  LOP3.LUT R96, R8, R118.reuse, R34, 0xb8, !PT ;  /* 0x0000007608607212 */ /* 0x080fe400078eb822 */
[-C--:B------:R-:W-:Y:S01]  /*edbd0*/  LOP3.LUT R97, R14, R118.reuse, R20, 0xb8, !PT ;  /* 0x000000760e617212 */ /* 0x080fe200078eb814 */
[----:B------:R-:W-:Y:S01]  /*edbe0*/  IMAD.IADD R46, R50, 0x1, R51 ;  /* 0x00000001322e7824 */ /* 0x000fe200078e0233 */
[----:B------:R-:W-:-:S02]  /*edbf0*/  LOP3.LUT R94, R9, R118, R35, 0xb8, !PT ;  /* 0x00000076095e7212 */ /* 0x000fc400078eb823 */
[-C--:B------:R-:W-:Y:S01]  /*edc00*/  LOP3.LUT R95, R15, R118.reuse, R21, 0xb8, !PT ;  /* 0x000000760f5f7212 */ /* 0x080fe200078eb815 */
[----:B------:R-:W-:Y:S01]  /*edc10*/  IMAD.IADD R36, R96, 0x1, R97 ;  /* 0x0000000160247824 */ /* 0x000fe200078e0261 */
[----:B------:R-:W-:Y:S02]  /*edc20*/  ISETP.GE.U32.AND P0, PT, R46, R51, PT ;  /* 0x000000332e00720c */ /* 0x000fe40003f06070 */
[-C--:B------:R-:W-:Y:S01]  /*edc30*/  LOP3.LUT R93, R6, R118.reuse, R32, 0xb8, !PT ;  /* 0x00000076065d7212 */ /* 0x080fe200078eb820 */
[C---:B------:R-:W-:Y:S01]  /*edc40*/  VIADD R47, R36.reuse, 0x1 ;  /* 0x00000001242f7836 */ /* 0x040fe20000000000 */
[----:B------:R-:W-:Y:S01]  /*edc50*/  ISETP.GE.U32.AND P1, PT, R36, R97, PT ;  /* 0x000000612400720c */ /* 0x000fe20003f26070 */
[----:B------:R-:W-:Y:S01]  /*edc60*/  IMAD.IADD R37, R94, 0x1, R95 ;  /* 0x000000015e257824 */ /* 0x000fe200078e025f */
[----:B------:R-:W-:Y:S02]  /*edc70*/  LOP3.LUT R92, R12, R118, R18, 0xb8, !PT ;  /* 0x000000760c5c7212 */ /* 0x000fe400078eb812 */
[----:B------:R-:W-:-:S02]  /*edc80*/  SEL R42, RZ, 0x1, P1 ;  /* 0x00000001ff2a7807 */ /* 0x000fc40000800000 */
[-C--:B------:R-:W-:Y:S02]  /*edc90*/  LOP3.LUT R91, R7, R118.reuse, R33, 0xb8, !PT ;  /* 0x00000076075b7212 */ /* 0x080fe400078eb821 */
[-C--:B------:R-:W-:Y:S01]  /*edca0*/  LOP3.LUT R90, R13, R118.reuse, R19, 0xb8, !PT ;  /* 0x000000760d5a7212 */ /* 0x080fe200078eb813 */
[----:B------:R-:W-:Y:S01]  /*edcb0*/  @P0 IMAD.MOV R47, RZ, RZ, R36 ;  /* 0x000000ffff2f0224 */ /* 0x000fe200078e0224 */
[-C--:B------:R-:W-:Y:S02]  /*edcc0*/  LOP3.LUT R89, R4, R118.reuse, R30, 0xb8, !PT ;  /* 0x0000007604597212 */ /* 0x080fe400078eb81e */
[----:B------:R-:W-:Y:S02]  /*edcd0*/  LOP3.LUT R88, R10, R118, R16, 0xb8, !PT ;  /* 0x000000760a587212 */ /* 0x000fe400078eb810 */
[----:B------:R-:W-:Y:S01]  /*edce0*/  ISETP.GE.U32.AND P0, PT, R47, R36, PT ;  /* 0x000000242f00720c */ /* 0x000fe20003f06070 */
[----:B------:R-:W-:Y:S01]  /*edcf0*/  HFMA2 R36, -RZ, RZ, 0, 1.1920928955078125e-07 ;  /* 0x00000002ff247431 */ /* 0x000fe200000001ff */
[----:B------:R-:W-:-:S02]  /*edd00*/  LOP3.LUT R87, R5, R118, R31, 0xb8, !PT ;  /* 0x0000007605577212 */ /* 0x000fc400078eb81f */
[----:B------:R-:W-:Y:S02]  /*edd10*/  LOP3.LUT R86, R11, R118, R17, 0xb8, !PT ;  /* 0x000000760b567212 */ /* 0x000fe400078eb811 */
[--C-:B------:R-:W-:Y:S01]  /*edd20*/  LOP3.LUT R104, R23, R3, R118.reuse, 0xd8, !PT ;  /* 0x0000000317687212 */ /* 0x100fe200078ed876 */
[----:B------:R-:W-:Y:S01]  /*edd30*/  @P1 IMAD.MOV R36, RZ, RZ, 0x1 ;  /* 0x00000001ff241424 */ /* 0x000fe200078e02ff */
[--C-:B------:R-:W-:Y:S02]  /*edd40*/  LOP3.LUT R105, R34, R8, R118.reuse, 0xd8, !PT ;  /* 0x0000000822697212 */ /* 0x100fe400078ed876 */
[----:B------:R-:W-:Y:S02]  /*edd50*/  LOP3.LUT R107, R35, R9, R118, 0xd8, !PT ;  /* 0x00000009236b7212 */ /* 0x000fe400078ed876 */
[-C--:B------:R-:W-:Y:S01]  /*edd60*/  LOP3.LUT R9, R2, R118.reuse, R22, 0xb8, !PT ;  /* 0x0000007602097212 */ /* 0x080fe200078eb816 */
[----:B------:R-:W-:Y:S01]  /*edd70*/  @P0 IMAD.MOV R36, RZ, RZ, R42 ;  /* 0x000000ffff240224 */ /* 0x000fe200078e022a */
[----:B------:R-:W-:Y:S01]  /*edd80*/  ISETP.GE.U32.AND P0, PT, R37, R95, PT ;  /* 0x0000005f2500720c */ /* 0x000fe20003f06070 */
[----:B------:R-:W-:Y:S01]  /*edd90*/  IMAD.IADD R42, R93, 0x1, R92 ;  /* 0x000000015d2a7824 */ /* 0x000fe200078e025c */
[----:B------:R-:W-:Y:S01]  /*edda0*/  LOP3.LUT R8, R40, R118, R49, 0xb8, !PT ;  /* 0x0000007628087212 */ /* 0x000fe200078eb831 */
[----:B------:R-:W-:Y:S01]  /*eddb0*/  IMAD.IADD R36, R37, 0x1, R36 ;  /* 0x0000000125247824 */ /* 0x000fe200078e0224 */
[----:B------:R-:W-:-:S02]  /*eddc0*/  SEL R43, RZ, 0x1, P0 ;  /* 0x00000001ff2b7807 */ /* 0x000fc40000000000 */
[--C-:B------:R-:W-:Y:S02]  /*eddd0*/  LOP3.LUT R103, R103, R38, R118.reuse, 0xd8, !PT ;  /* 0x0000002667677212 */ /* 0x100fe400078ed876 */
[----:B------:R-:W-:Y:S01]  /*edde0*/  ISETP.GE.U32.AND P1, PT, R36, R37, PT ;  /* 0x000000252400720c */ /* 0x000fe20003f26070 */
[----:B------:R-:W-:Y:S01]  /*eddf0*/  IMAD.MOV.U32 R37, RZ, RZ, 0x2 ;  /* 0x00000002ff257424 */ /* 0x000fe200078e00ff */
[--C-:B------:R-:W-:Y:S02]  /*ede00*/  LOP3.LUT R106, R20, R14, R118.reuse, 0xd8, !PT ;  /* 0x0000000e146a7212 */ /* 0x100fe400078ed876 */
[----:B------:R-:W-:Y:S02]  /*ede10*/  LOP3.LUT R108, R21, R15, R118, 0xd8, !PT ;  /* 0x0000000f156c7212 */ /* 0x000fe400078ed876 */
[----:B------:R-:W-:Y:S02]  /*ede20*/  @P0 IADD3 R37, PT, PT, RZ, 0x1, RZ ;  /* 0x00000001ff250810 */ /* 0x000fe40007ffe0ff */
[----:B------:R-:W-:-:S02]  /*ede30*/  ISETP.GE.U32.AND P0, PT, R42, R92, PT ;  /* 0x0000005c2a00720c */ /* 0x000fc40003f06070 */
[--C-:B------:R-:W-:Y:S02]  /*ede40*/  LOP3.LUT R109, R32, R6, R118.reuse, 0xd8, !PT ;  /* 0x00000006206d7212 */ /* 0x100fe400078ed876 */
[----:B------:R-:W-:Y:S01]  /*ede50*/  SEL R44, RZ, 0x1, P0 ;  /* 0x00000001ff2c7807 */ /* 0x000fe20000000000 */
[----:B------:R-:W-:Y:S01]  /*ede60*/  @P1 IMAD.MOV R37, RZ, RZ, R43 ;  /* 0x000000ffff251224 */ /* 0x000fe200078e022b */
[----:B------:R-:W-:Y:S02]  /*ede70*/  IADD3 R43, PT, PT, R91, R90, RZ ;  /* 0x0000005a5b2b7210 */ /* 0x000fe40007ffe0ff */
[--C-:B------:R-:W-:Y:S01]  /*ede80*/  LOP3.LUT R110, R18, R12, R118.reuse, 0xd8, !PT ;  /* 0x0000000c126e7212 */ /* 0x100fe200078ed876 */
[----:B------:R-:W-:Y:S01]  /*ede90*/  IMAD.IADD R37, R42, 0x1, R37 ;  /* 0x000000012a257824 */ /* 0x000fe200078e0225 */
[--C-:B------:R-:W-:Y:S02]  /*edea0*/  LOP3.LUT R111, R33, R7, R118.reuse, 0xd8, !PT ;  /* 0x00000007216f7212 */ /* 0x100fe400078ed876 */
[----:B------:R-:W-:-:S02]  /*edeb0*/  LOP3.LUT R112, R19, R13, R118, 0xd8, !PT ;  /* 0x0000000d13707212 */ /* 0x000fc400078ed876 */
[----:B------:R-:W-:Y:S01]  /*edec0*/  ISETP.GE.U32.AND P1, PT, R37, R42, PT ;  /* 0x0000002a2500720c */ /* 0x000fe20003f26070 */
[----:B------:R-:W-:Y:S01]  /*eded0*/  IMAD.MOV.U32 R42, RZ, RZ, 0x2 ;  /* 0x00000002ff2a7424 */ /* 0x000fe200078e00ff */
[--C-:B------:R-:W-:Y:S01]  /*edee0*/  LOP3.LUT R113, R30, R4, R118.reuse, 0xd8, !PT ;  /* 0x000000041e717212 */ /* 0x100fe200078ed876 */
[----:B------:R-:W-:Y:S01]  /*edef0*/  @P0 IMAD.MOV R42, RZ, RZ, 0x1 ;  /* 0x00000001ff2a0424 */ /* 0x000fe200078e02ff */
[----:B------:R-:W-:Y:S02]  /*edf00*/  ISETP.GE.U32.AND P0, PT, R43, R90, PT ;  /* 0x0000005a2b00720c */ /* 0x000fe40003f06070 */
[--C-:B------:R-:W-:Y:S02]  /*edf10*/  LOP3.LUT R116, R16, R10, R118.reuse, 0xd8, !PT ;  /* 0x0000000a10747212 */ /* 0x100fe400078ed876 */
[----:B------:R-:W-:Y:S02]  /*edf20*/  SEL R45, RZ, 0x1, P0 ;  /* 0x00000001ff2d7807 */ /* 0x000fe40000000000 */
[----:B------:R-:W-:-:S02]  /*edf30*/  LOP3.LUT R114, R31, R5, R118, 0xd8, !PT ;  /* 0x000000051f727212 */ /* 0x000fc400078ed876 */
[----:B------:R-:W-:Y:S01]  /*edf40*/  LOP3.LUT R115, R17, R11, R118, 0xd8, !PT ;  /* 0x0000000b11737212 */ /* 0x000fe200078ed876 */
[----:B------:R-:W-:Y:S01]  /*edf50*/  @P1 IMAD.MOV R42, RZ, RZ, R44 ;  /* 0x000000ffff2a1224 */ /* 0x000fe200078e022c */
[----:B------:R-:W-:Y:S01]  /*edf60*/  LOP3.LUT R117, R22, R2, R118, 0xd8, !PT ;  /* 0x0000000216757212 */ /* 0x000fe200078ed876 */
[----:B------:R-:W-:Y:S01]  /*edf70*/  IMAD.IADD R44, R89, 0x1, R88 ;  /* 0x00000001592c7824 */ /* 0x000fe200078e0258 */
[----:B------:R-:W-:Y:S01]  /*edf80*/  LOP3.LUT R118, R49, R40, R118, 0xd8, !PT ;  /* 0x0000002831767212 */ /* 0x000fe200078ed876 */
[----:B------:R-:W-:-:S05]  /*edf90*/  IMAD.IADD R42, R43, 0x1, R42 ;  /* 0x000000012b2a7824 */ /* 0x000fca00078e022a */
[----:B------:R-:W-:Y:S01]  /*edfa0*/  ISETP.GE.U32.AND P1, PT, R42, R43, PT ;  /* 0x0000002b2a00720c */ /* 0x000fe20003f26070 */
[----:B------:R-:W-:Y:S02]  /*edfb0*/  IMAD.MOV.U32 R43, RZ, RZ, 0x2 ;  /* 0x00000002ff2b7424 */ /* 0x000fe400078e00ff */
[----:B------:R-:W-:Y:S01]  /*edfc0*/  @P0 IMAD.MOV R43, RZ, RZ, 0x1 ;  /* 0x00000001ff2b0424 */ /* 0x000fe200078e02ff */
[----:B------:R-:W-:-:S04]  /*edfd0*/  ISETP.GE.U32.AND P0, PT, R44, R88, PT ;  /* 0x000000582c00720c */ /* 0x000fc80003f06070 */
[----:B------:R-:W-:-:S05]  /*edfe0*/  SEL R48, RZ, 0x1, P0 ;  /* 0x00000001ff307807 */ /* 0x000fca0000000000 */
[----:B------:R-:W-:Y:S01]  /*edff0*/  @P1 IADD3 R43, PT, PT, R45, RZ, RZ ;  /* 0x000000ff2d2b1210 */ /* 0x000fe20007ffe0ff */
[----:B------:R-:W-:-:S04]  /*ee000*/  IMAD.IADD R45, R87, 0x1, R86 ;  /* 0x00000001572d7824 */ /* 0x000fc800078e0256 */
[----:B------:R-:W-:-:S05]  /*ee010*/  IMAD.IADD R43, R44, 0x1, R43 ;  /* 0x000000012c2b7824 */ /* 0x000fca00078e022b */
[----:B------:R-:W-:Y:S01]  /*ee020*/  ISETP.GE.U32.AND P1, PT, R43, R44, PT ;  /* 0x0000002c2b00720c */ /* 0x000fe20003f26070 */
[----:B------:R-:W-:Y:S02]  /*ee030*/  IMAD.MOV.U32 R44, RZ, RZ, 0x2 ;  /* 0x00000002ff2c7424 */ /* 0x000fe400078e00ff */
[----:B------:R-:W-:Y:S01]  /*ee040*/  @P0 IMAD.MOV R44, RZ, RZ, 0x1 ;  /* 0x00000001ff2c0424 */ /* 0x000fe200078e02ff */
[----:B------:R-:W-:-:S04]  /*ee050*/  ISETP.GE.U32.AND P0, PT, R45, R86, PT ;  /* 0x000000562d00720c */ /* 0x000fc80003f06070 */
[----:B------:R-:W-:-:S05]  /*ee060*/  SEL R3, RZ, 0x1, P0 ;  /* 0x00000001ff037807 */ /* 0x000fca0000000000 */
[----:B------:R-:W-:Y:S02]  /*ee070*/  @P1 IMAD.MOV R44, RZ, RZ, R48 ;  /* 0x000000ffff2c1224 */ /* 0x000fe400078e0230 */
[----:B------:R-:W0:Y:S03]  /*ee080*/  LDC R48, c[0x0][0x3a0] ;  /* 0x0000e800ff307b82 */ /* 0x000e260000000800 */
[----:B------:R-:W-:-:S04]  /*ee090*/  IADD3 R44, PT, PT, R45, R44, RZ ;  /* 0x0000002c2d2c7210 */ /* 0x000fc80007ffe0ff */
[----:B------:R-:W-:Y:S01]  /*ee0a0*/  ISETP.GE.U32.AND P1, PT, R44, R45, PT ;  /* 0x0000002d2c00720c */ /* 0x000fe20003f26070 */
[----:B------:R-:W-:Y:S02]  /*ee0b0*/  IMAD.MOV.U32 R45, RZ, RZ, 0x2 ;  /* 0x00000002ff2d7424 */ /* 0x000fe400078e00ff */
[----:B------:R-:W-:-:S10]  /*ee0c0*/  @P0 IMAD.MOV R45, RZ, RZ, 0x1 ;  /* 0x00000001ff2d0424 */ /* 0x000fd400078e02ff */
[----:B------:R-:W-:-:S05]  /*ee0d0*/  @P1 IMAD.MOV R45, RZ, RZ, R3 ;  /* 0x000000ffff2d1224 */ /* 0x000fca00078e0203 */
[----:B------:R-:W-:-:S04]  /*ee0e0*/  IADD3 R45, PT, PT, R45, R8, R9 ;  /* 0x000000082d2d7210 */ /* 0x000fc80007ffe009 */
        /* <DEDUP_REMOVED lines=44> */
.L_x_1364:
[----:B------:R-:W-:Y:S05]  /*ee3b0*/  BSYNC.RELIABLE B1 ;  /* 0x0000000000017941 */ /* 0x000fea0003800100 */
.L_x_1363:
[----:B------:R-:W0:Y:S01]  /*ee3c0*/  LDCU UR4, c[0x0][0x384] ;  /* 0x00007080ff0477ac */ /* 0x000e220008000800 */
[----:B------:R-:W1:Y:S01]  /*ee3d0*/  LDCU.64 UR8, c[0x0][0x388] ;  /* 0x00007100ff0877ac */ /* 0x000e620008000a00 */
[----:B------:R-:W2:Y:S01]  /*ee3e0*/  LDCU.128 UR12, c[0x0][0x390] ;  /* 0x00007200ff0c77ac */ /* 0x000ea20008000c00 */
[C---:B0-----:R-:W-:Y:S01]  /*ee3f0*/  ISETP.GE.U32.AND P6, PT, R46.reuse, UR4, PT ;  /* 0x000000042e007c0c */ /* 0x041fe2000bfc6070 */
[----:B------:R-:W-:Y:S02]  /*ee400*/  VIADD R46, R46, -UR4 ;  /* 0x800000042e2e7c36 */ /* 0x000fe40008000000 */
[----:B-1----:R-:W-:Y:S01]  /*ee410*/  VIADD R3, R47, -UR8 ;  /* 0x800000082f037c36 */ /* 0x002fe20008000000 */
[----:B------:R-:W-:Y:S01]  /*ee420*/  SEL R2, RZ, 0x1, P6 ;  /* 0x00000001ff027807 */ /* 0x000fe20003000000 */
[----:B------:R-:W-:Y:S01]  /*ee430*/  VIADD R5, R36, -UR9 ;  /* 0x8000000924057c36 */ /* 0x000fe20008000000 */
[----:B--2---:R-:W-:Y:S01]  /*ee440*/  IADD3 R7, PT, PT, R37, -UR12, RZ ;  /* 0x8000000c25077c10 */ /* 0x004fe2000fffe0ff */
[----:B------:R-:W-:Y:S01]  /*ee450*/  VIADD R11, R42, -UR13 ;  /* 0x8000000d2a0b7c36 */ /* 0x000fe20008000000 */
[----:B------:R-:W-:Y:S01]  /*ee460*/  ISETP.GE.U32.AND P0, PT, R3, R2, PT ;  /* 0x000000020300720c */ /* 0x000fe20003f06070 */
[----:B------:R-:W-:-:S02]  /*ee470*/  VIADD R13, R43, -UR14 ;  /* 0x8000000e2b0d7c36 */ /* 0x000fc40008000000 */
[----:B------:R-:W-:Y:S01]  /*ee480*/  VIADD R15, R44, -UR15 ;  /* 0x8000000f2c0f7c36 */ /* 0x000fe20008000000 */
[----:B------:R-:W-:Y:S01]  /*ee490*/  ISETP.LT.U32.OR P0, PT, R47, UR8, !P0 ;  /* 0x000000082f007c0c */ /* 0x000fe2000c701470 */
[----:B------:R-:W-:Y:S02]  /*ee4a0*/  VIADD R47, R3, 0xffffffff ;  /* 0xffffffff032f7836 */ /* 0x000fe40000000000 */
[----:B------:R-:W-:Y:S01]  /*ee4b0*/  @P6 IMAD.MOV R47, RZ, RZ, R3 ;  /* 0x000000ffff2f6224 */ /* 0x000fe200078e0203 */
        /* <DEDUP_REMOVED lines=21> */
[----:B------:R-:W-:Y:S01]  /*ee610*/  ISETP.GE.U32.AND P6, PT, R15, R2, PT ;  /* 0x000000020f00720c */ /* 0x000fe20003fc6070 */
[----:B------:R-:W-:-:S03]  /*ee620*/  IMAD.IADD R2, R45, 0x1, -R48 ;  /* 0x000000012d027824 */ /* 0x000fc600078e0a30 */
[----:B------:R-:W-:Y:S01]  /*ee630*/  ISETP.LT.U32.OR P6, PT, R44, UR15, !P6 ;  /* 0x0000000f2c007c0c */ /* 0x000fe2000f7c1470 */
[----:B------:R-:W-:Y:S02]  /*ee640*/  VIADD R44, R15, 0xffffffff ;  /* 0xffffffff0f2c7836 */ /* 0x000fe40000000000 */
[----:B------:R-:W-:Y:S02]  /*ee650*/  VIADD R45, R2, 0xffffffff ;  /* 0xffffffff022d7836 */ /* 0x000fe40000000000 */
[----:B------:R-:W-:-:S08]  /*ee660*/  @!P4 IMAD.MOV R44, RZ, RZ, R15 ;  /* 0x000000ffff2cc224 */ /* 0x000fd000078e020f */
[----:B------:R-:W-:-:S07]  /*ee670*/  @!P6 IADD3 R45, PT, PT, R2, RZ, RZ ;  /* 0x000000ff022de210 */ /* 0x000fce0007ffe0ff */
.L_x_1362:
[----:B------:R-:W-:Y:S05]  /*ee680*/  BSYNC.RECONVERGENT B0 ;  /* 0x0000000000007941 */ /* 0x000fea0003800200 */
.L_x_1361:
[----:B------:R0:W-:Y:S01]  /*ee690*/  STL.64 [R1+0x288], R46 ;  /* 0x0002882e01007387 */ /* 0x0001e20000100a00 */
[----:B------:R-:W-:Y:S01]  /*ee6a0*/  ISETP.GE.U32.AND P0, PT, R9, R8, PT ;  /* 0x000000080900720c */ /* 0x000fe20003f06070 */
[----:B------:R-:W-:Y:S04]  /*ee6b0*/  BSSY.RECONVERGENT B0, `(.L_x_1365) ;  /* 0x00000a5000007945 */ /* 0x000fe80003800200 */
[----:B------:R-:W-:Y:S01]  /*ee6c0*/  BSSY.RELIABLE B1, `(.L_x_1366) ;  /* 0x000004e000017945 */ /* 0x000fe20003800100 */
[----:B------:R0:W-:Y:S04]  /*ee6d0*/  STL.64 [R1+0x290], R36 ;  /* 0x0002902401007387 */ /* 0x0001e80000100a00 */
[----:B------:R0:W-:Y:S04]  /*ee6e0*/  STL.64 [R1+0x298], R42 ;  /* 0x0002982a01007387 */ /* 0x0001e80000100a00 */
[----:B------:R0:W-:Y:S01]  /*ee6f0*/  STL.64 [R1+0x2a0], R44 ;  /* 0x0002a02c01007387 */ /* 0x0001e20000100a00 */
        /* <DEDUP_REMOVED lines=32> */
.L_x_1368:
        /* <DEDUP_REMOVED lines=9> */
[----:B------:R-:W-:Y:S02]  /*ee990*/  IMAD.IADD R17, R87, 0x1, -R86 ;  /* 0x0000000157117824 */ /* 0x000fe400078e0a56 */
[----:B------:R-:W-:Y:S01]  /*ee9a0*/  VIADD R3, R5, 0xffffffff ;  /* 0xffffffff05037836 */ /* 0x000fe20000000000 */
[----:B------:R-:W-:Y:S01]  /*ee9b0*/  ISETP.LT.U32.OR P0, PT, R96, R97, !P0 ;  /* 0x000000616000720c */ /* 0x000fe20004701470 */
[----:B------:R-:W-:Y:S01]  /*ee9c0*/  @P6 IMAD.MOV R3, RZ, RZ, R5 ;  /* 0x000000ffff036224 */ /* 0x000fe200078e0205 */
[----:B------:R-:W-:Y:S01]  /*ee9d0*/  IADD3 R6, PT, PT, R17, -0x1, RZ ;  /* 0xffffffff11067810 */ /* 0x000fe20007ffe0ff */
[----:B------:R-:W-:Y:S01]  /*ee9e0*/  VIADD R4, R7, 0xffffffff ;  /* 0xffffffff07047836 */ /* 0x000fe20000000000 */
[----:B------:R-:W-:Y:S01]  /*ee9f0*/  SEL R2, RZ, 0x1, !P0 ;  /* 0x00000001ff027807 */ /* 0x000fe20004000000 */
[----:B------:R-:W-:-:S02]  /*eea00*/  VIADD R5, R11, 0xffffffff ;  /* 0xffffffff0b057836 */ /* 0x000fc40000000000 */
[----:B------:R-:W-:Y:S01]  /*eea10*/  VIADD R8, R13, 0xffffffff ;  /* 0xffffffff0d087836 */ /* 0x000fe20000000000 */
[----:B------:R-:W-:Y:S01]  /*eea20*/  ISETP.GE.U32.AND P1, PT, R7, R2, PT ;  /* 0x000000020700720c */ /* 0x000fe20003f26070 */
[----:B------:R-:W-:-:S03]  /*eea30*/  VIADD R9, R15, 0xffffffff ;  /* 0xffffffff0f097836 */ /* 0x000fc60000000000 */
[----:B------:R-:W-:Y:S01]  /*eea40*/  ISETP.LT.U32.OR P1, PT, R94, R95, !P1 ;  /* 0x0000005f5e00720c */ /* 0x000fe20004f21470 */
[----:B------:R-:W-:Y:S02]  /*eea50*/  @!P0 IMAD.MOV R4, RZ, RZ, R7 ;  /* 0x000000ffff048224 */ /* 0x000fe400078e0207 */
[----:B------:R-:W-:Y:S01]  /*eea60*/  VIADD R7, R10, 0xffffffff ;  /* 0xffffffff0a077836 */ /* 0x000fe20000000000 */
        /* <DEDUP_REMOVED lines=16> */
[----:B------:R-:W-:-:S12]  /*eeb70*/  @!P4 IMAD.MOV R6, RZ, RZ, R17 ;  /* 0x000000ffff06c224 */ /* 0x000fd800078e0211 */
[----:B------:R-:W-:Y:S01]  /*eeb80*/  @!P6 IMAD.MOV R7, RZ, RZ, R10 ;  /* 0x000000ffff07e224 */ /* 0x000fe200078e020a */
[----:B------:R-:W-:Y:S06]  /*eeb90*/  BRA `(.L_x_1369) ;  /* 0x0000000400587947 */ /* 0x000fec0003800000 */
.L_x_1367:
[----:B------:R-:W-:Y:S05]  /*eeba0*/  BSYNC.RELIABLE B1 ;  /* 0x0000000000017941 */ /* 0x000fea0003800100 */
.L_x_1366:
[----:B------:R-:W-:Y:S01]  /*eebb0*/  ISETP.GE.U32.AND P2, PT, R51, R50, PT ;  /* 0x000000323300720c */ /* 0x000fe20003f46070 */
[----:B------:R-:W1:Y:S01]  /*eebc0*/  LDCU UR4, c[0x0][0x384] ;  /* 0x00007080ff0477ac */ /* 0x000e620008000800 */
[----:B------:R-:W-:Y:S01]  /*eebd0*/  IADD3 R3, PT, PT, -R96, R97, RZ ;  /* 0x0000006160037210 */ /* 0x000fe20007ffe1ff */
[----:B------:R-:W-:Y:S01]  /*eebe0*/  IMAD.IADD R5, R95, 0x1, -R94 ;  /* 0x000000015f057824 */ /* 0x000fe200078e0a5e */
[----:B------:R-:W-:Y:S01]  /*eebf0*/  SEL R2, RZ, 0x1, P2 ;  /* 0x00000001ff027807 */ /* 0x000fe20001000000 */
[----:B------:R-:W2:Y:S01]  /*eec00*/  LDCU.64 UR8, c[0x0][0x388] ;  /* 0x00007100ff0877ac */ /* 0x000ea20008000a00 */
[----:B------:R-:W-:Y:S02]  /*eec10*/  IMAD.IADD R7, R92, 0x1, -R93 ;  /* 0x000000015c077824 */ /* 0x000fe400078e0a5d */
[C---:B------:R-:W-:Y:S01]  /*eec20*/  ISETP.GE.U32.AND P0, PT, R3.reuse, R2, PT ;  /* 0x000000020300720c */ /* 0x040fe20003f06070 */
[----:B------:R-:W-:Y:S01]  /*eec30*/  VIADD R6, R3, 0xffffffff ;  /* 0xffffffff03067836 */ /* 0x000fe20000000000 */
[----:B------:R-:W-:Y:S01]  /*eec40*/  IADD3 R11, PT, PT, R5, -0x1, RZ ;  /* 0xffffffff050b7810 */ /* 0x000fe20007ffe0ff */
[----:B------:R-:W3:Y:S01]  /*eec50*/  LDCU.128 UR12, c[0x0][0x390] ;  /* 0x00007200ff0c77ac */ /* 0x000ee20008000c00 */
[----:B------:R-:W-:Y:S01]  /*eec60*/  ISETP.LT.U32.OR P0, PT, R97, R96, !P0 ;  /* 0x000000606100720c */ /* 0x000fe20004701470 */
[----:B------:R-:W-:-:S02]  /*eec70*/  @P2 IMAD.MOV R6, RZ, RZ, R3 ;  /* 0x000000ffff062224 */ /* 0x000fc400078e0203 */
[----:B------:R-:W-:Y:S01]  /*eec80*/  IMAD.IADD R8, R9, 0x1, -R8 ;  /* 0x0000000109087824 */ /* 0x000fe200078e0a08 */
[----:B------:R-:W-:-:S04]  /*eec90*/  SEL R2, RZ, 0x1, !P0 ;  /* 0x00000001ff027807 */ /* 0x000fc80004000000 */
[----:B------:R-:W-:Y:S01]  /*eeca0*/  ISETP.GE.U32.AND P1, PT, R5, R2, PT ;  /* 0x000000020500720c */ /* 0x000fe20003f26070 */
[----:B------:R-:W-:Y:S01]  /*eecb0*/  IMAD.IADD R2, R51, 0x1, -R50 ;  /* 0x0000000133027824 */ /* 0x000fe200078e0a32 */
[----:B--2---:R-:W-:Y:S02]  /*eecc0*/  IADD3 R10, PT, PT, -R6, UR8, RZ ;  /* 0x00000008060a7c10 */ /* 0x004fe4000fffe1ff */
[----:B------:R-:W-:Y:S01]  /*eecd0*/  ISETP.LT.U32.OR P1, PT, R95, R94, !P1 ;  /* 0x0000005e5f00720c */ /* 0x000fe20004f21470 */
[----:B------:R-:W-:Y:S01]  /*eece0*/  @!P0 IMAD.MOV R11, RZ, RZ, R5 ;  /* 0x000000ffff0b8224 */ /* 0x000fe200078e0205 */
[----:B-1----:R-:W-:Y:S01]  /*eecf0*/  ISETP.GT.U32.AND P6, PT, R2, UR4, PT ;  /* 0x0000000402007c0c */ /* 0x002fe2000bfc4070 */
[----:B------:R-:W-:Y:S01]  /*eed00*/  VIADD R5, R7, 0xffffffff ;  /* 0xffffffff07057836 */ /* 0x000fe20000000000 */
[----:B------:R-:W-:Y:S02]  /*eed10*/  SEL R4, RZ, 0x1, !P1 ;  /* 0x00000001ff047807 */ /* 0x000fe40004800000 */
[----:B------:R-:W-:-:S02]  /*eed20*/  SEL R3, RZ, 0x1, !P6 ;  /* 0x00000001ff037807 */ /* 0x000fc40007000000 */
[----:B------:R-:W-:Y:S01]  /*eed30*/  ISETP.GE.U32.AND P2, PT, R7, R4, PT ;  /* 0x000000040700720c */ /* 0x000fe20003f46070 */
[----:B------:R-:W-:Y:S01]  /*eed40*/  IMAD.IADD R4, R90, 0x1, -R91 ;  /* 0x000000015a047824 */ /* 0x000fe200078e0a5b */
[----:B------:R-:W-:Y:S02]  /*eed50*/  ISETP.GE.U32.AND P0, PT, R10, R3, PT ;  /* 0x000000030a00720c */ /* 0x000fe40003f06070 */
[----:B------:R-:W-:Y:S01]  /*eed60*/  ISETP.LT.U32.OR P2, PT, R92, R93, !P2 ;  /* 0x0000005d5c00720c */ /* 0x000fe20005741470 */
[----:B------:R-:W-:Y:S01]  /*eed70*/  @!P1 IMAD.MOV R5, RZ, RZ, R7 ;  /* 0x000000ffff059224 */ /* 0x000fe200078e0207 */
[----:B------:R-:W-:Y:S01]  /*eed80*/  ISETP.GT.U32.OR P0, PT, R6, UR8, !P0 ;  /* 0x0000000806007c0c */ /* 0x000fe2000c704470 */
[----:B------:R-:W-:Y:S01]  /*eed90*/  IMAD.IADD R6, R88, 0x1, -R89 ;  /* 0x0000000158067824 */ /* 0x000fe200078e0a59 */
[----:B------:R-:W-:Y:S02]  /*eeda0*/  SEL R3, RZ, 0x1, !P2 ;  /* 0x00000001ff037807 */ /* 0x000fe40005000000 */
[----:B------:R-:W-:-:S02]  /*eedb0*/  IADD3 R12, PT, PT, -R11, UR9, RZ ;  /* 0x000000090b0c7c10 */ /* 0x000fc4000fffe1ff */
[----:B------:R-:W-:Y:S02]  /*eedc0*/  ISETP.GE.U32.AND P4, PT, R4, R3, PT ;  /* 0x000000030400720c */ /* 0x000fe40003f86070 */
[----:B------:R-:W-:Y:S02]  /*eedd0*/  SEL R3, RZ, 0x1, !P0 ;  /* 0x00000001ff037807 */ /* 0x000fe40004000000 */
[----:B------:R-:W-:Y:S02]  /*eede0*/  ISETP.LT.U32.OR P4, PT, R90, R91, !P4 ;  /* 0x0000005b5a00720c */ /* 0x000fe40006781470 */
[----:B------:R-:W-:Y:S02]  /*eedf0*/  ISETP.GE.U32.AND P3, PT, R12, R3, PT ;  /* 0x000000030c00720c */ /* 0x000fe40003f66070 */
[----:B------:R-:W-:Y:S02]  /*eee00*/  SEL R3, RZ, 0x1, !P4 ;  /* 0x00000001ff037807 */ /* 0x000fe40006000000 */
[----:B------:R-:W-:Y:S01]  /*eee10*/  ISETP.GT.U32.OR P1, PT, R11, UR9, !P3 ;  /* 0x000000090b007c0c */ /* 0x000fe2000df24470 */
[C---:B------:R-:W-:Y:S01]  /*eee20*/  VIADD R11, R6.reuse, 0xffffffff ;  /* 0xffffffff060b7836 */ /* 0x040fe20000000000 */
[----:B------:R-:W-:-:S02]  /*eee30*/  ISETP.GE.U32.AND P3, PT, R6, R3, PT ;  /* 0x000000030600720c */ /* 0x000fc40003f66070 */
[----:B------:R-:W-:Y:S01]  /*eee40*/  IADD3 R7, PT, PT, R4, -0x1, RZ ;  /* 0xffffffff04077810 */ /* 0x000fe20007ffe0ff */
[----:B------:R-:W-:Y:S01]  /*eee50*/  @!P2 IMAD.MOV R7, RZ, RZ, R4 ;  /* 0x000000ffff07a224 */ /* 0x000fe200078e0204 */
[----:B---3--:R-:W-:Y:S01]  /*eee60*/  IADD3 R14, PT, PT, -R5, UR12, RZ ;  /* 0x0000000c050e7c10 */ /* 0x008fe2000fffe1ff */
[----:B------:R-:W-:Y:S01]  /*eee70*/  IMAD.IADD R4, R86, 0x1, -R87 ;  /* 0x0000000156047824 */ /* 0x000fe200078e0a57 */
[----:B------:R-:W-:Y:S01]  /*eee80*/  SEL R3, RZ, 0x1, !P1 ;  /* 0x00000001ff037807 */ /* 0x000fe20004800000 */
        /* <DEDUP_REMOVED lines=8> */
[----:B------:R-:W-:Y:S02]  /*eef10*/  SEL R3, RZ, 0x1, !P3 ;  /* 0x00000001ff037807 */ /* 0x000fe40005800000 */
[----:B------:R-:W-:Y:S02]  /*eef20*/  ISETP.LT.U32.OR P4, PT, R86, R87, !P4 ;  /* 0x000000575600720c */ /* 0x000fe40006781470 */
[----:B------:R-:W-:-:S02]  /*eef30*/  @!P2 IADD3 R5, PT, PT, R4, RZ, RZ ;  /* 0x000000ff0405a210 */ /* 0x000fc40007ffe0ff */
[----:B------:R-:W-:Y:S02]  /*eef40*/  ISETP.GE.U32.AND P2, PT, R16, R3, PT ;  /* 0x000000031000720c */ /* 0x000fe40003f46070 */
[----:B------:R-:W-:Y:S02]  /*eef50*/  IADD3 R18, PT, PT, -R11, UR14, RZ ;  /* 0x0000000e0b127c10 */ /* 0x000fe4000fffe1ff */
[----:B------:R-:W-:Y:S01]  /*eef60*/  ISETP.GT.U32.OR P2, PT, R7, UR13, !P2 ;  /* 0x0000000d07007c0c */ /* 0x000fe2000d744470 */
[----:B------:R-:W-:Y:S01]  /*eef70*/  VIADD R7, R8, 0x1 ;  /* 0x0000000108077836 */ /* 0x000fe20000000000 */
[----:B------:R-:W-:Y:S02]  /*eef80*/  IADD3 R9, PT, PT, R18, -0x1, RZ ;  /* 0xffffffff12097810 */ /* 0x000fe40007ffe0ff */
[----:B------:R-:W-:Y:S01]  /*eef90*/  SEL R3, RZ, 0x1, !P2 ;  /* 0x00000001ff037807 */ /* 0x000fe20005000000 */
[----:B------:R-:W-:Y:S01]  /*eefa0*/  @!P4 IMAD.MOV R7, RZ, RZ, R8 ;  /* 0x000000ffff07c224 */ /* 0x000fe200078e0208 */
[----:B------:R-:W-:Y:S01]  /*eefb0*/  IADD3 R2, PT, PT, -R2, UR4, RZ ;  /* 0x0000000402027c10 */ /* 0x000fe2000fffe1ff */
[----:B------:R-:W-:Y:S01]  /*eefc0*/  VIADD R8, R16, 0xffffffff ;  /* 0xffffffff10087836 */ /* 0x000fe20000000000 */
[----:B------:R-:W-:Y:S01]  /*eefd0*/  ISETP.GE.U32.AND P4, PT, R18, R3, PT ;  /* 0x000000031200720c */ /* 0x000fe20003f86070 */
[----:B------:R-:W-:-:S02]  /*eefe0*/  VIADD R3, R10, 0xffffffff ;  /* 0xffffffff0a037836 */ /* 0x000fc40000000000 */
[----:B------:R-:W-:Y:S01]  /*eeff0*/  @!P6 IMAD.MOV R3, RZ, RZ, R10 ;  /* 0x000000ffff03e224 */ /* 0x000fe200078e020a */
[----:B------:R-:W-:Y:S01]  /*ef000*/  ISETP.GT.U32.OR P4, PT, R11, UR14, !P4 ;  /* 0x0000000e0b007c0c */ /* 0x000fe2000e784470 */
[----:B------:R-:W-:Y:S01]  /*ef010*/  IMAD.IADD R10, R48, 0x1, R7 ;  /* 0x00000001300a7824 */ /* 0x000fe200078e0207 */
[----:B------:R-:W-:Y:S01]  /*ef020*/  IADD3 R11, PT, PT, -R5, UR15, RZ ;  /* 0x0000000f050b7c10 */ /* 0x000fe2000fffe1ff */
[----:B------:R-:W-:Y:S01]  /*ef030*/  @!P3 IMAD.MOV R8, RZ, RZ, R16 ;  /* 0x000000ffff08b224 */ /* 0x000fe200078e0210 */
[----:B------:R-:W-:Y:S01]  /*ef040*/  SEL R4, RZ, 0x1, !P4 ;  /* 0x00000001ff047807 */ /* 0x000fe20006000000 */
[----:B------:R-:W-:Y:S02]  /*ef050*/  VIADD R7, R10, 0xffffffff ;  /* 0xffffffff0a077836 */ /* 0x000fe40000000000 */
[C---:B------:R-:W-:Y:S01]  /*ef060*/  VIADD R6, R11.reuse, 0xffffffff ;  /* 0xffffffff0b067836 */ /* 0x040fe20000000000 */
[----:B------:R-:W-:Y:S01]  /*ef070*/  ISETP.GE.U32.AND P6, PT, R11, R4, PT ;  /* 0x000000040b00720c */ /* 0x000fe20003fc6070 */
[----:B------:R-:W-:Y:S01]  /*ef080*/  @!P2 IMAD.MOV R9, RZ, RZ, R18 ;  /* 0x000000ffff09a224 */ /* 0x000fe200078e0212 */
[----:B------:R-:W-:Y:S01]  /*ef090*/  IADD3 R4, PT, PT, R12, -0x1, RZ ;  /* 0xffffffff0c047810 */ /* 0x000fe20007ffe0ff */
[----:B------:R-:W-:Y:S01]  /*ef0a0*/  @!P0 IMAD.MOV R4, RZ, RZ, R12 ;  /* 0x000000ffff048224 */ /* 0x000fe200078e020c */
[----:B------:R-:W-:Y:S01]  /*ef0b0*/  ISETP.GT.U32.OR P6, PT, R5, UR15, !P6 ;  /* 0x0000000f05007c0c */ /* 0x000fe2000f7c4470 */
[----:B------:R-:W-:-:S02]  /*ef0c0*/  VIADD R5, R14, 0xffffffff ;  /* 0xffffffff0e057836 */ /* 0x000fc40000000000 */
[----:B------:R-:W-:Y:S02]  /*ef0d0*/  @!P1 IMAD.MOV R5, RZ, RZ, R14 ;  /* 0x000000ffff059224 */ /* 0x000fe400078e020e */
[----:B------:R-:W-:-:S08]  /*ef0e0*/  @!P4 IMAD.MOV R6, RZ, RZ, R11 ;  /* 0x000000ffff06c224 */ /* 0x000fd000078e020b */
[----:B------:R-:W-:-:S07]  /*ef0f0*/  @!P6 IADD3 R7, PT, PT, R10, RZ, RZ ;  /* 0x000000ff0a07e210 */ /* 0x000fce0007ffe0ff */
.L_x_1369:
[----:B------:R-:W-:Y:S05]  /*ef100*/  BSYNC.RECONVERGENT B0 ;  /* 0x0000000000007941 */ /* 0x000fea0003800200 */
.L_x_1365:
[----:B------:R-:W-:Y:S01]  /*ef110*/  IMAD.IADD R49, R103, 0x1, R104 ;  /* 0x0000000167317824 */ /* 0x000fe200078e0268 */
[----:B------:R1:W-:Y:S01]  /*ef120*/  STL.64 [R1], R2 ;  /* 0x0000000201007387 */ /* 0x0003e20000100a00 */
[----:B------:R-:W-:Y:S01]  /*ef130*/  IMAD.IADD R10, R105, 0x1, R106 ;  /* 0x00000001690a7824 */ /* 0x000fe200078e026a */
[----:B------:R-:W-:Y:S01]  /*ef140*/  BSSY.RECONVERGENT B0, `(.L_x_1370) ;  /* 0x00000cf000007945 */ /* 0x000fe20003800200 */
[----:B------:R-:W-:Y:S01]  /*ef150*/  IMAD.MOV.U32 R34, RZ, RZ, 0x2 ;  /* 0x00000002ff227424 */ /* 0x000fe200078e00ff */
[----:B------:R-:W-:Y:S01]  /*ef160*/  ISETP.GE.U32.AND P0, PT, R49, R104, PT ;  /* 0x000000683100720c */ /* 0x000fe20003f06070 */
[C---:B------:R-:W-:Y:S01]  /*ef170*/  VIADD R33, R10.reuse, 0x1 ;  /* 0x000000010a217836 */ /* 0x040fe20000000000 */
[----:B------:R-:W-:Y:S01]  /*ef180*/  ISETP.GE.U32.AND P1, PT, R10, R106, PT ;  /* 0x0000006a0a00720c */ /* 0x000fe20003f26070 */
[----:B------:R-:W-:Y:S01]  /*ef190*/  IMAD.IADD R11, R107, 0x1, R108 ;  /* 0x000000016b0b7824 */ /* 0x000fe200078e026c */
[----:B------:R1:W-:Y:S01]  /*ef1a0*/  STL.64 [R1+0x8], R4 ;  /* 0x0000080401007387 */ /* 0x0003e20000100a00 */
[----:B------:R-:W-:-:S02]  /*ef1b0*/  IMAD.MOV.U32 R35, RZ, RZ, 0x2 ;  /* 0x00000002ff237424 */ /* 0x000fc400078e00ff */
[----:B0-----:R-:W-:Y:S01]  /*ef1c0*/  IMAD.MOV.U32 R36, RZ, RZ, 0x2 ;  /* 0x00000002ff247424 */ /* 0x001fe200078e00ff */
[----:B------:R1:W-:Y:S01]  /*ef1d0*/  STL.64 [R1+0x10], R8 ;  /* 0x0000100801007387 */ /* 0x0003e20000100a00 */
[----:B------:R-:W-:Y:S02]  /*ef1e0*/  IMAD.MOV.U32 R37, RZ, RZ, 0x2 ;  /* 0x00000002ff257424 */ /* 0x000fe400078e00ff */
[----:B------:R-:W-:Y:S01]  /*ef1f0*/  IMAD.MOV.U32 R32, RZ, RZ, 0x2 ;  /* 0x00000002ff207424 */ /* 0x000fe200078e00ff */
[----:B------:R1:W-:Y:S01]  /*ef200*/  STL.64 [R1+0x18], R6 ;  /* 0x0000180601007387 */ /* 0x0003e20000100a00 */
[----:B------:R-:W-:Y:S02]  /*ef210*/  @P0 IMAD.MOV R33, RZ, RZ, R10 ;  /* 0x000000ffff210224 */ /* 0x000fe400078e020a */
[----:B------:R-:W-:Y:S01]  /*ef220*/  @P1 IADD3 R34, PT, PT, RZ, 0x1, RZ ;  /* 0x00000001ff221810 */ /* 0x000fe20007ffe0ff */
[----:B------:R-:W-:Y:S02]  /*ef230*/  IMAD.MOV.U32 R16, RZ, RZ, R49 ;  /* 0x000000ffff107224 */ /* 0x000fe400078e0031 */
[----:B------:R-:W-:Y:S01]  /*ef240*/  ISETP.GE.U32.AND P0, PT, R33, R10, PT ;  /* 0x0000000a2100720c */ /* 0x000fe20003f06070 */
[----:B------:R-:W-:Y:S01]  /*ef250*/  IMAD.MOV.U32 R17, RZ, RZ, R33 ;  /* 0x000000ffff117224 */ /* 0x000fe200078e0021 */
[----:B------:R-:W-:-:S11]  /*ef260*/  SEL R10, RZ, 0x1, P1 ;  /* 0x00000001ff0a7807 */ /* 0x000fd60000800000 */
[----:B------:R-:W-:Y:S01]  /*ef270*/  @P0 IMAD.MOV R34, RZ, RZ, R10 ;  /* 0x000000ffff220224 */ /* 0x000fe200078e020a */
[----:B------:R-:W-:Y:S02]  /*ef280*/  ISETP.GE.U32.AND P0, PT, R11, R108, PT ;  /* 0x0000006c0b00720c */ /* 0x000fe40003f06070 */
[----:B------:R-:W-:Y:S01]  /*ef290*/  IADD3 R10, PT, PT, R109, R110, RZ ;  /* 0x0000006e6d0a7210 */ /* 0x000fe20007ffe0ff */
[----:B------:R-:W-:-:S04]  /*ef2a0*/  IMAD.IADD R34, R11, 0x1, R34 ;  /* 0x000000010b227824 */ /* 0x000fc800078e0222 */
[----:B------:R-:W-:Y:S01]  /*ef2b0*/  IMAD.MOV.U32 R18, RZ, RZ, R34 ;  /* 0x000000ffff127224 */ /* 0x000fe200078e0022 */
[----:B------:R-:W-:Y:S02]  /*ef2c0*/  ISETP.GE.U32.AND P1, PT, R34, R11, PT ;  /* 0x0000000b2200720c */ /* 0x000fe40003f26070 */
[----:B------:R-:W-:-:S03]  /*ef2d0*/  SEL R11, RZ, 0x1, P0 ;  /* 0x00000001ff0b7807 */ /* 0x000fc60000000000 */
[----:B------:R-:W-:Y:S01]  /*ef2e0*/  @P0 IMAD.MOV R35, RZ, RZ, 0x1 ;  /* 0x00000001ff230424 */ /* 0x000fe200078e02ff */
[----:B------:R-:W-:-:S07]  /*ef2f0*/  ISETP.GE.U32.AND P0, PT, R10, R110, PT ;  /* 0x0000006e0a00720c */ /* 0x000fce0003f06070 */
[----:B------:R-:W-:Y:S02]  /*ef300*/  @P1 IMAD.MOV R35, RZ, RZ, R11 ;  /* 0x000000ffff231224 */ /* 0x000fe400078e020b */
[----:B------:R-:W-:Y:S02]  /*ef310*/  IMAD.IADD R11, R111, 0x1, R112 ;  /* 0x000000016f0b7824 */ /* 0x000fe400078e0270 */
[----:B------:R-:W-:Y:S02]  /*ef320*/  IMAD.IADD R35, R10, 0x1, R35 ;  /* 0x000000010a237824 */ /* 0x000fe400078e0223 */
[----:B------:R-:W-:-:S03]  /*ef330*/  @P0 IMAD.MOV R36, RZ, RZ, 0x1 ;  /* 0x00000001ff240424 */ /* 0x000fc600078e02ff */
[----:B------:R-:W-:Y:S02]  /*ef340*/  ISETP.GE.U32.AND P1, PT, R35, R10, PT ;  /* 0x0000000a2300720c */ /* 0x000fe40003f26070 */
[----:B------:R-:W-:Y:S02]  /*ef350*/  SEL R10, RZ, 0x1, P0 ;  /* 0x00000001ff0a7807 */ /* 0x000fe40000000000 */
[----:B------:R-:W-:Y:S02]  /*ef360*/  ISETP.GE.U32.AND P0, PT, R11, R112, PT ;  /* 0x000000700b00720c */ /* 0x000fe40003f06070 */
[----:B------:R-:W-:-:S07]  /*ef370*/  MOV R19, R35 ;  /* 0x0000002300137202 */ /* 0x000fce0000000f00 */
[----:B------:R-:W-:Y:S01]  /*ef380*/  @P1 IADD3 R36, PT, PT, R10, RZ, RZ ;  /* 0x000000ff0a241210 */ /* 0x000fe20007ffe0ff */
[----:B------:R-:W-:-:S03]  /*ef390*/  IMAD.IADD R10, R113, 0x1, R116 ;  /* 0x00000001710a7824 */ /* 0x000fc600078e0274 */
[----:B------:R-:W-:Y:S02]  /*ef3a0*/  @P0 IMAD.MOV R37, RZ, RZ, 0x1 ;  /* 0x00000001ff250424 */ /* 0x000fe400078e02ff */
[----:B------:R-:W-:-:S04]  /*ef3b0*/  IMAD.IADD R36, R11, 0x1, R36 ;  /* 0x000000010b247824 */ /* 0x000fc800078e0224 */
[----:B------:R-:W-:Y:S01]  /*ef3c0*/  IMAD.MOV.U32 R20, RZ, RZ, R36 ;  /* 0x000000ffff147224 */ /* 0x000fe200078e0024 */
[----:B------:R-:W-:Y:S02]  /*ef3d0*/  ISETP.GE.U32.AND P1, PT, R36, R11, PT ;  /* 0x0000000b2400720c */ /* 0x000fe40003f26070 */
[----:B------:R-:W-:Y:S02]  /*ef3e0*/  SEL R11, RZ, 0x1, P0 ;  /* 0x00000001ff0b7807 */ /* 0x000fe40000000000 */
[----:B------:R-:W-:-:S09]  /*ef3f0*/  ISETP.GE.U32.AND P0, PT, R10, R116, PT ;  /* 0x000000740a00720c */ /* 0x000fd20003f06070 */
[----:B------:R-:W-:Y:S02]  /*ef400*/  @P1 IMAD.MOV R37, RZ, RZ, R11 ;  /* 0x000000ffff251224 */ /* 0x000fe400078e020b */
[----:B------:R-:W-:Y:S02]  /*ef410*/  IMAD.IADD R11, R114, 0x1, R115 ;  /* 0x00000001720b7824 */ /* 0x000fe400078e0273 */
[----:B------:R-:W-:Y:S01]  /*ef420*/  @P0 IMAD.MOV R32, RZ, RZ, 0x1 ;  /* 0x00000001ff200424 */ /* 0x000fe200078e02ff */
[----:B------:R-:W-:-:S04]  /*ef430*/  IADD3 R37, PT, PT, R10, R37, RZ ;  /* 0x000000250a257210 */ /* 0x000fc80007ffe0ff */
[----:B------:R-:W-:Y:S01]  /*ef440*/  ISETP.GE.U32.AND P1, PT, R37, R10, PT ;  /* 0x0000000a2500720c */ /* 0x000fe20003f26070 */
[----:B------:R-:W-:Y:S01]  /*ef450*/  IMAD.MOV.U32 R21, RZ, RZ, R37 ;  /* 0x000000ffff157224 */ /* 0x000fe200078e0025 */
[----:B------:R-:W-:Y:S02]  /*ef460*/  SEL R10, RZ, 0x1, P0 ;  /* 0x00000001ff0a7807 */ /* 0x000fe40000000000 */
[----:B------:R-:W-:-:S09]  /*ef470*/  ISETP.GE.U32.AND P0, PT, R11, R115, PT ;  /* 0x000000730b00720c */ /* 0x000fd20003f06070 */
[----:B------:R-:W-:Y:S01]  /*ef480*/  @P1 IMAD.MOV R32, RZ, RZ, R10 ;  /* 0x000000ffff201224 */ /* 0x000fe200078e020a */
[----:B------:R-:W-:-:S03]  /*ef490*/  SEL R10, RZ, 0x1, P0 ;  /* 0x00000001ff0a7807 */ /* 0x000fc60000000000 */
[----:B------:R-:W-:-:S04]  /*ef4a0*/  IMAD.IADD R32, R11, 0x1, R32 ;  /* 0x000000010b207824 */ /* 0x000fc800078e0220 */
[----:B------:R-:W-:Y:S01]  /*ef4b0*/  IMAD.MOV.U32 R22, RZ, RZ, R32 ;  /* 0x000000ffff167224 */ /* 0x000fe200078e0020 */
[----:B------:R-:W-:Y:S02]  /*ef4c0*/  ISETP.GE.U32.AND P1, PT, R32, R11, PT ;  /* 0x0000000b2000720c */ /* 0x000fe40003f26070 */
[----:B------:R-:W-:Y:S01]  /*ef4d0*/  MOV R11, 0x2 ;  /* 0x00000002000b7802 */ /* 0x000fe20000000f00 */
[----:B------:R-:W-:-:S10]  /*ef4e0*/  @P0 IMAD.MOV R11, RZ, RZ, 0x1 ;  /* 0x00000001ff0b0424 */ /* 0x000fd400078e02ff */
[----:B------:R-:W-:-:S05]  /*ef4f0*/  @P1 IMAD.MOV R11, RZ, RZ, R10 ;  /* 0x000000ffff0b1224 */ /* 0x000fca00078e020a */
[----:B------:R-:W-:-:S04]  /*ef500*/  IADD3 R10, PT, PT, R11, R118, R117 ;  /* 0x000000760b0a7210 */ /* 0x000fc80007ffe075 */
[----:B------:R-:W-:Y:S01]  /*ef510*/  ISETP.GE.U32.AND P0, PT, R10, R48, PT ;  /* 0x000000300a00720c */ /* 0x000fe20003f06070 */
[----:B------:R-:W-:-:S12]  /*ef520*/  IMAD.MOV.U32 R23, RZ, RZ, R10 ;  /* 0x000000ffff177224 */ /* 0x000fd800078e000a */
[----:B-1----:R-:W-:Y:S05]  /*ef530*/  @!P0 BRA `(.L_x_1371) ;  /* 0x00000008003c8947 */ /* 0x002fea0003800000 */
[----:B------:R-:W-:Y:S01]  /*ef540*/  ISETP.GT.U32.AND P0, PT, R23, R48, PT ;  /* 0x000000301700720c */ /* 0x000fe20003f04070 */
[----:B------:R-:W-:-:S12]  /*ef550*/  BSSY.RELIABLE B1, `(.L_x_1372) ;  /* 0x0000061000017945 */ /* 0x000fd80003800100 */
[----:B------:R-:W-:Y:S05]  /*ef560*/  @P0 BRA `(.L_x_1373) ;  /* 0x00000004007c0947 */ /* 0x000fea0003800000 */
[----:B------:R-:W0:Y:S01]  /*ef570*/  LDC R3, c[0x0][0x39c] ;  /* 0x0000e700ff037b82 */ /* 0x000e220000000800 */
[----:B------:R-:W-:Y:S01]  /*ef580*/  IMAD.MOV.U32 R49, RZ, RZ, R16 ;  /* 0x000000ffff317224 */ /* 0x000fe200078e0010 */
[----:B------:R-:W-:Y:S01]  /*ef590*/  MOV R33, R17 ;  /* 0x0000001100217202 */ /* 0x000fe20000000f00 */
[----:B------:R-:W-:Y:S01]  /*ef5a0*/  IMAD.MOV.U32 R34, RZ, RZ, R18 ;  /* 0x000000ffff227224 */ /* 0x000fe200078e0012 */
[----:B------:R-:W-:Y:S01]  /*ef5b0*/  MOV R10, R23 ;  /* 0x00000017000a7202 */ /* 0x000fe20000000f00 */
[----:B------:R-:W-:Y:S02]  /*ef5c0*/  IMAD.MOV.U32 R35, RZ, RZ, R19 ;  /* 0x000000ffff237224 */ /* 0x000fe400078e0013 */
[----:B------:R-:W-:Y:S02]  /*ef5d0*/  IMAD.MOV.U32 R36, RZ, RZ, R20 ;  /* 0x000000ffff247224 */ /* 0x000fe400078e0014 */
[----:B------:R-:W-:Y:S02]  /*ef5e0*/  IMAD.MOV.U32 R37, RZ, RZ, R21 ;  /* 0x000000ffff257224 */ /* 0x000fe400078e0015 */
        /* <DEDUP_REMOVED lines=8> */
[----:B------:R-:W-:Y:S01]  /*ef670*/  MOV R37, R21 ;  /* 0x0000001500257202 */ /* 0x000fe20000000f00 */
[----:B------:R-:W-:Y:S02]  /*ef680*/  IMAD.MOV.U32 R33, RZ, RZ, R17 ;  /* 0x000000ffff217224 */ /* 0x000fe400078e0011 */
[----:B------:R-:W-:Y:S02]  /*ef690*/  IMAD.MOV.U32 R34, RZ, RZ, R18 ;  /* 0x000000ffff227224 */ /* 0x000fe400078e0012 */
[----:B------:R-:W-:Y:S02]  /*ef6a0*/  IMAD.MOV.U32 R35, RZ, RZ, R19 ;  /* 0x000000ffff237224 */ /* 0x000fe400078e0013 */
[----:B------:R-:W-:Y:S02]  /*ef6b0*/  IMAD.MOV.U32 R36, RZ, RZ, R20 ;  /* 0x000000ffff247224 */ /* 0x000fe400078e0014 */
[----:B------:R-:W-:-:S02]  /*ef6c0*/  IMAD.MOV.U32 R32, RZ, RZ, R22 ;  /* 0x000000ffff207224 */ /* 0x000fc400078e0016 */
        /* <DEDUP_REMOVED lines=60> */
[----:B------:R-:W0:Y:S01]  /*efa90*/  LDCU UR4, c[0x0][0x384] ;  /* 0x00007080ff0477ac */ /* 0x000e220008000800 */
[----:B------:R-:W-:Y:S01]  /*efaa0*/  ISETP.LE.U32.AND P1, PT, R17, R2, PT ;  /* 0x000000021100720c */ /* 0x000fe20003f23070 */
[----:B------:R-:W-:Y:S01]  /*efab0*/  IMAD.MOV.U32 R49, RZ, RZ, R16 ;  /* 0x000000ffff317224 */ /* 0x000fe200078e0010 */
[----:B------:R-:W-:Y:S01]  /*efac0*/  MOV R33, R17 ;  /* 0x0000001100217202 */ /* 0x000fe20000000f00 */
[----:B------:R-:W-:Y:S01]  /*efad0*/  IMAD.MOV.U32 R34, RZ, RZ, R18 ;  /* 0x000000ffff227224 */ /* 0x000fe200078e0012 */
[----:B------:R-:W-:Y:S01]  /*efae0*/  MOV R10, R23 ;  /* 0x00000017000a7202 */ /* 0x000fe20000000f00 */
[----:B------:R-:W-:Y:S02]  /*efaf0*/  IMAD.MOV.U32 R35, RZ, RZ, R19 ;  /* 0x000000ffff237224 */ /* 0x000fe400078e0013 */
[----:B------:R-:W-:Y:S02]  /*efb00*/  IMAD.MOV.U32 R36, RZ, RZ, R20 ;  /* 0x000000ffff247224 */ /* 0x000fe400078e0014 */
[----:B------:R-:W-:-:S02]  /*efb10*/  IMAD.MOV.U32 R37, RZ, RZ, R21 ;  /* 0x000000ffff257224 */ /* 0x000fc400078e0015 */
[----:B------:R-:W-:Y:S01]  /*efb20*/  IMAD.MOV.U32 R32, RZ, RZ, R22 ;  /* 0x000000ffff207224 */ /* 0x000fe200078e0016 */
[----:B0-----:R-:W-:-:S13]  /*efb30*/  ISETP.GE.U32.AND P0, PT, R16, UR4, PT ;  /* 0x0000000410007c0c */ /* 0x001fda000bf06070 */
[----:B------:R-:W-:Y:S05]  /*efb40*/  @!P0 BREAK.RELIABLE P1, B1 ;  /* 0x0000000000018942 */ /* 0x000fea0000800100 */
[----:B------:R-:W-:Y:S05]  /*efb50*/  @!P0 BRA P1, `(.L_x_1371) ;  /* 0x0000000000b48947 */ /* 0x000fea0000800000 */
.L_x_1373:
[----:B------:R-:W-:Y:S05]  /*efb60*/  BSYNC.RELIABLE B1 ;  /* 0x0000000000017941 */ /* 0x000fea0003800100 */
.L_x_1372:
[----:B------:R-:W0:Y:S01]  /*efb70*/  LDCU UR4, c[0x0][0x384] ;  /* 0x00007080ff0477ac */ /* 0x000e220008000800 */
[----:B------:R-:W1:Y:S01]  /*efb80*/  LDCU.64 UR8, c[0x0][0x388] ;  /* 0x00007100ff0877ac */ /* 0x000e620008000a00 */
[----:B------:R-:W2:Y:S01]  /*efb90*/  LDCU.128 UR12, c[0x0][0x390] ;  /* 0x00007200ff0c77ac */ /* 0x000ea20008000c00 */
[C---:B0-----:R-:W-:Y:S01]  /*efba0*/  ISETP.GE.U32.AND P6, PT, R16.reuse, UR4, PT ;  /* 0x0000000410007c0c */ /* 0x041fe2000bfc6070 */
[----:B------:R-:W-:Y:S02]  /*efbb0*/  VIADD R49, R16, -UR4 ;  /* 0x8000000410317c36 */ /* 0x000fe40008000000 */
[----:B-1----:R-:W-:Y:S01]  /*efbc0*/  VIADD R3, R17, -UR8 ;  /* 0x8000000811037c36 */ /* 0x002fe20008000000 */
[----:B------:R-:W-:Y:S01]  /*efbd0*/  SEL R2, RZ, 0x1, P6 ;  /* 0x00000001ff027807 */ /* 0x000fe20003000000 */
[----:B------:R-:W-:Y:S02]  /*efbe0*/  VIADD R5, R18, -UR9 ;  /* 0x8000000912057c36 */ /* 0x000fe40008000000 */
[----:B--2---:R-:W-:Y:S01]  /*efbf0*/  VIADD R7, R19, -UR12 ;  /* 0x8000000c13077c36 */ /* 0x004fe20008000000 */
[----:B------:R-:W-:Y:S01]  /*efc00*/  ISETP.GE.U32.AND P0, PT, R3, R2, PT ;  /* 0x000000020300720c */ /* 0x000fe20003f06070 */
[----:B------:R-:W-:Y:S01]  /*efc10*/  VIADD R9, R20, -UR13 ;  /* 0x8000000d14097c36 */ /* 0x000fe20008000000 */
[----:B------:R-:W-:Y:S01]  /*efc20*/  IADD3 R13, PT, PT, R22, -UR15, RZ ;  /* 0x8000000f160d7c10 */ /* 0x000fe2000fffe0ff */
[----:B------:R-:W-:Y:S01]  /*efc30*/  VIADD R11, R21, -UR14 ;  /* 0x8000000e150b7c36 */ /* 0x000fe20008000000 */
[----:B------:R-:W-:Y:S01]  /*efc40*/  ISETP.LT.U32.OR P0, PT, R17, UR8, !P0 ;  /* 0x0000000811007c0c */ /* 0x000fe2000c701470 */
[----:B------:R-:W-:-:S02]  /*efc50*/  VIADD R33, R3, 0xffffffff ;  /* 0xffffffff03217836 */ /* 0x000fc40000000000 */
[----:B------:R-:W-:Y:S01]  /*efc60*/  @P6 IMAD.MOV R33, RZ, RZ, R3 ;  /* 0x000000ffff216224 */ /* 0x000fe200078e0203 */
[----:B------:R-:W-:Y:S01]  /*efc70*/  SEL R2, RZ, 0x1, !P0 ;  /* 0x00000001ff027807 */ /* 0x000fe20004000000 */
[----:B------:R-:W-:Y:S02]  /*efc80*/  VIADD R34, R5, 0xffffffff ;  /* 0xffffffff05227836 */ /* 0x000fe40000000000 */
[----:B------:R-:W-:Y:S01]  /*efc90*/  VIADD R35, R7, 0xffffffff ;  /* 0xffffffff07237836 */ /* 0x000fe20000000000 */
[----:B------:R-:W-:Y:S01]  /*efca0*/  ISETP.GE.U32.AND P1, PT, R5, R2, PT ;  /* 0x000000020500720c */ /* 0x000fe20003f26070 */
[----:B------:R-:W-:Y:S02]  /*efcb0*/  VIADD R36, R9, 0xffffffff ;  /* 0xffffffff09247836 */ /* 0x000fe40000000000 */
[----:B------:R-:W-:Y:S01]  /*efcc0*/  VIADD R37, R11, 0xffffffff ;  /* 0xffffffff0b257836 */ /* 0x000fe20000000000 */
[----:B------:R-:W-:Y:S01]  /*efcd0*/  ISETP.LT.U32.OR P1, PT, R18, UR9, !P1 ;  /* 0x0000000912007c0c */ /* 0x000fe2000cf21470 */
[----:B------:R-:W-:-:S02]  /*efce0*/  VIADD R32, R13, 0xffffffff ;  /* 0xffffffff0d207836 */ /* 0x000fc40000000000 */
[----:B------:R-:W-:Y:S01]  /*efcf0*/  @!P0 IMAD.MOV R34, RZ, RZ, R5 ;  /* 0x000000ffff228224 */ /* 0x000fe200078e0205 */
[----:B------:R-:W-:-:S04]  /*efd00*/  SEL R2, RZ, 0x1, !P1 ;  /* 0x00000001ff027807 */ /* 0x000fc80004800000 */
[----:B------:R-:W-:-:S04]  /*efd10*/  ISETP.GE.U32.AND P2, PT, R7, R2, PT ;  /* 0x000000020700720c */ /* 0x000fc80003f46070 */
[----:B------:R-:W-:Y:S02]  /*efd20*/  ISETP.LT.U32.OR P2, PT, R19, UR12, !P2 ;  /* 0x0000000c13007c0c */ /* 0x000fe4000d741470 */
[----:B------:R-:W-:Y:S02]  /*efd30*/  @!P1 IADD3 R35, PT, PT, R7, RZ, RZ ;  /* 0x000000ff07239210 */ /* 0x000fe40007ffe0ff */
[----:B------:R-:W-:-:S04]  /*efd40*/  SEL R2, RZ, 0x1, !P2 ;  /* 0x00000001ff027807 */ /* 0x000fc80005000000 */
[----:B------:R-:W-:-:S04]  /*efd50*/  ISETP.GE.U32.AND P3, PT, R9, R2, PT ;  /* 0x000000020900720c */ /* 0x000fc80003f66070 */
[----:B------:R-:W-:Y:S02]  /*efd60*/  ISETP.LT.U32.OR P3, PT, R20, UR13, !P3 ;  /* 0x0000000d14007c0c */ /* 0x000fe4000df61470 */
[----:B------:R-:W-:Y:S02]  /*efd70*/  @!P2 IADD3 R36, PT, PT, R9, RZ, RZ ;  /* 0x000000ff0924a210 */ /* 0x000fe40007ffe0ff */
[----:B------:R-:W-:-:S04]  /*efd80*/  SEL R2, RZ, 0x1, !P3 ;  /* 0x00000001ff027807 */ /* 0x000fc80005800000 */
[----:B------:R-:W-:-:S04]  /*efd90*/  ISETP.GE.U32.AND P4, PT, R11, R2, PT ;  /* 0x000000020b00720c */ /* 0x000fc80003f86070 */
[----:B------:R-:W-:Y:S01]  /*efda0*/  ISETP.LT.U32.OR P4, PT, R21, UR14, !P4 ;  /* 0x0000000e15007c0c */ /* 0x000fe2000e781470 */
[----:B------:R-:W-:-:S03]  /*efdb0*/  @!P3 IMAD.MOV R37, RZ, RZ, R11 ;  /* 0x000000ffff25b224 */ /* 0x000fc600078e020b */
[----:B------:R-:W-:-:S04]  /*efdc0*/  SEL R2, RZ, 0x1, !P4 ;  /* 0x00000001ff027807 */ /* 0x000fc80006000000 */
[----:B------:R-:W-:Y:S01]  /*efdd0*/  ISETP.GE.U32.AND P6, PT, R13, R2, PT ;  /* 0x000000020d00720c */ /* 0x000fe20003fc6070 */
[----:B------:R-:W-:-:S03]  /*efde0*/  IMAD.IADD R2, R23, 0x1, -R48 ;  /* 0x0000000117027824 */ /* 0x000fc600078e0a30 */
[----:B------:R-:W-:Y:S01]  /*efdf0*/  ISETP.LT.U32.OR P6, PT, R22, UR15, !P6 ;  /* 0x0000000f16007c0c */ /* 0x000fe2000f7c1470 */
[----:B------:R-:W-:Y:S02]  /*efe00*/  VIADD R10, R2, 0xffffffff ;  /* 0xffffffff020a7836 */ /* 0x000fe40000000000 */
[----:B------:R-:W-:-:S10]  /*efe10*/  @!P4 IMAD.MOV R32, RZ, RZ, R13 ;  /* 0x000000ffff20c224 */ /* 0x000fd400078e020d */
[----:B------:R-:W-:-:S07]  /*efe20*/  @!P6 IMAD.MOV R10, RZ, RZ, R2 ;  /* 0x000000ffff0ae224 */ /* 0x000fce00078e0202 */
.L_x_1371:
[----:B------:R-:W-:Y:S05]  /*efe30*/  BSYNC.RECONVERGENT B0 ;  /* 0x0000000000007941 */ /* 0x000fea0003800200 */
.L_x_1370:
        /* <DEDUP_REMOVED lines=35> */
.L_x_1377:
        /* <DEDUP_REMOVED lines=8> */
[----:B------:R-:W-:Y:S01]  /*f00f0*/  VIADD R6, R3, 0xffffffff ;  /* 0xffffffff03067836 */ /* 0x000fe20000000000 */
[----:B------:R-:W-:Y:S01]  /*f0100*/  IADD3 R40, PT, PT, R9, -0x1, RZ ;  /* 0xffffffff09287810 */ /* 0x000fe20007ffe0ff */
[----:B------:R-:W-:Y:S01]  /*f0110*/  VIADD R8, R5, 0xffffffff ;  /* 0xffffffff05087836 */ /* 0x000fe20000000000 */
[----:B------:R-:W-:Y:S01]  /*f0120*/  ISETP.LT.U32.OR P4, PT, R105, R106, !P4 ;  /* 0x0000006a6900720c */ /* 0x000fe20006781470 */
[----:B------:R-:W-:Y:S01]  /*f0130*/  @P0 IMAD.MOV R6, RZ, RZ, R3 ;  /* 0x000000ffff060224 */ /* 0x000fe200078e0203 */
[----:B------:R-:W-:Y:S01]  /*f0140*/  IADD3 R3, PT, PT, R114, -R115, RZ ;  /* 0x8000007372037210 */ /* 0x000fe20007ffe0ff */
[----:B------:R-:W-:Y:S01]  /*f0150*/  VIADD R12, R7, 0xffffffff ;  /* 0xffffffff070c7836 */ /* 0x000fe20000000000 */
[----:B------:R-:W-:Y:S01]  /*f0160*/  SEL R2, RZ, 0x1, !P4 ;  /* 0x00000001ff027807 */ /* 0x000fe20006000000 */
[----:B------:R-:W-:-:S02]  /*f0170*/  VIADD R119, R11, 0xffffffff ;  /* 0xffffffff0b777836 */ /* 0x000fc40000000000 */
        /* <DEDUP_REMOVED lines=20> */
[----:B------:R-:W-:Y:S01]  /*f02c0*/  VIADD R123, R2, 0xffffffff ;  /* 0xffffffff027b7836 */ /* 0x000fe20000000000 */
[----:B------:R-:W-:Y:S01]  /*f02d0*/  @!P0 IADD3 R121, PT, PT, R3, RZ, RZ ;  /* 0x000000ff03798210 */ /* 0x000fe20007ffe0ff */
[----:B------:R-:W-:-:S10]  /*f02e0*/  IMAD.IADD R3, R103, 0x1, -R104 ;  /* 0x0000000167037824 */ /* 0x000fd400078e0a68 */
[----:B------:R-:W-:Y:S01]  /*f02f0*/  @!P4 IMAD.MOV R123, RZ, RZ, R2 ;  /* 0x000000ffff7bc224 */ /* 0x000fe200078e0202 */
[----:B------:R-:W-:Y:S06]  /*f0300*/  BRA `(.L_x_1378) ;  /* 0x0000000400587947 */ /* 0x000fec0003800000 */
.L_x_1376:
[----:B------:R-:W-:Y:S05]  /*f0310*/  BSYNC.RELIABLE B1 ;  /* 0x0000000000017941 */ /* 0x000fea0003800100 */
.L_x_1375:
[----:B------:R-:W0:Y:S01]  /*f0320*/  LDCU UR4, c[0x0][0x384] ;  /* 0x00007080ff0477ac */ /* 0x000e220008000800 */
[----:B------:R-:W-:Y:S01]  /*f0330*/  ISETP.GE.U32.AND P0, PT, R104, R103, PT ;  /* 0x000000676800720c */ /* 0x000fe20003f06070 */
        /* <DEDUP_REMOVED lines=8> */
[----:B------:R-:W2:Y:S02]  /*f03c0*/  LDCU.128 UR12, c[0x0][0x390] ;  /* 0x00007200ff0c77ac */ /* 0x000ea40008000c00 */
[----:B------:R-:W-:Y:S01]  /*f03d0*/  ISETP.LT.U32.OR P1, PT, R106, R105, !P1 ;  /* 0x000000696a00720c */ /* 0x000fe20004f21470 */
[----:B------:R-:W-:-:S02]  /*f03e0*/  @P0 IMAD.MOV R4, RZ, RZ, R5 ;  /* 0x000000ffff040224 */ /* 0x000fc400078e0205 */
[----:B------:R-:W-:Y:S01]  /*f03f0*/  IMAD.IADD R5, R110, 0x1, -R109 ;  /* 0x000000016e057824 */ /* 0x000fe200078e0a6d */
[----:B------:R-:W-:Y:S02]  /*f0400*/  SEL R2, RZ, 0x1, !P1 ;  /* 0x00000001ff027807 */ /* 0x000fe40004800000 */
[----:B0-----:R-:W-:Y:S02]  /*f0410*/  ISETP.GT.U32.AND P3, PT, R3, UR4, PT ;  /* 0x0000000403007c0c */ /* 0x001fe4000bf64070 */
[----:B------:R-:W-:Y:S02]  /*f0420*/  ISETP.GE.U32.AND P0, PT, R7, R2, PT ;  /* 0x000000020700720c */ /* 0x000fe40003f06070 */
[----:B------:R-:W-:Y:S02]  /*f0430*/  SEL R2, RZ, 0x1, !P3 ;  /* 0x00000001ff027807 */ /* 0x000fe40005800000 */
[----:B-1----:R-:W-:Y:S01]  /*f0440*/  IADD3 R9, PT, PT, -R4, UR8, RZ ;  /* 0x0000000804097c10 */ /* 0x002fe2000fffe1ff */
        /* <DEDUP_REMOVED lines=13> */
[----:B------:R-:W-:Y:S01]  /*f0520*/  IADD3 R7, PT, PT, -R111, R112, RZ ;  /* 0x000000706f077210 */ /* 0x000fe20007ffe1ff */
[----:B------:R-:W-:Y:S01]  /*f0530*/  VIADD R12, R5, 0xffffffff ;  /* 0xffffffff050c7836 */ /* 0x000fe20000000000 */
[----:B------:R-:W-:Y:S02]  /*f0540*/  SEL R2, RZ, 0x1, !P2 ;  /* 0x00000001ff027807 */ /* 0x000fe40005000000 */
[----:B------:R-:W-:Y:S01]  /*f0550*/  ISETP.GT.U32.OR P0, PT, R6, UR9, !P4 ;  /* 0x0000000906007c0c */ /* 0x000fe2000e704470 */
[----:B------:R-:W-:Y:S01]  /*f0560*/  VIADD R6, R9, 0xffffffff ;  /* 0xffffffff09067836 */ /* 0x000fe20000000000 */
[C---:B------:R-:W-:Y:S01]  /*f0570*/  ISETP.GE.U32.AND P4, PT, R7.reuse, R2, PT ;  /* 0x000000020700720c */ /* 0x040fe20003f86070 */
[----:B------:R-:W-:Y:S01]  /*f0580*/  @!P3 IMAD.MOV R6, RZ, RZ, R9 ;  /* 0x000000ffff06b224 */ /* 0x000fe200078e0209 */
[----:B--2---:R-:W-:Y:S01]  /*f0590*/  IADD3 R13, PT, PT, -R4, UR12, RZ ;  /* 0x0000000c040d7c10 */ /* 0x004fe2000fffe1ff */
[----:B------:R-:W-:Y:S01]  /*f05a0*/  VIADD R8, R7, 0xffffffff ;  /* 0xffffffff07087836 */ /* 0x000fe20000000000 */
[----:B------:R-:W-:-:S02]  /*f05b0*/  SEL R2, RZ, 0x1, !P0 ;  /* 0x00000001ff027807 */ /* 0x000fc40004000000 */
[----:B------:R-:W-:Y:S02]  /*f05c0*/  ISETP.LT.U32.OR P4, PT, R112, R111, !P4 ;  /* 0x0000006f7000720c */ /* 0x000fe40006781470 */
[----:B------:R-:W-:Y:S02]  /*f05d0*/  ISETP.GE.U32.AND P3, PT, R13, R2, PT ;  /* 0x000000020d00720c */ /* 0x000fe40003f66070 */
[----:B------:R-:W-:Y:S02]  /*f05e0*/  @!P2 IADD3 R8, PT, PT, R7, RZ, RZ ;  /* 0x000000ff0708a210 */ /* 0x000fe40007ffe0ff */
[----:B------:R-:W-:Y:S02]  /*f05f0*/  ISETP.GT.U32.OR P2, PT, R4, UR12, !P3 ;  /* 0x0000000c04007c0c */ /* 0x000fe4000df44470 */
[----:B------:R-:W-:Y:S02]  /*f0600*/  SEL R2, RZ, 0x1, !P4 ;  /* 0x00000001ff027807 */ /* 0x000fe40006000000 */
[----:B------:R-:W-:-:S02]  /*f0610*/  IADD3 R7, PT, PT, -R8, UR13, RZ ;  /* 0x0000000d08077c10 */ /* 0x000fc4000fffe1ff */
[----:B------:R-:W-:Y:S01]  /*f0620*/  SEL R4, RZ, 0x1, !P2 ;  /* 0x00000001ff047807 */ /* 0x000fe20005000000 */
[----:B------:R-:W-:Y:S01]  /*f0630*/  @!P4 IMAD.MOV R12, RZ, RZ, R5 ;  /* 0x000000ffff0cc224 */ /* 0x000fe200078e0205 */
[----:B------:R-:W-:Y:S01]  /*f0640*/  ISETP.GE.U32.AND P3, PT, R5, R2, PT ;  /* 0x000000020500720c */ /* 0x000fe20003f66070 */
[----:B------:R-:W-:Y:S01]  /*f0650*/  IMAD.IADD R5, R115, 0x1, -R114 ;  /* 0x0000000173057824 */ /* 0x000fe200078e0a72 */
[C---:B------:R-:W-:Y:S01]  /*f0660*/  ISETP.GE.U32.AND P4, PT, R7.reuse, R4, PT ;  /* 0x000000040700720c */ /* 0x040fe20003f86070 */
[----:B------:R-:W-:Y:S01]  /*f0670*/  VIADD R40, R7, 0xffffffff ;  /* 0xffffffff07287836 */ /* 0x000fe20000000000 */
[----:B------:R-:W-:Y:S01]  /*f0680*/  ISETP.LT.U32.OR P3, PT, R116, R113, !P3 ;  /* 0x000000717400720c */ /* 0x000fe20005f61470 */
[----:B------:R-:W-:Y:S01]  /*f0690*/  VIADD R14, R5, 0xffffffff ;  /* 0xffffffff050e7836 */ /* 0x000fe20000000000 */
[----:B------:R-:W-:Y:S01]  /*f06a0*/  ISETP.GT.U32.OR P4, PT, R8, UR13, !P4 ;  /* 0x0000000d08007c0c */ /* 0x000fe2000e784470 */
[----:B------:R-:W-:Y:S01]  /*f06b0*/  VIADD R8, R11, 0xffffffff ;  /* 0xffffffff0b087836 */ /* 0x000fe20000000000 */
[----:B------:R-:W-:-:S02]  /*f06c0*/  IADD3 R9, PT, PT, -R12, UR14, RZ ;  /* 0x0000000e0c097c10 */ /* 0x000fc4000fffe1ff */
[----:B------:R-:W-:Y:S02]  /*f06d0*/  SEL R4, RZ, 0x1, !P4 ;  /* 0x00000001ff047807 */ /* 0x000fe40006000000 */
[----:B------:R-:W-:Y:S01]  /*f06e0*/  SEL R2, RZ, 0x1, !P3 ;  /* 0x00000001ff027807 */ /* 0x000fe20005800000 */
[----:B------:R-:W-:Y:S01]  /*f06f0*/  VIADD R119, R9, 0xffffffff ;  /* 0xffffffff09777836 */ /* 0x000fe20000000000 */
[----:B------:R-:W-:Y:S02]  /*f0700*/  @!P1 IADD3 R8, PT, PT, R11, RZ, RZ ;  /* 0x000000ff0b089210 */ /* 0x000fe40007ffe0ff */
[----:B------:R-:W-:Y:S01]  /*f0710*/  ISETP.GE.U32.AND P1, PT, R9, R4, PT ;  /* 0x000000040900720c */ /* 0x000fe20003f26070 */
[----:B------:R-:W-:Y:S01]  /*f0720*/  @!P3 IMAD.MOV R14, RZ, RZ, R5 ;  /* 0x000000ffff0eb224 */ /* 0x000fe200078e0205 */
[----:B------:R-:W-:Y:S01]  /*f0730*/  ISETP.GE.U32.AND P3, PT, R5, R2, PT ;  /* 0x000000020500720c */ /* 0x000fe20003f66070 */
[----:B------:R-:W-:Y:S01]  /*f0740*/  IMAD.IADD R4, R117, 0x1, -R118 ;  /* 0x0000000175047824 */ /* 0x000fe200078e0a76 */
[----:B------:R-:W-:Y:S01]  /*f0750*/  ISETP.GT.U32.OR P1, PT, R12, UR14, !P1 ;  /* 0x0000000e0c007c0c */ /* 0x000fe2000cf24470 */
[----:B------:R-:W-:Y:S01]  /*f0760*/  VIADD R12, R13, 0xffffffff ;  /* 0xffffffff0d0c7836 */ /* 0x000fe20000000000 */
[----:B------:R-:W-:Y:S01]  /*f0770*/  ISETP.LT.U32.OR P3, PT, R115, R114, !P3 ;  /* 0x000000727300720c */ /* 0x000fe20005f61470 */
[----:B------:R-:W-:Y:S01]  /*f0780*/  @!P0 IMAD.MOV R12, RZ, RZ, R13 ;  /* 0x000000ffff0c8224 */ /* 0x000fe200078e020d */
[----:B------:R-:W-:Y:S01]  /*f0790*/  IADD3 R11, PT, PT, -R14, UR15, RZ ;  /* 0x0000000f0e0b7c10 */ /* 0x000fe2000fffe1ff */
[----:B------:R-:W-:Y:S01]  /*f07a0*/  VIADD R5, R4, 0x1 ;  /* 0x0000000104057836 */ /* 0x000fe20000000000 */
[----:B------:R-:W-:Y:S01]  /*f07b0*/  SEL R2, RZ, 0x1, !P1 ;  /* 0x00000001ff027807 */ /* 0x000fe20004800000 */
[----:B------:R-:W-:Y:S01]  /*f07c0*/  @!P4 IMAD.MOV R119, RZ, RZ, R9 ;  /* 0x000000ffff77c224 */ /* 0x000fe200078e0209 */
[----:B------:R-:W-:Y:S01]  /*f07d0*/  @!P2 IADD3 R40, PT, PT, R7, RZ, RZ ;  /* 0x000000ff0728a210 */ /* 0x000fe20007ffe0ff */
[C---:B------:R-:W-:Y:S01]  /*f07e0*/  VIADD R121, R11.reuse, 0xffffffff ;  /* 0xffffffff0b797836 */ /* 0x040fe20000000000 */
[----:B------:R-:W-:-:S02]  /*f07f0*/  ISETP.GE.U32.AND P0, PT, R11, R2, PT ;  /* 0x000000020b00720c */ /* 0x000fc40003f06070 */
[----:B------:R-:W-:Y:S01]  /*f0800*/  IADD3 R3, PT, PT, -R3, UR4, RZ ;  /* 0x0000000403037c10 */ /* 0x000fe2000fffe1ff */
[----:B------:R-:W-:Y:S01]  /*f0810*/  @!P1 IMAD.MOV R121, RZ, RZ, R11 ;  /* 0x000000ffff799224 */ /* 0x000fe200078e020b */
[----:B------:R-:W-:Y:S02]  /*f0820*/  ISETP.GT.U32.OR P0, PT, R14, UR15, !P0 ;  /* 0x0000000f0e007c0c */ /* 0x000fe4000c704470 */
[----:B------:R-:W-:-:S05]  /*f0830*/  @!P3 IADD3 R5, PT, PT, R4, RZ, RZ ;  /* 0x000000ff0405b210 */ /* 0x000fca0007ffe0ff */
[----:B------:R-:W-:-:S04]  /*f0840*/  IMAD.IADD R5, R48, 0x1, R5 ;  /* 0x0000000130057824 */ /* 0x000fc800078e0205 */
[----:B------:R-:W-:Y:S02]  /*f0850*/  VIADD R123, R5, 0xffffffff ;  /* 0xffffffff057b7836 */ /* 0x000fe40000000000 */
[----:B------:R-:W-:-:S07]  /*f0860*/  @!P0 IMAD.MOV R123, RZ, RZ, R5 ;  /* 0x000000ffff7b8224 */ /* 0x000fce00078e0205 */
.L_x_1378:
[----:B------:R-:W-:Y:S05]  /*f0870*/  BSYNC.RECONVERGENT B0 ;  /* 0x0000000000007941 */ /* 0x000fea0003800200 */
.L_x_1374:
[----:B------:R-:W-:Y:S01]  /*f0880*/  LOP3.LUT R4, R6, 0xffff, RZ, 0xc0, !PT ;  /* 0x0000ffff06047812 */ /* 0x000fe200078ec0ff */
[----:B------:R-:W-:Y:S01]  /*f0890*/  HFMA2 R126, -RZ, RZ, 0, 0 ;  /* 0x00000000ff7e7431 */ /* 0x000fe200000001ff */
[----:B------:R-:W-:Y:S02]  /*f08a0*/  SHF.R.U32.HI R5, RZ, 0x10, R6 ;  /* 0x00000010ff057819 */ /* 0x000fe40000011606 */
[----:B------:R-:W-:Y:S02]  /*f08b0*/  CS2R R14, SRZ ;  /* 0x00000000000e7805 */ /* 0x000fe4000001ff00 */
[----:B------:R-:W-:Y:S01]  /*f08c0*/  LOP3.LUT R6, R8, 0xffff, RZ, 0xc0, !PT ;  /* 0x0000ffff08067812 */ /* 0x000fe200078ec0ff */
[----:B------:R-:W-:Y:S01]  /*f08d0*/  IMAD.MOV.U32 R124, RZ, RZ, R24 ;  /* 0x000000ffff7c7224 */ /* 0x000fe200078e0018 */
[----:B------:R-:W-:Y:S01]  /*f08e0*/  SHF.R.U32.HI R7, RZ, 0x10, R8 ;  /* 0x00000010ff077819 */ /* 0x000fe20000011608 */
[----:B------:R-:W-:Y:S01]  /*f08f0*/  IMAD.MOV.U32 R11, RZ, RZ, RZ ;  /* 0x000000ffff0b7224 */ /* 0x000fe200078e00ff */
[----:B------:R-:W-:-:S02]  /*f0900*/  LOP3.LUT R2, R3, 0xffff, RZ, 0xc0, !PT ;  /* 0x0000ffff03027812 */ /* 0x000fc400078ec0ff */
[----:B------:R-:W-:Y:S02]  /*f0910*/  CS2R R30, SRZ ;  /* 0x00000000001e7805 */ /* 0x000fe4000001ff00 */
[----:B------:R-:W-:Y:S01]  /*f0920*/  LOP3.LUT R8, R12, 0xffff, RZ, 0xc0, !PT ;  /* 0x0000ffff0c087812 */ /* 0x000fe200078ec0ff */
[----:B------:R-:W-:Y:S01]  /*f0930*/  UMOV UR4, URZ ;  /* 0x000000ff00047c82 */ /* 0x000fe20008000000 */
[----:B------:R-:W-:Y:S02]  /*f0940*/  SHF.R.U32.HI R9, RZ, 0x10, R12 ;  /* 0x00000010ff097819 */ /* 0x000fe4000001160c */
[----:B------:R-:W-:Y:S02]  /*f0950*/  CS2R R12, SRZ ;  /* 0x00000000000c7805 */ /* 0x000fe4000001ff00 */
[----:B------:R-:W-:Y:S02]  /*f0960*/  LOP3.LUT R38, R40, 0xffff, RZ, 0xc0, !PT ;  /* 0x0000ffff28267812 */ /* 0x000fe400078ec0ff */
[----:B------:R-:W-:-:S02]  /*f0970*/  LOP3.LUT R42, R119, 0xffff, RZ, 0xc0, !PT ;  /* 0x0000ffff772a7812 */ /* 0x000fc400078ec0ff */
[----:B------:R-:W-:Y:S02]  /*f0980*/  LOP3.LUT R120, R121, 0xffff, RZ, 0xc0, !PT ;  /* 0x0000ffff79787812 */ /* 0x000fe400078ec0ff */
[----:B------:R-:W-:Y:S02]  /*f0990*/  LOP3.LUT R122, R123, 0xffff, RZ, 0xc0, !PT ;  /* 0x0000ffff7b7a7812 */ /* 0x000fe400078ec0ff */
[----:B------:R-:W-:Y:S02]  /*f09a0*/  SHF.R.U32.HI R3, RZ, 0x10, R3 ;  /* 0x00000010ff037819 */ /* 0x000fe40000011603 */
[----:B------:R-:W-:Y:S02]  /*f09b0*/  SHF.R.U32.HI R40, RZ, 0x10, R40 ;  /* 0x00000010ff287819 */ /* 0x000fe40000011628 */
[----:B------:R-:W-:Y:S02]  /*f09c0*/  SHF.R.U32.HI R119, RZ, 0x10, R119 ;  /* 0x00000010ff777819 */ /* 0x000fe40000011677 */
[----:B------:R-:W-:-:S02]  /*f09d0*/  SHF.R.U32.HI R121, RZ, 0x10, R121 ;  /* 0x00000010ff797819 */ /* 0x000fc40000011679 */
[----:B------:R-:W-:-:S07]  /*f09e0*/  SHF.R.U32.HI R123, RZ, 0x10, R123 ;  /* 0x00000010ff7b7819 */ /* 0x000fce000001167b */
.L_x_1379:
[----:B------:R0:W2:Y:S01]  /*f09f0*/  LDL R125, [R124] ;  /* 0x000000007c7d7983 */ /* 0x0000a20000100800 */
[----:B------:R-:W1:Y:S01]  /*f0a00*/  LDC R102, c[0x0][0x3e4] ;  /* 0x0000f900ff667b82 */ /* 0x000e620000000800 */
[----:B------:R-:W-:-:S04]  /*f0a10*/  UIADD3 UR4, UPT, UPT, UR4, 0x1, URZ ;  /* 0x0000000104047890 */ /* 0x000fc8000fffe0ff */
[----:B------:R-:W-:Y:S01]  /*f0a20*/  UISETP.NE.AND UP0, UPT, UR4, 0x8, UPT ;  /* 0x000000080400788c */ /* 0x000fe2000bf05270 */
[----:B0-----:R-:W-:Y:S01]  /*f0a30*/  VIADD R124, R124, 0x4 ;  /* 0x000000047c7c7836 */ /* 0x001fe20000000000 */
[----:B--2---:R-:W-:Y:S02]  /*f0a40*/  LOP3.LUT R87, R125, 0xffff, RZ, 0xc0, !PT ;  /* 0x0000ffff7d577812 */ /* 0x004fe400078ec0ff */
[----:B------:R-:W-:-:S03]  /*f0a50*/  SHF.R.U32.HI R125, RZ, 0x10, R125 ;  /* 0x00000010ff7d7819 */ /* 0x000fc6000001167d */
[-C--:B------:R-:W-:Y:S02]  /*f0a60*/  IMAD R43, R2, R87.reuse, RZ ;  /* 0x00000057022b7224 */ /* 0x080fe400078e02ff */
[----:B------:R-:W-:Y:S02]  /*f0a70*/  IMAD R47, R4, R87, RZ ;  /* 0x00000057042f7224 */ /* 0x000fe400078e02ff */
[-C--:B------:R-:W-:Y:S01]  /*f0a80*/  IMAD R44, R2, R125.reuse, RZ ;  /* 0x0000007d022c7224 */ /* 0x080fe200078e02ff */
[----:B------:R-:W-:Y:S01]  /*f0a90*/  LOP3.LUT R45, R43, 0xffff, RZ, 0xc0, !PT ;  /* 0x0000ffff2b2d7812 */ /* 0x000fe200078ec0ff */
[----:B------:R-:W-:Y:S01]  /*f0aa0*/  IMAD R50, R4, R125, RZ ;  /* 0x0000007d04327224 */ /* 0x000fe200078e02ff */
[----:B------:R-:W-:Y:S01]  /*f0ab0*/  SHF.R.U32.HI R46, RZ, 0x10, R43 ;  /* 0x00000010ff2e7819 */ /* 0x000fe2000001162b */
[----:B------:R-:W-:Y:S01]  /*f0ac0*/  IMAD R44, R3, R87, R44 ;  /* 0x00000057032c7224 */ /* 0x000fe200078e022c */
[----:B------:R-:W-:Y:S01]  /*f0ad0*/  LOP3.LUT R86, R47, 0xffff, RZ, 0xc0, !PT ;  /* 0x0000ffff2f567812 */ /* 0x000fe200078ec0ff */
[----:B------:R-:W-:Y:S01]  /*f0ae0*/  IMAD.IADD R45, R45, 0x1, R126 ;  /* 0x000000012d2d7824 */ /* 0x000fe200078e027e */
[----:B------:R-:W-:Y:S01]  /*f0af0*/  SHF.R.U32.HI R88, RZ, 0x10, R47 ;  /* 0x00000010ff587819 */ /* 0x000fe2000001162f */
[----:B------:R-:W-:-:S02]  /*f0b00*/  IMAD R43, R3, R125, R46 ;  /* 0x0000007d032b7224 */ /* 0x000fc400078e022e */
[C---:B------:R-:W-:Y:S02]  /*f0b10*/  IMAD R50, R5.reuse, R87, R50 ;  /* 0x0000005705327224 */ /* 0x040fe400078e0232 */
[----:B------:R-:W-:Y:S01]  /*f0b20*/  IMAD.IADD R51, R86, 0x1, R31 ;  /* 0x0000000156337824 */ /* 0x000fe200078e021f */
[C---:B------:R-:W-:Y:S01]  /*f0b30*/  LEA.HI R43, R44.reuse, R43, RZ, 0x10 ;  /* 0x0000002b2c2b7211 */ /* 0x040fe200078f80ff */
[----:B------:R-:W-:Y:S02]  /*f0b40*/  IMAD R47, R44, 0x10000, R45 ;  /* 0x000100002c2f7824 */ /* 0x000fe400078e022d */
[----:B------:R-:W-:Y:S02]  /*f0b50*/  IMAD R89, R5, R125, R88 ;  /* 0x0000007d05597224 */ /* 0x000fe400078e0258 */
[----:B------:R-:W-:Y:S01]  /*f0b60*/  IMAD R44, R50, 0x10000, R51 ;  /* 0x00010000322c7824 */ /* 0x000fe200078e0233 */
[----:B------:R-:W-:Y:S01]  /*f0b70*/  ISETP.GE.U32.AND P0, PT, R47, R126, PT ;  /* 0x0000007e2f00720c */ /* 0x000fe20003f06070 */
[----:B------:R-:W-:Y:S01]  /*f0b80*/  IMAD R45, R6, R87, RZ ;  /* 0x00000057062d7224 */ /* 0x000fe200078e02ff */
[----:B------:R-:W-:Y:S01]  /*f0b90*/  LEA.HI R89, R50, R89, RZ, 0x10 ;  /* 0x0000005932597211 */ /* 0x000fe200078f80ff */
[----:B------:R-:W-:Y:S01]  /*f0ba0*/  IMAD R86, R8, R87, RZ ;  /* 0x0000005708567224 */ /* 0x000fe200078e02ff */
[----:B------:R-:W-:Y:S01]  /*f0bb0*/  ISETP.GE.U32.AND P1, PT, R44, R31, PT ;  /* 0x0000001f2c00720c */ /* 0x000fe20003f26070 */
[-C--:B------:R-:W-:Y:S01]  /*f0bc0*/  IMAD R46, R6, R125.reuse, RZ ;  /* 0x0000007d062e7224 */ /* 0x080fe200078e02ff */
[----:B------:R-:W-:Y:S01]  /*f0bd0*/  SHF.R.U32.HI R50, RZ, 0x10, R45 ;  /* 0x00000010ff327819 */ /* 0x000fe2000001162d */
[----:B------:R-:W-:Y:S01]  /*f0be0*/  IMAD R88, R8, R125, RZ ;  /* 0x0000007d08587224 */ /* 0x000fe200078e02ff */
[----:B------:R-:W-:Y:S01]  /*f0bf0*/  LOP3.LUT R31, R45, 0xffff, RZ, 0xc0, !PT ;  /* 0x0000ffff2d1f7812 */ /* 0x000fe200078ec0ff */
[----:B------:R-:W-:Y:S01]  /*f0c00*/  IMAD R46, R7, R87, R46 ;  /* 0x00000057072e7224 */ /* 0x000fe200078e022e */
[----:B------:R-:W-:Y:S01]  /*f0c10*/  IADD3 R51, PT, PT, R43, 0x1, RZ ;  /* 0x000000012b337810 */ /* 0x000fe20007ffe0ff */
[----:B------:R-:W-:Y:S01]  /*f0c20*/  IMAD R45, R7, R125, R50 ;  /* 0x0000007d072d7224 */ /* 0x000fe200078e0232 */
[----:B------:R-:W-:Y:S01]  /*f0c30*/  LOP3.LUT R50, R86, 0xffff, RZ, 0xc0, !PT ;  /* 0x0000ffff56327812 */ /* 0x000fe200078ec0ff */
[----:B------:R-:W-:Y:S01]  /*f0c40*/  IMAD.IADD R31, R31, 0x1, R14 ;  /* 0x000000011f1f7824 */ /* 0x000fe200078e020e */
[----:B------:R-:W-:Y:S01]  /*f0c50*/  SHF.R.U32.HI R86, RZ, 0x10, R86 ;  /* 0x00000010ff567819 */ /* 0x000fe20000011656 */
[----:B------:R-:W-:-:S02]  /*f0c60*/  @P0 IMAD.MOV R51, RZ, RZ, R43 ;  /* 0x000000ffff330224 */ /* 0x000fc400078e022b */
[C---:B------:R-:W-:Y:S01]  /*f0c70*/  IMAD R91, R46.reuse, 0x10000, R31 ;  /* 0x000100002e5b7824 */ /* 0x040fe200078e021f */
[----:B------:R-:W-:Y:S01]  /*f0c80*/  LEA.HI R46, R46, R45, RZ, 0x10 ;  /* 0x0000002d2e2e7211 */ /* 0x000fe200078f80ff */
[C---:B------:R-:W-:Y:S02]  /*f0c90*/  IMAD R88, R9.reuse, R87, R88 ;  /* 0x0000005709587224 */ /* 0x040fe400078e0258 */
[----:B------:R-:W-:Y:S02]  /*f0ca0*/  IMAD.IADD R31, R50, 0x1, R13 ;  /* 0x00000001321f7824 */ /* 0x000fe400078e020d */
[----:B------:R-:W-:Y:S02]  /*f0cb0*/  IMAD R43, R9, R125, R86 ;  /* 0x0000007d092b7224 */ /* 0x000fe400078e0256 */
[----:B------:R-:W-:Y:S01]  /*f0cc0*/  IMAD.IADD R51, R44, 0x1, R51 ;  /* 0x000000012c337824 */ /* 0x000fe200078e0233 */
[----:B------:R-:W-:Y:S01]  /*f0cd0*/  LEA R50, R88, R31, 0x10 ;  /* 0x0000001f58327211 */ /* 0x000fe200078e80ff */
[----:B------:R-:W-:Y:S01]  /*f0ce0*/  IMAD R86, R38, R87, RZ ;  /* 0x0000005726567224 */ /* 0x000fe200078e02ff */
[----:B------:R-:W-:Y:S01]  /*f0cf0*/  LEA.HI R31, R88, R43, RZ, 0x10 ;  /* 0x0000002b581f7211 */ /* 0x000fe200078f80ff */
[----:B------:R-:W-:Y:S01]  /*f0d00*/  IMAD R90, R42, R87, RZ ;  /* 0x000000572a5a7224 */ /* 0x000fe200078e02ff */
[----:B------:R-:W0:Y:S01]  /*f0d10*/  LDC R43, c[0x0][0x384] ;  /* 0x0000e100ff2b7b82 */ /* 0x000e220000000800 */
[----:B------:R-:W-:Y:S01]  /*f0d20*/  ISETP.GE.U32.AND P0, PT, R51, R44, PT ;  /* 0x0000002c3300720c */ /* 0x000fe20003f06070 */
[----:B-1----:R-:W-:-:S02]  /*f0d30*/  IMAD R128, R47, R102, RZ ;  /* 0x000000662f807224 */ /* 0x002fc400078e02ff */
[----:B------:R-:W-:Y:S01]  /*f0d40*/  VIADD R98, R89, 0x1 ;  /* 0x0000000159627836 */ /* 0x000fe20000000000 */
[----:B------:R-:W-:Y:S01]  /*f0d50*/  LOP3.LUT R96, R90, 0xffff, RZ, 0xc0, !PT ;  /* 0x0000ffff5a607812 */ /* 0x000fe200078ec0ff */
[----:B------:R-:W-:Y:S01]  /*f0d60*/  @P1 IMAD.MOV R98, RZ, RZ, R89 ;  /* 0x000000ffff621224 */ /* 0x000fe200078e0259 */
[----:B------:R-:W-:Y:S01]  /*f0d70*/  LOP3.LUT R89, R86, 0xffff, RZ, 0xc0, !PT ;  /* 0x0000ffff56597812 */ /* 0x000fe200078ec0ff */
[----:B------:R-:W1:Y:S01]  /*f0d80*/  LDC.64 R44, c[0x0][0x388] ;  /* 0x0000e200ff2c7b82 */ /* 0x000e620000000a00 */
        /* <DEDUP_REMOVED lines=10> */
[----:B------:R-:W-:Y:S02]  /*f0e30*/  IMAD.IADD R89, R89, 0x1, R30 ;  /* 0x0000000159597824 */ /* 0x000fe400078e021e */
[C---:B------:R-:W-:Y:S01]  /*f0e40*/  IMAD R94, R119.reuse, R87, R92 ;  /* 0x00000057775e7224 */ /* 0x040fe200078e025c */
[----:B------:R-:W-:Y:S01]  /*f0e50*/  IADD3 R92, PT, PT, R98, 0x1, RZ ;  /* 0x00000001625c7810 */ /* 0x000fe20007ffe0ff */
[----:B------:R-:W-:Y:S01]  /*f0e60*/  IMAD R97, R119, R125, R90 ;  /* 0x0000007d77617224 */ /* 0x000fe200078e025a */
[----:B0-----:R-:W-:Y:S01]  /*f0e70*/  LOP3.LUT R101, R43, 0xffff, RZ, 0xc0, !PT ;  /* 0x0000ffff2b657812 */ /* 0x001fe200078ec0ff */
[----:B------:R-:W-:Y:S01]  /*f0e80*/  IMAD R14, R120, R87, RZ ;  /* 0x00000057780e7224 */ /* 0x000fe200078e02ff */
[C---:B------:R-:W-:Y:S01]  /*f0e90*/  LEA.HI R90, R88.reuse, R93, RZ, 0x10 ;  /* 0x0000005d585a7211 */ /* 0x040fe200078f80ff */
[----:B------:R-:W-:Y:S01]  /*f0ea0*/  IMAD R89, R88, 0x10000, R89 ;  /* 0x0001000058597824 */ /* 0x000fe200078e0259 */
[----:B------:R-:W-:Y:S01]  /*f0eb0*/  LEA.HI R88, R94, R97, RZ, 0x10 ;  /* 0x000000615e587211 */ /* 0x000fe200078f80ff */
[C---:B------:R-:W-:Y:S01]  /*f0ec0*/  IMAD R96, R101.reuse, R127, RZ ;  /* 0x0000007f65607224 */ /* 0x040fe200078e02ff */
[----:B------:R-:W-:Y:S01]  /*f0ed0*/  SHF.R.U32.HI R100, RZ, 0x10, R43 ;  /* 0x00000010ff647819 */ /* 0x000fe2000001162b */
[----:B------:R-:W-:Y:S01]  /*f0ee0*/  @P0 IMAD.MOV R92, RZ, RZ, R98 ;  /* 0x000000ffff5c0224 */ /* 0x000fe200078e0262 */
[----:B------:R-:W-:Y:S01]  /*f0ef0*/  LOP3.LUT R93, R14, 0xffff, RZ, 0xc0, !PT ;  /* 0x0000ffff0e5d7812 */ /* 0x000fe200078ec0ff */
[----:B------:R-:W-:Y:S01]  /*f0f00*/  IMAD R97, R101, R128, RZ ;  /* 0x0000008065617224 */ /* 0x000fe200078e02ff */
[----:B------:R-:W-:Y:S01]  /*f0f10*/  LOP3.LUT R98, R96, 0xffff, RZ, 0xc0, !PT ;  /* 0x0000ffff60627812 */ /* 0x000fe200078ec0ff */
[----:B------:R-:W-:Y:S01]  /*f0f20*/  IMAD R86, R94, 0x10000, R95 ;  /* 0x000100005e567824 */ /* 0x000fe200078e025f */
[----:B------:R-:W-:Y:S01]  /*f0f30*/  SHF.R.U32.HI R14, RZ, 0x10, R14 ;  /* 0x00000010ff0e7819 */ /* 0x000fe2000001160e */
[----:B------:R-:W-:Y:S01]  /*f0f40*/  IMAD R94, R120, R125, RZ ;  /* 0x0000007d785e7224 */ /* 0x000fe200078e02ff */
[----:B-1----:R-:W-:Y:S01]  /*f0f50*/  LOP3.LUT R99, R44, 0xffff, RZ, 0xc0, !PT ;  /* 0x0000ffff2c637812 */ /* 0x002fe200078ec0ff */
[----:B------:R-:W-:Y:S01]  /*f0f60*/  IMAD.IADD R92, R91, 0x1, R92 ;  /* 0x000000015b5c7824 */ /* 0x000fe200078e025c */
[----:B------:R-:W-:Y:S01]  /*f0f70*/  ISETP.GE.U32.AND P0, PT, R50, R13, PT ;  /* 0x0000000d3200720c */ /* 0x000fe20003f06070 */
[----:B------:R-:W-:-:S02]  /*f0f80*/  IMAD R97, R100, R127, R97 ;  /* 0x0000007f64617224 */ /* 0x000fc400078e0261 */
[----:B------:R-:W-:Y:S01]  /*f0f90*/  IMAD.IADD R98, R47, 0x1, R98 ;  /* 0x000000012f627824 */ /* 0x000fe200078e0262 */
[----:B------:R-:W-:Y:S01]  /*f0fa0*/  ISETP.GE.U32.AND P2, PT, R92, R91, PT ;  /* 0x0000005b5c00720c */ /* 0x000fe20003f46070 */
[----:B------:R-:W-:Y:S02]  /*f0fb0*/  IMAD R94, R121, R87, R94 ;  /* 0x00000057795e7224 */ /* 0x000fe400078e025e */
[----:B------:R-:W-:Y:S01]  /*f0fc0*/  IMAD.IADD R93, R93, 0x1, R12 ;  /* 0x000000015d5d7824 */ /* 0x000fe200078e020c */
[----:B------:R-:W-:Y:S01]  /*f0fd0*/  LEA R98, R97, R98, 0x10 ;  /* 0x0000006261627211 */ /* 0x000fe200078e80ff */
[----:B------:R-:W-:Y:S02]  /*f0fe0*/  IMAD R95, R121, R125, R14 ;  /* 0x0000007d795f7224 */ /* 0x000fe400078e020e */
[----:B------:R-:W-:Y:S01]  /*f0ff0*/  IMAD R129, R94, 0x10000, R93 ;  /* 0x000100005e817824 */ /* 0x000fe200078e025d */
[----:B------:R-:W-:Y:S01]  /*f1000*/  SHF.R.U32.HI R93, RZ, 0x10, R96 ;  /* 0x00000010ff5d7819 */ /* 0x000fe20000011660 */
[C---:B------:R-:W-:Y:S01]  /*f1010*/  IMAD R91, R99.reuse, R127, RZ ;  /* 0x0000007f635b7224 */ /* 0x040fe200078e02ff */
[----:B------:R-:W-:Y:S01]  /*f1020*/  ISETP.GE.U32.AND P3, PT, R98, R47, PT ;  /* 0x0000002f6200720c */ /* 0x000fe20003f66070 */
[----:B------:R-:W-:Y:S01]  /*f1030*/  VIADD R96, R46, 0x1 ;  /* 0x000000012e607836 */ /* 0x000fe20000000000 */
[----:B------:R-:W-:Y:S01]  /*f1040*/  SHF.R.U32.HI R98, RZ, 0x10, R44 ;  /* 0x00000010ff627819 */ /* 0x000fe2000001162c */
[-C--:B------:R-:W-:Y:S01]  /*f1050*/  IMAD R47, R99, R128.reuse, RZ ;  /* 0x00000080632f7224 */ /* 0x080fe200078e02ff */
[----:B------:R-:W-:Y:S01]  /*f1060*/  LEA.HI R130, R94, R95, RZ, 0x10 ;  /* 0x0000005f5e827211 */ /* 0x000fe200078f80ff */
[----:B------:R-:W-:Y:S01]  /*f1070*/  @P1 IMAD.MOV R96, RZ, RZ, R46 ;  /* 0x000000ffff601224 */ /* 0x000fe200078e022e */
[----:B------:R-:W-:Y:S01]  /*f1080*/  LOP3.LUT R94, R91, 0xffff, RZ, 0xc0, !PT ;  /* 0x0000ffff5b5e7812 */ /* 0x000fe200078ec0ff */
[----:B------:R-:W-:Y:S01]  /*f1090*/  IMAD R14, R100, R128, R93 ;  /* 0x00000080640e7224 */ /* 0x000fe200078e025d */
[----:B------:R-:W-:Y:S01]  /*f10a0*/  SHF.R.U32.HI R91, RZ, 0x10, R91 ;  /* 0x00000010ff5b7819 */ /* 0x000fe2000001165b */
[----:B------:R-:W-:-:S02]  /*f10b0*/  IMAD R93, R98, R127, R47 ;  /* 0x0000007f625d7224 */ /* 0x000fc400078e022f */
[----:B------:R-:W-:Y:S01]  /*f10c0*/  VIADD R47, R96, 0x1 ;  /* 0x00000001602f7836 */ /* 0x000fe20000000000 */
[----:B------:R-:W-:Y:S01]  /*f10d0*/  LEA.HI R14, R97, R14, RZ, 0x10 ;  /* 0x0000000e610e7211 */ /* 0x000fe200078f80ff */
[----:B------:R-:W-:Y:S01]  /*f10e0*/  @P2 IMAD.MOV R47, RZ, RZ, R96 ;  /* 0x000000ffff2f2224 */ /* 0x000fe200078e0260 */
[----:B------:R-:W-:Y:S01]  /*f10f0*/  LOP3.LUT R97, R45, 0xffff, RZ, 0xc0, !PT ;  /* 0x0000ffff2d617812 */ /* 0x000fe200078ec0ff */
[----:B------:R-:W-:Y:S01]  /*f1100*/  IMAD.IADD R94, R51, 0x1, R94 ;  /* 0x00000001335e7824 */ /* 0x000fe200078e025e */
[----:B------:R-:W-:Y:S01]  /*f1110*/  SHF.R.U32.HI R96, RZ, 0x10, R45 ;  /* 0x00000010ff607819 */ /* 0x000fe2000001162d */
[----:B------:R-:W-:Y:S02]  /*f1120*/  IMAD.IADD R13, R50, 0x1, R47 ;  /* 0x00000001320d7824 */ /* 0x000fe400078e022f */
[----:B------:R-:W-:Y:S01]  /*f1130*/  VIADD R126, R14, 0x1 ;  /* 0x000000010e7e7836 */ /* 0x000fe20000000000 */
[----:B------:R-:W-:Y:S01]  /*f1140*/  LEA R95, R93, R94, 0x10 ;  /* 0x0000005e5d5f7211 */ /* 0x000fe200078e80ff */
[----:B------:R-:W0:Y:S01]  /*f1150*/  LDC.64 R46, c[0x0][0x390] ;  /* 0x0000e400ff2e7b82 */ /* 0x000e220000000a00 */
[----:B------:R-:W-:Y:S01]  /*f1160*/  @P3 IMAD.MOV R126, RZ, RZ, R14 ;  /* 0x000000ffff7e3224 */ /* 0x000fe200078e020e */
[----:B------:R-:W-:Y:S01]  /*f1170*/  ISETP.GE.U32.AND P2, PT, R13, R50, PT ;  /* 0x000000320d00720c */ /* 0x000fe20003f46070 */
[----:B------:R-:W-:Y:S01]  /*f1180*/  IMAD R50, R97, R127, RZ ;  /* 0x0000007f61327224 */ /* 0x000fe200078e02ff */
[C---:B------:R-:W-:Y:S01]  /*f1190*/  ISETP.GE.U32.AND P3, PT, R95.reuse, R51, PT ;  /* 0x000000335f00720c */ /* 0x040fe20003f66070 */
[----:B------:R-:W-:-:S02]  /*f11a0*/  IMAD.IADD R126, R95, 0x1, R126 ;  /* 0x000000015f7e7824 */ /* 0x000fc400078e027e */
[-C--:B------:R-:W-:Y:S01]  /*f11b0*/  IMAD R14, R98, R128.reuse, R91 ;  /* 0x00000080620e7224 */ /* 0x080fe200078e025b */
[----:B------:R-:W-:Y:S01]  /*f11c0*/  LOP3.LUT R91, R50, 0xffff, RZ, 0xc0, !PT ;  /* 0x0000ffff325b7812 */ /* 0x000fe200078ec0ff */
[----:B------:R-:W-:Y:S01]  /*f11d0*/  IMAD R51, R97, R128, RZ ;  /* 0x0000008061337224 */ /* 0x000fe200078e02ff */
[----:B------:R-:W-:Y:S02]  /*f11e0*/  ISETP.GE.U32.AND P1, PT, R126, R95, PT ;  /* 0x0000005f7e00720c */ /* 0x000fe40003f26070 */
[----:B------:R-:W-:Y:S01]  /*f11f0*/  LEA.HI R14, R93, R14, RZ, 0x10 ;  /* 0x0000000e5d0e7211 */ /* 0x000fe200078f80ff */
[----:B------:R-:W-:Y:S02]  /*f1200*/  IMAD R51, R96, R127, R51 ;  /* 0x0000007f60337224 */ /* 0x000fe400078e0233 */
[----:B------:R-:W-:Y:S01]  /*f1210*/  IMAD.IADD R94, R92, 0x1, R91 ;  /* 0x000000015c5e7824 */ /* 0x000fe200078e025b */
[----:B------:R-:W-:Y:S01]  /*f1220*/  IADD3 R95, PT, PT, R14, 0x1, RZ ;  /* 0x000000010e5f7810 */ /* 0x000fe20007ffe0ff */
[----:B------:R-:W-:Y:S01]  /*f1230*/  @P3 IMAD.MOV R95, RZ, RZ, R14 ;  /* 0x000000ffff5f3224 */ /* 0x000fe200078e020e */
[----:B------:R-:W-:Y:S01]  /*f1240*/  SHF.R.U32.HI R91, RZ, 0x10, R50 ;  /* 0x00000010ff5b7819 */ /* 0x000fe20000011632 */
[----:B------:R-:W-:-:S02]  /*f1250*/  VIADD R93, R31, 0x1 ;  /* 0x000000011f5d7836 */ /* 0x000fc40000000000 */
[----:B------:R-:W-:Y:S01]  /*f1260*/  @P0 IMAD.MOV R93, RZ, RZ, R31 ;  /* 0x000000ffff5d0224 */ /* 0x000fe200078e021f */
[----:B------:R-:W-:Y:S01]  /*f1270*/  IADD3 R31, PT, PT, R95, 0x1, RZ ;  /* 0x000000015f1f7810 */ /* 0x000fe20007ffe0ff */
[----:B------:R-:W-:Y:S01]  /*f1280*/  IMAD R94, R51, 0x10000, R94 ;  /* 0x00010000335e7824 */ /* 0x000fe200078e025e */
[----:B------:R-:W-:Y:S01]  /*f1290*/  ISETP.GE.U32.AND P0, PT, R89, R30, PT ;  /* 0x0000001e5900720c */ /* 0x000fe20003f06070 */
[----:B------:R-:W-:Y:S02]  /*f12a0*/  VIADD R14, R93, 0x1 ;  /* 0x000000015d0e7836 */ /* 0x000fe40000000000 */
[----:B------:R-:W-:Y:S01]  /*f12b0*/  @P1 IMAD.MOV R31, RZ, RZ, R95 ;  /* 0x000000ffff1f1224 */ /* 0x000fe200078e025f */
[----:B0-----:R-:W-:Y:S01]  /*f12c0*/  LOP3.LUT R95, R46, 0xffff, RZ, 0xc0, !PT ;  /* 0x0000ffff2e5f7812 */ /* 0x001fe200078ec0ff */
[----:B------:R-:W-:Y:S01]  /*f12d0*/  IMAD R50, R96, R128, R91 ;  /* 0x0000008060327224 */ /* 0x000fe200078e025b */
[----:B------:R-:W-:Y:S01]  /*f12e0*/  ISETP.GE.U32.AND P1, PT, R86, R11, PT ;  /* 0x0000000b5600720c */ /* 0x000fe20003f26070 */
[----:B------:R-:W-:Y:S01]  /*f12f0*/  @P2 IMAD.MOV R14, RZ, RZ, R93 ;  /* 0x000000ffff0e2224 */ /* 0x000fe200078e025d */
[C---:B------:R-:W-:Y:S01]  /*f1300*/  ISETP.GE.U32.AND P2, PT, R94.reuse, R92, PT ;  /* 0x0000005c5e00720c */ /* 0x040fe20003f46070 */
[----:B------:R-:W-:Y:S01]  /*f1310*/  IMAD.IADD R31, R94, 0x1, R31 ;  /* 0x000000015e1f7824 */ /* 0x000fe200078e021f */
[----:B------:R-:W-:Y:S01]  /*f1320*/  LEA.HI R50, R51, R50, RZ, 0x10 ;  /* 0x0000003233327211 */ /* 0x000fe200078f80ff */
[----:B------:R-:W-:-:S02]  /*f1330*/  IMAD R51, R95, R127, RZ ;  /* 0x0000007f5f337224 */ /* 0x000fc400078e02ff */
[----:B------:R-:W-:Y:S01]  /*f1340*/  IMAD.IADD R30, R89, 0x1, R14 ;  /* 0x00000001591e7824 */ /* 0x000fe200078e020e */
[----:B------:R-:W-:Y:S01]  /*f1350*/  ISETP.GE.U32.AND P4, PT, R31, R94, PT ;  /* 0x0000005e1f00720c */ /* 0x000fe20003f86070 */
        /* <DEDUP_REMOVED lines=8> */
[----:B------:R-:W-:Y:S01]  /*f13e0*/  @P2 IMAD.MOV R93, RZ, RZ, R50 ;  /* 0x000000ffff5d2224 */ /* 0x000fe200078e0232 */
[----:B------:R-:W-:Y:S01]  /*f13f0*/  SHF.R.U32.HI R91, RZ, 0x10, R51 ;  /* 0x00000010ff5b7819 */ /* 0x000fe20000011633 */
[----:B------:R-:W-:Y:S01]  /*f1400*/  IMAD.IADD R50, R13, 0x1, R14 ;  /* 0x000000010d327824 */ /* 0x000fe200078e020e */
[----:B------:R-:W-:Y:S01]  /*f1410*/  ISETP.GE.U32.AND P0, PT, R129, R12, PT ;  /* 0x0000000c8100720c */ /* 0x000fe20003f06070 */
[----:B------:R-:W-:-:S02]  /*f1420*/  VIADD R14, R93, 0x1 ;  /* 0x000000015d0e7836 */ /* 0x000fc40000000000 */
[----:B------:R-:W-:Y:S01]  /*f1430*/  @P4 IMAD.MOV R14, RZ, RZ, R93 ;  /* 0x000000ffff0e4224 */ /* 0x000fe200078e025d */
[----:B------:R-:W-:Y:S01]  /*f1440*/  LEA R131, R89, R50, 0x10 ;  /* 0x0000003259837211 */ /* 0x000fe200078e80ff */
[----:B------:R-:W-:Y:S01]  /*f1450*/  VIADD R11, R92, 0x1 ;  /* 0x000000015c0b7836 */ /* 0x000fe20000000000 */
[----:B------:R-:W0:Y:S01]  /*f1460*/  LDC.64 R50, c[0x0][0x398] ;  /* 0x0000e600ff327b82 */ /* 0x000e220000000a00 */
[----:B------:R-:W-:Y:S01]  /*f1470*/  LOP3.LUT R93, R47, 0xffff, RZ, 0xc0, !PT ;  /* 0x0000ffff2f5d7812 */ /* 0x000fe200078ec0ff */
[----:B------:R-:W-:Y:S01]  /*f1480*/  @P3 IMAD.MOV R11, RZ, RZ, R92 ;  /* 0x000000ffff0b3224 */ /* 0x000fe200078e025c */
[C---:B------:R-:W-:Y:S01]  /*f1490*/  ISETP.GE.U32.AND P3, PT, R131.reuse, R13, PT ;  /* 0x0000000d8300720c */ /* 0x040fe20003f66070 */
[----:B------:R-:W-:Y:S01]  /*f14a0*/  IMAD.IADD R14, R131, 0x1, R14 ;  /* 0x00000001830e7824 */ /* 0x000fe200078e020e */
[----:B------:R-:W-:Y:S01]  /*f14b0*/  SHF.R.U32.HI R92, RZ, 0x10, R47 ;  /* 0x00000010ff5c7819 */ /* 0x000fe2000001162f */
[----:B------:R-:W-:Y:S02]  /*f14c0*/  IMAD R90, R94, R128, R91 ;  /* 0x000000805e5a7224 */ /* 0x000fe400078e025b */
[----:B------:R-:W-:Y:S01]  /*f14d0*/  IMAD R13, R93, R127, RZ ;  /* 0x0000007f5d0d7224 */ /* 0x000fe200078e02ff */
[----:B------:R-:W-:Y:S01]  /*f14e0*/  ISETP.GE.U32.AND P4, PT, R14, R131, PT ;  /* 0x000000830e00720c */ /* 0x000fe20003f86070 */
[----:B------:R-:W-:Y:S01]  /*f14f0*/  IMAD.IADD R11, R86, 0x1, R11 ;  /* 0x00000001560b7824 */ /* 0x000fe200078e020b */
[----:B------:R-:W-:Y:S01]  /*f1500*/  LEA.HI R90, R89, R90, RZ, 0x10 ;  /* 0x0000005a595a7211 */ /* 0x000fe200078f80ff */
[----:B------:R-:W-:Y:S01]  /*f1510*/  IMAD R12, R93, R128, RZ ;  /* 0x000000805d0c7224 */ /* 0x000fe200078e02ff */
[----:B------:R-:W-:Y:S01]  /*f1520*/  LOP3.LUT R89, R13, 0xffff, RZ, 0xc0, !PT ;  /* 0x0000ffff0d597812 */ /* 0x000fe200078ec0ff */
[----:B------:R-:W-:Y:S01]  /*f1530*/  VIADD R131, R88, 0x1 ;  /* 0x0000000158837836 */ /* 0x000fe20000000000 */
[----:B------:R-:W-:Y:S01]  /*f1540*/  ISETP.GE.U32.AND P2, PT, R11, R86, PT ;  /* 0x000000560b00720c */ /* 0x000fe20003f46070 */
[----:B------:R-:W-:Y:S01]  /*f1550*/  IMAD R86, R92, R127, R12 ;  /* 0x0000007f5c567224 */ /* 0x000fe200078e020c */
[----:B------:R-:W-:Y:S01]  /*f1560*/  IADD3 R132, PT, PT, R90, 0x1, RZ ;  /* 0x000000015a847810 */ /* 0x000fe20007ffe0ff */
[----:B------:R-:W-:Y:S01]  /*f1570*/  IMAD.IADD R91, R30, 0x1, R89 ;  /* 0x000000011e5b7824 */ /* 0x000fe200078e0259 */
[----:B------:R-:W-:Y:S01]  /*f1580*/  SHF.R.U32.HI R89, RZ, 0x10, R13 ;  /* 0x00000010ff597819 */ /* 0x000fe2000001160d */
[----:B------:R-:W-:-:S02]  /*f1590*/  @P3 IMAD.MOV R132, RZ, RZ, R90 ;  /* 0x000000ffff843224 */ /* 0x000fc400078e025a */
[----:B------:R-:W-:Y:S01]  /*f15a0*/  @P1 IMAD.MOV R131, RZ, RZ, R88 ;  /* 0x000000ffff831224 */ /* 0x000fe200078e0258 */
[----:B------:R-:W-:Y:S01]  /*f15b0*/  LEA R88, R86, R91, 0x10 ;  /* 0x0000005b56587211 */ /* 0x000fe200078e80ff */
[----:B------:R-:W-:Y:S01]  /*f15c0*/  VIADD R13, R132, 0x1 ;  /* 0x00000001840d7836 */ /* 0x000fe20000000000 */
[----:B0-----:R-:W-:Y:S01]  /*f15d0*/  LOP3.LUT R91, R50, 0xffff, RZ, 0xc0, !PT ;  /* 0x0000ffff325b7812 */ /* 0x001fe200078ec0ff */
[----:B------:R-:W-:Y:S01]  /*f15e0*/  @P4 IMAD.MOV R13, RZ, RZ, R132 ;  /* 0x000000ffff0d4224 */ /* 0x000fe200078e0284 */
[----:B------:R-:W-:Y:S01]  /*f15f0*/  SHF.R.U32.HI R90, RZ, 0x10, R50 ;  /* 0x00000010ff5a7819 */ /* 0x000fe20000011632 */
[----:B------:R-:W-:Y:S02]  /*f1600*/  VIADD R12, R131, 0x1 ;  /* 0x00000001830c7836 */ /* 0x000fe40000000000 */
[----:B------:R-:W-:Y:S01]  /*f1610*/  @P2 IMAD.MOV R12, RZ, RZ, R131 ;  /* 0x000000ffff0c2224 */ /* 0x000fe200078e0283 */
[C---:B------:R-:W-:Y:S01]  /*f1620*/  ISETP.GE.U32.AND P2, PT, R88.reuse, R30, PT ;  /* 0x0000001e5800720c */ /* 0x040fe20003f46070 */
[----:B------:R-:W-:-:S02]  /*f1630*/  IMAD.IADD R13, R88, 0x1, R13 ;  /* 0x00000001580d7824 */ /* 0x000fc400078e020d */
[----:B------:R-:W-:Y:S02]  /*f1640*/  IMAD R89, R92, R128, R89 ;  /* 0x000000805c597224 */ /* 0x000fe400078e0259 */
[----:B------:R-:W-:Y:S01]  /*f1650*/  IMAD R30, R91, R127, RZ ;  /* 0x0000007f5b1e7224 */ /* 0x000fe200078e02ff */
[----:B------:R-:W-:Y:S01]  /*f1660*/  ISETP.GE.U32.AND P3, PT, R13, R88, PT ;  /* 0x000000580d00720c */ /* 0x000fe20003f66070 */
[----:B------:R-:W-:Y:S01]  /*f1670*/  IMAD R131, R91, R128, RZ ;  /* 0x000000805b837224 */ /* 0x000fe200078e02ff */
[----:B------:R-:W-:Y:S01]  /*f1680*/  LEA.HI R89, R86, R89, RZ, 0x10 ;  /* 0x0000005956597211 */ /* 0x000fe200078f80ff */
[----:B------:R-:W-:Y:S01]  /*f1690*/  IMAD.IADD R12, R129, 0x1, R12 ;  /* 0x00000001810c7824 */ /* 0x000fe200078e020c */
[----:B------:R-:W-:Y:S01]  /*f16a0*/  LOP3.LUT R86, R30, 0xffff, RZ, 0xc0, !PT ;  /* 0x0000ffff1e567812 */ /* 0x000fe200078ec0ff */
[----:B------:R-:W-:Y:S01]  /*f16b0*/  IMAD R131, R90, R127, R131 ;  /* 0x0000007f5a837224 */ /* 0x000fe200078e0283 */
[----:B------:R-:W-:Y:S01]  /*f16c0*/  SHF.R.U32.HI R133, RZ, 0x10, R30 ;  /* 0x00000010ff857819 */ /* 0x000fe2000001161e */
[----:B------:R-:W-:Y:S01]  /*f16d0*/  VIADD R132, R89, 0x1 ;  /* 0x0000000159847836 */ /* 0x000fe20000000000 */
[----:B------:R-:W-:Y:S01]  /*f16e0*/  IADD3 R86, PT, PT, R11, R86, RZ ;  /* 0x000000560b567210 */ /* 0x000fe20007ffe0ff */
[----:B------:R-:W-:Y:S01]  /*f16f0*/  @P2 IMAD.MOV R132, RZ, RZ, R89 ;  /* 0x000000ffff842224 */ /* 0x000fe200078e0259 */
[----:B------:R-:W-:Y:S01]  /*f1700*/  ISETP.GE.U32.AND P1, PT, R12, R129, PT ;  /* 0x000000810c00720c */ /* 0x000fe20003f26070 */
[----:B------:R-:W-:Y:S01]  /*f1710*/  VIADD R88, R130, 0x1 ;  /* 0x0000000182587836 */ /* 0x000fe20000000000 */
[----:B------:R-:W-:Y:S01]  /*f1720*/  LOP3.LUT R89, R51, 0xffff, RZ, 0xc0, !PT ;  /* 0x0000ffff33597812 */ /* 0x000fe200078ec0ff */
[----:B------:R-:W-:-:S02]  /*f1730*/  IMAD R135, R131, 0x10000, R86 ;  /* 0x0001000083877824 */ /* 0x000fc400078e0256 */
[C---:B------:R-:W-:Y:S01]  /*f1740*/  VIADD R30, R132.reuse, 0x1 ;  /* 0x00000001841e7836 */ /* 0x040fe20000000000 */
[----:B------:R-:W-:Y:S01]  /*f1750*/  @P3 IADD3 R30, PT, PT, R132, RZ, RZ ;  /* 0x000000ff841e3210 */ /* 0x000fe20007ffe0ff */
[----:B------:R-:W-:Y:S01]  /*f1760*/  IMAD R86, R90, R128, R133 ;  /* 0x000000805a567224 */ /* 0x000fe200078e0285 */
[C---:B------:R-:W-:Y:S01]  /*f1770*/  ISETP.GE.U32.AND P2, PT, R135.reuse, R11, PT ;  /* 0x0000000b8700720c */ /* 0x040fe20003f46070 */
[----:B------:R-:W-:Y:S02]  /*f1780*/  @P0 IMAD.MOV R88, RZ, RZ, R130 ;  /* 0x000000ffff580224 */ /* 0x000fe400078e0282 */
[----:B------:R-:W-:Y:S01]  /*f1790*/  IMAD.IADD R30, R135, 0x1, R30 ;  /* 0x00000001871e7824 */ /* 0x000fe200078e021e */
[----:B------:R-:W-:Y:S01]  /*f17a0*/  LEA.HI R86, R131, R86, RZ, 0x10 ;  /* 0x0000005683567211 */ /* 0x000fe200078f80ff */
[C---:B------:R-:W-:Y:S02]  /*f17b0*/  IMAD R11, R89.reuse, R127, RZ ;  /* 0x0000007f590b7224 */ /* 0x040fe400078e02ff */
        /* <DEDUP_REMOVED lines=8> */
[----:B------:R-:W-:-:S02]  /*f1840*/  @P2 IMAD.MOV R134, RZ, RZ, R86 ;  /* 0x000000ffff862224 */ /* 0x000fc400078e0256 */
[----:B------:R-:W-:Y:S02]  /*f1850*/  IMAD R132, R88, R127, R130 ;  /* 0x0000007f58847224 */ /* 0x000fe400078e0282 */
[----:B------:R-:W-:Y:S01]  /*f1860*/  IMAD R86, R122, R125, RZ ;  /* 0x0000007d7a567224 */ /* 0x000fe200078e02ff */
[----:B------:R-:W-:Y:S01]  /*f1870*/  IADD3 R11, PT, PT, R134, 0x1, RZ ;  /* 0x00000001860b7810 */ /* 0x000fe20007ffe0ff */
[----:B------:R-:W-:Y:S02]  /*f1880*/  IMAD.IADD R135, R12, 0x1, R131 ;  /* 0x000000010c877824 */ /* 0x000fe400078e0283 */
[-C--:B------:R-:W-:Y:S02]  /*f1890*/  IMAD R130, R122, R87.reuse, RZ ;  /* 0x000000577a827224 */ /* 0x080fe400078e02ff */
[----:B------:R-:W-:Y:S02]  /*f18a0*/  @P0 IMAD.MOV R11, RZ, RZ, R134 ;  /* 0x000000ffff0b0224 */ /* 0x000fe400078e0286 */
[----:B------:R-:W-:Y:S01]  /*f18b0*/  IMAD R131, R123, R87, R86 ;  /* 0x000000577b837224 */ /* 0x000fe200078e0256 */
[----:B------:R-:W-:Y:S01]  /*f18c0*/  LOP3.LUT R86, R130, 0xffff, RZ, 0xc0, !PT ;  /* 0x0000ffff82567812 */ /* 0x000fe200078ec0ff */
[----:B------:R-:W-:Y:S01]  /*f18d0*/  IMAD R134, R132, 0x10000, R135 ;  /* 0x0001000084867824 */ /* 0x000fe200078e0287 */
[----:B------:R-:W-:Y:S01]  /*f18e0*/  LOP3.LUT R87, R48, 0xffff, RZ, 0xc0, !PT ;  /* 0x0000ffff30577812 */ /* 0x000fe200078ec0ff */
[----:B------:R-:W-:Y:S01]  /*f18f0*/  IMAD R133, R88, R128, R133 ;  /* 0x0000008058857224 */ /* 0x000fe200078e0285 */
[----:B------:R-:W-:Y:S01]  /*f1900*/  SHF.R.U32.HI R130, RZ, 0x10, R130 ;  /* 0x00000010ff827819 */ /* 0x000fe20000011682 */
[C---:B------:R-:W-:Y:S01]  /*f1910*/  IMAD.IADD R11, R134.reuse, 0x1, R11 ;  /* 0x00000001860b7824 */ /* 0x040fe200078e020b */
[----:B------:R-:W-:Y:S01]  /*f1920*/  ISETP.GE.U32.AND P0, PT, R134, R12, PT ;  /* 0x0000000c8600720c */ /* 0x000fe20003f06070 */
[----:B------:R-:W-:Y:S01]  /*f1930*/  IMAD.IADD R12, R86, 0x1, R15 ;  /* 0x00000001560c7824 */ /* 0x000fe200078e020f */
[----:B------:R-:W-:Y:S01]  /*f1940*/  LEA.HI R133, R132, R133, RZ, 0x10 ;  /* 0x0000008584857211 */ /* 0x000fe200078f80ff */
[----:B------:R-:W-:Y:S01]  /*f1950*/  IMAD R135, R87, R127, RZ ;  /* 0x0000007f57877224 */ /* 0x000fe200078e02ff */
[----:B------:R-:W-:Y:S01]  /*f1960*/  ISETP.GE.U32.AND P1, PT, R11, R134, PT ;  /* 0x000000860b00720c */ /* 0x000fe20003f26070 */
[----:B------:R-:W-:Y:S01]  /*f1970*/  IMAD R130, R123, R125, R130 ;  /* 0x0000007d7b827224 */ /* 0x000fe200078e0282 */
[----:B------:R-:W-:Y:S01]  /*f1980*/  LEA R132, R131, R12, 0x10 ;  /* 0x0000000c83847211 */ /* 0x000fe200078e80ff */
[----:B------:R-:W-:Y:S01]  /*f1990*/  IMAD R12, R87, R128, RZ ;  /* 0x00000080570c7224 */ /* 0x000fe200078e02ff */
[----:B------:R-:W-:Y:S01]  /*f19a0*/  SHF.R.U32.HI R86, RZ, 0x10, R48 ;  /* 0x00000010ff567819 */ /* 0x000fe20000011630 */
[----:B------:R-:W-:Y:S01]  /*f19b0*/  VIADD R136, R133, 0x1 ;  /* 0x0000000185887836 */ /* 0x000fe20000000000 */
[----:B------:R-:W-:Y:S01]  /*f19c0*/  LOP3.LUT R134, R135, 0xffff, RZ, 0xc0, !PT ;  /* 0x0000ffff87867812 */ /* 0x000fe200078ec0ff */
[----:B------:R-:W-:Y:S01]  /*f19d0*/  IMAD.IADD R129, R132, 0x1, R129 ;  /* 0x0000000184817824 */ /* 0x000fe200078e0281 */
[----:B------:R-:W-:Y:S01]  /*f19e0*/  SHF.R.U32.HI R135, RZ, 0x10, R135 ;  /* 0x00000010ff877819 */ /* 0x000fe20000011687 */
[----:B------:R-:W-:Y:S01]  /*f19f0*/  IMAD R127, R86, R127, R12 ;  /* 0x0000007f567f7224 */ /* 0x000fe200078e020c */
[----:B------:R-:W-:Y:S01]  /*f1a00*/  LEA.HI R130, R131, R130, RZ, 0x10 ;  /* 0x0000008283827211 */ /* 0x000fe200078f80ff */
[----:B------:R-:W-:-:S02]  /*f1a10*/  IMAD.IADD R134, R129, 0x1, R134 ;  /* 0x0000000181867824 */ /* 0x000fc400078e0286 */
[----:B------:R-:W-:Y:S01]  /*f1a20*/  @P0 IMAD.MOV R136, RZ, RZ, R133 ;  /* 0x000000ffff880224 */ /* 0x000fe200078e0285 */
[----:B------:R-:W-:Y:S01]  /*f1a30*/  ISETP.GE.U32.AND P0, PT, R132, R15, PT ;  /* 0x0000000f8400720c */ /* 0x000fe20003f06070 */
[----:B------:R-:W-:Y:S01]  /*f1a40*/  IMAD R128, R86, R128, R135 ;  /* 0x0000008056807224 */ /* 0x000fe200078e0287 */
[----:B------:R-:W-:Y:S01]  /*f1a50*/  LEA R125, R127, R134, 0x10 ;  /* 0x000000867f7d7211 */ /* 0x000fe200078e80ff */
[----:B------:R-:W-:Y:S02]  /*f1a60*/  VIADD R12, R136, 0x1 ;  /* 0x00000001880c7836 */ /* 0x000fe40000000000 */
[----:B------:R-:W-:Y:S01]  /*f1a70*/  @P1 IMAD.MOV R12, RZ, RZ, R136 ;  /* 0x000000ffff0c1224 */ /* 0x000fe200078e0288 */
[----:B------:R-:W-:Y:S02]  /*f1a80*/  ISETP.GE.U32.AND P2, PT, R125, R129, PT ;  /* 0x000000817d00720c */ /* 0x000fe40003f46070 */
[----:B------:R-:W-:Y:S01]  /*f1a90*/  ISETP.GE.U32.AND P1, PT, R129, R132, PT ;  /* 0x000000848100720c */ /* 0x000fe20003f26070 */
[----:B------:R-:W-:Y:S01]  /*f1aa0*/  IMAD.IADD R12, R125, 0x1, R12 ;  /* 0x000000017d0c7824 */ /* 0x000fe200078e020c */
[----:B------:R-:W-:Y:S01]  /*f1ab0*/  LEA.HI R128, R127, R128, RZ, 0x10 ;  /* 0x000000807f807211 */ /* 0x000fe200078f80ff */
[----:B------:R-:W-:-:S02]  /*f1ac0*/  VIADD R127, R130, 0x1 ;  /* 0x00000001827f7836 */ /* 0x000fc40000000000 */
[----:B------:R-:W-:Y:S01]  /*f1ad0*/  @P0 IMAD.MOV R127, RZ, RZ, R130 ;  /* 0x000000ffff7f0224 */ /* 0x000fe200078e0282 */
[----:B------:R-:W-:Y:S01]  /*f1ae0*/  ISETP.GE.U32.AND P3, PT, R12, R125, PT ;  /* 0x0000007d0c00720c */ /* 0x000fe20003f66070 */
[C---:B------:R-:W-:Y:S02]  /*f1af0*/  VIADD R125, R128.reuse, 0x1 ;  /* 0x00000001807d7836 */ /* 0x040fe40000000000 */
[----:B------:R-:W-:Y:S02]  /*f1b00*/  VIADD R15, R127, 0x1 ;  /* 0x000000017f0f7836 */ /* 0x000fe40000000000 */
[----:B------:R-:W-:Y:S02]  /*f1b10*/  @P2 IADD3 R125, PT, PT, R128, RZ, RZ ;  /* 0x000000ff807d2210 */ /* 0x000fe40007ffe0ff */
[----:B------:R-:W-:-:S03]  /*f1b20*/  @P1 IMAD.MOV R15, RZ, RZ, R127 ;  /* 0x000000ffff0f1224 */ /* 0x000fc600078e027f */
[----:B------:R-:W-:-:S03]  /*f1b30*/  VIADD R128, R125, 0x1 ;  /* 0x000000017d807836 */ /* 0x000fc60000000000 */
        /* <DEDUP_REMOVED lines=41> */
.L_x_1383:
[----:B------:R-:W-:Y:S05]  /*f1dd0*/  BSYNC.RELIABLE B1 ;  /* 0x0000000000017941 */ /* 0x000fea0003800100 */
.L_x_1382:
        /* <DEDUP_REMOVED lines=12> */
[----:B------:R-:W-:Y:S01]  /*f1ea0*/  SEL R2, RZ, 0x1, !P4 ;  /* 0x00000001ff027807 */ /* 0x000fe20006000000 */
[----:B------:R-:W-:-:S03]  /*f1eb0*/  IMAD.IADD R3, R12, 0x1, -R51 ;  /* 0x000000010c037824 */ /* 0x000fc600078e0a33 */
        /* <DEDUP_REMOVED lines=27> */
.L_x_1381:
[----:B------:R-:W-:Y:S05]  /*f2070*/  BSYNC.RECONVERGENT B0 ;  /* 0x0000000000007941 */ /* 0x000fea0003800200 */
.L_x_1380:
[----:B------:R-:W-:Y:S01]  /*f2080*/  LOP3.LUT R2, R49, 0xffff, RZ, 0xc0, !PT ;  /* 0x0000ffff31027812 */ /* 0x000fe200078ec0ff */
[----:B------:R-:W-:Y:S01]  /*f2090*/  HFMA2 R128, -RZ, RZ, 0, 0 ;  /* 0x00000000ff807431 */ /* 0x000fe200000001ff */
[----:B------:R-:W-:Y:S01]  /*f20a0*/  SHF.R.U32.HI R3, RZ, 0x10, R49 ;  /* 0x00000010ff037819 */ /* 0x000fe20000011631 */
[----:B------:R-:W-:Y:S01]  /*f20b0*/  IMAD.MOV.U32 R124, RZ, RZ, RZ ;  /* 0x000000ffff7c7224 */ /* 0x000fe200078e00ff */
[----:B------:R-:W-:Y:S02]  /*f20c0*/  LOP3.LUT R4, R33, 0xffff, RZ, 0xc0, !PT ;  /* 0x0000ffff21047812 */ /* 0x000fe400078ec0ff */
[----:B------:R-:W-:Y:S02]  /*f20d0*/  SHF.R.U32.HI R5, RZ, 0x10, R33 ;  /* 0x00000010ff057819 */ /* 0x000fe40000011621 */
[----:B------:R-:W-:Y:S02]  /*f20e0*/  LOP3.LUT R6, R34, 0xffff, RZ, 0xc0, !PT ;  /* 0x0000ffff22067812 */ /* 0x000fe400078ec0ff */
[----:B------:R-:W-:-:S02]  /*f20f0*/  SHF.R.U32.HI R7, RZ, 0x10, R34 ;  /* 0x00000010ff077819 */ /* 0x000fc40000011622 */
        /* <DEDUP_REMOVED lines=9> */
[----:B------:R-:W-:Y:S02]  /*f2190*/  SHF.R.U32.HI R120, RZ, 0x10, R32 ;  /* 0x00000010ff787819 */ /* 0x000fe40000011620 */
[----:B------:R-:W-:Y:S02]  /*f21a0*/  CS2R R32, SRZ ;  /* 0x0000000000207805 */ /* 0x000fe4000001ff00 */
[----:B------:R-:W-:-:S02]  /*f21b0*/  LOP3.LUT R121, R10, 0xffff, RZ, 0xc0, !PT ;  /* 0x0000ffff0a797812 */ /* 0x000fc400078ec0ff */
[----:B------:R-:W-:Y:S01]  /*f21c0*/  SHF.R.U32.HI R122, RZ, 0x10, R10 ;  /* 0x00000010ff7a7819 */ /* 0x000fe2000001160a */
[----:B------:R-:W-:-:S07]  /*f21d0*/  IMAD.MOV.U32 R10, RZ, RZ, RZ ;  /* 0x000000ffff0a7224 */ /* 0x000fce00078e00ff */
.L_x_1384:
        /* <DEDUP_REMOVED lines=8> */
[----:B------:R-:W-:Y:S01]  /*f2260*/  SHF.R.U32.HI R132, RZ, 0x10, R129 ;  /* 0x00000010ff847819 */ /* 0x000fe20000011681 */
[-C--:B------:R-:W-:Y:S01]  /*f2270*/  IMAD R130, R3, R123.reuse, R130 ;  /* 0x0000007b03827224 */ /* 0x080fe200078e0282 */
[----:B------:R-:W-:Y:S01]  /*f2280*/  LOP3.LUT R131, R129, 0xffff, RZ, 0xc0, !PT ;  /* 0x0000ffff81837812 */ /* 0x000fe200078ec0ff */
[----:B------:R-:W-:Y:S02]  /*f2290*/  IMAD R135, R8, R123, RZ ;  /* 0x0000007b08877224 */ /* 0x000fe400078e02ff */
[----:B------:R-:W-:-:S02]  /*f22a0*/  IMAD R129, R3, R125, R132 ;  /* 0x0000007d03817224 */ /* 0x000fc400078e0284 */
[----:B------:R-:W-:Y:S01]  /*f22b0*/  IMAD.IADD R131, R131, 0x1, R128 ;  /* 0x0000000183837824 */ /* 0x000fe200078e0280 */
[----:B------:R-:W-:Y:S01]  /*f22c0*/  LOP3.LUT R139, R135, 0xffff, RZ, 0xc0, !PT ;  /* 0x0000ffff878b7812 */ /* 0x000fe200078ec0ff */
[----:B------:R-:W-:Y:S01]  /*f22d0*/  IMAD R132, R4, R123, RZ ;  /* 0x0000007b04847224 */ /* 0x000fe200078e02ff */
[C---:B------:R-:W-:Y:S01]  /*f22e0*/  LEA.HI R129, R130.reuse, R129, RZ, 0x10 ;  /* 0x0000008182817211 */ /* 0x040fe200078f80ff */
[----:B------:R-:W-:Y:S02]  /*f22f0*/  IMAD R127, R130, 0x10000, R131 ;  /* 0x00010000827f7824 */ /* 0x000fe400078e0283 */
[----:B------:R-:W-:Y:S01]  /*f2300*/  IMAD R130, R4, R125, RZ ;  /* 0x0000007d04827224 */ /* 0x000fe200078e02ff */
[----:B------:R-:W-:Y:S01]  /*f2310*/  LOP3.LUT R131, R132, 0xffff, RZ, 0xc0, !PT ;  /* 0x0000ffff84837812 */ /* 0x000fe200078ec0ff */
[-C--:B------:R-:W-:Y:S01]  /*f2320*/  IMAD R136, R7, R123.reuse, R134 ;  /* 0x0000007b07887224 */ /* 0x080fe200078e0286 */
[----:B------:R-:W-:Y:S01]  /*f2330*/  SHF.R.U32.HI R132, RZ, 0x10, R132 ;  /* 0x00000010ff847819 */ /* 0x000fe20000011684 */
[-C--:B------:R-:W-:Y:S01]  /*f2340*/  IMAD R133, R6, R123.reuse, RZ ;  /* 0x0000007b06857224 */ /* 0x080fe200078e02ff */
[----:B------:R-:W-:Y:S01]  /*f2350*/  SHF.R.U32.HI R134, RZ, 0x10, R135 ;  /* 0x00000010ff867819 */ /* 0x000fe20000011687 */
[----:B------:R-:W-:Y:S01]  /*f2360*/  IMAD R130, R5, R123, R130 ;  /* 0x0000007b05827224 */ /* 0x000fe200078e0282 */
[----:B------:R-:W-:Y:S01]  /*f2370*/  ISETP.GE.U32.AND P0, PT, R127, R128, PT ;  /* 0x000000807f00720c */ /* 0x000fe20003f06070 */
[-C--:B------:R-:W-:Y:S01]  /*f2380*/  IMAD R135, R5, R125.reuse, R132 ;  /* 0x0000007d05877224 */ /* 0x080fe200078e0284 */
[----:B------:R-:W-:Y:S01]  /*f2390*/  LOP3.LUT R138, R133, 0xffff, RZ, 0xc0, !PT ;  /* 0x0000ffff858a7812 */ /* 0x000fe200078ec0ff */
[----:B------:R-:W-:Y:S01]  /*f23a0*/  IMAD.IADD R131, R131, 0x1, R36 ;  /* 0x0000000183837824 */ /* 0x000fe200078e0224 */
[----:B------:R-:W-:Y:S01]  /*f23b0*/  SHF.R.U32.HI R140, RZ, 0x10, R133 ;  /* 0x00000010ff8c7819 */ /* 0x000fe20000011685 */
[----:B------:R-:W-:Y:S01]  /*f23c0*/  IMAD R142, R8, R125, RZ ;  /* 0x0000007d088e7224 */ /* 0x000fe200078e02ff */
[C---:B------:R-:W-:Y:S01]  /*f23d0*/  LEA.HI R135, R130.reuse, R135, RZ, 0x10 ;  /* 0x0000008782877211 */ /* 0x040fe200078f80ff */
[----:B------:R-:W-:Y:S01]  /*f23e0*/  IMAD R131, R130, 0x10000, R131 ;  /* 0x0001000082837824 */ /* 0x000fe200078e0283 */
[----:B------:R-:W-:Y:S01]  /*f23f0*/  IADD3 R133, PT, PT, R138, R35, RZ ;  /* 0x000000238a857210 */ /* 0x000fe20007ffe0ff */
[----:B------:R-:W-:-:S02]  /*f2400*/  IMAD R130, R38, R123, RZ ;  /* 0x0000007b26827224 */ /* 0x000fc400078e02ff */
[----:B------:R-:W-:Y:S01]  /*f2410*/  IMAD R142, R9, R123, R142 ;  /* 0x0000007b098e7224 */ /* 0x000fe200078e028e */
[----:B------:R-:W-:Y:S01]  /*f2420*/  ISETP.GE.U32.AND P1, PT, R131, R36, PT ;  /* 0x000000248300720c */ /* 0x000fe20003f26070 */
[----:B------:R-:W-:Y:S01]  /*f2430*/  IMAD.IADD R139, R139, 0x1, R34 ;  /* 0x000000018b8b7824 */ /* 0x000fe200078e0222 */
[----:B------:R-:W-:Y:S01]  /*f2440*/  LOP3.LUT R132, R130, 0xffff, RZ, 0xc0, !PT ;  /* 0x0000ffff82847812 */ /* 0x000fe200078ec0ff */
[-C--:B------:R-:W-:Y:S01]  /*f2450*/  IMAD R141, R9, R125.reuse, R134 ;  /* 0x0000007d098d7224 */ /* 0x080fe200078e0286 */
[----:B------:R-:W-:Y:S01]  /*f2460*/  SHF.R.U32.HI R130, RZ, 0x10, R130 ;  /* 0x00000010ff827819 */ /* 0x000fe20000011682 */
[----:B------:R-:W-:Y:S02]  /*f2470*/  IMAD R137, R7, R125, R140 ;  /* 0x0000007d07897224 */ /* 0x000fe400078e028c */
[----:B------:R-:W-:Y:S02]  /*f2480*/  IMAD R134, R136, 0x10000, R133 ;  /* 0x0001000088867824 */ /* 0x000fe400078e0285 */
[----:B------:R-:W-:Y:S01]  /*f2490*/  IMAD R138, R42, R123, RZ ;  /* 0x0000007b2a8a7224 */ /* 0x000fe200078e02ff */
[----:B------:R-:W-:Y:S01]  /*f24a0*/  LEA.HI R136, R136, R137, RZ, 0x10 ;  /* 0x0000008988887211 */ /* 0x000fe200078f80ff */
[C---:B------:R-:W-:Y:S01]  /*f24b0*/  IMAD R133, R142.reuse, 0x10000, R139 ;  /* 0x000100008e857824 */ /* 0x040fe200078e028b */
[----:B------:R-:W-:Y:S01]  /*f24c0*/  LEA.HI R137, R142, R141, RZ, 0x10 ;  /* 0x0000008d8e897211 */ /* 0x000fe200078f80ff */
[----:B------:R-:W-:Y:S01]  /*f24d0*/  IMAD.IADD R139, R132, 0x1, R37 ;  /* 0x00000001848b7824 */ /* 0x000fe200078e0225 */
[----:B------:R-:W-:Y:S01]  /*f24e0*/  LOP3.LUT R143, R138, 0xffff, RZ, 0xc0, !PT ;  /* 0x0000ffff8a8f7812 */ /* 0x000fe200078ec0ff */
[-C--:B------:R-:W-:Y:S01]  /*f24f0*/  IMAD R128, R38, R125.reuse, RZ ;  /* 0x0000007d26807224 */ /* 0x080fe200078e02ff */
[----:B------:R-:W-:Y:S01]  /*f2500*/  SHF.R.U32.HI R138, RZ, 0x10, R138 ;  /* 0x00000010ff8a7819 */ /* 0x000fe2000001168a */
[----:B------:R-:W-:Y:S01]  /*f2510*/  IMAD R132, R127, R102, RZ ;  /* 0x000000667f847224 */ /* 0x000fe200078e02ff */
[----:B------:R-:W-:Y:S01]  /*f2520*/  IADD3 R143, PT, PT, R143, R10, RZ ;  /* 0x0000000a8f8f7210 */ /* 0x000fe20007ffe0ff */
[----:B------:R-:W-:Y:S01]  /*f2530*/  IMAD R140, R42, R125, RZ ;  /* 0x0000007d2a8c7224 */ /* 0x000fe200078e02ff */
[----:B------:R-:W-:Y:S01]  /*f2540*/  ISETP.GE.U32.AND P4, PT, R134, R35, PT ;  /* 0x000000238600720c */ /* 0x000fe20003f86070 */
[C---:B------:R-:W-:Y:S01]  /*f2550*/  IMAD R128, R40.reuse, R123, R128 ;  /* 0x0000007b28807224 */ /* 0x040fe200078e0280 */
[----:B------:R-:W-:Y:S01]  /*f2560*/  ISETP.GE.U32.AND P2, PT, R133, R34, PT ;  /* 0x000000228500720c */ /* 0x000fe20003f46070 */
[----:B------:R-:W-:Y:S01]  /*f2570*/  IMAD R141, R40, R125, R130 ;  /* 0x0000007d288d7224 */ /* 0x000fe200078e0282 */
[----:B------:R-:W-:Y:S01]  /*f2580*/  LOP3.LUT R130, R132, 0xffff, RZ, 0xc0, !PT ;  /* 0x0000ffff84827812 */ /* 0x000fe200078ec0ff */
[C---:B------:R-:W-:Y:S01]  /*f2590*/  IMAD R142, R49.reuse, R123, R140 ;  /* 0x0000007b318e7224 */ /* 0x040fe200078e028c */
[----:B------:R-:W-:Y:S01]  /*f25a0*/  SHF.R.U32.HI R132, RZ, 0x10, R132 ;  /* 0x00000010ff847819 */ /* 0x000fe20000011684 */
[----:B------:R-:W-:Y:S01]  /*f25b0*/  IMAD R145, R49, R125, R138 ;  /* 0x0000007d31917224 */ /* 0x000fe200078e028a */
[C---:B------:R-:W-:Y:S01]  /*f25c0*/  LEA.HI R140, R128.reuse, R141, RZ, 0x10 ;  /* 0x0000008d808c7211 */ /* 0x040fe200078f80ff */
[----:B------:R-:W-:-:S02]  /*f25d0*/  IMAD R138, R128, 0x10000, R139 ;  /* 0x00010000808a7824 */ /* 0x000fc400078e028b */
[C---:B------:R-:W-:Y:S01]  /*f25e0*/  IMAD R128, R101.reuse, R130, RZ ;  /* 0x0000008265807224 */ /* 0x040fe200078e02ff */
[C---:B------:R-:W-:Y:S01]  /*f25f0*/  LEA.HI R141, R142.reuse, R145, RZ, 0x10 ;  /* 0x000000918e8d7211 */ /* 0x040fe200078f80ff */
[----:B------:R-:W-:Y:S02]  /*f2600*/  IMAD R139, R142, 0x10000, R143 ;  /* 0x000100008e8b7824 */ /* 0x000fe400078e028f */
[----:B------:R-:W-:Y:S01]  /*f2610*/  IMAD R35, R101, R132, RZ ;  /* 0x0000008465237224 */ /* 0x000fe200078e02ff */
[----:B------:R-:W-:Y:S01]  /*f2620*/  LOP3.LUT R142, R128, 0xffff, RZ, 0xc0, !PT ;  /* 0x0000ffff808e7812 */ /* 0x000fe200078ec0ff */
[----:B------:R-:W-:Y:S02]  /*f2630*/  VIADD R36, R129, 0x1 ;  /* 0x0000000181247836 */ /* 0x000fe40000000000 */
[----:B------:R-:W-:Y:S01]  /*f2640*/  @P0 IMAD.MOV R36, RZ, RZ, R129 ;  /* 0x000000ffff240224 */ /* 0x000fe200078e0281 */
[----:B------:R-:W-:Y:S01]  /*f2650*/  SHF.R.U32.HI R129, RZ, 0x10, R128 ;  /* 0x00000010ff817819 */ /* 0x000fe20000011680 */
[----:B------:R-:W-:-:S02]  /*f2660*/  VIADD R144, R135, 0x1 ;  /* 0x0000000187907836 */ /* 0x000fc40000000000 */
[----:B------:R-:W-:Y:S01]  /*f2670*/  IMAD R34, R100, R130, R35 ;  /* 0x0000008264227224 */ /* 0x000fe200078e0223 */
[----:B------:R-:W-:Y:S01]  /*f2680*/  IADD3 R36, PT, PT, R131, R36, RZ ;  /* 0x0000002483247210 */ /* 0x000fe20007ffe0ff */
[----:B------:R-:W-:Y:S02]  /*f2690*/  IMAD.IADD R35, R127, 0x1, R142 ;  /* 0x000000017f237824 */ /* 0x000fe400078e028e */
[----:B------:R-:W-:Y:S01]  /*f26a0*/  @P1 IMAD.MOV R144, RZ, RZ, R135 ;  /* 0x000000ffff901224 */ /* 0x000fe200078e0287 */
[----:B------:R-:W-:Y:S01]  /*f26b0*/  ISETP.GE.U32.AND P0, PT, R36, R131, PT ;  /* 0x000000832400720c */ /* 0x000fe20003f06070 */
[C---:B------:R-:W-:Y:S01]  /*f26c0*/  IMAD R135, R99.reuse, R130, RZ ;  /* 0x0000008263877224 */ /* 0x040fe200078e02ff */
[----:B------:R-:W-:Y:S01]  /*f26d0*/  ISETP.GE.U32.AND P1, PT, R138, R37, PT ;  /* 0x000000258a00720c */ /* 0x000fe20003f26070 */
        /* <DEDUP_REMOVED lines=10> */
[----:B------:R-:W-:Y:S01]  /*f2780*/  @P0 IMAD.MOV R35, RZ, RZ, R144 ;  /* 0x000000ffff230224 */ /* 0x000fe200078e0290 */
[----:B------:R-:W-:Y:S01]  /*f2790*/  LEA R37, R131, R128, 0x10 ;  /* 0x0000008083257211 */ /* 0x000fe200078e80ff */
[----:B------:R-:W-:Y:S02]  /*f27a0*/  VIADD R128, R129, 0x1 ;  /* 0x0000000181807836 */ /* 0x000fe40000000000 */
[----:B------:R-:W-:Y:S01]  /*f27b0*/  IMAD R34, R98, R132, R135 ;  /* 0x0000008462227224 */ /* 0x000fe200078e0287 */
[----:B------:R-:W-:Y:S01]  /*f27c0*/  ISETP.GE.U32.AND P0, PT, R37, R36, PT ;  /* 0x000000242500720c */ /* 0x000fe20003f06070 */
[----:B------:R-:W-:Y:S01]  /*f27d0*/  IMAD.IADD R35, R134, 0x1, R35 ;  /* 0x0000000186237824 */ /* 0x000fe200078e0223 */
[----:B------:R-:W-:Y:S01]  /*f27e0*/  @P3 IADD3 R128, PT, PT, R129, RZ, RZ ;  /* 0x000000ff81803210 */ /* 0x000fe20007ffe0ff */
[----:B------:R-:W-:Y:S01]  /*f27f0*/  VIADD R142, R136, 0x1 ;  /* 0x00000001888e7836 */ /* 0x000fe20000000000 */
[----:B------:R-:W-:Y:S01]  /*f2800*/  LEA.HI R34, R131, R34, RZ, 0x10 ;  /* 0x0000002283227211 */ /* 0x000fe200078f80ff */
[----:B------:R-:W-:Y:S01]  /*f2810*/  @P4 IMAD.MOV R142, RZ, RZ, R136 ;  /* 0x000000ffff8e4224 */ /* 0x000fe200078e0288 */
[----:B------:R-:W-:Y:S01]  /*f2820*/  ISETP.GE.U32.AND P4, PT, R139, R10, PT ;  /* 0x0000000a8b00720c */ /* 0x000fe20003f86070 */
[----:B------:R-:W-:Y:S01]  /*f2830*/  VIADD R136, R137, 0x1 ;  /* 0x0000000189887836 */ /* 0x000fe20000000000 */
[----:B------:R-:W-:Y:S01]  /*f2840*/  IADD3 R135, PT, PT, R140, 0x1, RZ ;  /* 0x000000018c877810 */ /* 0x000fe20007ffe0ff */
[----:B------:R-:W-:Y:S01]  /*f2850*/  @P2 IMAD.MOV R136, RZ, RZ, R137 ;  /* 0x000000ffff882224 */ /* 0x000fe200078e0289 */
[----:B------:R-:W-:Y:S01]  /*f2860*/  ISETP.GE.U32.AND P2, PT, R35, R134, PT ;  /* 0x000000862300720c */ /* 0x000fe20003f46070 */
[----:B------:R-:W-:-:S02]  /*f2870*/  IMAD.IADD R128, R37, 0x1, R128 ;  /* 0x0000000125807824 */ /* 0x000fc400078e0280 */
[C---:B------:R-:W-:Y:S02]  /*f2880*/  IMAD R36, R97.reuse, R130, RZ ;  /* 0x0000008261247224 */ /* 0x040fe400078e02ff */
[----:B------:R-:W-:Y:S01]  /*f2890*/  VIADD R131, R34, 0x1 ;  /* 0x0000000122837836 */ /* 0x000fe20000000000 */
[----:B------:R-:W-:Y:S01]  /*f28a0*/  ISETP.GE.U32.AND P3, PT, R128, R37, PT ;  /* 0x000000258000720c */ /* 0x000fe20003f66070 */
[----:B------:R-:W-:Y:S01]  /*f28b0*/  @P0 IMAD.MOV R131, RZ, RZ, R34 ;  /* 0x000000ffff830224 */ /* 0x000fe200078e0222 */
[----:B------:R-:W-:Y:S01]  /*f28c0*/  LOP3.LUT R34, R36, 0xffff, RZ, 0xc0, !PT ;  /* 0x0000ffff24227812 */ /* 0x000fe200078ec0ff */
[----:B------:R-:W-:Y:S01]  /*f28d0*/  IMAD R37, R97, R132, RZ ;  /* 0x0000008461257224 */ /* 0x000fe200078e02ff */
[----:B------:R-:W-:Y:S01]  /*f28e0*/  SHF.R.U32.HI R127, RZ, 0x10, R36 ;  /* 0x00000010ff7f7819 */ /* 0x000fe20000011624 */
[----:B------:R-:W-:Y:S02]  /*f28f0*/  VIADD R10, R142, 0x1 ;  /* 0x000000018e0a7836 */ /* 0x000fe40000000000 */
[----:B------:R-:W-:-:S02]  /*f2900*/  IMAD R37, R96, R130, R37 ;  /* 0x0000008260257224 */ /* 0x000fc400078e0225 */
[----:B------:R-:W-:Y:S02]  /*f2910*/  IMAD.IADD R34, R35, 0x1, R34 ;  /* 0x0000000123227824 */ /* 0x000fe400078e0222 */
[----:B------:R-:W-:Y:S02]  /*f2920*/  @P2 IMAD.MOV R10, RZ, RZ, R142 ;  /* 0x000000ffff0a2224 */ /* 0x000fe400078e028e */
[----:B------:R-:W-:Y:S01]  /*f2930*/  VIADD R36, R131, 0x1 ;  /* 0x0000000183247836 */ /* 0x000fe20000000000 */
[----:B------:R-:W-:Y:S01]  /*f2940*/  LEA R129, R37, R34, 0x10 ;  /* 0x0000002225817211 */ /* 0x000fe200078e80ff */
[----:B------:R-:W-:Y:S02]  /*f2950*/  @P3 IMAD.MOV R36, RZ, RZ, R131 ;  /* 0x000000ffff243224 */ /* 0x000fe400078e0283 */
[----:B------:R-:W-:Y:S02]  /*f2960*/  IMAD.IADD R10, R133, 0x1, R10 ;  /* 0x00000001850a7824 */ /* 0x000fe400078e020a */
[----:B------:R-:W-:Y:S01]  /*f2970*/  @P1 IMAD.MOV R135, RZ, RZ, R140 ;  /* 0x000000ffff871224 */ /* 0x000fe200078e028c */
[C---:B------:R-:W-:Y:S01]  /*f2980*/  ISETP.GE.U32.AND P1, PT, R129.reuse, R35, PT ;  /* 0x000000238100720c */ /* 0x040fe20003f26070 */
[----:B------:R-:W-:Y:S01]  /*f2990*/  IMAD.IADD R36, R129, 0x1, R36 ;  /* 0x0000000181247824 */ /* 0x000fe200078e0224 */
[----:B------:R-:W-:Y:S01]  /*f29a0*/  ISETP.GE.U32.AND P0, PT, R10, R133, PT ;  /* 0x000000850a00720c */ /* 0x000fe20003f06070 */
        /* <DEDUP_REMOVED lines=14> */
[----:B------:R-:W-:Y:S01]  /*f2a90*/  IADD3 R34, PT, PT, R133, 0x1, RZ ;  /* 0x0000000185227810 */ /* 0x000fe20007ffe0ff */
[----:B------:R-:W-:Y:S02]  /*f2aa0*/  IMAD R131, R129, 0x10000, R134 ;  /* 0x0001000081837824 */ /* 0x000fe400078e0286 */
[----:B------:R-:W-:Y:S02]  /*f2ab0*/  IMAD.IADD R37, R138, 0x1, R35 ;  /* 0x000000018a257824 */ /* 0x000fe400078e0223 */
        /* <DEDUP_REMOVED lines=9> */
[----:B------:R-:W-:Y:S01]  /*f2b50*/  @P4 IMAD.MOV R137, RZ, RZ, R141 ;  /* 0x000000ffff894224 */ /* 0x000fe200078e028d */
[----:B------:R-:W-:Y:S01]  /*f2b60*/  LEA.HI R129, R129, R10, RZ, 0x10 ;  /* 0x0000000a81817211 */ /* 0x000fe200078f80ff */
[----:B------:R-:W-:Y:S01]  /*f2b70*/  IMAD R127, R92, R130, R127 ;  /* 0x000000825c7f7224 */ /* 0x000fe200078e027f */
[----:B------:R-:W-:Y:S01]  /*f2b80*/  IADD3 R10, PT, PT, R135, 0x1, RZ ;  /* 0x00000001870a7810 */ /* 0x000fe20007ffe0ff */
[----:B------:R-:W-:Y:S01]  /*f2b90*/  IMAD.IADD R34, R37, 0x1, R34 ;  /* 0x0000000125227824 */ /* 0x000fe200078e0222 */
[----:B------:R-:W-:Y:S01]  /*f2ba0*/  SHF.R.U32.HI R133, RZ, 0x10, R133 ;  /* 0x00000010ff857819 */ /* 0x000fe20000011685 */
        /* <DEDUP_REMOVED lines=34> */
[----:B------:R-:W-:Y:S01]  /*f2dd0*/  IMAD R134, R37, 0x10000, R134 ;  /* 0x0001000025867824 */ /* 0x000fe200078e0286 */
[----:B------:R-:W-:Y:S01]  /*f2de0*/  @P1 IADD3 R129, PT, PT, R135, RZ, RZ ;  /* 0x000000ff87811210 */ /* 0x000fe20007ffe0ff */
[----:B------:R-:W-:Y:S01]  /*f2df0*/  @P0 IMAD.MOV R10, RZ, RZ, R137 ;  /* 0x000000ffff0a0224 */ /* 0x000fe200078e0289 */
[----:B------:R-:W-:Y:S01]  /*f2e00*/  LEA.HI R136, R37, R136, RZ, 0x10 ;  /* 0x0000008825887211 */ /* 0x000fe200078f80ff */
[----:B------:R-:W-:Y:S01]  /*f2e10*/  VIADD R137, R140, 0x1 ;  /* 0x000000018c897836 */ /* 0x000fe20000000000 */
[C---:B------:R-:W-:Y:S01]  /*f2e20*/  ISETP.GE.U32.AND P0, PT, R134.reuse, R33, PT ;  /* 0x000000218600720c */ /* 0x040fe20003f06070 */
[----:B------:R-:W-:Y:S02]  /*f2e30*/  IMAD.IADD R127, R134, 0x1, R10 ;  /* 0x00000001867f7824 */ /* 0x000fe400078e020a */
        /* <DEDUP_REMOVED lines=15> */
[----:B------:R-:W-:Y:S01]  /*f2f30*/  @P2 IMAD.MOV R10, RZ, RZ, R137 ;  /* 0x000000ffff0a2224 */ /* 0x000fe200078e0289 */
[C---:B------:R-:W-:Y:S01]  /*f2f40*/  LEA.HI R138, R131.reuse, R138, RZ, 0x10 ;  /* 0x0000008a838a7211 */ /* 0x040fe200078f80ff */
[----:B------:R-:W-:Y:S01]  /*f2f50*/  IMAD R133, R131, 0x10000, R134 ;  /* 0x0001000083857824 */ /* 0x000fe200078e0286 */
[----:B------:R-:W-:Y:S01]  /*f2f60*/  LOP3.LUT R131, R123, 0xffff, RZ, 0xc0, !PT ;  /* 0x0000ffff7b837812 */ /* 0x000fe200078ec0ff */
[----:B------:R-:W-:Y:S01]  /*f2f70*/  VIADD R135, R136, 0x1 ;  /* 0x0000000188877836 */ /* 0x000fe20000000000 */
[----:B------:R-:W-:Y:S01]  /*f2f80*/  SHF.R.U32.HI R123, RZ, 0x10, R123 ;  /* 0x00000010ff7b7819 */ /* 0x000fe2000001167b */
[----:B------:R-:W-:Y:S01]  /*f2f90*/  @P0 IMAD.MOV R135, RZ, RZ, R136 ;  /* 0x000000ffff870224 */ /* 0x000fe200078e0288 */
[----:B------:R-:W-:Y:S01]  /*f2fa0*/  IADD3 R134, PT, PT, R131, R32, RZ ;  /* 0x0000002083867210 */ /* 0x000fe20007ffe0ff */
        /* <DEDUP_REMOVED lines=30> */
[C---:B------:R-:W-:Y:S01]  /*f3190*/  VIADD R32, R125.reuse, 0x1 ;  /* 0x000000017d207836 */ /* 0x040fe20000000000 */
[----:B------:R-:W-:Y:S02]  /*f31a0*/  IADD3 R127, PT, PT, R132, 0x1, RZ ;  /* 0x00000001847f7810 */ /* 0x000fe40007ffe0ff */
[----:B------:R-:W-:Y:S01]  /*f31b0*/  @P1 IADD3 R32, PT, PT, R125, RZ, RZ ;  /* 0x000000ff7d201210 */ /* 0x000fe20007ffe0ff */
[----:B------:R-:W-:-:S04]  /*f31c0*/  @P2 IMAD.MOV R127, RZ, RZ, R132 ;  /* 0x000000ffff7f2224 */ /* 0x000fc800078e0284 */
[----:B------:R-:W-:Y:S02]  /*f31d0*/  VIADD R123, R127, 0x1 ;  /* 0x000000017f7b7836 */ /* 0x000fe40000000000 */
[----:B------:R-:W-:-:S04]  /*f31e0*/  @P3 IMAD.MOV R123, RZ, RZ, R127 ;  /* 0x000000ffff7b3224 */ /* 0x000fc800078e027f */
[----:B------:R-:W-:Y:S01]  /*f31f0*/  IMAD.IADD R32, R32, 0x1, R123 ;  /* 0x0000000120207824 */ /* 0x000fe200078e027b */
[----:B------:R-:W-:Y:S06]  /*f3200*/  @P0 BRA `(.L_x_1384) ;  /* 0xffffffec00f40947 */ /* 0x000fec000383ffff */
        /* <DEDUP_REMOVED lines=38> */
.L_x_1388:
[----:B------:R-:W-:Y:S05]  /*f3470*/  BSYNC.RELIABLE B1 ;  /* 0x0000000000017941 */ /* 0x000fea0003800100 */
.L_x_1387:
        /* <DEDUP_REMOVED lines=8> */
[----:B------:R-:W-:-:S04]  /*f3500*/  ISETP.GE.U32.AND P4, PT, R3, R2, PT ;  /* 0x000000020300720c */ /* 0x000fc80003f86070 */
[----:B------:R-:W-:Y:S01]  /*f3510*/  ISETP.LT.U32.OR P4, PT, R36, R44, !P4 ;  /* 0x0000002c2400720c */ /* 0x000fe20006781470 */
[----:B------:R-:W-:Y:S02]  /*f3520*/  VIADD R36, R3, 0xffffffff ;  /* 0xffffffff03247836 */ /* 0x000fe40000000000 */
[----:B------:R-:W-:Y:S01]  /*f3530*/  @P0 IMAD.MOV R36, RZ, RZ, R3 ;  /* 0x000000ffff240224 */ /* 0x000fe200078e0203 */
[----:B------:R-:W-:Y:S01]  /*f3540*/  SEL R2, RZ, 0x1, !P4 ;  /* 0x00000001ff027807 */ /* 0x000fe20006000000 */
[----:B------:R-:W-:-:S03]  /*f3550*/  IMAD.IADD R3, R33, 0x1, -R51 ;  /* 0x0000000121037824 */ /* 0x000fc600078e0a33 */
        /* <DEDUP_REMOVED lines=27> */
.L_x_1386:
[----:B------:R-:W-:Y:S05]  /*f3710*/  BSYNC.RECONVERGENT B0 ;  /* 0x0000000000007941 */ /* 0x000fea0003800200 */
.L_x_1385:
[----:B------:R-:W-:Y:S01]  /*f3720*/  IMAD.IADD R6, R128, 0x1, R126 ;  /* 0x0000000180067824 */ /* 0x000fe200078e027e */
[----:B------:R-:W-:Y:S01]  /*f3730*/  BSSY.RECONVERGENT B0, `(.L_x_1389) ;  /* 0x0000080000007945 */ /* 0x000fe20003800200 */
[----:B------:R-:W-:Y:S02]  /*f3740*/  IMAD.IADD R2, R36, 0x1, R31 ;  /* 0x0000000124027824 */ /* 0x000fe400078e021f */
[----:B------:R-:W-:Y:S01]  /*f3750*/  IMAD.MOV.U32 R8, RZ, RZ, 0x2 ;  /* 0x00000002ff087424 */ /* 0x000fe200078e00ff */
[----:B------:R-:W-:Y:S01]  /*f3760*/  ISETP.GE.U32.AND P0, PT, R6, R128, PT ;  /* 0x000000800600720c */ /* 0x000fe20003f06070 */
[C---:B------:R-:W-:Y:S01]  /*f3770*/  VIADD R7, R2.reuse, 0x1 ;  /* 0x0000000102077836 */ /* 0x040fe20000000000 */
[----:B------:R-:W-:Y:S01]  /*f3780*/  ISETP.GE.U32.AND P1, PT, R2, R36, PT ;  /* 0x000000240200720c */ /* 0x000fe20003f26070 */
[----:B------:R-:W-:Y:S02]  /*f3790*/  IMAD.IADD R3, R35, 0x1, R14 ;  /* 0x0000000123037824 */ /* 0x000fe400078e020e */
[----:B------:R-:W-:-:S02]  /*f37a0*/  IMAD.MOV.U32 R9, RZ, RZ, 0x2 ;  /* 0x00000002ff097424 */ /* 0x000fc400078e00ff */
[----:B------:R-:W-:Y:S02]  /*f37b0*/  IMAD.MOV.U32 R4, RZ, RZ, 0x2 ;  /* 0x00000002ff047424 */ /* 0x000fe400078e00ff */
[----:B------:R-:W-:-:S04]  /*f37c0*/  IMAD.MOV.U32 R5, RZ, RZ, 0x2 ;  /* 0x00000002ff057424 */ /* 0x000fc800078e00ff */
[----:B------:R-:W-:Y:S02]  /*f37d0*/  @P0 IMAD.MOV R7, RZ, RZ, R2 ;  /* 0x000000ffff070224 */ /* 0x000fe400078e0202 */
[----:B------:R-:W-:-:S03]  /*f37e0*/  @P1 IADD3 R8, PT, PT, RZ, 0x1, RZ ;  /* 0x00000001ff081810 */ /* 0x000fc60007ffe0ff */
[----:B------:R-:W-:Y:S02]  /*f37f0*/  ISETP.GE.U32.AND P0, PT, R7, R2, PT ;  /* 0x000000020700720c */ /* 0x000fe40003f06070 */
[----:B------:R-:W-:-:S11]  /*f3800*/  SEL R2, RZ, 0x1, P1 ;  /* 0x00000001ff027807 */ /* 0x000fd60000800000 */
[----:B------:R-:W-:Y:S01]  /*f3810*/  @P0 IMAD.MOV R8, RZ, RZ, R2 ;  /* 0x000000ffff080224 */ /* 0x000fe200078e0202 */
[C---:B------:R-:W-:Y:S02]  /*f3820*/  ISETP.GE.U32.AND P0, PT, R3.reuse, R35, PT ;  /* 0x000000230300720c */ /* 0x040fe40003f06070 */
[----:B------:R-:W-:Y:S01]  /*f3830*/  IADD3 R2, PT, PT, R34, R13, RZ ;  /* 0x0000000d22027210 */ /* 0x000fe20007ffe0ff */
[----:B------:R-:W-:-:S05]  /*f3840*/  IMAD.IADD R8, R3, 0x1, R8 ;  /* 0x0000000103087824 */ /* 0x000fca00078e0208 */
        /* <DEDUP_REMOVED lines=10> */
[----:B------:R-:W-:-:S09]  /*f38f0*/  ISETP.GE.U32.AND P0, PT, R3, R37, PT ;  /* 0x000000250300720c */ /* 0x000fd20003f06070 */
[----:B------:R-:W-:Y:S01]  /*f3900*/  @P1 IADD3 R4, PT, PT, R2, RZ, RZ ;  /* 0x000000ff02041210 */ /* 0x000fe20007ffe0ff */
[----:B------:R-:W-:-:S03]  /*f3910*/  IMAD.IADD R2, R10, 0x1, R11 ;  /* 0x000000010a027824 */ /* 0x000fc600078e020b */
[----:B------:R-:W-:Y:S02]  /*f3920*/  @P0 IMAD.MOV R5, RZ, RZ, 0x1 ;  /* 0x00000001ff050424 */ /* 0x000fe400078e02ff */
[----:B------:R-:W-:-:S05]  /*f3930*/  IMAD.IADD R4, R3, 0x1, R4 ;  /* 0x0000000103047824 */ /* 0x000fca00078e0204 */
[----:B------:R-:W-:Y:S02]  /*f3940*/  ISETP.GE.U32.AND P1, PT, R4, R3, PT ;  /* 0x000000030400720c */ /* 0x000fe40003f26070 */
[----:B------:R-:W-:Y:S02]  /*f3950*/  SEL R3, RZ, 0x1, P0 ;  /* 0x00000001ff037807 */ /* 0x000fe40000000000 */
[----:B------:R-:W-:-:S04]  /*f3960*/  ISETP.GE.U32.AND P0, PT, R2, R10, PT ;  /* 0x0000000a0200720c */ /* 0x000fc80003f06070 */
[----:B------:R-:W-:-:S05]  /*f3970*/  SEL R38, RZ, 0x1, P0 ;  /* 0x00000001ff267807 */ /* 0x000fca0000000000 */
[----:B------:R-:W-:Y:S02]  /*f3980*/  @P1 IMAD.MOV R5, RZ, RZ, R3 ;  /* 0x000000ffff051224 */ /* 0x000fe400078e0203 */
[----:B------:R-:W-:-:S03]  /*f3990*/  IMAD.IADD R3, R33, 0x1, R12 ;  /* 0x0000000121037824 */ /* 0x000fc600078e020c */
[----:B------:R-:W-:-:S04]  /*f39a0*/  IADD3 R5, PT, PT, R2, R5, RZ ;  /* 0x0000000502057210 */ /* 0x000fc80007ffe0ff */
[----:B------:R-:W-:Y:S01]  /*f39b0*/  ISETP.GE.U32.AND P1, PT, R5, R2, PT ;  /* 0x000000020500720c */ /* 0x000fe20003f26070 */
[----:B------:R-:W-:Y:S02]  /*f39c0*/  IMAD.MOV.U32 R2, RZ, RZ, 0x2 ;  /* 0x00000002ff027424 */ /* 0x000fe400078e00ff */
[----:B------:R-:W-:Y:S01]  /*f39d0*/  @P0 IMAD.MOV R2, RZ, RZ, 0x1 ;  /* 0x00000001ff020424 */ /* 0x000fe200078e02ff */
[----:B------:R-:W-:-:S09]  /*f39e0*/  ISETP.GE.U32.AND P0, PT, R3, R33, PT ;  /* 0x000000210300720c */ /* 0x000fd20003f06070 */
[----:B------:R-:W-:Y:S01]  /*f39f0*/  @P1 IMAD.MOV R2, RZ, RZ, R38 ;  /* 0x000000ffff021224 */ /* 0x000fe200078e0226 */
[----:B------:R-:W-:-:S03]  /*f3a00*/  SEL R38, RZ, 0x1, P0 ;  /* 0x00000001ff267807 */ /* 0x000fc60000000000 */
[----:B------:R-:W-:-:S05]  /*f3a10*/  IMAD.IADD R2, R3, 0x1, R2 ;  /* 0x0000000103027824 */ /* 0x000fca00078e0202 */
[----:B------:R-:W-:Y:S02]  /*f3a20*/  ISETP.GE.U32.AND P1, PT, R2, R3, PT ;  /* 0x000000030200720c */ /* 0x000fe40003f26070 */
[----:B------:R-:W-:Y:S01]  /*f3a30*/  MOV R3, 0x2 ;  /* 0x0000000200037802 */ /* 0x000fe20000000f00 */
[----:B------:R-:W-:-:S10]  /*f3a40*/  @P0 IMAD.MOV R3, RZ, RZ, 0x1 ;  /* 0x00000001ff030424 */ /* 0x000fd400078e02ff */
        /* <DEDUP_REMOVED lines=36> */
.L_x_1392:
[----:B------:R-:W-:Y:S05]  /*f3c90*/  BSYNC.RELIABLE B1 ;  /* 0x0000000000017941 */ /* 0x000fea0003800100 */
.L_x_1391:
        /* <DEDUP_REMOVED lines=12> */
[----:B------:R-:W-:Y:S01]  /*f3d60*/  ISETP.LT.U32.OR P3, PT, R8, R45, !P3 ;  /* 0x0000002d0800720c */ /* 0x000fe20005f61470 */
[C---:B------:R-:W-:Y:S01]  /*f3d70*/  VIADD R8, R38.reuse, 0xffffffff ;  /* 0xffffffff26087836 */ /* 0x040fe20000000000 */
[----:B------:R-:W-:Y:S01]  /*f3d80*/  @!P4 IADD3 R8, PT, PT, R38, RZ, RZ ;  /* 0x000000ff2608c210 */ /* 0x000fe20007ffe0ff */
[----:B------:R-:W-:Y:S01]  /*f3d90*/  IMAD.IADD R38, R3, 0x1, -R48 ;  /* 0x0000000103267824 */ /* 0x000fe200078e0a30 */
[----:B------:R-:W-:-:S03]  /*f3da0*/  SEL R7, RZ, 0x1, !P3 ;  /* 0x00000001ff077807 */ /* 0x000fc60005800000 */
[----:B------:R-:W-:Y:S01]  /*f3db0*/  VIADD R3, R38, 0xffffffff ;  /* 0xffffffff26037836 */ /* 0x000fe20000000000 */
        /* <DEDUP_REMOVED lines=12> */
[----:B------:R-:W-:Y:S02]  /*f3e80*/  ISETP.LT.U32.OR P0, PT, R5, R50, !P0 ;  /* 0x000000320500720c */ /* 0x000fe40004701470 */
[----:B------:R-:W-:Y:S01]  /*f3e90*/  IADD3 R5, PT, PT, R119, -0x1, RZ ;  /* 0xffffffff77057810 */ /* 0x000fe20007ffe0ff */
        /* <DEDUP_REMOVED lines=8> */
[----:B------:R-:W-:-:S07]  /*f3f20*/  @!P4 IADD3 R3, PT, PT, R38, RZ, RZ ;  /* 0x000000ff2603c210 */ /* 0x000fce0007ffe0ff */
.L_x_1390:
[----:B------:R-:W-:Y:S05]  /*f3f30*/  BSYNC.RECONVERGENT B0 ;  /* 0x0000000000007941 */ /* 0x000fea0003800200 */
.L_x_1389:
        /* <DEDUP_REMOVED lines=39> */
.L_x_1396:
[----:B------:R-:W-:Y:S01]  /*f41b0*/  ISETP.GE.U32.AND P0, PT, R126, R128, PT ;  /* 0x000000807e00720c */ /* 0x000fe20003f06070 */
[----:B------:R-:W-:Y:S01]  /*f41c0*/  IMAD.IADD R49, R31, 0x1, -R36 ;  /* 0x000000011f317824 */ /* 0x000fe200078e0a24 */
[----:B------:R-:W-:Y:S02]  /*f41d0*/  IADD3 R32, PT, PT, -R32, R15, RZ ;  /* 0x0000000f20207210 */ /* 0x000fe40007ffe1ff */
[----:B------:R-:W-:-:S04]  /*f41e0*/  SEL R38, RZ, 0x1, P0 ;  /* 0x00000001ff267807 */ /* 0x000fc80000000000 */
[----:B------:R-:W-:Y:S01]  /*f41f0*/  ISETP.GE.U32.AND P4, PT, R49, R38, PT ;  /* 0x000000263100720c */ /* 0x000fe20003f86070 */
[----:B------:R-:W-:-:S03]  /*f4200*/  IMAD.IADD R38, R12, 0x1, -R33 ;  /* 0x000000010c267824 */ /* 0x000fc600078e0a21 */
[----:B------:R-:W-:Y:S01]  /*f4210*/  ISETP.LT.U32.OR P4, PT, R31, R36, !P4 ;  /* 0x000000241f00720c */ /* 0x000fe20006781470 */
[----:B------:R-:W-:-:S03]  /*f4220*/  IMAD.IADD R36, R14, 0x1, -R35 ;  /* 0x000000010e247824 */ /* 0x000fc600078e0a23 */
[----:B------:R-:W-:-:S04]  /*f4230*/  SEL R31, RZ, 0x1, !P4 ;  /* 0x00000001ff1f7807 */ /* 0x000fc80006000000 */
[----:B------:R-:W-:Y:S01]  /*f4240*/  ISETP.GE.U32.AND P3, PT, R36, R31, PT ;  /* 0x0000001f2400720c */ /* 0x000fe20003f66070 */
[----:B------:R-:W-:-:S03]  /*f4250*/  IMAD.IADD R31, R13, 0x1, -R34 ;  /* 0x000000010d1f7824 */ /* 0x000fc600078e0a22 */
[----:B------:R-:W-:Y:S01]  /*f4260*/  ISETP.LT.U32.OR P3, PT, R14, R35, !P3 ;  /* 0x000000230e00720c */ /* 0x000fe20005f61470 */
[----:B------:R-:W-:-:S03]  /*f4270*/  IMAD.IADD R35, R11, 0x1, -R10 ;  /* 0x000000010b237824 */ /* 0x000fc600078e0a0a */
[----:B------:R-:W-:Y:S01]  /*f4280*/  SEL R14, RZ, 0x1, !P3 ;  /* 0x00000001ff0e7807 */ /* 0x000fe20005800000 */
[----:B------:R-:W-:-:S03]  /*f4290*/  VIADD R15, R35, 0xffffffff ;  /* 0xffffffff230f7836 */ /* 0x000fc60000000000 */
[----:B------:R-:W-:-:S04]  /*f42a0*/  ISETP.GE.U32.AND P2, PT, R31, R14, PT ;  /* 0x0000000e1f00720c */ /* 0x000fc80003f46070 */
[----:B------:R-:W-:Y:S01]  /*f42b0*/  ISETP.LT.U32.OR P2, PT, R13, R34, !P2 ;  /* 0x000000220d00720c */ /* 0x000fe20005741470 */
[----:B------:R-:W-:-:S03]  /*f42c0*/  IMAD.IADD R34, R30, 0x1, -R37 ;  /* 0x000000011e227824 */ /* 0x000fc600078e0a25 */
[----:B------:R-:W-:-:S04]  /*f42d0*/  SEL R13, RZ, 0x1, !P2 ;  /* 0x00000001ff0d7807 */ /* 0x000fc80005000000 */
[----:B------:R-:W-:Y:S02]  /*f42e0*/  ISETP.GE.U32.AND P1, PT, R34, R13, PT ;  /* 0x0000000d2200720c */ /* 0x000fe40003f26070 */
[----:B------:R-:W-:Y:S01]  /*f42f0*/  IADD3 R13, PT, PT, R49, -0x1, RZ ;  /* 0xffffffff310d7810 */ /* 0x000fe20007ffe0ff */
[----:B------:R-:W-:Y:S01]  /*f4300*/  @P0 IMAD.MOV R13, RZ, RZ, R49 ;  /* 0x000000ffff0d0224 */ /* 0x000fe200078e0231 */
[----:B------:R-:W-:Y:S01]  /*f4310*/  ISETP.LT.U32.OR P1, PT, R30, R37, !P1 ;  /* 0x000000251e00720c */ /* 0x000fe20004f21470 */
[----:B------:R-:W-:-:S03]  /*f4320*/  VIADD R30, R38, 0xffffffff ;  /* 0xffffffff261e7836 */ /* 0x000fc60000000000 */
[----:B------:R-:W-:-:S04]  /*f4330*/  SEL R14, RZ, 0x1, !P1 ;  /* 0x00000001ff0e7807 */ /* 0x000fc80004800000 */
[----:B------:R-:W-:Y:S01]  /*f4340*/  ISETP.GE.U32.AND P0, PT, R35, R14, PT ;  /* 0x0000000e2300720c */ /* 0x000fe20003f06070 */
[----:B------:R-:W-:Y:S02]  /*f4350*/  VIADD R14, R34, 0xffffffff ;  /* 0xffffffff220e7836 */ /* 0x000fe40000000000 */
[----:B------:R-:W-:Y:S01]  /*f4360*/  @!P2 IMAD.MOV R14, RZ, RZ, R34 ;  /* 0x000000ffff0ea224 */ /* 0x000fe200078e0222 */
[----:B------:R-:W-:Y:S01]  /*f4370*/  ISETP.LT.U32.OR P0, PT, R11, R10, !P0 ;  /* 0x0000000a0b00720c */ /* 0x000fe20004701470 */
[----:B------:R-:W-:Y:S02]  /*f4380*/  VIADD R10, R36, 0xffffffff ;  /* 0xffffffff240a7836 */ /* 0x000fe40000000000 */
[----:B------:R-:W-:Y:S01]  /*f4390*/  @!P4 IMAD.MOV R10, RZ, RZ, R36 ;  /* 0x000000ffff0ac224 */ /* 0x000fe200078e0224 */
[----:B------:R-:W-:Y:S01]  /*f43a0*/  SEL R11, RZ, 0x1, !P0 ;  /* 0x00000001ff0b7807 */ /* 0x000fe20004000000 */
[----:B------:R-:W-:-:S03]  /*f43b0*/  @!P1 IMAD.MOV R15, RZ, RZ, R35 ;  /* 0x000000ffff0f9224 */ /* 0x000fc600078e0223 */
[----:B------:R-:W-:Y:S01]  /*f43c0*/  ISETP.GE.U32.AND P4, PT, R38, R11, PT ;  /* 0x0000000b2600720c */ /* 0x000fe20003f86070 */
[----:B------:R-:W-:Y:S02]  /*f43d0*/  VIADD R11, R31, 0xffffffff ;  /* 0xffffffff1f0b7836 */ /* 0x000fe40000000000 */
[----:B------:R-:W-:Y:S01]  /*f43e0*/  @!P3 IMAD.MOV R11, RZ, RZ, R31 ;  /* 0x000000ffff0bb224 */ /* 0x000fe200078e021f */
[----:B------:R-:W-:Y:S01]  /*f43f0*/  ISETP.LT.U32.OR P4, PT, R12, R33, !P4 ;  /* 0x000000210c00720c */ /* 0x000fe20006781470 */
[----:B------:R-:W-:Y:S01]  /*f4400*/  IMAD.IADD R12, R126, 0x1, -R128 ;  /* 0x000000017e0c7824 */ /* 0x000fe200078e0a80 */
[----:B------:R-:W-:Y:S01]  /*f4410*/  IADD3 R31, PT, PT, R32, -0x1, RZ ;  /* 0xffffffff201f7810 */ /* 0x000fe20007ffe0ff */
[----:B------:R-:W-:-:S10]  /*f4420*/  @!P0 IMAD.MOV R30, RZ, RZ, R38 ;  /* 0x000000ffff1e8224 */ /* 0x000fd400078e0226 */
[----:B------:R-:W-:Y:S01]  /*f4430*/  @!P4 IMAD.MOV R31, RZ, RZ, R32 ;  /* 0x000000ffff1fc224 */ /* 0x000fe200078e0220 */
[----:B------:R-:W-:Y:S06]  /*f4440*/  BRA `(.L_x_1397) ;  /* 0x00000004004c7947 */ /* 0x000fec0003800000 */
.L_x_1395:
[----:B------:R-:W-:Y:S05]  /*f4450*/  BSYNC.RELIABLE B1 ;  /* 0x0000000000017941 */ /* 0x000fea0003800100 */
.L_x_1394:
        /* <DEDUP_REMOVED lines=8> */
[----:B------:R-:W-:Y:S01]  /*f44e0*/  VIADD R15, R32, 0x1 ;  /* 0x00000001200f7836 */ /* 0x000fe20000000000 */
[----:B------:R-:W-:-:S02]  /*f44f0*/  ISETP.LT.U32.OR P1, PT, R36, R31, !P1 ;  /* 0x0000001f2400720c */ /* 0x000fc40004f21470 */
[----:B------:R-:W-:Y:S02]  /*f4500*/  IADD3 R36, PT, PT, R35, -R14, RZ ;  /* 0x8000000e23247210 */ /* 0x000fe40007ffe0ff */
        /* <DEDUP_REMOVED lines=8> */
[----:B------:R-:W-:Y:S01]  /*f4590*/  VIADD R13, R49, 0xffffffff ;  /* 0xffffffff310d7836 */ /* 0x000fe20000000000 */
[----:B------:R-:W-:Y:S01]  /*f45a0*/  SEL R34, RZ, 0x1, !P4 ;  /* 0x00000001ff227807 */ /* 0x000fe20006000000 */
[----:B------:R-:W-:Y:S01]  /*f45b0*/  @P2 IMAD.MOV R13, RZ, RZ, R49 ;  /* 0x000000ffff0d2224 */ /* 0x000fe200078e0231 */
[----:B------:R-:W-:Y:S01]  /*f45c0*/  SEL R14, RZ, 0x1, !P3 ;  /* 0x00000001ff0e7807 */ /* 0x000fe20005800000 */
[----:B------:R-:W-:Y:S02]  /*f45d0*/  @!P0 IMAD.MOV R35, RZ, RZ, R31 ;  /* 0x000000ffff238224 */ /* 0x000fe400078e021f */
[----:B------:R-:W-:Y:S01]  /*f45e0*/  IMAD.IADD R49, R44, 0x1, -R13 ;  /* 0x000000012c317824 */ /* 0x000fe200078e0a0d */
[----:B------:R-:W-:Y:S01]  /*f45f0*/  ISETP.GE.U32.AND P2, PT, R119, R14, PT ;  /* 0x0000000e7700720c */ /* 0x000fe20003f46070 */
[----:B------:R-:W-:Y:S01]  /*f4600*/  IMAD.IADD R31, R46, 0x1, -R35 ;  /* 0x000000012e1f7824 */ /* 0x000fe200078e0a23 */
[----:B------:R-:W-:Y:S01]  /*f4610*/  IADD3 R14, PT, PT, R36, -0x1, RZ ;  /* 0xffffffff240e7810 */ /* 0x000fe20007ffe0ff */
[----:B------:R-:W-:Y:S01]  /*f4620*/  @!P1 IMAD.MOV R14, RZ, RZ, R36 ;  /* 0x000000ffff0e9224 */ /* 0x000fe200078e0224 */
[----:B------:R-:W-:Y:S01]  /*f4630*/  ISETP.LT.U32.OR P2, PT, R37, R30, !P2 ;  /* 0x0000001e2500720c */ /* 0x000fe20005741470 */
[----:B------:R-:W-:Y:S01]  /*f4640*/  IMAD.IADD R37, R10, 0x1, -R11 ;  /* 0x000000010a257824 */ /* 0x000fe200078e0a0b */
[----:B------:R-:W-:Y:S01]  /*f4650*/  ISETP.GE.U32.AND P1, PT, R49, R34, PT ;  /* 0x000000223100720c */ /* 0x000fe20003f26070 */
[----:B------:R-:W-:Y:S01]  /*f4660*/  IMAD.IADD R34, R45, 0x1, -R14 ;  /* 0x000000012d227824 */ /* 0x000fe200078e0a0e */
[----:B------:R-:W-:-:S02]  /*f4670*/  SEL R30, RZ, 0x1, !P2 ;  /* 0x00000001ff1e7807 */ /* 0x000fc40005000000 */
[----:B------:R-:W-:Y:S02]  /*f4680*/  ISETP.GT.U32.OR P1, PT, R13, R44, !P1 ;  /* 0x0000002c0d00720c */ /* 0x000fe40004f24470 */
[----:B------:R-:W-:Y:S02]  /*f4690*/  ISETP.GE.U32.AND P0, PT, R37, R30, PT ;  /* 0x0000001e2500720c */ /* 0x000fe40003f06070 */
[----:B------:R-:W-:Y:S01]  /*f46a0*/  IADD3 R30, PT, PT, R119, -0x1, RZ ;  /* 0xffffffff771e7810 */ /* 0x000fe20007ffe0ff */
[----:B------:R-:W-:Y:S01]  /*f46b0*/  @!P3 IMAD.MOV R30, RZ, RZ, R119 ;  /* 0x000000ffff1eb224 */ /* 0x000fe200078e0277 */
[----:B------:R-:W-:Y:S02]  /*f46c0*/  SEL R13, RZ, 0x1, !P1 ;  /* 0x00000001ff0d7807 */ /* 0x000fe40004800000 */
[----:B------:R-:W-:Y:S01]  /*f46d0*/  ISETP.LT.U32.OR P3, PT, R10, R11, !P0 ;  /* 0x0000000b0a00720c */ /* 0x000fe20004761470 */
[----:B------:R-:W-:Y:S01]  /*f46e0*/  VIADD R11, R37, 0xffffffff ;  /* 0xffffffff250b7836 */ /* 0x000fe20000000000 */
[----:B------:R-:W-:Y:S01]  /*f46f0*/  ISETP.GE.U32.AND P0, PT, R34, R13, PT ;  /* 0x0000000d2200720c */ /* 0x000fe20003f06070 */
[----:B------:R-:W-:Y:S01]  /*f4700*/  IMAD.IADD R13, R33, 0x1, -R12 ;  /* 0x00000001210d7824 */ /* 0x000fe200078e0a0c */
[----:B------:R-:W-:Y:S01]  /*f4710*/  SEL R10, RZ, 0x1, !P3 ;  /* 0x00000001ff0a7807 */ /* 0x000fe20005800000 */
[----:B------:R-:W-:Y:S01]  /*f4720*/  @!P2 IMAD.MOV R11, RZ, RZ, R37 ;  /* 0x000000ffff0ba224 */ /* 0x000fe200078e0225 */
[----:B------:R-:W-:-:S02]  /*f4730*/  ISETP.GT.U32.OR P0, PT, R14, R45, !P0 ;  /* 0x0000002d0e00720c */ /* 0x000fc40004704470 */
[C---:B------:R-:W-:Y:S02]  /*f4740*/  ISETP.GE.U32.AND P2, PT, R13.reuse, R10, PT ;  /* 0x0000000a0d00720c */ /* 0x040fe40003f46070 */
[----:B------:R-:W-:Y:S02]  /*f4750*/  SEL R10, RZ, 0x1, !P0 ;  /* 0x00000001ff0a7807 */ /* 0x000fe40004000000 */
[----:B------:R-:W-:Y:S01]  /*f4760*/  IADD3 R14, PT, PT, R13, -0x1, RZ ;  /* 0xffffffff0d0e7810 */ /* 0x000fe20007ffe0ff */
[----:B------:R-:W-:Y:S01]  /*f4770*/  @!P3 IMAD.MOV R14, RZ, RZ, R13 ;  /* 0x000000ffff0eb224 */ /* 0x000fe200078e020d */
[----:B------:R-:W-:Y:S01]  /*f4780*/  ISETP.LT.U32.OR P2, PT, R33, R12, !P2 ;  /* 0x0000000c2100720c */ /* 0x000fe20005741470 */
[----:B------:R-:W-:Y:S01]  /*f4790*/  IMAD.IADD R33, R47, 0x1, -R30 ;  /* 0x000000012f217824 */ /* 0x000fe200078e0a1e */
[----:B------:R-:W-:Y:S01]  /*f47a0*/  ISETP.GE.U32.AND P3, PT, R31, R10, PT ;  /* 0x0000000a1f00720c */ /* 0x000fe20003f66070 */
[----:B------:R-:W-:Y:S02]  /*f47b0*/  VIADD R13, R49, 0xffffffff ;  /* 0xffffffff310d7836 */ /* 0x000fe40000000000 */
[----:B------:R-:W-:Y:S01]  /*f47c0*/  @!P4 IMAD.MOV R13, RZ, RZ, R49 ;  /* 0x000000ffff0dc224 */ /* 0x000fe200078e0231 */
[----:B------:R-:W-:Y:S01]  /*f47d0*/  ISETP.GT.U32.OR P3, PT, R35, R46, !P3 ;  /* 0x0000002e2300720c */ /* 0x000fe20005f64470 */
[----:B------:R-:W-:-:S02]  /*f47e0*/  IMAD.IADD R35, R50, 0x1, -R11 ;  /* 0x0000000132237824 */ /* 0x000fc400078e0a0b */
[----:B------:R-:W-:Y:S01]  /*f47f0*/  IMAD.IADD R12, R51, 0x1, -R14 ;  /* 0x00000001330c7824 */ /* 0x000fe200078e0a0e */
[----:B------:R-:W-:-:S03]  /*f4800*/  SEL R10, RZ, 0x1, !P3 ;  /* 0x00000001ff0a7807 */ /* 0x000fc60005800000 */
[----:B------:R-:W-:Y:S02]  /*f4810*/  @!P2 IADD3 R15, PT, PT, R32, RZ, RZ ;  /* 0x000000ff200fa210 */ /* 0x000fe40007ffe0ff */
[----:B------:R-:W-:-:S03]  /*f4820*/  ISETP.GE.U32.AND P2, PT, R33, R10, PT ;  /* 0x0000000a2100720c */ /* 0x000fc60003f46070 */
[----:B------:R-:W-:Y:S01]  /*f4830*/  IMAD.IADD R32, R48, 0x1, R15 ;  /* 0x0000000130207824 */ /* 0x000fe200078e020f */
[----:B------:R-:W-:Y:S01]  /*f4840*/  ISETP.GT.U32.OR P2, PT, R30, R47, !P2 ;  /* 0x0000002f1e00720c */ /* 0x000fe20005744470 */
[----:B------:R-:W-:Y:S01]  /*f4850*/  VIADD R15, R35, 0xffffffff ;  /* 0xffffffff230f7836 */ /* 0x000fe20000000000 */
[----:B------:R-:W-:Y:S02]  /*f4860*/  IADD3 R30, PT, PT, R12, -0x1, RZ ;  /* 0xffffffff0c1e7810 */ /* 0x000fe40007ffe0ff */
[----:B------:R-:W-:-:S04]  /*f4870*/  SEL R10, RZ, 0x1, !P2 ;  /* 0x00000001ff0a7807 */ /* 0x000fc80005000000 */
[----:B------:R-:W-:Y:S01]  /*f4880*/  ISETP.GE.U32.AND P4, PT, R35, R10, PT ;  /* 0x0000000a2300720c */ /* 0x000fe20003f86070 */
[C---:B------:R-:W-:Y:S01]  /*f4890*/  VIADD R10, R34.reuse, 0xffffffff ;  /* 0xffffffff220a7836 */ /* 0x040fe20000000000 */
[----:B------:R-:W-:Y:S02]  /*f48a0*/  @!P1 IADD3 R10, PT, PT, R34, RZ, RZ ;  /* 0x000000ff220a9210 */ /* 0x000fe40007ffe0ff */
[----:B------:R-:W-:Y:S01]  /*f48b0*/  ISETP.GT.U32.OR P4, PT, R11, R50, !P4 ;  /* 0x000000320b00720c */ /* 0x000fe20006784470 */
[----:B------:R-:W-:-:S03]  /*f48c0*/  @!P2 IMAD.MOV R15, RZ, RZ, R35 ;  /* 0x000000ffff0fa224 */ /* 0x000fc600078e0223 */
[----:B------:R-:W-:-:S04]  /*f48d0*/  SEL R11, RZ, 0x1, !P4 ;  /* 0x00000001ff0b7807 */ /* 0x000fc80006000000 */
[----:B------:R-:W-:Y:S01]  /*f48e0*/  ISETP.GE.U32.AND P1, PT, R12, R11, PT ;  /* 0x0000000b0c00720c */ /* 0x000fe20003f26070 */
[----:B------:R-:W-:Y:S02]  /*f48f0*/  VIADD R11, R31, 0xffffffff ;  /* 0xffffffff1f0b7836 */ /* 0x000fe40000000000 */
[----:B------:R-:W-:Y:S01]  /*f4900*/  @!P0 IMAD.MOV R11, RZ, RZ, R31 ;  /* 0x000000ffff0b8224 */ /* 0x000fe200078e021f */
[----:B------:R-:W-:Y:S01]  /*f4910*/  ISETP.GT.U32.OR P1, PT, R14, R51, !P1 ;  /* 0x000000330e00720c */ /* 0x000fe20004f24470 */
[----:B------:R-:W-:Y:S02]  /*f4920*/  VIADD R14, R33, 0xffffffff ;  /* 0xffffffff210e7836 */ /* 0x000fe40000000000 */
[----:B------:R-:W-:Y:S02]  /*f4930*/  VIADD R31, R32, 0xffffffff ;  /* 0xffffffff201f7836 */ /* 0x000fe40000000000 */
[----:B------:R-:W-:Y:S01]  /*f4940*/  @!P4 IMAD.MOV R30, RZ, RZ, R12 ;  /* 0x000000ffff1ec224 */ /* 0x000fe200078e020c */
[----:B------:R-:W-:Y:S01]  /*f4950*/  IADD3 R12, PT, PT, -R126, R43, RZ ;  /* 0x0000002b7e0c7210 */ /* 0x000fe20007ffe1ff */
[----:B------:R-:W-:-:S06]  /*f4960*/  @!P3 IMAD.MOV R14, RZ, RZ, R33 ;  /* 0x000000ffff0eb224 */ /* 0x000fcc00078e0221 */
[----:B------:R-:W-:-:S07]  /*f4970*/  @!P1 IMAD.MOV R31, RZ, RZ, R32 ;  /* 0x000000ffff1f9224 */ /* 0x000fce00078e0220 */
.L_x_1397:
[----:B------:R-:W-:Y:S05]  /*f4980*/  BSYNC.RECONVERGENT B0 ;  /* 0x0000000000007941 */ /* 0x000fea0003800200 */
.L_x_1393:
[----:B------:R1:W-:Y:S01]  /*f4990*/  STL.64 [R1+0x40], R12 ;  /* 0x0000400c01007387 */ /* 0x0003e20000100a00 */
[----:B------:R-:W-:Y:S01]  /*f49a0*/  LOP3.LUT R42, R6, 0xffff, RZ, 0xc0, !PT ;  /* 0x0000ffff062a7812 */ /* 0x000fe200078ec0ff */
[----:B------:R-:W-:Y:S01]  /*f49b0*/  IMAD.MOV.U32 R40, RZ, RZ, RZ ;  /* 0x000000ffff287224 */ /* 0x000fe200078e00ff */
[----:B------:R-:W-:Y:S01]  /*f49c0*/  SHF.R.U32.HI R119, RZ, 0x10, R6 ;  /* 0x00000010ff777819 */ /* 0x000fe20000011606 */
[----:B------:R1:W-:Y:S01]  /*f49d0*/  STL.64 [R1+0x48], R10 ;  /* 0x0000480a01007387 */ /* 0x0003e20000100a00 */
[----:B------:R-:W-:Y:S01]  /*f49e0*/  LOP3.LUT R120, R7, 0xffff, RZ, 0xc0, !PT ;  /* 0x0000ffff07787812 */ /* 0x000fe200078ec0ff */
[----:B------:R-:W-:Y:S01]  /*f49f0*/  IMAD.MOV.U32 R49, RZ, RZ, RZ ;  /* 0x000000ffff317224 */ /* 0x000fe200078e00ff */
[----:B------:R-:W-:Y:S01]  /*f4a00*/  SHF.R.U32.HI R121, RZ, 0x10, R7 ;  /* 0x00000010ff797819 */ /* 0x000fe20000011607 */
[----:B------:R1:W-:Y:S01]  /*f4a10*/  STL.64 [R1+0x50], R14 ;  /* 0x0000500e01007387 */ /* 0x0003e20000100a00 */
[----:B------:R-:W-:Y:S02]  /*f4a20*/  LOP3.LUT R122, R8, 0xffff, RZ, 0xc0, !PT ;  /* 0x0000ffff087a7812 */ /* 0x000fe400078ec0ff */
[----:B------:R-:W-:-:S02]  /*f4a30*/  CS2R R32, SRZ ;  /* 0x0000000000207805 */ /* 0x000fc4000001ff00 */
[----:B------:R-:W-:Y:S01]  /*f4a40*/  SHF.R.U32.HI R123, RZ, 0x10, R8 ;  /* 0x00000010ff7b7819 */ /* 0x000fe20000011608 */
[----:B------:R1:W-:Y:S01]  /*f4a50*/  STL.64 [R1+0x58], R30 ;  /* 0x0000581e01007387 */ /* 0x0003e20000100a00 */
[----:B------:R-:W-:Y:S02]  /*f4a60*/  LOP3.LUT R124, R9, 0xffff, RZ, 0xc0, !PT ;  /* 0x0000ffff097c7812 */ /* 0x000fe400078ec0ff */
[----:B------:R-:W-:Y:S02]  /*f4a70*/  CS2R R34, SRZ ;  /* 0x0000000000227805 */ /* 0x000fe4000001ff00 */
[----:B------:R-:W-:Y:S02]  /*f4a80*/  SHF.R.U32.HI R125, RZ, 0x10, R9 ;  /* 0x00000010ff7d7819 */ /* 0x000fe40000011609 */
[----:B------:R-:W-:Y:S02]  /*f4a90*/  CS2R R36, SRZ ;  /* 0x0000000000247805 */ /* 0x000fe4000001ff00 */
[----:B0-----:R-:W-:Y:S01]  /*f4aa0*/  LOP3.LUT R6, R4, 0xffff, RZ, 0xc0, !PT ;  /* 0x0000ffff04067812 */ /* 0x001fe200078ec0ff */
[----:B------:R-:W-:Y:S01]  /*f4ab0*/  IMAD.MOV.U32 R9, RZ, RZ, RZ ;  /* 0x000000ffff097224 */ /* 0x000fe200078e00ff */
[----:B------:R-:W-:-:S02]  /*f4ac0*/  LOP3.LUT R7, R5, 0xffff, RZ, 0xc0, !PT ;  /* 0x0000ffff05077812 */ /* 0x000fc400078ec0ff */
[----:B------:R-:W-:Y:S02]  /*f4ad0*/  LOP3.LUT R8, R2, 0xffff, RZ, 0xc0, !PT ;  /* 0x0000ffff02087812 */ /* 0x000fe400078ec0ff */
[----:B------:R-:W-:Y:S02]  /*f4ae0*/  LOP3.LUT R38, R3, 0xffff, RZ, 0xc0, !PT ;  /* 0x0000ffff03267812 */ /* 0x000fe400078ec0ff */
[----:B------:R-:W-:Y:S02]  /*f4af0*/  SHF.R.U32.HI R4, RZ, 0x10, R4 ;  /* 0x00000010ff047819 */ /* 0x000fe40000011604 */
[----:B------:R-:W-:Y:S02]  /*f4b00*/  SHF.R.U32.HI R5, RZ, 0x10, R5 ;  /* 0x00000010ff057819 */ /* 0x000fe40000011605 */
[----:B------:R-:W-:Y:S02]  /*f4b10*/  SHF.R.U32.HI R2, RZ, 0x10, R2 ;  /* 0x00000010ff027819 */ /* 0x000fe40000011602 */
[----:B-1----:R-:W-:-:S07]  /*f4b20*/  SHF.R.U32.HI R3, RZ, 0x10, R3 ;  /* 0x00000010ff037819 */ /* 0x002fce0000011603 */
.L_x_1398:
[----:B------:R-:W-:-:S06]  /*f4b30*/  IMAD R126, R49, 0x4, R28 ;  /* 0x00000004317e7824 */ /* 0x000fcc00078e021c */
[----:B------:R-:W2:Y:S01]  /*f4b40*/  LDL R126, [R126] ;  /* 0x000000007e7e7983 */ /* 0x000ea20000100800 */
[----:B------:R-:W-:Y:S01]  /*f4b50*/  VIADD R49, R49, 0x1 ;  /* 0x0000000131317836 */ /* 0x000fe20000000000 */
        /* <DEDUP_REMOVED lines=19> */
[----:B------:R-:W-:Y:S01]  /*f4c90*/  IMAD R130, R120, R129, RZ ;  /* 0x0000008178827224 */ /* 0x000fe200078e02ff */
        /* <DEDUP_REMOVED lines=8> */
[----:B------:R-:W-:Y:S01]  /*f4d20*/  IMAD R139, R123, R129, R136 ;  /* 0x000000817b8b7224 */ /* 0x000fe200078e0288 */
[C---:B------:R-:W-:Y:S01]  /*f4d30*/  LEA.HI R135, R130.reuse, R135, RZ, 0x10 ;  /* 0x0000008782877211 */ /* 0x040fe200078f80ff */
[----:B------:R-:W-:Y:S02]  /*f4d40*/  IMAD R128, R130, 0x10000, R133 ;  /* 0x0001000082807824 */ /* 0x000fe400078e0285 */
[----:B------:R-:W-:Y:S01]  /*f4d50*/  IMAD R130, R6, R127, RZ ;  /* 0x0000007f06827224 */ /* 0x000fe200078e02ff */
[----:B------:R-:W-:Y:S01]  /*f4d60*/  LEA.HI R136, R134, R139, RZ, 0x10 ;  /* 0x0000008b86887211 */ /* 0x000fe200078f80ff */
[----:B------:R-:W-:Y:S01]  /*f4d70*/  IMAD R138, R125, R127, R138 ;  /* 0x0000007f7d8a7224 */ /* 0x000fe200078e028a */
[----:B------:R-:W-:Y:S01]  /*f4d80*/  ISETP.GE.U32.AND P1, PT, R128, R9, PT ;  /* 0x000000098000720c */ /* 0x000fe20003f26070 */
[----:B------:R-:W-:Y:S01]  /*f4d90*/  IMAD.IADD R137, R137, 0x1, R36 ;  /* 0x0000000189897824 */ /* 0x000fe200078e0224 */
[----:B------:R-:W-:Y:S01]  /*f4da0*/  LOP3.LUT R139, R130, 0xffff, RZ, 0xc0, !PT ;  /* 0x0000ffff828b7812 */ /* 0x000fe200078ec0ff */
[----:B------:R-:W-:Y:S01]  /*f4db0*/  IMAD.IADD R141, R140, 0x1, R37 ;  /* 0x000000018c8d7824 */ /* 0x000fe200078e0225 */
[----:B------:R-:W-:Y:S01]  /*f4dc0*/  SHF.R.U32.HI R130, RZ, 0x10, R130 ;  /* 0x00000010ff827819 */ /* 0x000fe20000011682 */
[----:B------:R-:W-:-:S02]  /*f4dd0*/  IMAD R143, R125, R129, R142 ;  /* 0x000000817d8f7224 */ /* 0x000fc400078e028e */
[----:B------:R-:W-:Y:S02]  /*f4de0*/  IMAD R132, R7, R127, RZ ;  /* 0x0000007f07847224 */ /* 0x000fe400078e02ff */
[----:B------:R-:W-:Y:S01]  /*f4df0*/  IMAD R133, R134, 0x10000, R137 ;  /* 0x0001000086857824 */ /* 0x000fe200078e0289 */
[----:B------:R-:W-:Y:S01]  /*f4e00*/  LEA R134, R138, R141, 0x10 ;  /* 0x0000008d8a867211 */ /* 0x000fe200078e80ff */
[----:B------:R-:W-:Y:S01]  /*f4e10*/  IMAD R40, R6, R129, RZ ;  /* 0x0000008106287224 */ /* 0x000fe200078e02ff */
[----:B------:R-:W-:Y:S01]  /*f4e20*/  LEA.HI R137, R138, R143, RZ, 0x10 ;  /* 0x0000008f8a897211 */ /* 0x000fe200078f80ff */
[----:B------:R-:W-:Y:S01]  /*f4e30*/  IMAD R144, R131, R102, RZ ;  /* 0x0000006683907224 */ /* 0x000fe200078e02ff */
[----:B------:R-:W-:Y:S01]  /*f4e40*/  SHF.R.U32.HI R142, RZ, 0x10, R132 ;  /* 0x00000010ff8e7819 */ /* 0x000fe20000011684 */
[----:B------:R-:W-:Y:S01]  /*f4e50*/  IMAD R138, R7, R129, RZ ;  /* 0x00000081078a7224 */ /* 0x000fe200078e02ff */
[----:B------:R-:W-:Y:S01]  /*f4e60*/  LOP3.LUT R140, R132, 0xffff, RZ, 0xc0, !PT ;  /* 0x0000ffff848c7812 */ /* 0x000fe200078ec0ff */
[C---:B------:R-:W-:Y:S01]  /*f4e70*/  IMAD R40, R4.reuse, R127, R40 ;  /* 0x0000007f04287224 */ /* 0x040fe200078e0228 */
[----:B------:R-:W-:Y:S01]  /*f4e80*/  ISETP.GE.U32.AND P4, PT, R133, R36, PT ;  /* 0x000000248500720c */ /* 0x000fe20003f86070 */
[----:B------:R-:W-:Y:S01]  /*f4e90*/  IMAD R141, R4, R129, R130 ;  /* 0x00000081048d7224 */ /* 0x000fe200078e0282 */
[----:B------:R-:W-:Y:S01]  /*f4ea0*/  LOP3.LUT R130, R144, 0xffff, RZ, 0xc0, !PT ;  /* 0x0000ffff90827812 */ /* 0x000fe200078ec0ff */
[----:B------:R-:W-:Y:S01]  /*f4eb0*/  IMAD R132, R5, R127, R138 ;  /* 0x0000007f05847224 */ /* 0x000fe200078e028a */
[----:B------:R-:W-:Y:S01]  /*f4ec0*/  ISETP.GE.U32.AND P2, PT, R134, R37, PT ;  /* 0x000000258600720c */ /* 0x000fe20003f46070 */
[----:B------:R-:W-:-:S02]  /*f4ed0*/  IMAD.IADD R139, R139, 0x1, R34 ;  /* 0x000000018b8b7824 */ /* 0x000fc400078e0222 */
[----:B------:R-:W-:Y:S02]  /*f4ee0*/  IMAD R145, R5, R129, R142 ;  /* 0x0000008105917224 */ /* 0x000fe400078e028e */
[----:B------:R-:W-:Y:S01]  /*f4ef0*/  IMAD.IADD R143, R140, 0x1, R35 ;  /* 0x000000018c8f7824 */ /* 0x000fe200078e0223 */
[----:B------:R-:W-:Y:S01]  /*f4f00*/  LEA.HI R140, R40, R141, RZ, 0x10 ;  /* 0x0000008d288c7211 */ /* 0x000fe200078f80ff */
[C---:B------:R-:W-:Y:S01]  /*f4f10*/  VIADD R9, R126.reuse, 0x1 ;  /* 0x000000017e097836 */ /* 0x040fe20000000000 */
[----:B------:R-:W-:Y:S01]  /*f4f20*/  @P0 IADD3 R9, PT, PT, R126, RZ, RZ ;  /* 0x000000ff7e090210 */ /* 0x000fe20007ffe0ff */
[----:B------:R-:W-:Y:S01]  /*f4f30*/  IMAD R139, R40, 0x10000, R139 ;  /* 0x00010000288b7824 */ /* 0x000fe200078e028b */
[C---:B------:R-:W-:Y:S01]  /*f4f40*/  LEA.HI R141, R132.reuse, R145, RZ, 0x10 ;  /* 0x00000091848d7211 */ /* 0x040fe200078f80ff */
[----:B------:R-:W-:Y:S01]  /*f4f50*/  IMAD R138, R132, 0x10000, R143 ;  /* 0x00010000848a7824 */ /* 0x000fe200078e028f */
[----:B------:R-:W-:Y:S01]  /*f4f60*/  SHF.R.U32.HI R132, RZ, 0x10, R144 ;  /* 0x00000010ff847819 */ /* 0x000fe20000011690 */
[----:B------:R-:W-:-:S02]  /*f4f70*/  IMAD R40, R101, R130, RZ ;  /* 0x0000008265287224 */ /* 0x000fc400078e02ff */
[----:B------:R-:W-:Y:S02]  /*f4f80*/  IMAD.IADD R9, R128, 0x1, R9 ;  /* 0x0000000180097824 */ /* 0x000fe400078e0209 */
[----:B------:R-:W-:Y:S01]  /*f4f90*/  IMAD R37, R101, R132, RZ ;  /* 0x0000008465257224 */ /* 0x000fe200078e02ff */
[----:B------:R-:W-:Y:S01]  /*f4fa0*/  LOP3.LUT R36, R40, 0xffff, RZ, 0xc0, !PT ;  /* 0x0000ffff28247812 */ /* 0x000fe200078ec0ff */
[----:B------:R-:W-:Y:S01]  /*f4fb0*/  IMAD R126, R99, R130, RZ ;  /* 0x00000082637e7224 */ /* 0x000fe200078e02ff */
[----:B------:R-:W-:Y:S01]  /*f4fc0*/  ISETP.GE.U32.AND P0, PT, R9, R128, PT ;  /* 0x000000800900720c */ /* 0x000fe20003f06070 */
[----:B------:R-:W-:Y:S02]  /*f4fd0*/  IMAD R37, R100, R130, R37 ;  /* 0x0000008264257224 */ /* 0x000fe400078e0225 */
[----:B------:R-:W-:Y:S02]  /*f4fe0*/  IMAD.IADD R36, R131, 0x1, R36 ;  /* 0x0000000183247824 */ /* 0x000fe400078e0224 */
[----:B------:R-:W-:-:S02]  /*f4ff0*/  VIADD R142, R135, 0x1 ;  /* 0x00000001878e7836 */ /* 0x000fc40000000000 */
[----:B------:R-:W-:Y:S01]  /*f5000*/  @P1 IMAD.MOV R142, RZ, RZ, R135 ;  /* 0x000000ffff8e1224 */ /* 0x000fe200078e0287 */
[----:B------:R-:W-:Y:S01]  /*f5010*/  SHF.R.U32.HI R135, RZ, 0x10, R40 ;  /* 0x00000010ff877819 */ /* 0x000fe20000011628 */
[----:B------:R-:W-:Y:S01]  /*f5020*/  IMAD R36, R37, 0x10000, R36 ;  /* 0x0001000025247824 */ /* 0x000fe200078e0224 */
[----:B------:R-:W-:Y:S01]  /*f5030*/  LOP3.LUT R40, R126, 0xffff, RZ, 0xc0, !PT ;  /* 0x0000ffff7e287812 */ /* 0x000fe200078ec0ff */
[----:B------:R-:W-:Y:S01]  /*f5040*/  IMAD R143, R99, R132, RZ ;  /* 0x00000084638f7224 */ /* 0x000fe200078e02ff */
[----:B------:R-:W-:Y:S02]  /*f5050*/  ISETP.GE.U32.AND P1, PT, R139, R34, PT ;  /* 0x000000228b00720c */ /* 0x000fe40003f26070 */
[----:B------:R-:W-:Y:S01]  /*f5060*/  ISETP.GE.U32.AND P3, PT, R36, R131, PT ;  /* 0x000000832400720c */ /* 0x000fe20003f66070 */
[----:B------:R-:W-:Y:S01]  /*f5070*/  IMAD.IADD R128, R9, 0x1, R40 ;  /* 0x0000000109807824 */ /* 0x000fe200078e0228 */
[----:B------:R-:W-:Y:S01]  /*f5080*/  IADD3 R36, PT, PT, R142, 0x1, RZ ;  /* 0x000000018e247810 */ /* 0x000fe20007ffe0ff */
[----:B------:R-:W-:Y:S01]  /*f5090*/  IMAD R143, R98, R130, R143 ;  /* 0x00000082628f7224 */ /* 0x000fe200078e028f */
[----:B------:R-:W-:Y:S01]  /*f50a0*/  SHF.R.U32.HI R131, RZ, 0x10, R126 ;  /* 0x00000010ff837819 */ /* 0x000fe2000001167e */
[----:B------:R-:W-:-:S02]  /*f50b0*/  IMAD R40, R100, R132, R135 ;  /* 0x0000008464287224 */ /* 0x000fc400078e0287 */
[----:B------:R-:W-:Y:S02]  /*f50c0*/  @P0 IMAD.MOV R36, RZ, RZ, R142 ;  /* 0x000000ffff240224 */ /* 0x000fe400078e028e */
[----:B------:R-:W-:Y:S01]  /*f50d0*/  IMAD R128, R143, 0x10000, R128 ;  /* 0x000100008f807824 */ /* 0x000fe200078e0280 */
[----:B------:R-:W-:Y:S01]  /*f50e0*/  LEA.HI R40, R37, R40, RZ, 0x10 ;  /* 0x0000002825287211 */ /* 0x000fe200078f80ff */
[----:B------:R-:W-:Y:S02]  /*f50f0*/  IMAD.IADD R36, R133, 0x1, R36 ;  /* 0x0000000185247824 */ /* 0x000fe400078e0224 */
[----:B------:R-:W-:Y:S01]  /*f5100*/  VIADD R142, R136, 0x1 ;  /* 0x00000001888e7836 */ /* 0x000fe20000000000 */
[----:B------:R-:W-:Y:S01]  /*f5110*/  ISETP.GE.U32.AND P0, PT, R128, R9, PT ;  /* 0x000000098000720c */ /* 0x000fe20003f06070 */
[----:B------:R-:W-:Y:S01]  /*f5120*/  VIADD R135, R137, 0x1 ;  /* 0x0000000189877836 */ /* 0x000fe20000000000 */
[----:B------:R-:W-:Y:S01]  /*f5130*/  @P4 IADD3 R142, PT, PT, R136, RZ, RZ ;  /* 0x000000ff888e4210 */ /* 0x000fe20007ffe0ff */
        /* <DEDUP_REMOVED lines=10> */
[----:B------:R-:W-:Y:S01]  /*f51e0*/  SHF.R.U32.HI R35, RZ, 0x10, R35 ;  /* 0x00000010ff237819 */ /* 0x000fe20000011623 */
[----:B------:R-:W-:Y:S01]  /*f51f0*/  VIADD R9, R142, 0x1 ;  /* 0x000000018e097836 */ /* 0x000fe20000000000 */
[----:B------:R-:W-:Y:S01]  /*f5200*/  ISETP.GE.U32.AND P3, PT, R40, R128, PT ;  /* 0x000000802800720c */ /* 0x000fe20003f66070 */
[----:B------:R-:W-:Y:S01]  /*f5210*/  IMAD R37, R96, R130, R37 ;  /* 0x0000008260257224 */ /* 0x000fe200078e0225 */
[----:B------:R-:W-:Y:S01]  /*f5220*/  LEA.HI R34, R143, R34, RZ, 0x10 ;  /* 0x000000228f227211 */ /* 0x000fe200078f80ff */
[----:B------:R-:W-:-:S02]  /*f5230*/  IMAD.IADD R126, R36, 0x1, R131 ;  /* 0x00000001247e7824 */ /* 0x000fc400078e0283 */
[----:B------:R-:W-:Y:S01]  /*f5240*/  @P2 IMAD.MOV R9, RZ, RZ, R142 ;  /* 0x000000ffff092224 */ /* 0x000fe200078e028e */
[----:B------:R-:W-:Y:S01]  /*f5250*/  IADD3 R137, PT, PT, R34, 0x1, RZ ;  /* 0x0000000122897810 */ /* 0x000fe20007ffe0ff */
[C---:B------:R-:W-:Y:S02]  /*f5260*/  IMAD R131, R37.reuse, 0x10000, R126 ;  /* 0x0001000025837824 */ /* 0x040fe400078e027e */
[----:B------:R-:W-:Y:S02]  /*f5270*/  IMAD R126, R96, R132, R35 ;  /* 0x00000084607e7224 */ /* 0x000fe400078e0223 */
[----:B------:R-:W-:Y:S02]  /*f5280*/  IMAD.IADD R35, R134, 0x1, R9 ;  /* 0x0000000186237824 */ /* 0x000fe400078e0209 */
[----:B------:R-:W-:Y:S01]  /*f5290*/  @P0 IMAD.MOV R137, RZ, RZ, R34 ;  /* 0x000000ffff890224 */ /* 0x000fe200078e0222 */
[----:B------:R-:W-:Y:S01]  /*f52a0*/  LEA.HI R126, R37, R126, RZ, 0x10 ;  /* 0x0000007e257e7211 */ /* 0x000fe200078f80ff */
[----:B------:R-:W-:Y:S01]  /*f52b0*/  IMAD R128, R95, R130, RZ ;  /* 0x000000825f807224 */ /* 0x000fe200078e02ff */
[----:B------:R-:W-:Y:S01]  /*f52c0*/  ISETP.GE.U32.AND P0, PT, R35, R134, PT ;  /* 0x000000862300720c */ /* 0x000fe20003f06070 */
[----:B------:R-:W-:-:S02]  /*f52d0*/  VIADD R34, R137, 0x1 ;  /* 0x0000000189227836 */ /* 0x000fc40000000000 */
[----:B------:R-:W-:Y:S01]  /*f52e0*/  @P3 IMAD.MOV R34, RZ, RZ, R137 ;  /* 0x000000ffff223224 */ /* 0x000fe200078e0289 */
[----:B------:R-:W-:Y:S01]  /*f52f0*/  IADD3 R137, PT, PT, R141, 0x1, RZ ;  /* 0x000000018d897810 */ /* 0x000fe20007ffe0ff */
[C---:B------:R-:W-:Y:S01]  /*f5300*/  VIADD R136, R140.reuse, 0x1 ;  /* 0x000000018c887836 */ /* 0x040fe20000000000 */
[----:B------:R-:W-:Y:S01]  /*f5310*/  @P1 IADD3 R136, PT, PT, R140, RZ, RZ ;  /* 0x000000ff8c881210 */ /* 0x000fe20007ffe0ff */
[C---:B------:R-:W-:Y:S01]  /*f5320*/  IMAD.IADD R9, R131.reuse, 0x1, R34 ;  /* 0x0000000183097824 */ /* 0x040fe200078e0222 */
[----:B------:R-:W-:Y:S01]  /*f5330*/  ISETP.GE.U32.AND P1, PT, R131, R36, PT ;  /* 0x000000248300720c */ /* 0x000fe20003f26070 */
[----:B------:R-:W-:Y:S01]  /*f5340*/  IMAD R37, R95, R132, RZ ;  /* 0x000000845f257224 */ /* 0x000fe200078e02ff */
[----:B------:R-:W-:Y:S01]  /*f5350*/  LOP3.LUT R34, R128, 0xffff, RZ, 0xc0, !PT ;  /* 0x0000ffff80227812 */ /* 0x000fe200078ec0ff */
[----:B------:R-:W-:Y:S01]  /*f5360*/  VIADD R134, R126, 0x1 ;  /* 0x000000017e867836 */ /* 0x000fe20000000000 */
[----:B------:R-:W-:Y:S01]  /*f5370*/  ISETP.GE.U32.AND P2, PT, R9, R131, PT ;  /* 0x000000830900720c */ /* 0x000fe20003f46070 */
[----:B------:R-:W-:Y:S01]  /*f5380*/  IMAD R37, R94, R130, R37 ;  /* 0x000000825e257224 */ /* 0x000fe200078e0225 */
        /* <DEDUP_REMOVED lines=8> */
[C---:B------:R-:W-:Y:S02]  /*f5410*/  IMAD R128, R93.reuse, R130, RZ ;  /* 0x000000825d807224 */ /* 0x040fe400078e02ff */
[----:B------:R-:W-:Y:S01]  /*f5420*/  VIADD R36, R134, 0x1 ;  /* 0x0000000186247836 */ /* 0x000fe20000000000 */
[----:B------:R-:W-:Y:S01]  /*f5430*/  ISETP.GE.U32.AND P0, PT, R34, R139, PT ;  /* 0x0000008b2200720c */ /* 0x000fe20003f06070 */
[----:B------:R-:W-:Y:S01]  /*f5440*/  @P2 IMAD.MOV R36, RZ, RZ, R134 ;  /* 0x000000ffff242224 */ /* 0x000fe200078e0286 */
[----:B------:R-:W-:Y:S01]  /*f5450*/  LOP3.LUT R135, R128, 0xffff, RZ, 0xc0, !PT ;  /* 0x0000ffff80877812 */ /* 0x000fe200078ec0ff */
[----:B------:R-:W-:-:S02]  /*f5460*/  IMAD R35, R93, R132, RZ ;  /* 0x000000845d237224 */ /* 0x000fc400078e02ff */
[----:B------:R-:W-:Y:S01]  /*f5470*/  IMAD R126, R94, R132, R131 ;  /* 0x000000845e7e7224 */ /* 0x000fe200078e0283 */
[----:B------:R-:W-:Y:S01]  /*f5480*/  IADD3 R134, PT, PT, R34, R135, RZ ;  /* 0x0000008722867210 */ /* 0x000fe20007ffe0ff */
[----:B------:R-:W-:Y:S02]  /*f5490*/  IMAD.IADD R36, R133, 0x1, R36 ;  /* 0x0000000185247824 */ /* 0x000fe400078e0224 */
[----:B------:R-:W-:Y:S01]  /*f54a0*/  IMAD R131, R92, R130, R35 ;  /* 0x000000825c837224 */ /* 0x000fe200078e0223 */
[----:B------:R-:W-:Y:S01]  /*f54b0*/  LEA.HI R126, R37, R126, RZ, 0x10 ;  /* 0x0000007e257e7211 */ /* 0x000fe200078f80ff */
[----:B------:R-:W-:Y:S01]  /*f54c0*/  VIADD R35, R136, 0x1 ;  /* 0x0000000188237836 */ /* 0x000fe20000000000 */
[----:B------:R-:W-:Y:S01]  /*f54d0*/  ISETP.GE.U32.AND P2, PT, R36, R133, PT ;  /* 0x000000852400720c */ /* 0x000fe20003f46070 */
[----:B------:R-:W-:Y:S01]  /*f54e0*/  IMAD R134, R131, 0x10000, R134 ;  /* 0x0001000083867824 */ /* 0x000fe200078e0286 */
[----:B------:R-:W-:Y:S01]  /*f54f0*/  SHF.R.U32.HI R37, RZ, 0x10, R128 ;  /* 0x00000010ff257819 */ /* 0x000fe20000011680 */
[----:B------:R-:W-:-:S02]  /*f5500*/  IMAD R128, R91, R130, RZ ;  /* 0x000000825b807224 */ /* 0x000fc400078e02ff */
[----:B------:R-:W-:Y:S02]  /*f5510*/  @P0 IMAD.MOV R35, RZ, RZ, R136 ;  /* 0x000000ffff230224 */ /* 0x000fe400078e0288 */
[----:B------:R-:W-:Y:S02]  /*f5520*/  VIADD R135, R126, 0x1 ;  /* 0x000000017e877836 */ /* 0x000fe40000000000 */
[----:B------:R-:W-:Y:S01]  /*f5530*/  @P1 IMAD.MOV R135, RZ, RZ, R126 ;  /* 0x000000ffff871224 */ /* 0x000fe200078e027e */
[----:B------:R-:W-:Y:S01]  /*f5540*/  ISETP.GE.U32.AND P1, PT, R134, R34, PT ;  /* 0x000000228600720c */ /* 0x000fe20003f26070 */
[-C--:B------:R-:W-:Y:S01]  /*f5550*/  IMAD R133, R91, R132.reuse, RZ ;  /* 0x000000845b857224 */ /* 0x080fe200078e02ff */
[----:B------:R-:W-:Y:S01]  /*f5560*/  LOP3.LUT R126, R128, 0xffff, RZ, 0xc0, !PT ;  /* 0x0000ffff807e7812 */ /* 0x000fe200078ec0ff */
[----:B------:R-:W-:Y:S01]  /*f5570*/  IMAD R34, R92, R132, R37 ;  /* 0x000000845c227224 */ /* 0x000fe200078e0225 */
[----:B------:R-:W-:Y:S01]  /*f5580*/  IADD3 R35, PT, PT, R138, R35, RZ ;  /* 0x000000238a237210 */ /* 0x000fe20007ffe0ff */
[----:B------:R-:W-:-:S02]  /*f5590*/  VIADD R37, R135, 0x1 ;  /* 0x0000000187257836 */ /* 0x000fc40000000000 */
[----:B------:R-:W-:Y:S01]  /*f55a0*/  IMAD R133, R90, R130, R133 ;  /* 0x000000825a857224 */ /* 0x000fe200078e0285 */
[----:B------:R-:W-:Y:S01]  /*f55b0*/  LEA.HI R131, R131, R34, RZ, 0x10 ;  /* 0x0000002283837211 */ /* 0x000fe200078f80ff */
[C---:B------:R-:W-:Y:S01]  /*f55c0*/  IMAD.IADD R126, R35.reuse, 0x1, R126 ;  /* 0x00000001237e7824 */ /* 0x040fe200078e027e */
[----:B------:R-:W-:Y:S01]  /*f55d0*/  ISETP.GE.U32.AND P0, PT, R35, R138, PT ;  /* 0x0000008a2300720c */ /* 0x000fe20003f06070 */
[----:B------:R-:W-:Y:S01]  /*f55e0*/  @P2 IMAD.MOV R37, RZ, RZ, R135 ;  /* 0x000000ffff252224 */ /* 0x000fe200078e0287 */
[----:B------:R-:W-:Y:S01]  /*f55f0*/  SHF.R.U32.HI R135, RZ, 0x10, R128 ;  /* 0x00000010ff877819 */ /* 0x000fe20000011680 */
        /* <DEDUP_REMOVED lines=9> */
[----:B------:R-:W-:Y:S01]  /*f5690*/  @P4 IMAD.MOV R137, RZ, RZ, R141 ;  /* 0x000000ffff894224 */ /* 0x000fe200078e028d */
[----:B------:R-:W-:Y:S01]  /*f56a0*/  SHF.R.U32.HI R126, RZ, 0x10, R34 ;  /* 0x00000010ff7e7819 */ /* 0x000fe20000011622 */
[----:B------:R-:W-:-:S02]  /*f56b0*/  IMAD R35, R2, R127, R35 ;  /* 0x0000007f02237224 */ /* 0x000fc400078e0223 */
[----:B------:R-:W-:Y:S02]  /*f56c0*/  IMAD.IADD R128, R131, 0x1, R32 ;  /* 0x0000000183807824 */ /* 0x000fe400078e0220 */
[-C--:B------:R-:W-:Y:S02]  /*f56d0*/  IMAD R126, R2, R129.reuse, R126 ;  /* 0x00000081027e7224 */ /* 0x080fe400078e027e */
[----:B------:R-:W-:Y:S02]  /*f56e0*/  VIADD R34, R137, 0x1 ;  /* 0x0000000189227836 */ /* 0x000fe40000000000 */
[----:B------:R-:W-:Y:S02]  /*f56f0*/  @P0 IMAD.MOV R34, RZ, RZ, R137 ;  /* 0x000000ffff220224 */ /* 0x000fe400078e0289 */
[C---:B------:R-:W-:Y:S01]  /*f5700*/  IMAD R131, R35.reuse, 0x10000, R128 ;  /* 0x0001000023837824 */ /* 0x040fe200078e0280 */
[----:B------:R-:W-:Y:S01]  /*f5710*/  LEA.HI R35, R35, R126, RZ, 0x10 ;  /* 0x0000007e23237211 */ /* 0x000fe200078f80ff */
[----:B------:R-:W-:Y:S01]  /*f5720*/  IMAD R134, R90, R132, R135 ;  /* 0x000000845a867224 */ /* 0x000fe200078e0287 */
[----:B------:R-:W-:Y:S01]  /*f5730*/  IADD3 R128, PT, PT, R136, 0x1, RZ ;  /* 0x0000000188807810 */ /* 0x000fe20007ffe0ff */
[C---:B------:R-:W-:Y:S01]  /*f5740*/  IMAD.IADD R126, R131.reuse, 0x1, R34 ;  /* 0x00000001837e7824 */ /* 0x040fe200078e0222 */
[----:B------:R-:W-:Y:S01]  /*f5750*/  ISETP.GE.U32.AND P0, PT, R131, R32, PT ;  /* 0x000000208300720c */ /* 0x000fe20003f06070 */
[----:B------:R-:W-:Y:S01]  /*f5760*/  @P1 IMAD.MOV R128, RZ, RZ, R136 ;  /* 0x000000ffff801224 */ /* 0x000fe200078e0288 */
[----:B------:R-:W-:Y:S01]  /*f5770*/  LEA.HI R134, R133, R134, RZ, 0x10 ;  /* 0x0000008685867211 */ /* 0x000fe200078f80ff */
[----:B------:R-:W-:Y:S01]  /*f5780*/  IMAD R32, R38, R129, RZ ;  /* 0x0000008126207224 */ /* 0x000fe200078e02ff */
[----:B------:R-:W-:Y:S01]  /*f5790*/  ISETP.GE.U32.AND P1, PT, R126, R131, PT ;  /* 0x000000837e00720c */ /* 0x000fe20003f26070 */
[----:B------:R-:W-:Y:S01]  /*f57a0*/  IMAD.IADD R34, R139, 0x1, R128 ;  /* 0x000000018b227824 */ /* 0x000fe200078e0280 */
[----:B------:R-:W-:Y:S01]  /*f57b0*/  IADD3 R137, PT, PT, R35, 0x1, RZ ;  /* 0x0000000123897810 */ /* 0x000fe20007ffe0ff */
        /* <DEDUP_REMOVED lines=8> */
[C---:B------:R-:W-:Y:S02]  /*f5840*/  IMAD R133, R88.reuse, R130, R133 ;  /* 0x0000008258857224 */ /* 0x040fe400078e0285 */
[----:B------:R-:W-:-:S02]  /*f5850*/  IMAD R134, R88, R132, R135 ;  /* 0x0000008458867224 */ /* 0x000fc400078e0287 */
[----:B------:R-:W-:Y:S02]  /*f5860*/  IMAD.IADD R32, R126, 0x1, R131 ;  /* 0x000000017e207824 */ /* 0x000fe400078e0283 */
[----:B------:R-:W-:Y:S02]  /*f5870*/  IMAD R127, R38, R127, RZ ;  /* 0x0000007f267f7224 */ /* 0x000fe400078e02ff */
[C---:B------:R-:W-:Y:S01]  /*f5880*/  IMAD R136, R133.reuse, 0x10000, R32 ;  /* 0x0001000085887824 */ /* 0x040fe200078e0220 */
[----:B------:R-:W-:Y:S01]  /*f5890*/  LEA.HI R133, R133, R134, RZ, 0x10 ;  /* 0x0000008685857211 */ /* 0x000fe200078f80ff */
[----:B------:R-:W-:Y:S01]  /*f58a0*/  VIADD R131, R138, 0x1 ;  /* 0x000000018a837836 */ /* 0x000fe20000000000 */
[----:B------:R-:W-:Y:S01]  /*f58b0*/  LOP3.LUT R134, R127, 0xffff, RZ, 0xc0, !PT ;  /* 0x0000ffff7f867812 */ /* 0x000fe200078ec0ff */
[----:B------:R-:W-:Y:S02]  /*f58c0*/  @P2 IMAD.MOV R131, RZ, RZ, R138 ;  /* 0x000000ffff832224 */ /* 0x000fe400078e028a */
        /* <DEDUP_REMOVED lines=17> */
[----:B------:R-:W-:Y:S01]  /*f59e0*/  IMAD.IADD R130, R126, 0x1, R137 ;  /* 0x000000017e827824 */ /* 0x000fe200078e0289 */
[----:B------:R-:W-:Y:S01]  /*f59f0*/  SHF.R.U32.HI R127, RZ, 0x10, R134 ;  /* 0x00000010ff7f7819 */ /* 0x000fe20000011686 */
[----:B------:R-:W-:-:S02]  /*f5a00*/  IMAD R129, R3, R129, R32 ;  /* 0x0000008103817224 */ /* 0x000fc400078e0220 */
        /* <DEDUP_REMOVED lines=67> */
.L_x_1402:
[----:B------:R-:W-:Y:S05]  /*f5e40*/  BSYNC.RELIABLE B1 ;  /* 0x0000000000017941 */ /* 0x000fea0003800100 */
.L_x_1401:
        /* <DEDUP_REMOVED lines=41> */
.L_x_1400:
[----:B------:R-:W-:Y:S05]  /*f60e0*/  BSYNC.RECONVERGENT B0 ;  /* 0x0000000000007941 */ /* 0x000fea0003800200 */
.L_x_1399:
[----:B------:R-:W-:Y:S01]  /*f60f0*/  STL.64 [R1+0x188], R36 ;  /* 0x0001882401007387 */ /* 0x000fe20000100a00 */
[----:B------:R-:W-:Y:S01]  /*f6100*/  IMAD.MOV.U32 R38, RZ, RZ, RZ ;  /* 0x000000ffff267224 */ /* 0x000fe200078e00ff */
[----:B------:R-:W-:Y:S02]  /*f6110*/  CS2R R2, SRZ ;  /* 0x0000000000027805 */ /* 0x000fe4000001ff00 */
[----:B------:R-:W-:Y:S01]  /*f6120*/  CS2R R4, SRZ ;  /* 0x0000000000047805 */ /* 0x000fe2000001ff00 */
[----:B------:R-:W-:Y:S01]  /*f6130*/  STL.64 [R1+0x190], R34 ;  /* 0x0001902201007387 */ /* 0x000fe20000100a00 */
[----:B------:R-:W-:-:S03]  /*f6140*/  CS2R R6, SRZ ;  /* 0x0000000000067805 */ /* 0x000fc6000001ff00 */
[----:B------:R-:W-:Y:S04]  /*f6150*/  STL.64 [R1+0x198], R32 ;  /* 0x0001982001007387 */ /* 0x000fe80000100a00 */
[----:B------:R0:W-:Y:S02]  /*f6160*/  STL.64 [R1+0x180], R8 ;  /* 0x0001800801007387 */ /* 0x0001e40000100a00 */
[----:B0-----:R-:W-:-:S07]  /*f6170*/  CS2R R8, SRZ ;  /* 0x0000000000087805 */ /* 0x001fce000001ff00 */
.L_x_1403:
[----:B------:R-:W-:-:S06]  /*f6180*/  LEA R34, R3, R26, 0x2 ;  /* 0x0000001a03227211 */ /* 0x000fcc00078e10ff */
[----:B------:R-:W2:Y:S01]  /*f6190*/  LDL R34, [R34] ;  /* 0x0000000022227983 */ /* 0x000ea20000100800 */
[----:B------:R-:W-:Y:S01]  /*f61a0*/  VIADD R3, R3, 0x1 ;  /* 0x0000000103037836 */ /* 0x000fe20000000000 */
        /* <DEDUP_REMOVED lines=24> */
[-C--:B------:R-:W-:Y:S01]  /*f6330*/  IMAD R49, R81, R33.reuse, R40 ;  /* 0x0000002151317224 */ /* 0x080fe200078e0228 */
[----:B------:R-:W-:Y:S01]  /*f6340*/  ISETP.GE.U32.AND P0, PT, R35, R38, PT ;  /* 0x000000262300720c */ /* 0x000fe20003f06070 */
[----:B------:R-:W-:-:S02]  /*f6350*/  IMAD R119, R78, R33, RZ ;  /* 0x000000214e777224 */ /* 0x000fc400078e02ff */
[----:B------:R-:W-:Y:S01]  /*f6360*/  IMAD.IADD R127, R125, 0x1, R6 ;  /* 0x000000017d7f7824 */ /* 0x000fe200078e0206 */
[C---:B------:R-:W-:Y:S01]  /*f6370*/  LEA R125, R34.reuse, R37, 0x10 ;  /* 0x00000025227d7211 */ /* 0x040fe200078e80ff */
[----:B------:R-:W-:Y:S01]  /*f6380*/  IMAD R129, R77, R33, R124 ;  /* 0x000000214d817224 */ /* 0x000fe200078e027c */
[----:B------:R-:W-:Y:S01]  /*f6390*/  LEA.HI R124, R34, R49, RZ, 0x10 ;  /* 0x00000031227c7211 */ /* 0x000fe200078f80ff */
[----:B------:R-:W-:Y:S01]  /*f63a0*/  IMAD R34, R76, R32, RZ ;  /* 0x000000204c227224 */ /* 0x000fe200078e02ff */
[----:B------:R-:W-:Y:S01]  /*f63b0*/  ISETP.GE.U32.AND P1, PT, R125, R8, PT ;  /* 0x000000087d00720c */ /* 0x000fe20003f26070 */
[-C--:B------:R-:W-:Y:S02]  /*f63c0*/  IMAD R42, R79, R32.reuse, R42 ;  /* 0x000000204f2a7224 */ /* 0x080fe400078e022a */
[----:B------:R-:W-:Y:S01]  /*f63d0*/  IMAD R122, R77, R32, R119 ;  /* 0x000000204d7a7224 */ /* 0x000fe200078e0277 */
[----:B------:R-:W-:Y:S01]  /*f63e0*/  LOP3.LUT R38, R34, 0xffff, RZ, 0xc0, !PT ;  /* 0x0000ffff22267812 */ /* 0x000fe200078ec0ff */
[----:B------:R-:W-:Y:S01]  /*f63f0*/  IMAD R121, R79, R33, R36 ;  /* 0x000000214f797224 */ /* 0x000fe200078e0224 */
[----:B------:R-:W-:Y:S01]  /*f6400*/  SHF.R.U32.HI R34, RZ, 0x10, R34 ;  /* 0x00000010ff227819 */ /* 0x000fe20000011622 */
[----:B------:R-:W-:-:S02]  /*f6410*/  IMAD.IADD R119, R120, 0x1, R9 ;  /* 0x0000000178777824 */ /* 0x000fc400078e0209 */
[----:B------:R-:W-:Y:S01]  /*f6420*/  IMAD R49, R74, R33, RZ ;  /* 0x000000214a317224 */ /* 0x000fe200078e02ff */
[C---:B------:R-:W-:Y:S01]  /*f6430*/  LEA.HI R120, R42.reuse, R121, RZ, 0x10 ;  /* 0x000000792a787211 */ /* 0x040fe200078f80ff */
[----:B------:R-:W-:Y:S01]  /*f6440*/  IMAD R40, R42, 0x10000, R119 ;  /* 0x000100002a287824 */ /* 0x000fe200078e0277 */
[----:B------:R-:W-:Y:S01]  /*f6450*/  LEA.HI R121, R122, R129, RZ, 0x10 ;  /* 0x000000817a797211 */ /* 0x000fe200078f80ff */
[-C--:B------:R-:W-:Y:S02]  /*f6460*/  IMAD R42, R74, R32.reuse, RZ ;  /* 0x000000204a2a7224 */ /* 0x080fe400078e02ff */
[----:B------:R-:W-:Y:S01]  /*f6470*/  IMAD R126, R73, R32, R49 ;  /* 0x00000020497e7224 */ /* 0x000fe200078e0231 */
[----:B------:R-:W-:Y:S01]  /*f6480*/  ISETP.GE.U32.AND P4, PT, R40, R9, PT ;  /* 0x000000092800720c */ /* 0x000fe20003f86070 */
[----:B------:R-:W-:Y:S02]  /*f6490*/  IMAD R36, R76, R33, RZ ;  /* 0x000000214c247224 */ /* 0x000fe400078e02ff */
[----:B------:R-:W-:-:S02]  /*f64a0*/  IMAD.IADD R49, R38, 0x1, R7 ;  /* 0x0000000126317824 */ /* 0x000fc400078e0207 */
[----:B------:R-:W-:Y:S01]  /*f64b0*/  IMAD R37, R122, 0x10000, R127 ;  /* 0x000100007a257824 */ /* 0x000fe200078e027f */
[----:B------:R-:W-:Y:S01]  /*f64c0*/  LOP3.LUT R127, R42, 0xffff, RZ, 0xc0, !PT ;  /* 0x0000ffff2a7f7812 */ /* 0x000fe200078ec0ff */
[----:B------:R-:W-:Y:S01]  /*f64d0*/  IMAD R38, R35, R102, RZ ;  /* 0x0000006623267224 */ /* 0x000fe200078e02ff */
[----:B------:R-:W-:Y:S01]  /*f64e0*/  SHF.R.U32.HI R42, RZ, 0x10, R42 ;  /* 0x00000010ff2a7819 */ /* 0x000fe2000001162a */
[----:B------:R-:W-:Y:S01]  /*f64f0*/  IMAD R36, R75, R32, R36 ;  /* 0x000000204b247224 */ /* 0x000fe200078e0224 */
[----:B------:R-:W-:Y:S01]  /*f6500*/  ISETP.GE.U32.AND P2, PT, R37, R6, PT ;  /* 0x000000062500720c */ /* 0x000fe20003f46070 */
[-C--:B------:R-:W-:Y:S01]  /*f6510*/  IMAD R119, R75, R33.reuse, R34 ;  /* 0x000000214b777224 */ /* 0x080fe200078e0222 */
[----:B------:R-:W-:Y:S01]  /*f6520*/  LOP3.LUT R34, R38, 0xffff, RZ, 0xc0, !PT ;  /* 0x0000ffff26227812 */ /* 0x000fe200078ec0ff */
[----:B------:R-:W-:Y:S02]  /*f6530*/  IMAD R129, R73, R33, R42 ;  /* 0x0000002149817224 */ /* 0x000fe400078e022a */
[C---:B------:R-:W-:Y:S01]  /*f6540*/  IMAD R42, R36.reuse, 0x10000, R49 ;  /* 0x00010000242a7824 */ /* 0x040fe200078e0231 */
[----:B------:R-:W-:Y:S01]  /*f6550*/  LEA.HI R122, R36, R119, RZ, 0x10 ;  /* 0x00000077247a7211 */ /* 0x000fe200078f80ff */
[----:B------:R-:W-:Y:S01]  /*f6560*/  IMAD.IADD R127, R127, 0x1, R4 ;  /* 0x000000017f7f7824 */ /* 0x000fe200078e0204 */
[----:B------:R-:W-:Y:S01]  /*f6570*/  SHF.R.U32.HI R36, RZ, 0x10, R38 ;  /* 0x00000010ff247819 */ /* 0x000fe20000011626 */
[----:B------:R-:W-:Y:S01]  /*f6580*/  IMAD R38, R101, R34, RZ ;  /* 0x0000002265267224 */ /* 0x000fe200078e02ff */
[C---:B------:R-:W-:Y:S01]  /*f6590*/  LEA.HI R119, R126.reuse, R129, RZ, 0x10 ;  /* 0x000000817e777211 */ /* 0x040fe200078f80ff */
[----:B------:R-:W-:Y:S01]  /*f65a0*/  VIADD R8, R123, 0x1 ;  /* 0x000000017b087836 */ /* 0x000fe20000000000 */
[----:B------:R-:W-:Y:S01]  /*f65b0*/  LEA R49, R126, R127, 0x10 ;  /* 0x0000007f7e317211 */ /* 0x000fe200078e80ff */
[----:B------:R-:W-:Y:S01]  /*f65c0*/  @P0 IMAD.MOV R8, RZ, RZ, R123 ;  /* 0x000000ffff080224 */ /* 0x000fe200078e027b */
[----:B------:R-:W-:Y:S01]  /*f65d0*/  LOP3.LUT R126, R38, 0xffff, RZ, 0xc0, !PT ;  /* 0x0000ffff267e7812 */ /* 0x000fe200078ec0ff */
[----:B------:R-:W-:Y:S01]  /*f65e0*/  IMAD R9, R101, R36, RZ ;  /* 0x0000002465097224 */ /* 0x000fe200078e02ff */
[----:B------:R-:W-:Y:S01]  /*f65f0*/  SHF.R.U32.HI R123, RZ, 0x10, R38 ;  /* 0x00000010ff7b7819 */ /* 0x000fe20000011626 */
[----:B------:R-:W-:-:S02]  /*f6600*/  IMAD.IADD R8, R125, 0x1, R8 ;  /* 0x000000017d087824 */ /* 0x000fc400078e0208 */
[-C--:B------:R-:W-:Y:S02]  /*f6610*/  IMAD R6, R100, R34.reuse, R9 ;  /* 0x0000002264067224 */ /* 0x080fe400078e0209 */
[----:B------:R-:W-:Y:S01]  /*f6620*/  IMAD.IADD R9, R35, 0x1, R126 ;  /* 0x0000000123097824 */ /* 0x000fe200078e027e */
[----:B------:R-:W-:Y:S01]  /*f6630*/  ISETP.GE.U32.AND P0, PT, R8, R125, PT ;  /* 0x0000007d0800720c */ /* 0x000fe20003f06070 */
[C---:B------:R-:W-:Y:S02]  /*f6640*/  IMAD R126, R99.reuse, R34, RZ ;  /* 0x00000022637e7224 */ /* 0x040fe400078e02ff */
[C---:B------:R-:W-:Y:S01]  /*f6650*/  VIADD R128, R124.reuse, 0x1 ;  /* 0x000000017c807836 */ /* 0x040fe20000000000 */
[----:B------:R-:W-:Y:S01]  /*f6660*/  @P1 IADD3 R128, PT, PT, R124, RZ, RZ ;  /* 0x000000ff7c801210 */ /* 0x000fe20007ffe0ff */
[----:B------:R-:W-:Y:S01]  /*f6670*/  IMAD R124, R6, 0x10000, R9 ;  /* 0x00010000067c7824 */ /* 0x000fe200078e0209 */
        /* <DEDUP_REMOVED lines=9> */
[----:B------:R-:W-:Y:S01]  /*f6710*/  VIADD R9, R128, 0x1 ;  /* 0x0000000180097836 */ /* 0x000fe20000000000 */
[----:B------:R-:W-:Y:S01]  /*f6720*/  IADD3 R124, PT, PT, R120, 0x1, RZ ;  /* 0x00000001787c7810 */ /* 0x000fe20007ffe0ff */
[----:B------:R-:W-:-:S02]  /*f6730*/  IMAD R35, R125, 0x10000, R38 ;  /* 0x000100007d237824 */ /* 0x000fc400078e0226 */
[----:B------:R-:W-:Y:S02]  /*f6740*/  @P0 IMAD.MOV R9, RZ, RZ, R128 ;  /* 0x000000ffff090224 */ /* 0x000fe400078e0280 */
[----:B------:R-:W-:Y:S01]  /*f6750*/  IMAD R6, R98, R36, R7 ;  /* 0x0000002462067224 */ /* 0x000fe200078e0207 */
[----:B------:R-:W-:Y:S01]  /*f6760*/  ISETP.GE.U32.AND P0, PT, R35, R8, PT ;  /* 0x000000082300720c */ /* 0x000fe20003f06070 */
[----:B------:R-:W-:Y:S02]  /*f6770*/  IMAD.IADD R9, R40, 0x1, R9 ;  /* 0x0000000128097824 */ /* 0x000fe400078e0209 */
[----:B------:R-:W-:Y:S01]  /*f6780*/  VIADD R38, R123, 0x1 ;  /* 0x000000017b267836 */ /* 0x000fe20000000000 */
[----:B------:R-:W-:Y:S01]  /*f6790*/  LEA.HI R6, R125, R6, RZ, 0x10 ;  /* 0x000000067d067211 */ /* 0x000fe200078f80ff */
[----:B------:R-:W-:Y:S02]  /*f67a0*/  @P3 IMAD.MOV R38, RZ, RZ, R123 ;  /* 0x000000ffff263224 */ /* 0x000fe400078e027b */
[C---:B------:R-:W-:Y:S01]  /*f67b0*/  VIADD R126, R121.reuse, 0x1 ;  /* 0x00000001797e7836 */ /* 0x040fe20000000000 */
[----:B------:R-:W-:Y:S01]  /*f67c0*/  @P2 IADD3 R126, PT, PT, R121, RZ, RZ ;  /* 0x000000ff797e2210 */ /* 0x000fe20007ffe0ff */
[----:B------:R-:W-:Y:S01]  /*f67d0*/  IMAD.IADD R38, R35, 0x1, R38 ;  /* 0x0000000123267824 */ /* 0x000fe200078e0226 */
[----:B------:R-:W-:Y:S01]  /*f67e0*/  ISETP.GE.U32.AND P2, PT, R9, R40, PT ;  /* 0x000000280900720c */ /* 0x000fe20003f46070 */
[----:B------:R-:W-:-:S02]  /*f67f0*/  IMAD R7, R97, R34, RZ ;  /* 0x0000002261077224 */ /* 0x000fc400078e02ff */
[----:B------:R-:W-:Y:S01]  /*f6800*/  @P4 IMAD.MOV R124, RZ, RZ, R120 ;  /* 0x000000ffff7c4224 */ /* 0x000fe200078e0278 */
[----:B------:R-:W-:Y:S01]  /*f6810*/  ISETP.GE.U32.AND P3, PT, R38, R35, PT ;  /* 0x000000232600720c */ /* 0x000fe20003f66070 */
        /* <DEDUP_REMOVED lines=11> */
[----:B------:R-:W-:Y:S01]  /*f68d0*/  VIADD R8, R120, 0x1 ;  /* 0x0000000178087836 */ /* 0x000fe20000000000 */
[----:B------:R-:W-:Y:S01]  /*f68e0*/  IADD3 R4, PT, PT, R37, R4, RZ ;  /* 0x0000000425047210 */ /* 0x000fe20007ffe0ff */
[----:B------:R-:W-:Y:S02]  /*f68f0*/  @P3 IMAD.MOV R8, RZ, RZ, R120 ;  /* 0x000000ffff083224 */ /* 0x000fe400078e0278 */
[----:B------:R-:W-:Y:S01]  /*f6900*/  VIADD R123, R122, 0x1 ;  /* 0x000000017a7b7836 */ /* 0x000fe20000000000 */
[----:B------:R-:W-:Y:S01]  /*f6910*/  ISETP.GE.U32.AND P0, PT, R4, R37, PT ;  /* 0x000000250400720c */ /* 0x000fe20003f06070 */
[----:B------:R-:W-:Y:S01]  /*f6920*/  @P1 IMAD.MOV R123, RZ, RZ, R122 ;  /* 0x000000ffff7b1224 */ /* 0x000fe200078e027a */
[----:B------:R-:W-:Y:S01]  /*f6930*/  ISETP.GE.U32.AND P1, PT, R121, R9, PT ;  /* 0x000000097900720c */ /* 0x000fe20003f26070 */
[----:B------:R-:W-:-:S02]  /*f6940*/  IMAD R40, R95, R34, RZ ;  /* 0x000000225f287224 */ /* 0x000fc400078e02ff */
[----:B------:R-:W-:Y:S02]  /*f6950*/  IMAD.IADD R8, R121, 0x1, R8 ;  /* 0x0000000179087824 */ /* 0x000fe400078e0208 */
        /* <DEDUP_REMOVED lines=8> */
[----:B------:R-:W-:-:S02]  /*f69e0*/  IMAD.IADD R120, R4, 0x1, R9 ;  /* 0x0000000104787824 */ /* 0x000fc400078e0209 */
[C---:B------:R-:W-:Y:S01]  /*f69f0*/  VIADD R121, R6.reuse, 0x1 ;  /* 0x0000000106797836 */ /* 0x040fe20000000000 */
[----:B------:R-:W-:Y:S01]  /*f6a00*/  @P1 IADD3 R121, PT, PT, R6, RZ, RZ ;  /* 0x000000ff06791210 */ /* 0x000fe20007ffe0ff */
[----:B------:R-:W-:Y:S02]  /*f6a10*/  VIADD R7, R126, 0x1 ;  /* 0x000000017e077836 */ /* 0x000fe40000000000 */
[----:B------:R-:W-:Y:S02]  /*f6a20*/  @P0 IMAD.MOV R7, RZ, RZ, R126 ;  /* 0x000000ffff070224 */ /* 0x000fe400078e027e */
[----:B------:R-:W-:Y:S02]  /*f6a30*/  IMAD R120, R35, 0x10000, R120 ;  /* 0x0001000023787824 */ /* 0x000fe400078e0278 */
[----:B------:R-:W-:Y:S02]  /*f6a40*/  IMAD.IADD R7, R42, 0x1, R7 ;  /* 0x000000012a077824 */ /* 0x000fe400078e0207 */
[----:B------:R-:W-:Y:S01]  /*f6a50*/  VIADD R9, R121, 0x1 ;  /* 0x0000000179097836 */ /* 0x000fe20000000000 */
[----:B------:R-:W-:Y:S01]  /*f6a60*/  ISETP.GE.U32.AND P1, PT, R120, R4, PT ;  /* 0x000000047800720c */ /* 0x000fe20003f26070 */
[----:B------:R-:W-:Y:S01]  /*f6a70*/  IMAD R6, R93, R34, RZ ;  /* 0x000000225d067224 */ /* 0x000fe200078e02ff */
[----:B------:R-:W-:Y:S01]  /*f6a80*/  @P2 IADD3 R9, PT, PT, R121, RZ, RZ ;  /* 0x000000ff79092210 */ /* 0x000fe20007ffe0ff */
[----:B------:R-:W-:Y:S01]  /*f6a90*/  IMAD R4, R94, R36, R37 ;  /* 0x000000245e047224 */ /* 0x000fe200078e0225 */
[----:B------:R-:W-:Y:S01]  /*f6aa0*/  ISETP.GE.U32.AND P0, PT, R7, R42, PT ;  /* 0x0000002a0700720c */ /* 0x000fe20003f06070 */
[----:B------:R-:W-:Y:S01]  /*f6ab0*/  IMAD R37, R93, R36, RZ ;  /* 0x000000245d257224 */ /* 0x000fe200078e02ff */
[----:B------:R-:W-:Y:S01]  /*f6ac0*/  LOP3.LUT R40, R6, 0xffff, RZ, 0xc0, !PT ;  /* 0x0000ffff06287812 */ /* 0x000fe200078ec0ff */
[----:B------:R-:W-:Y:S01]  /*f6ad0*/  IMAD.IADD R9, R120, 0x1, R9 ;  /* 0x0000000178097824 */ /* 0x000fe200078e0209 */
[----:B------:R-:W-:Y:S01]  /*f6ae0*/  LEA.HI R35, R35, R4, RZ, 0x10 ;  /* 0x0000000423237211 */ /* 0x000fe200078f80ff */
[----:B------:R-:W-:-:S02]  /*f6af0*/  IMAD R37, R92, R34, R37 ;  /* 0x000000225c257224 */ /* 0x000fc400078e0225 */
[----:B------:R-:W-:Y:S01]  /*f6b00*/  IMAD.IADD R40, R7, 0x1, R40 ;  /* 0x0000000107287824 */ /* 0x000fe200078e0228 */
[----:B------:R-:W-:Y:S01]  /*f6b10*/  ISETP.GE.U32.AND P2, PT, R9, R120, PT ;  /* 0x000000780900720c */ /* 0x000fe20003f46070 */
[C---:B------:R-:W-:Y:S01]  /*f6b20*/  VIADD R120, R35.reuse, 0x1 ;  /* 0x0000000123787836 */ /* 0x040fe20000000000 */
[----:B------:R-:W-:Y:S01]  /*f6b30*/  @P1 IADD3 R120, PT, PT, R35, RZ, RZ ;  /* 0x000000ff23781210 */ /* 0x000fe20007ffe0ff */
[----:B------:R-:W-:Y:S02]  /*f6b40*/  IMAD R121, R37, 0x10000, R40 ;  /* 0x0001000025797824 */ /* 0x000fe400078e0228 */
[----:B------:R-:W-:Y:S02]  /*f6b50*/  IMAD R35, R91, R34, RZ ;  /* 0x000000225b237224 */ /* 0x000fe400078e02ff */
[----:B------:R-:W-:Y:S01]  /*f6b60*/  @P4 IMAD.MOV R124, RZ, RZ, R119 ;  /* 0x000000ffff7c4224 */ /* 0x000fe200078e0277 */
[----:B------:R-:W-:Y:S01]  /*f6b70*/  SHF.R.U32.HI R119, RZ, 0x10, R6 ;  /* 0x00000010ff777819 */ /* 0x000fe20000011606 */
        /* <DEDUP_REMOVED lines=10> */
[----:B------:R-:W-:Y:S01]  /*f6c20*/  @P2 IMAD.MOV R6, RZ, RZ, R120 ;  /* 0x000000ffff062224 */ /* 0x000fe200078e0278 */
[----:B------:R-:W-:Y:S01]  /*f6c30*/  LEA.HI R40, R37, R40, RZ, 0x10 ;  /* 0x0000002825287211 */ /* 0x000fe200078f80ff */
[----:B------:R-:W-:Y:S02]  /*f6c40*/  IMAD R119, R90, R34, R7 ;  /* 0x000000225a777224 */ /* 0x000fe400078e0207 */
[----:B------:R-:W-:Y:S01]  /*f6c50*/  IMAD.IADD R42, R4, 0x1, R123 ;  /* 0x00000001042a7824 */ /* 0x000fe200078e027b */
[----:B------:R-:W-:Y:S01]  /*f6c60*/  IADD3 R49, PT, PT, R40, 0x1, RZ ;  /* 0x0000000128317810 */ /* 0x000fe20007ffe0ff */
[----:B------:R-:W-:-:S02]  /*f6c70*/  IMAD.IADD R6, R121, 0x1, R6 ;  /* 0x0000000179067824 */ /* 0x000fc400078e0206 */
        /* <DEDUP_REMOVED lines=15> */
[----:B------:R-:W-:Y:S02]  /*f6d70*/  IMAD R40, R7, 0x10000, R40 ;  /* 0x0001000007287824 */ /* 0x000fe400078e0228 */
[----:B------:R-:W-:Y:S02]  /*f6d80*/  IMAD R42, R71, R33, R42 ;  /* 0x00000021472a7224 */ /* 0x000fe400078e022a */
[----:B------:R-:W-:Y:S01]  /*f6d90*/  @P1 IMAD.MOV R37, RZ, RZ, R49 ;  /* 0x000000ffff251224 */ /* 0x000fe200078e0231 */
[C---:B------:R-:W-:Y:S01]  /*f6da0*/  ISETP.GE.U32.AND P0, PT, R40.reuse, R5, PT ;  /* 0x000000052800720c */ /* 0x040fe20003f06070 */
[----:B------:R-:W-:Y:S01]  /*f6db0*/  IMAD.IADD R35, R40, 0x1, R4 ;  /* 0x0000000128237824 */ /* 0x000fe200078e0204 */
[----:B------:R-:W-:Y:S01]  /*f6dc0*/  LEA.HI R42, R7, R42, RZ, 0x10 ;  /* 0x0000002a072a7211 */ /* 0x000fe200078f80ff */
[----:B------:R-:W-:Y:S01]  /*f6dd0*/  IMAD R5, R89, R34, RZ ;  /* 0x0000002259057224 */ /* 0x000fe200078e02ff */
[----:B------:R-:W-:Y:S01]  /*f6de0*/  IADD3 R7, PT, PT, R120, R37, RZ ;  /* 0x0000002578077210 */ /* 0x000fe20007ffe0ff */
[----:B------:R-:W-:Y:S01]  /*f6df0*/  IMAD R4, R70, R33, RZ ;  /* 0x0000002146047224 */ /* 0x000fe200078e02ff */
[----:B------:R-:W-:Y:S01]  /*f6e00*/  ISETP.GE.U32.AND P1, PT, R35, R40, PT ;  /* 0x000000282300720c */ /* 0x000fe20003f26070 */
[----:B------:R-:W-:Y:S01]  /*f6e10*/  VIADD R123, R122, 0x1 ;  /* 0x000000017a7b7836 */ /* 0x000fe20000000000 */
[----:B------:R-:W-:Y:S01]  /*f6e20*/  SHF.R.U32.HI R119, RZ, 0x10, R5 ;  /* 0x00000010ff777819 */ /* 0x000fe20000011605 */
[----:B------:R-:W-:Y:S01]  /*f6e30*/  IMAD R37, R69, R32, R4 ;  /* 0x0000002045257224 */ /* 0x000fe200078e0204 */
[----:B------:R-:W-:Y:S01]  /*f6e40*/  LOP3.LUT R4, R5, 0xffff, RZ, 0xc0, !PT ;  /* 0x0000ffff05047812 */ /* 0x000fe200078ec0ff */
[----:B------:R-:W-:Y:S01]  /*f6e50*/  @P2 IMAD.MOV R123, RZ, RZ, R122 ;  /* 0x000000ffff7b2224 */ /* 0x000fe200078e027a */
[----:B------:R-:W-:Y:S01]  /*f6e60*/  ISETP.GE.U32.AND P2, PT, R7, R120, PT ;  /* 0x000000780700720c */ /* 0x000fe20003f46070 */
[----:B------:R-:W-:-:S02]  /*f6e70*/  IMAD R49, R89, R36, RZ ;  /* 0x0000002459317224 */ /* 0x000fc400078e02ff */
        /* <DEDUP_REMOVED lines=13> */
[----:B------:R-:W-:-:S02]  /*f6f50*/  IMAD.IADD R40, R49, 0x1, R2 ;  /* 0x0000000131287824 */ /* 0x000fc400078e0202 */
[----:B------:R-:W-:Y:S02]  /*f6f60*/  IMAD.IADD R4, R119, 0x1, R4 ;  /* 0x0000000177047824 */ /* 0x000fe400078e0204 */
[----:B------:R-:W-:Y:S01]  /*f6f70*/  IMAD R42, R87, R34, RZ ;  /* 0x00000022572a7224 */ /* 0x000fe200078e02ff */
[----:B------:R-:W-:Y:S01]  /*f6f80*/  LEA R40, R37, R40, 0x10 ;  /* 0x0000002825287211 */ /* 0x000fe200078e80ff */
[----:B------:R-:W-:Y:S02]  /*f6f90*/  VIADD R5, R121, 0x1 ;  /* 0x0000000179057836 */ /* 0x000fe40000000000 */
        /* <DEDUP_REMOVED lines=25> */
[C---:B------:R-:W-:Y:S02]  /*f7130*/  VIADD R35, R36.reuse, 0x1 ;  /* 0x0000000124237836 */ /* 0x040fe40000000000 */
[----:B------:R-:W-:Y:S01]  /*f7140*/  @P2 IADD3 R35, PT, PT, R36, RZ, RZ ;  /* 0x000000ff24232210 */ /* 0x000fe20007ffe0ff */
[----:B------:R-:W-:-:S03]  /*f7150*/  VIADD R2, R34, 0x1 ;  /* 0x0000000122027836 */ /* 0x000fc60000000000 */
[----:B------:R-:W-:Y:S02]  /*f7160*/  @P1 IMAD.MOV R2, RZ, RZ, R34 ;  /* 0x000000ffff021224 */ /* 0x000fe400078e0222 */
[----:B------:R-:W-:Y:S02]  /*f7170*/  VIADD R33, R35, 0x1 ;  /* 0x0000000123217836 */ /* 0x000fe40000000000 */
[----:B------:R-:W-:-:S05]  /*f7180*/  @P3 IMAD.MOV R33, RZ, RZ, R35 ;  /* 0x000000ffff213224 */ /* 0x000fca00078e0223 */
[----:B------:R-:W-:Y:S01]  /*f7190*/  IADD3 R2, PT, PT, R2, R33, RZ ;  /* 0x0000002102027210 */ /* 0x000fe20007ffe0ff */
        /* <DEDUP_REMOVED lines=39> */
.L_x_1407:
[----:B------:R-:W-:Y:S05]  /*f7410*/  BSYNC.RELIABLE B1 ;  /* 0x0000000000017941 */ /* 0x000fea0003800100 */
.L_x_1406:
        /* <DEDUP_REMOVED lines=41> */
.L_x_1405:
[----:B------:R-:W-:Y:S05]  /*f76b0*/  BSYNC.RECONVERGENT B0 ;  /* 0x0000000000007941 */ /* 0x000fea0003800200 */
.L_x_1404:
[----:B------:R-:W-:Y:S01]  /*f76c0*/  HFMA2 R128, -RZ, RZ, 0, 0 ;  /* 0x00000000ff807431 */ /* 0x000fe200000001ff */
[----:B------:R-:W-:Y:S01]  /*f76d0*/  LOP3.LUT R34, R12, 0xffff, RZ, 0xc0, !PT ;  /* 0x0000ffff0c227812 */ /* 0x000fe200078ec0ff */
[----:B------:R-:W-:Y:S01]  /*f76e0*/  IMAD.MOV.U32 R3, RZ, RZ, RZ ;  /* 0x000000ffff037224 */ /* 0x000fe200078e00ff */
[----:B------:R-:W-:Y:S01]  /*f76f0*/  LOP3.LUT R35, R13, 0xffff, RZ, 0xc0, !PT ;  /* 0x0000ffff0d237812 */ /* 0x000fe200078ec0ff */
[----:B------:R-:W-:Y:S01]  /*f7700*/  IMAD.MOV.U32 R124, RZ, RZ, RZ ;  /* 0x000000ffff7c7224 */ /* 0x000fe200078e00ff */
[----:B------:R-:W-:Y:S02]  /*f7710*/  LOP3.LUT R36, R10, 0xffff, RZ, 0xc0, !PT ;  /* 0x0000ffff0a247812 */ /* 0x000fe400078ec0ff */
[----:B------:R-:W-:Y:S02]  /*f7720*/  CS2R R32, SRZ ;  /* 0x0000000000207805 */ /* 0x000fe4000001ff00 */
[----:B------:R-:W-:Y:S02]  /*f7730*/  LOP3.LUT R37, R11, 0xffff, RZ, 0xc0, !PT ;  /* 0x0000ffff0b257812 */ /* 0x000fe400078ec0ff */
[----:B------:R-:W-:-:S02]  /*f7740*/  LOP3.LUT R40, R14, 0xffff, RZ, 0xc0, !PT ;  /* 0x0000ffff0e287812 */ /* 0x000fc400078ec0ff */
[----:B------:R-:W-:Y:S02]  /*f7750*/  SHF.R.U32.HI R42, RZ, 0x10, R14 ;  /* 0x00000010ff2a7819 */ /* 0x000fe4000001160e */
[----:B------:R-:W-:Y:S02]  /*f7760*/  LOP3.LUT R49, R15, 0xffff, RZ, 0xc0, !PT ;  /* 0x0000ffff0f317812 */ /* 0x000fe400078ec0ff */
[----:B------:R-:W-:Y:S02]  /*f7770*/  SHF.R.U32.HI R119, RZ, 0x10, R15 ;  /* 0x00000010ff777819 */ /* 0x000fe4000001160f */
[----:B------:R-:W-:Y:S02]  /*f7780*/  CS2R R14, SRZ ;  /* 0x00000000000e7805 */ /* 0x000fe4000001ff00 */
[----:B------:R-:W-:Y:S02]  /*f7790*/  LOP3.LUT R120, R30, 0xffff, RZ, 0xc0, !PT ;  /* 0x0000ffff1e787812 */ /* 0x000fe400078ec0ff */
[----:B------:R-:W-:-:S02]  /*f77a0*/  SHF.R.U32.HI R121, RZ, 0x10, R30 ;  /* 0x00000010ff797819 */ /* 0x000fc4000001161e */
[----:B------:R-:W-:Y:S02]  /*f77b0*/  LOP3.LUT R122, R31, 0xffff, RZ, 0xc0, !PT ;  /* 0x0000ffff1f7a7812 */ /* 0x000fe400078ec0ff */
[----:B------:R-:W-:Y:S02]  /*f77c0*/  SHF.R.U32.HI R123, RZ, 0x10, R31 ;  /* 0x00000010ff7b7819 */ /* 0x000fe4000001161f */
[----:B------:R-:W-:Y:S02]  /*f77d0*/  CS2R R30, SRZ ;  /* 0x00000000001e7805 */ /* 0x000fe4000001ff00 */
[----:B------:R-:W-:Y:S02]  /*f77e0*/  SHF.R.U32.HI R12, RZ, 0x10, R12 ;  /* 0x00000010ff0c7819 */ /* 0x000fe4000001160c */
[----:B------:R-:W-:Y:S02]  /*f77f0*/  SHF.R.U32.HI R13, RZ, 0x10, R13 ;  /* 0x00000010ff0d7819 */ /* 0x000fe4000001160d */
[----:B------:R-:W-:-:S02]  /*f7800*/  SHF.R.U32.HI R10, RZ, 0x10, R10 ;  /* 0x00000010ff0a7819 */ /* 0x000fc4000001160a */
[----:B------:R-:W-:-:S07]  /*f7810*/  SHF.R.U32.HI R11, RZ, 0x10, R11 ;  /* 0x00000010ff0b7819 */ /* 0x000fce000001160b */
.L_x_1408:
[----:B------:R-:W-:-:S06]  /*f7820*/  IMAD R127, R124, 0x4, R27 ;  /* 0x000000047c7f7824 */ /* 0x000fcc00078e021b */
        /* <DEDUP_REMOVED lines=12> */
[-C--:B------:R-:W-:Y:S02]  /*f78f0*/  IMAD R129, R12, R126.reuse, R129 ;  /* 0x0000007e0c817224 */ /* 0x080fe400078e0281 */
[----:B------:R-:W-:Y:S01]  /*f7900*/  IMAD R127, R130, 0x10000, R131 ;  /* 0x00010000827f7824 */ /* 0x000fe200078e0283 */
[----:B------:R-:W-:Y:S01]  /*f7910*/  LOP3.LUT R131, R132, 0xffff, RZ, 0xc0, !PT ;  /* 0x0000ffff84837812 */ /* 0x000fe200078ec0ff */
[----:B------:R-:W-:Y:S01]  /*f7920*/  IMAD R135, R37, R125, RZ ;  /* 0x0000007d25877224 */ /* 0x000fe200078e02ff */
[----:B------:R-:W-:Y:S01]  /*f7930*/  LEA.HI R129, R130, R129, RZ, 0x10 ;  /* 0x0000008182817211 */ /* 0x000fe200078f80ff */
[-C--:B------:R-:W-:Y:S01]  /*f7940*/  IMAD R130, R35, R126.reuse, RZ ;  /* 0x0000007e23827224 */ /* 0x080fe200078e02ff */
[----:B------:R-:W-:Y:S01]  /*f7950*/  SHF.R.U32.HI R132, RZ, 0x10, R132 ;  /* 0x00000010ff847819 */ /* 0x000fe20000011684 */
[-C--:B------:R-:W-:Y:S01]  /*f7960*/  IMAD R133, R36, R125.reuse, RZ ;  /* 0x0000007d24857224 */ /* 0x080fe200078e02ff */
[----:B------:R-:W-:Y:S01]  /*f7970*/  LOP3.LUT R139, R135, 0xffff, RZ, 0xc0, !PT ;  /* 0x0000ffff878b7812 */ /* 0x000fe200078ec0ff */
[-C--:B------:R-:W-:Y:S01]  /*f7980*/  IMAD R136, R10, R125.reuse, R134 ;  /* 0x0000007d0a887224 */ /* 0x080fe200078e0286 */
[----:B------:R-:W-:Y:S01]  /*f7990*/  SHF.R.U32.HI R134, RZ, 0x10, R135 ;  /* 0x00000010ff867819 */ /* 0x000fe20000011687 */
[----:B------:R-:W-:Y:S01]  /*f79a0*/  IMAD R130, R13, R125, R130 ;  /* 0x0000007d0d827224 */ /* 0x000fe200078e0282 */
[----:B------:R-:W-:Y:S01]  /*f79b0*/  LOP3.LUT R138, R133, 0xffff, RZ, 0xc0, !PT ;  /* 0x0000ffff858a7812 */ /* 0x000fe200078ec0ff */
[-C--:B------:R-:W-:Y:S01]  /*f79c0*/  IMAD R135, R13, R126.reuse, R132 ;  /* 0x0000007e0d877224 */ /* 0x080fe200078e0284 */
[----:B------:R-:W-:Y:S01]  /*f79d0*/  SHF.R.U32.HI R133, RZ, 0x10, R133 ;  /* 0x00000010ff857819 */ /* 0x000fe20000011685 */
[----:B------:R-:W-:Y:S01]  /*f79e0*/  IMAD.IADD R131, R131, 0x1, R32 ;  /* 0x0000000183837824 */ /* 0x000fe200078e0220 */
[----:B------:R-:W-:Y:S01]  /*f79f0*/  IADD3 R137, PT, PT, R138, R33, RZ ;  /* 0x000000218a897210 */ /* 0x000fe20007ffe0ff */
[----:B------:R-:W-:Y:S01]  /*f7a00*/  IMAD R140, R37, R126, RZ ;  /* 0x0000007e258c7224 */ /* 0x000fe200078e02ff */
[C---:B------:R-:W-:Y:S01]  /*f7a10*/  LEA.HI R135, R130.reuse, R135, RZ, 0x10 ;  /* 0x0000008782877211 */ /* 0x040fe200078f80ff */
[----:B------:R-:W-:Y:S01]  /*f7a20*/  IMAD R131, R130, 0x10000, R131 ;  /* 0x0001000082837824 */ /* 0x000fe200078e0283 */
[----:B------:R-:W-:Y:S01]  /*f7a30*/  ISETP.GE.U32.AND P0, PT, R127, R128, PT ;  /* 0x000000807f00720c */ /* 0x000fe20003f06070 */
[----:B------:R-:W-:-:S02]  /*f7a40*/  IMAD R130, R40, R125, RZ ;  /* 0x0000007d28827224 */ /* 0x000fc400078e02ff */
[----:B------:R-:W-:Y:S01]  /*f7a50*/  IMAD R133, R10, R126, R133 ;  /* 0x0000007e0a857224 */ /* 0x000fe200078e0285 */
[----:B------:R-:W-:Y:S01]  /*f7a60*/  ISETP.GE.U32.AND P1, PT, R131, R32, PT ;  /* 0x000000208300720c */ /* 0x000fe20003f26070 */
[C---:B------:R-:W-:Y:S01]  /*f7a70*/  IMAD R140, R11.reuse, R125, R140 ;  /* 0x0000007d0b8c7224 */ /* 0x040fe200078e028c */
[----:B------:R-:W-:Y:S01]  /*f7a80*/  LOP3.LUT R132, R130, 0xffff, RZ, 0xc0, !PT ;  /* 0x0000ffff82847812 */ /* 0x000fe200078ec0ff */
[-C--:B------:R-:W-:Y:S02]  /*f7a90*/  IMAD R141, R11, R126.reuse, R134 ;  /* 0x0000007e0b8d7224 */ /* 0x080fe400078e0286 */
[----:B------:R-:W-:Y:S02]  /*f7aa0*/  IMAD.IADD R139, R139, 0x1, R14 ;  /* 0x000000018b8b7824 */ /* 0x000fe400078e020e */
[C---:B------:R-:W-:Y:S01]  /*f7ab0*/  IMAD R134, R136.reuse, 0x10000, R137 ;  /* 0x0001000088867824 */ /* 0x040fe200078e0289 */
[----:B------:R-:W-:Y:S01]  /*f7ac0*/  LEA.HI R136, R136, R133, RZ, 0x10 ;  /* 0x0000008588887211 */ /* 0x000fe200078f80ff */
[----:B------:R-:W-:Y:S01]  /*f7ad0*/  IMAD R138, R49, R125, RZ ;  /* 0x0000007d318a7224 */ /* 0x000fe200078e02ff */
[C---:B------:R-:W-:Y:S01]  /*f7ae0*/  LEA.HI R137, R140.reuse, R141, RZ, 0x10 ;  /* 0x0000008d8c897211 */ /* 0x040fe200078f80ff */
[----:B------:R-:W-:Y:S01]  /*f7af0*/  IMAD R133, R140, 0x10000, R139 ;  /* 0x000100008c857824 */ /* 0x000fe200078e028b */
[----:B------:R-:W-:Y:S01]  /*f7b00*/  SHF.R.U32.HI R139, RZ, 0x10, R130 ;  /* 0x00000010ff8b7819 */ /* 0x000fe20000011682 */
[----:B------:R-:W-:Y:S01]  /*f7b10*/  IMAD.IADD R141, R132, 0x1, R15 ;  /* 0x00000001848d7824 */ /* 0x000fe200078e020f */
[----:B------:R-:W-:Y:S01]  /*f7b20*/  LOP3.LUT R143, R138, 0xffff, RZ, 0xc0, !PT ;  /* 0x0000ffff8a8f7812 */ /* 0x000fe200078ec0ff */
[----:B------:R-:W-:Y:S01]  /*f7b30*/  IMAD R128, R40, R126, RZ ;  /* 0x0000007e28807224 */ /* 0x000fe200078e02ff */
[----:B------:R-:W-:Y:S01]  /*f7b40*/  SHF.R.U32.HI R138, RZ, 0x10, R138 ;  /* 0x00000010ff8a7819 */ /* 0x000fe2000001168a */
[----:B------:R-:W-:Y:S01]  /*f7b50*/  IMAD R132, R127, R102, RZ ;  /* 0x000000667f847224 */ /* 0x000fe200078e02ff */
[----:B------:R-:W-:Y:S01]  /*f7b60*/  IADD3 R143, PT, PT, R143, R30, RZ ;  /* 0x0000001e8f8f7210 */ /* 0x000fe20007ffe0ff */
[-C--:B------:R-:W-:Y:S01]  /*f7b70*/  IMAD R140, R49, R126.reuse, RZ ;  /* 0x0000007e318c7224 */ /* 0x080fe200078e02ff */
[----:B------:R-:W-:Y:S01]  /*f7b80*/  ISETP.GE.U32.AND P4, PT, R134, R33, PT ;  /* 0x000000218600720c */ /* 0x000fe20003f86070 */
[-C--:B------:R-:W-:Y:S01]  /*f7b90*/  IMAD R128, R42, R125.reuse, R128 ;  /* 0x0000007d2a807224 */ /* 0x080fe200078e0280 */
[----:B------:R-:W-:Y:S01]  /*f7ba0*/  LOP3.LUT R130, R132, 0xffff, RZ, 0xc0, !PT ;  /* 0x0000ffff84827812 */ /* 0x000fe200078ec0ff */
[----:B------:R-:W-:Y:S01]  /*f7bb0*/  IMAD R139, R42, R126, R139 ;  /* 0x0000007e2a8b7224 */ /* 0x000fe200078e028b */
[----:B------:R-:W-:Y:S01]  /*f7bc0*/  SHF.R.U32.HI R132, RZ, 0x10, R132 ;  /* 0x00000010ff847819 */ /* 0x000fe20000011684 */
[----:B------:R-:W-:Y:S01]  /*f7bd0*/  IMAD R142, R119, R125, R140 ;  /* 0x0000007d778e7224 */ /* 0x000fe200078e028c */
[----:B------:R-:W-:Y:S01]  /*f7be0*/  ISETP.GE.U32.AND P2, PT, R133, R14, PT ;  /* 0x0000000e8500720c */ /* 0x000fe20003f46070 */
[----:B------:R-:W-:Y:S01]  /*f7bf0*/  IMAD R145, R119, R126, R138 ;  /* 0x0000007e77917224 */ /* 0x000fe200078e028a */
[C---:B------:R-:W-:Y:S01]  /*f7c00*/  LEA.HI R140, R128.reuse, R139, RZ, 0x10 ;  /* 0x0000008b808c7211 */ /* 0x040fe200078f80ff */
[----:B------:R-:W-:-:S02]  /*f7c10*/  IMAD R138, R128, 0x10000, R141 ;  /* 0x00010000808a7824 */ /* 0x000fc400078e028d */
[----:B------:R-:W-:Y:S01]  /*f7c20*/  IMAD R128, R101, R130, RZ ;  /* 0x0000008265807224 */ /* 0x000fe200078e02ff */
[C---:B------:R-:W-:Y:S01]  /*f7c30*/  LEA.HI R141, R142.reuse, R145, RZ, 0x10 ;  /* 0x000000918e8d7211 */ /* 0x040fe200078f80ff */
[----:B------:R-:W-:Y:S02]  /*f7c40*/  VIADD R32, R129, 0x1 ;  /* 0x0000000181207836 */ /* 0x000fe40000000000 */
[----:B------:R-:W-:Y:S01]  /*f7c50*/  @P0 IMAD.MOV R32, RZ, RZ, R129 ;  /* 0x000000ffff200224 */ /* 0x000fe200078e0281 */
[----:B------:R-:W-:Y:S01]  /*f7c60*/  SHF.R.U32.HI R129, RZ, 0x10, R128 ;  /* 0x00000010ff817819 */ /* 0x000fe20000011680 */
[----:B------:R-:W-:Y:S01]  /*f7c70*/  IMAD R139, R142, 0x10000, R143 ;  /* 0x000100008e8b7824 */ /* 0x000fe200078e028f */
[----:B------:R-:W-:Y:S01]  /*f7c80*/  LOP3.LUT R142, R128, 0xffff, RZ, 0xc0, !PT ;  /* 0x0000ffff808e7812 */ /* 0x000fe200078ec0ff */
[----:B------:R-:W-:Y:S01]  /*f7c90*/  IMAD R33, R101, R132, RZ ;  /* 0x0000008465217224 */ /* 0x000fe200078e02ff */
[----:B------:R-:W-:Y:S01]  /*f7ca0*/  IADD3 R32, PT, PT, R131, R32, RZ ;  /* 0x0000002083207210 */ /* 0x000fe20007ffe0ff */
[----:B------:R-:W-:-:S02]  /*f7cb0*/  VIADD R144, R135, 0x1 ;  /* 0x0000000187907836 */ /* 0x000fc40000000000 */
[-C--:B------:R-:W-:Y:S01]  /*f7cc0*/  IMAD R14, R100, R130.reuse, R33 ;  /* 0x00000082640e7224 */ /* 0x080fe200078e0221 */
[----:B------:R-:W-:Y:S01]  /*f7cd0*/  ISETP.GE.U32.AND P0, PT, R32, R131, PT ;  /* 0x000000832000720c */ /* 0x000fe20003f06070 */
[----:B------:R-:W-:Y:S02]  /*f7ce0*/  IMAD.IADD R33, R127, 0x1, R142 ;  /* 0x000000017f217824 */ /* 0x000fe400078e028e */
[----:B------:R-:W-:Y:S01]  /*f7cf0*/  @P1 IMAD.MOV R144, RZ, RZ, R135 ;  /* 0x000000ffff901224 */ /* 0x000fe200078e0287 */
[----:B------:R-:W-:Y:S01]  /*f7d00*/  ISETP.GE.U32.AND P1, PT, R138, R15, PT ;  /* 0x0000000f8a00720c */ /* 0x000fe20003f26070 */
[C---:B------:R-:W-:Y:S02]  /*f7d10*/  IMAD R135, R99.reuse, R130, RZ ;  /* 0x0000008263877224 */ /* 0x040fe400078e02ff */
        /* <DEDUP_REMOVED lines=13> */
[----:B------:R-:W-:Y:S01]  /*f7df0*/  IMAD.IADD R33, R134, 0x1, R33 ;  /* 0x0000000186217824 */ /* 0x000fe200078e0221 */
[----:B------:R-:W-:Y:S01]  /*f7e00*/  ISETP.GE.U32.AND P0, PT, R15, R32, PT ;  /* 0x000000200f00720c */ /* 0x000fe20003f06070 */
[C---:B------:R-:W-:Y:S01]  /*f7e10*/  VIADD R128, R129.reuse, 0x1 ;  /* 0x0000000181807836 */ /* 0x040fe20000000000 */
[----:B------:R-:W-:Y:S01]  /*f7e20*/  @P3 IADD3 R128, PT, PT, R129, RZ, RZ ;  /* 0x000000ff81803210 */ /* 0x000fe20007ffe0ff */
[----:B------:R-:W-:Y:S01]  /*f7e30*/  @P4 IMAD.MOV R142, RZ, RZ, R136 ;  /* 0x000000ffff8e4224 */ /* 0x000fe200078e0288 */
[----:B------:R-:W-:Y:S01]  /*f7e40*/  ISETP.GE.U32.AND P4, PT, R139, R30, PT ;  /* 0x0000001e8b00720c */ /* 0x000fe20003f86070 */
[----:B------:R-:W-:-:S02]  /*f7e50*/  VIADD R136, R137, 0x1 ;  /* 0x0000000189887836 */ /* 0x000fc40000000000 */
[----:B------:R-:W-:Y:S01]  /*f7e60*/  @P2 IMAD.MOV R136, RZ, RZ, R137 ;  /* 0x000000ffff882224 */ /* 0x000fe200078e0289 */
[----:B------:R-:W-:Y:S01]  /*f7e70*/  ISETP.GE.U32.AND P2, PT, R33, R134, PT ;  /* 0x000000862100720c */ /* 0x000fe20003f46070 */
[----:B------:R-:W-:Y:S01]  /*f7e80*/  IMAD R14, R98, R132, R135 ;  /* 0x00000084620e7224 */ /* 0x000fe200078e0287 */
[----:B------:R-:W-:Y:S01]  /*f7e90*/  IADD3 R135, PT, PT, R140, 0x1, RZ ;  /* 0x000000018c877810 */ /* 0x000fe20007ffe0ff */
        /* <DEDUP_REMOVED lines=15> */
[----:B------:R-:W-:Y:S01]  /*f7f90*/  VIADD R32, R131, 0x1 ;  /* 0x0000000183207836 */ /* 0x000fe20000000000 */
[----:B------:R-:W-:Y:S01]  /*f7fa0*/  LEA R129, R15, R30, 0x10 ;  /* 0x0000001e0f817211 */ /* 0x000fe200078e80ff */
[----:B------:R-:W-:Y:S01]  /*f7fb0*/  @P3 IMAD.MOV R32, RZ, RZ, R131 ;  /* 0x000000ffff203224 */ /* 0x000fe200078e0283 */
[----:B------:R-:W-:Y:S01]  /*f7fc0*/  ISETP.GE.U32.AND P0, PT, R14, R133, PT ;  /* 0x000000850e00720c */ /* 0x000fe20003f06070 */
[----:B------:R-:W-:Y:S01]  /*f7fd0*/  IMAD R30, R96, R132, R127 ;  /* 0x00000084601e7224 */ /* 0x000fe200078e027f */
[----:B------:R-:W-:Y:S01]  /*f7fe0*/  ISETP.GE.U32.AND P1, PT, R129, R33, PT ;  /* 0x000000218100720c */ /* 0x000fe20003f26070 */
[----:B------:R-:W-:-:S02]  /*f7ff0*/  IMAD R127, R95, R130, RZ ;  /* 0x000000825f7f7224 */ /* 0x000fc400078e02ff */
[----:B------:R-:W-:Y:S01]  /*f8000*/  IMAD.IADD R32, R129, 0x1, R32 ;  /* 0x0000000181207824 */ /* 0x000fe200078e0220 */
[----:B------:R-:W-:Y:S01]  /*f8010*/  LEA.HI R30, R15, R30, RZ, 0x10 ;  /* 0x0000001e0f1e7211 */ /* 0x000fe200078f80ff */
        /* <DEDUP_REMOVED lines=9> */
[----:B------:R-:W-:Y:S02]  /*f80b0*/  VIADD R131, R30, 0x1 ;  /* 0x000000011e837836 */ /* 0x000fe40000000000 */
[----:B------:R-:W-:Y:S02]  /*f80c0*/  @P1 IMAD.MOV R131, RZ, RZ, R30 ;  /* 0x000000ffff831224 */ /* 0x000fe400078e021e */
[----:B------:R-:W-:Y:S02]  /*f80d0*/  IMAD R134, R129, 0x10000, R134 ;  /* 0x0001000081867824 */ /* 0x000fe400078e0286 */
[----:B------:R-:W-:Y:S01]  /*f80e0*/  IMAD.IADD R15, R138, 0x1, R15 ;  /* 0x000000018a0f7824 */ /* 0x000fe200078e020f */
[----:B------:R-:W-:Y:S01]  /*f80f0*/  IADD3 R33, PT, PT, R131, 0x1, RZ ;  /* 0x0000000183217810 */ /* 0x000fe20007ffe0ff */
        /* <DEDUP_REMOVED lines=20> */
[----:B------:R-:W-:Y:S01]  /*f8240*/  IMAD R134, R92, R132, R131 ;  /* 0x000000845c867224 */ /* 0x000fe200078e0283 */
[----:B------:R-:W-:Y:S01]  /*f8250*/  LOP3.LUT R135, R129, 0xffff, RZ, 0xc0, !PT ;  /* 0x0000ffff81877812 */ /* 0x000fe200078ec0ff */
[----:B------:R-:W-:-:S02]  /*f8260*/  IMAD.IADD R30, R139, 0x1, R14 ;  /* 0x000000018b1e7824 */ /* 0x000fc400078e020e */
[----:B------:R-:W-:Y:S01]  /*f8270*/  IMAD R15, R91, R132, RZ ;  /* 0x000000845b0f7224 */ /* 0x000fe200078e02ff */
[----:B------:R-:W-:Y:S01]  /*f8280*/  LEA.HI R134, R127, R134, RZ, 0x10 ;  /* 0x000000867f867211 */ /* 0x000fe200078f80ff */
[----:B------:R-:W-:Y:S01]  /*f8290*/  VIADD R14, R138, 0x1 ;  /* 0x000000018a0e7836 */ /* 0x000fe20000000000 */
[C---:B------:R-:W-:Y:S01]  /*f82a0*/  IADD3 R136, PT, PT, R30.reuse, R135, RZ ;  /* 0x000000871e887210 */ /* 0x040fe20007ffe0ff */
[----:B------:R-:W-:Y:S01]  /*f82b0*/  @P2 IMAD.MOV R14, RZ, RZ, R138 ;  /* 0x000000ffff0e2224 */ /* 0x000fe200078e028a */
[----:B------:R-:W-:Y:S01]  /*f82c0*/  ISETP.GE.U32.AND P0, PT, R30, R139, PT ;  /* 0x0000008b1e00720c */ /* 0x000fe20003f06070 */
[----:B------:R-:W-:Y:S02]  /*f82d0*/  IMAD R131, R90, R130, R15 ;  /* 0x000000825a837224 */ /* 0x000fe400078e020f */
[----:B------:R-:W-:Y:S02]  /*f82e0*/  IMAD.IADD R14, R133, 0x1, R14 ;  /* 0x00000001850e7824 */ /* 0x000fe400078e020e */
[----:B------:R-:W-:-:S02]  /*f82f0*/  IMAD R136, R131, 0x10000, R136 ;  /* 0x0001000083887824 */ /* 0x000fc400078e0288 */
[----:B------:R-:W-:Y:S02]  /*f8300*/  IMAD R15, R120, R125, RZ ;  /* 0x0000007d780f7224 */ /* 0x000fe400078e02ff */
[----:B------:R-:W-:Y:S01]  /*f8310*/  VIADD R135, R134, 0x1 ;  /* 0x0000000186877836 */ /* 0x000fe20000000000 */
[----:B------:R-:W-:Y:S01]  /*f8320*/  ISETP.GE.U32.AND P2, PT, R136, R30, PT ;  /* 0x0000001e8800720c */ /* 0x000fe20003f46070 */
[----:B------:R-:W-:Y:S01]  /*f8330*/  @P1 IMAD.MOV R135, RZ, RZ, R134 ;  /* 0x000000ffff871224 */ /* 0x000fe200078e0286 */
[----:B------:R-:W-:Y:S01]  /*f8340*/  ISETP.GE.U32.AND P1, PT, R14, R133, PT ;  /* 0x000000850e00720c */ /* 0x000fe20003f26070 */
[-C--:B------:R-:W-:Y:S01]  /*f8350*/  IMAD R30, R120, R126.reuse, RZ ;  /* 0x0000007e781e7224 */ /* 0x080fe200078e02ff */
[----:B------:R-:W-:Y:S01]  /*f8360*/  LOP3.LUT R134, R15, 0xffff, RZ, 0xc0, !PT ;  /* 0x0000ffff0f867812 */ /* 0x000fe200078ec0ff */
[----:B------:R-:W-:Y:S01]  /*f8370*/  @P4 IMAD.MOV R137, RZ, RZ, R141 ;  /* 0x000000ffff894224 */ /* 0x000fe200078e028d */
[----:B------:R-:W-:Y:S01]  /*f8380*/  SHF.R.U32.HI R127, RZ, 0x10, R15 ;  /* 0x00000010ff7f7819 */ /* 0x000fe2000001160f */
[----:B------:R-:W-:Y:S01]  /*f8390*/  IMAD R30, R121, R125, R30 ;  /* 0x0000007d791e7224 */ /* 0x000fe200078e021e */
[----:B------:R-:W-:Y:S01]  /*f83a0*/  SHF.R.U32.HI R133, RZ, 0x10, R129 ;  /* 0x00000010ff857819 */ /* 0x000fe20000011681 */
[----:B------:R-:W-:Y:S01]  /*f83b0*/  IMAD.IADD R129, R134, 0x1, R31 ;  /* 0x0000000186817824 */ /* 0x000fe200078e021f */
[----:B------:R-:W-:Y:S01]  /*f83c0*/  IADD3 R15, PT, PT, R137, 0x1, RZ ;  /* 0x00000001890f7810 */ /* 0x000fe20007ffe0ff */
[----:B------:R-:W-:-:S02]  /*f83d0*/  IMAD R127, R121, R126, R127 ;  /* 0x0000007e797f7224 */ /* 0x000fc400078e027f */
[----:B------:R-:W-:Y:S02]  /*f83e0*/  IMAD R138, R90, R132, R133 ;  /* 0x000000845a8a7224 */ /* 0x000fe400078e0285 */
[C---:B------:R-:W-:Y:S01]  /*f83f0*/  IMAD R134, R30.reuse, 0x10000, R129 ;  /* 0x000100001e867824 */ /* 0x040fe200078e0281 */
[----:B------:R-:W-:Y:S01]  /*f8400*/  LEA.HI R30, R30, R127, RZ, 0x10 ;  /* 0x0000007f1e1e7211 */ /* 0x000fe200078f80ff */
[C---:B------:R-:W-:Y:S01]  /*f8410*/  VIADD R129, R135.reuse, 0x1 ;  /* 0x0000000187817836 */ /* 0x040fe20000000000 */
[----:B------:R-:W-:Y:S01]  /*f8420*/  @P1 IADD3 R129, PT, PT, R135, RZ, RZ ;  /* 0x000000ff87811210 */ /* 0x000fe20007ffe0ff */
[----:B------:R-:W-:Y:S01]  /*f8430*/  @P0 IMAD.MOV R15, RZ, RZ, R137 ;  /* 0x000000ffff0f0224 */ /* 0x000fe200078e0289 */
[----:B------:R-:W-:Y:S01]  /*f8440*/  LEA.HI R138, R131, R138, RZ, 0x10 ;  /* 0x0000008a838a7211 */ /* 0x000fe200078f80ff */
[----:B------:R-:W-:Y:S01]  /*f8450*/  VIADD R133, R30, 0x1 ;  /* 0x000000011e857836 */ /* 0x000fe20000000000 */
        /* <DEDUP_REMOVED lines=12> */
[----:B------:R-:W-:-:S02]  /*f8520*/  IMAD R134, R123, R125, R134 ;  /* 0x0000007d7b867224 */ /* 0x000fc400078e0286 */
[----:B------:R-:W-:Y:S01]  /*f8530*/  IMAD R31, R88, R130, R129 ;  /* 0x00000082581f7224 */ /* 0x000fe200078e0281 */
[----:B------:R-:W-:Y:S01]  /*f8540*/  IADD3 R129, PT, PT, R135, 0x1, RZ ;  /* 0x0000000187817810 */ /* 0x000fe20007ffe0ff */
[----:B------:R-:W-:Y:S02]  /*f8550*/  IMAD.IADD R136, R127, 0x1, R136 ;  /* 0x000000017f887824 */ /* 0x000fe400078e0288 */
[----:B------:R-:W-:Y:S02]  /*f8560*/  IMAD R125, R122, R125, RZ ;  /* 0x0000007d7a7d7224 */ /* 0x000fe400078e02ff */
[----:B------:R-:W-:Y:S02]  /*f8570*/  IMAD R138, R31, 0x10000, R136 ;  /* 0x000100001f8a7824 */ /* 0x000fe400078e0288 */
[-C--:B------:R-:W-:Y:S01]  /*f8580*/  IMAD R140, R88, R132.reuse, R131 ;  /* 0x00000084588c7224 */ /* 0x080fe200078e0283 */
[----:B------:R-:W-:Y:S01]  /*f8590*/  LOP3.LUT R136, R125, 0xffff, RZ, 0xc0, !PT ;  /* 0x0000ffff7d887812 */ /* 0x000fe200078ec0ff */
[----:B------:R-:W-:Y:S01]  /*f85a0*/  @P0 IMAD.MOV R133, RZ, RZ, R30 ;  /* 0x000000ffff850224 */ /* 0x000fe200078e021e */
[----:B------:R-:W-:Y:S01]  /*f85b0*/  ISETP.GE.U32.AND P0, PT, R138, R127, PT ;  /* 0x0000007f8a00720c */ /* 0x000fe20003f06070 */
[----:B------:R-:W-:Y:S01]  /*f85c0*/  @P2 IMAD.MOV R129, RZ, RZ, R135 ;  /* 0x000000ffff812224 */ /* 0x000fe200078e0287 */
[----:B------:R-:W-:Y:S01]  /*f85d0*/  IADD3 R127, PT, PT, R136, R3, RZ ;  /* 0x00000003887f7210 */ /* 0x000fe20007ffe0ff */
[----:B------:R-:W-:Y:S01]  /*f85e0*/  IMAD R131, R87, R132, RZ ;  /* 0x0000008457837224 */ /* 0x000fe200078e02ff */
[----:B------:R-:W-:Y:S01]  /*f85f0*/  LEA.HI R140, R31, R140, RZ, 0x10 ;  /* 0x0000008c1f8c7211 */ /* 0x000fe200078f80ff */
[----:B------:R-:W-:Y:S01]  /*f8600*/  IMAD.IADD R30, R138, 0x1, R129 ;  /* 0x000000018a1e7824 */ /* 0x000fe200078e0281 */
[----:B------:R-:W-:Y:S01]  /*f8610*/  SHF.R.U32.HI R125, RZ, 0x10, R125 ;  /* 0x00000010ff7d7819 */ /* 0x000fe2000001167d */
[----:B------:R-:W-:-:S02]  /*f8620*/  VIADD R31, R133, 0x1 ;  /* 0x00000001851f7836 */ /* 0x000fc40000000000 */
[----:B------:R-:W-:Y:S02]  /*f8630*/  IMAD R129, R87, R130, RZ ;  /* 0x0000008257817224 */ /* 0x000fe400078e02ff */
[----:B------:R-:W-:Y:S01]  /*f8640*/  @P1 IMAD.MOV R31, RZ, RZ, R133 ;  /* 0x000000ffff1f1224 */ /* 0x000fe200078e0285 */
[----:B------:R-:W-:Y:S01]  /*f8650*/  ISETP.GE.U32.AND P1, PT, R30, R138, PT ;  /* 0x0000008a1e00720c */ /* 0x000fe20003f26070 */
[----:B------:R-:W-:Y:S01]  /*f8660*/  IMAD R136, R134, 0x10000, R127 ;  /* 0x0001000086887824 */ /* 0x000fe200078e027f */
[----:B------:R-:W-:Y:S01]  /*f8670*/  LOP3.LUT R138, R129, 0xffff, RZ, 0xc0, !PT ;  /* 0x0000ffff818a7812 */ /* 0x000fe200078ec0ff */
[----:B------:R-:W-:Y:S01]  /*f8680*/  VIADD R133, R140, 0x1 ;  /* 0x000000018c857836 */ /* 0x000fe20000000000 */
[----:B------:R-:W-:Y:S01]  /*f8690*/  SHF.R.U32.HI R129, RZ, 0x10, R129 ;  /* 0x00000010ff817819 */ /* 0x000fe20000011681 */
[----:B------:R-:W-:Y:S02]  /*f86a0*/  IMAD.IADD R127, R136, 0x1, R31 ;  /* 0x00000001887f7824 */ /* 0x000fe400078e021f */
[----:B------:R-:W-:-:S02]  /*f86b0*/  IMAD R131, R86, R130, R131 ;  /* 0x0000008256837224 */ /* 0x000fc400078e0283 */
[----:B------:R-:W-:Y:S01]  /*f86c0*/  @P0 IMAD.MOV R133, RZ, RZ, R140 ;  /* 0x000000ffff850224 */ /* 0x000fe200078e028c */
[----:B------:R-:W-:Y:S01]  /*f86d0*/  IADD3 R138, PT, PT, R127, R138, RZ ;  /* 0x0000008a7f8a7210 */ /* 0x000fe20007ffe0ff */
[----:B------:R-:W-:Y:S01]  /*f86e0*/  IMAD R125, R123, R126, R125 ;  /* 0x0000007e7b7d7224 */ /* 0x000fe200078e027d */
[----:B------:R-:W-:Y:S01]  /*f86f0*/  ISETP.GE.U32.AND P0, PT, R136, R3, PT ;  /* 0x000000038800720c */ /* 0x000fe20003f06070 */
        /* <DEDUP_REMOVED lines=67> */
.L_x_1412:
[----:B------:R-:W-:Y:S05]  /*f8b30*/  BSYNC.RELIABLE B1 ;  /* 0x0000000000017941 */ /* 0x000fea0003800100 */
.L_x_1411:
        /* <DEDUP_REMOVED lines=41> */
.L_x_1410:
[----:B------:R-:W-:Y:S05]  /*f8dd0*/  BSYNC.RECONVERGENT B0 ;  /* 0x0000000000007941 */ /* 0x000fea0003800200 */
.L_x_1409:
[----:B------:R-:W-:Y:S01]  /*f8de0*/  STL.64 [R1+0x228], R32 ;  /* 0x0002282001007387 */ /* 0x000fe20000100a00 */
[----:B------:R-:W-:Y:S01]  /*f8df0*/  IMAD.MOV.U32 R40, RZ, RZ, RZ ;  /* 0x000000ffff287224 */ /* 0x000fe200078e00ff */
[----:B------:R-:W-:Y:S01]  /*f8e00*/  CS2R R10, SRZ ;  /* 0x00000000000a7805 */ /* 0x000fe2000001ff00 */
[----:B------:R-:W-:Y:S01]  /*f8e10*/  IMAD.MOV.U32 R34, RZ, RZ, RZ ;  /* 0x000000ffff227224 */ /* 0x000fe200078e00ff */
[----:B------:R-:W-:Y:S01]  /*f8e20*/  STL.64 [R1+0x238], R30 ;  /* 0x0002381e01007387 */ /* 0x000fe20000100a00 */
[----:B------:R-:W-:-:S03]  /*f8e30*/  CS2R R12, SRZ ;  /* 0x00000000000c7805 */ /* 0x000fc6000001ff00 */
[----:B------:R-:W-:Y:S04]  /*f8e40*/  STL [R1+0x224], R36 ;  /* 0x0002242401007387 */ /* 0x000fe80000100800 */
[----:B------:R0:W-:Y:S04]  /*f8e50*/  STL.64 [R1+0x230], R14 ;  /* 0x0002300e01007387 */ /* 0x0001e80000100a00 */
[----:B------:R1:W-:Y:S01]  /*f8e60*/  STL [R1+0x240], R3 ;  /* 0x0002400301007387 */ /* 0x0003e20000100800 */
[----:B0-----:R-:W-:Y:S01]  /*f8e70*/  CS2R R14, SRZ ;  /* 0x00000000000e7805 */ /* 0x001fe2000001ff00 */
[----:B-1----:R-:W-:-:S07]  /*f8e80*/  IMAD.MOV.U32 R3, RZ, RZ, RZ ;  /* 0x000000ffff037224 */ /* 0x002fce00078e00ff */
.L_x_1413:
        /* <DEDUP_REMOVED lines=8> */
[----:B------:R-:W-:Y:S01]  /*f8f10*/  SHF.R.U32.HI R42, RZ, 0x10, R33 ;  /* 0x00000010ff2a7819 */ /* 0x000fe20000011621 */
[-C--:B------:R-:W-:Y:S01]  /*f8f20*/  IMAD R35, R67, R30.reuse, R35 ;  /* 0x0000001e43237224 */ /* 0x080fe200078e0223 */
[----:B------:R-:W-:Y:S01]  /*f8f30*/  LOP3.LUT R36, R33, 0xffff, RZ, 0xc0, !PT ;  /* 0x0000ffff21247812 */ /* 0x000fe200078ec0ff */
[----:B------:R-:W-:Y:S01]  /*f8f40*/  IMAD R33, R66, R30, RZ ;  /* 0x0000001e42217224 */ /* 0x000fe200078e02ff */
[----:B------:R-:W-:Y:S01]  /*f8f50*/  SHF.R.U32.HI R124, RZ, 0x10, R119 ;  /* 0x00000010ff7c7819 */ /* 0x000fe20000011677 */
[----:B------:R-:W-:-:S02]  /*f8f60*/  IMAD R42, R67, R31, R42 ;  /* 0x0000001f432a7224 */ /* 0x000fc400078e022a */
[----:B------:R-:W-:Y:S01]  /*f8f70*/  IMAD.IADD R36, R36, 0x1, R3 ;  /* 0x0000000124247824 */ /* 0x000fe200078e0203 */
[----:B------:R-:W-:Y:S01]  /*f8f80*/  LOP3.LUT R37, R33, 0xffff, RZ, 0xc0, !PT ;  /* 0x0000ffff21257812 */ /* 0x000fe200078ec0ff */
[CC--:B------:R-:W-:Y:S01]  /*f8f90*/  IMAD R49, R64.reuse, R31.reuse, RZ ;  /* 0x0000001f40317224 */ /* 0x0c0fe200078e02ff */
[C---:B------:R-:W-:Y:S01]  /*f8fa0*/  LEA.HI R123, R35.reuse, R42, RZ, 0x10 ;  /* 0x0000002a237b7211 */ /* 0x040fe200078f80ff */
[----:B------:R-:W-:Y:S01]  /*f8fb0*/  IMAD R32, R35, 0x10000, R36 ;  /* 0x0001000023207824 */ /* 0x000fe200078e0224 */
[----:B------:R-:W-:Y:S01]  /*f8fc0*/  SHF.R.U32.HI R36, RZ, 0x10, R33 ;  /* 0x00000010ff247819 */ /* 0x000fe20000011621 */
[-C--:B------:R-:W-:Y:S01]  /*f8fd0*/  IMAD R42, R64, R30.reuse, RZ ;  /* 0x0000001e402a7224 */ /* 0x080fe200078e02ff */
[----:B------:R-:W-:Y:S01]  /*f8fe0*/  LOP3.LUT R33, R119, 0xffff, RZ, 0xc0, !PT ;  /* 0x0000ffff77217812 */ /* 0x000fe200078ec0ff */
[----:B------:R-:W-:Y:S01]  /*f8ff0*/  IMAD R35, R66, R31, RZ ;  /* 0x0000001f42237224 */ /* 0x000fe200078e02ff */
[----:B------:R-:W-:Y:S01]  /*f9000*/  ISETP.GE.U32.AND P0, PT, R32, R3, PT ;  /* 0x000000032000720c */ /* 0x000fe20003f06070 */
[C---:B------:R-:W-:Y:S01]  /*f9010*/  IMAD R36, R65.reuse, R31, R36 ;  /* 0x0000001f41247224 */ /* 0x040fe200078e0224 */
[----:B------:R-:W-:Y:S01]  /*f9020*/  LOP3.LUT R120, R42, 0xffff, RZ, 0xc0, !PT ;  /* 0x0000ffff2a787812 */ /* 0x000fe200078ec0ff */
[----:B------:R-:W-:Y:S01]  /*f9030*/  IMAD R35, R65, R30, R35 ;  /* 0x0000001e41237224 */ /* 0x000fe200078e0223 */
[----:B------:R-:W-:Y:S01]  /*f9040*/  SHF.R.U32.HI R122, RZ, 0x10, R42 ;  /* 0x00000010ff7a7819 */ /* 0x000fe2000001162a */
[----:B------:R-:W-:-:S02]  /*f9050*/  IMAD.IADD R42, R37, 0x1, R14 ;  /* 0x00000001252a7824 */ /* 0x000fc400078e020e */
[-C--:B------:R-:W-:Y:S01]  /*f9060*/  IMAD R121, R62, R31.reuse, RZ ;  /* 0x0000001f3e797224 */ /* 0x080fe200078e02ff */
[----:B------:R-:W-:Y:S01]  /*f9070*/  LEA.HI R125, R35, R36, RZ, 0x10 ;  /* 0x00000024237d7211 */ /* 0x000fe200078f80ff */
[C---:B------:R-:W-:Y:S02]  /*f9080*/  IMAD R49, R63.reuse, R30, R49 ;  /* 0x0000001e3f317224 */ /* 0x040fe400078e0231 */
[----:B------:R-:W-:Y:S02]  /*f9090*/  IMAD.IADD R120, R120, 0x1, R15 ;  /* 0x0000000178787824 */ /* 0x000fe400078e020f */
[-C--:B------:R-:W-:Y:S02]  /*f90a0*/  IMAD R122, R63, R31.reuse, R122 ;  /* 0x0000001f3f7a7224 */ /* 0x080fe400078e027a */
[----:B------:R-:W-:Y:S02]  /*f90b0*/  IMAD.IADD R126, R33, 0x1, R12 ;  /* 0x00000001217e7824 */ /* 0x000fe400078e020c */
[----:B------:R-:W-:Y:S01]  /*f90c0*/  IMAD R128, R61, R31, R124 ;  /* 0x0000001f3d807224 */ /* 0x000fe200078e027c */
[----:B------:R-:W-:Y:S01]  /*f90d0*/  LEA R124, R35, R42, 0x10 ;  /* 0x0000002a237c7211 */ /* 0x000fe200078e80ff */
[----:B------:R-:W-:-:S02]  /*f90e0*/  IMAD R33, R60, R30, RZ ;  /* 0x0000001e3c217224 */ /* 0x000fc400078e02ff */
[----:B------:R-:W-:Y:S01]  /*f90f0*/  IMAD R121, R61, R30, R121 ;  /* 0x0000001e3d797224 */ /* 0x000fe200078e0279 */
[----:B------:R-:W-:Y:S01]  /*f9100*/  ISETP.GE.U32.AND P1, PT, R124, R14, PT ;  /* 0x0000000e7c00720c */ /* 0x000fe20003f26070 */
[----:B------:R-:W-:Y:S01]  /*f9110*/  IMAD R35, R58, R30, RZ ;  /* 0x0000001e3a237224 */ /* 0x000fe200078e02ff */
[----:B------:R-:W-:Y:S01]  /*f9120*/  LOP3.LUT R42, R33, 0xffff, RZ, 0xc0, !PT ;  /* 0x0000ffff212a7812 */ /* 0x000fe200078ec0ff */
[C---:B------:R-:W-:Y:S01]  /*f9130*/  IMAD R36, R49.reuse, 0x10000, R120 ;  /* 0x0001000031247824 */ /* 0x040fe200078e0278 */
[----:B------:R-:W-:Y:S01]  /*f9140*/  LEA.HI R120, R49, R122, RZ, 0x10 ;  /* 0x0000007a31787211 */ /* 0x000fe200078f80ff */
[----:B------:R-:W-:Y:S01]  /*f9150*/  IMAD R37, R121, 0x10000, R126 ;  /* 0x0001000079257824 */ /* 0x000fe200078e027e */
[----:B------:R-:W-:Y:S01]  /*f9160*/  SHF.R.U32.HI R122, RZ, 0x10, R33 ;  /* 0x00000010ff7a7819 */ /* 0x000fe20000011621 */
[----:B------:R-:W-:Y:S01]  /*f9170*/  IMAD R3, R60, R31, RZ ;  /* 0x0000001f3c037224 */ /* 0x000fe200078e02ff */
        /* <DEDUP_REMOVED lines=8> */
[----:B------:R-:W-:Y:S01]  /*f9200*/  LOP3.LUT R33, R35, 0xffff, RZ, 0xc0, !PT ;  /* 0x0000ffff23217812 */ /* 0x000fe200078ec0ff */
[-C--:B------:R-:W-:Y:S01]  /*f9210*/  IMAD R122, R59, R31.reuse, R122 ;  /* 0x0000001f3b7a7224 */ /* 0x080fe200078e027a */
[----:B------:R-:W-:Y:S01]  /*f9220*/  SHF.R.U32.HI R35, RZ, 0x10, R35 ;  /* 0x00000010ff237819 */ /* 0x000fe20000011623 */
[----:B------:R-:W-:Y:S01]  /*f9230*/  IMAD R49, R58, R31, RZ ;  /* 0x0000001f3a317224 */ /* 0x000fe200078e02ff */
[----:B------:R-:W-:Y:S01]  /*f9240*/  ISETP.GE.U32.AND P2, PT, R37, R12, PT ;  /* 0x0000000c2500720c */ /* 0x000fe20003f46070 */
[----:B------:R-:W-:Y:S01]  /*f9250*/  IMAD R14, R101, R33, RZ ;  /* 0x00000021650e7224 */ /* 0x000fe200078e02ff */
[C---:B------:R-:W-:Y:S01]  /*f9260*/  LEA.HI R122, R3.reuse, R122, RZ, 0x10 ;  /* 0x0000007a037a7211 */ /* 0x040fe200078f80ff */
[----:B------:R-:W-:-:S02]  /*f9270*/  IMAD R42, R3, 0x10000, R42 ;  /* 0x00010000032a7824 */ /* 0x000fc400078e022a */
[----:B------:R-:W-:Y:S01]  /*f9280*/  IMAD R119, R57, R30, R49 ;  /* 0x0000001e39777224 */ /* 0x000fe200078e0231 */
[----:B------:R-:W-:Y:S01]  /*f9290*/  LOP3.LUT R15, R14, 0xffff, RZ, 0xc0, !PT ;  /* 0x0000ffff0e0f7812 */ /* 0x000fe200078ec0ff */
[----:B------:R-:W-:Y:S01]  /*f92a0*/  VIADD R3, R123, 0x1 ;  /* 0x000000017b037836 */ /* 0x000fe20000000000 */
[----:B------:R-:W-:Y:S01]  /*f92b0*/  SHF.R.U32.HI R14, RZ, 0x10, R14 ;  /* 0x00000010ff0e7819 */ /* 0x000fe2000001160e */
[----:B------:R-:W-:Y:S01]  /*f92c0*/  IMAD R126, R57, R31, R126 ;  /* 0x0000001f397e7224 */ /* 0x000fe200078e027e */
[----:B------:R-:W-:Y:S01]  /*f92d0*/  LEA R49, R119, R128, 0x10 ;  /* 0x0000008077317211 */ /* 0x000fe200078e80ff */
[----:B------:R-:W-:Y:S02]  /*f92e0*/  @P0 IMAD.MOV R3, RZ, RZ, R123 ;  /* 0x000000ffff030224 */ /* 0x000fe400078e027b */
[----:B------:R-:W-:Y:S01]  /*f92f0*/  IMAD R12, R101, R35, RZ ;  /* 0x00000023650c7224 */ /* 0x000fe200078e02ff */
[----:B------:R-:W-:Y:S01]  /*f9300*/  LEA.HI R119, R119, R126, RZ, 0x10 ;  /* 0x0000007e77777211 */ /* 0x000fe200078f80ff */
[----:B------:R-:W-:-:S02]  /*f9310*/  IMAD.IADD R3, R124, 0x1, R3 ;  /* 0x000000017c037824 */ /* 0x000fc400078e0203 */
[C---:B------:R-:W-:Y:S01]  /*f9320*/  VIADD R126, R125.reuse, 0x1 ;  /* 0x000000017d7e7836 */ /* 0x040fe20000000000 */
[----:B------:R-:W-:Y:S01]  /*f9330*/  @P1 IADD3 R126, PT, PT, R125, RZ, RZ ;  /* 0x000000ff7d7e1210 */ /* 0x000fe20007ffe0ff */
[----:B------:R-:W-:Y:S01]  /*f9340*/  IMAD R12, R100, R33, R12 ;  /* 0x00000021640c7224 */ /* 0x000fe200078e020c */
[----:B------:R-:W-:Y:S01]  /*f9350*/  ISETP.GE.U32.AND P0, PT, R3, R124, PT ;  /* 0x0000007c0300720c */ /* 0x000fe20003f06070 */
[----:B------:R-:W-:Y:S01]  /*f9360*/  IMAD.IADD R15, R32, 0x1, R15 ;  /* 0x00000001200f7824 */ /* 0x000fe200078e020f */
[----:B------:R-:W-:Y:S01]  /*f9370*/  ISETP.GE.U32.AND P1, PT, R42, R13, PT ;  /* 0x0000000d2a00720c */ /* 0x000fe20003f26070 */
[C---:B------:R-:W-:Y:S02]  /*f9380*/  IMAD R125, R99.reuse, R33, RZ ;  /* 0x00000021637d7224 */ /* 0x040fe400078e02ff */
[----:B------:R-:W-:Y:S02]  /*f9390*/  IMAD R15, R12, 0x10000, R15 ;  /* 0x000100000c0f7824 */ /* 0x000fe400078e020f */
[-C--:B------:R-:W-:Y:S01]  /*f93a0*/  IMAD R123, R99, R35.reuse, RZ ;  /* 0x00000023637b7224 */ /* 0x080fe200078e02ff */
[----:B------:R-:W-:Y:S01]  /*f93b0*/  LOP3.LUT R124, R125, 0xffff, RZ, 0xc0, !PT ;  /* 0x0000ffff7d7c7812 */ /* 0x000fe200078ec0ff */
[----:B------:R-:W-:Y:S01]  /*f93c0*/  IMAD R13, R97, R35, RZ ;  /* 0x00000023610d7224 */ /* 0x000fe200078e02ff */
[----:B------:R-:W-:Y:S01]  /*f93d0*/  ISETP.GE.U32.AND P3, PT, R15, R32, PT ;  /* 0x000000200f00720c */ /* 0x000fe20003f66070 */
[----:B------:R-:W-:Y:S01]  /*f93e0*/  IMAD R32, R98, R33, R123 ;  /* 0x0000002162207224 */ /* 0x000fe200078e027b */
[----:B------:R-:W-:Y:S01]  /*f93f0*/  SHF.R.U32.HI R125, RZ, 0x10, R125 ;  /* 0x00000010ff7d7819 */ /* 0x000fe2000001167d */
[----:B------:R-:W-:Y:S01]  /*f9400*/  IMAD.IADD R127, R3, 0x1, R124 ;  /* 0x00000001037f7824 */ /* 0x000fe200078e027c */
[----:B------:R-:W-:Y:S01]  /*f9410*/  IADD3 R124, PT, PT, R120, 0x1, RZ ;  /* 0x00000001787c7810 */ /* 0x000fe20007ffe0ff */
[----:B------:R-:W-:-:S02]  /*f9420*/  IMAD R123, R100, R35, R14 ;  /* 0x00000023647b7224 */ /* 0x000fc400078e020e */
[----:B------:R-:W-:Y:S02]  /*f9430*/  VIADD R15, R126, 0x1 ;  /* 0x000000017e0f7836 */ /* 0x000fe40000000000 */
[----:B------:R-:W-:Y:S01]  /*f9440*/  IMAD R14, R32, 0x10000, R127 ;  /* 0x00010000200e7824 */ /* 0x000fe200078e027f */
[----:B------:R-:W-:Y:S01]  /*f9450*/  LEA.HI R123, R12, R123, RZ, 0x10 ;  /* 0x0000007b0c7b7211 */ /* 0x000fe200078f80ff */
[----:B------:R-:W-:Y:S02]  /*f9460*/  @P0 IMAD.MOV R15, RZ, RZ, R126 ;  /* 0x000000ffff0f0224 */ /* 0x000fe400078e027e */
[----:B------:R-:W-:Y:S01]  /*f9470*/  @P4 IMAD.MOV R124, RZ, RZ, R120 ;  /* 0x000000ffff7c4224 */ /* 0x000fe200078e0278 */
[----:B------:R-:W-:Y:S01]  /*f9480*/  ISETP.GE.U32.AND P0, PT, R14, R3, PT ;  /* 0x000000030e00720c */ /* 0x000fe20003f06070 */
[----:B------:R-:W-:Y:S01]  /*f9490*/  IMAD.IADD R15, R36, 0x1, R15 ;  /* 0x00000001240f7824 */ /* 0x000fe200078e020f */
[----:B------:R-:W-:Y:S01]  /*f94a0*/  ISETP.GE.U32.AND P4, PT, R49, R10, PT ;  /* 0x0000000a3100720c */ /* 0x000fe20003f86070 */
[----:B------:R-:W-:-:S02]  /*f94b0*/  VIADD R3, R123, 0x1 ;  /* 0x000000017b037836 */ /* 0x000fc40000000000 */
[C---:B------:R-:W-:Y:S01]  /*f94c0*/  VIADD R120, R121.reuse, 0x1 ;  /* 0x0000000179787836 */ /* 0x040fe20000000000 */
[----:B------:R-:W-:Y:S01]  /*f94d0*/  @P2 IADD3 R120, PT, PT, R121, RZ, RZ ;  /* 0x000000ff79782210 */ /* 0x000fe20007ffe0ff */
[----:B------:R-:W-:Y:S01]  /*f94e0*/  @P3 IMAD.MOV R3, RZ, RZ, R123 ;  /* 0x000000ffff033224 */ /* 0x000fe200078e027b */
[----:B------:R-:W-:Y:S01]  /*f94f0*/  ISETP.GE.U32.AND P2, PT, R15, R36, PT ;  /* 0x000000240f00720c */ /* 0x000fe20003f46070 */
[----:B------:R-:W-:Y:S02]  /*f9500*/  IMAD R12, R97, R33, RZ ;  /* 0x00000021610c7224 */ /* 0x000fe400078e02ff */
[----:B------:R-:W-:Y:S02]  /*f9510*/  IMAD.IADD R3, R14, 0x1, R3 ;  /* 0x000000010e037824 */ /* 0x000fe400078e0203 */
[----:B------:R-:W-:Y:S02]  /*f9520*/  IMAD R125, R98, R35, R125 ;  /* 0x00000023627d7224 */ /* 0x000fe400078e027d */
[----:B------:R-:W-:Y:S01]  /*f9530*/  VIADD R10, R124, 0x1 ;  /* 0x000000017c0a7836 */ /* 0x000fe20000000000 */
[----:B------:R-:W-:Y:S01]  /*f9540*/  ISETP.GE.U32.AND P3, PT, R3, R14, PT ;  /* 0x0000000e0300720c */ /* 0x000fe20003f66070 */
[----:B------:R-:W-:Y:S01]  /*f9550*/  IMAD R13, R96, R33, R13 ;  /* 0x00000021600d7224 */ /* 0x000fe200078e020d */
[----:B------:R-:W-:Y:S01]  /*f9560*/  LOP3.LUT R14, R12, 0xffff, RZ, 0xc0, !PT ;  /* 0x0000ffff0c0e7812 */ /* 0x000fe200078ec0ff */
[----:B------:R-:W-:Y:S01]  /*f9570*/  VIADD R123, R122, 0x1 ;  /* 0x000000017a7b7836 */ /* 0x000fe20000000000 */
[----:B------:R-:W-:Y:S01]  /*f9580*/  LEA.HI R125, R32, R125, RZ, 0x10 ;  /* 0x0000007d207d7211 */ /* 0x000fe200078f80ff */
[----:B------:R-:W-:Y:S01]  /*f9590*/  @P2 IMAD.MOV R10, RZ, RZ, R124 ;  /* 0x000000ffff0a2224 */ /* 0x000fe200078e027c */
[----:B------:R-:W-:Y:S01]  /*f95a0*/  IADD3 R32, PT, PT, R15, R14, RZ ;  /* 0x0000000e0f207210 */ /* 0x000fe20007ffe0ff */
[----:B------:R-:W-:Y:S01]  /*f95b0*/  @P1 IMAD.MOV R123, RZ, RZ, R122 ;  /* 0x000000ffff7b1224 */ /* 0x000fe200078e027a */
[----:B------:R-:W-:Y:S01]  /*f95c0*/  SHF.R.U32.HI R12, RZ, 0x10, R12 ;  /* 0x00000010ff0c7819 */ /* 0x000fe2000001160c */
[----:B------:R-:W-:Y:S01]  /*f95d0*/  VIADD R126, R125, 0x1 ;  /* 0x000000017d7e7836 */ /* 0x000fe20000000000 */
[----:B------:R-:W-:Y:S01]  /*f95e0*/  IADD3 R10, PT, PT, R37, R10, RZ ;  /* 0x0000000a250a7210 */ /* 0x000fe20007ffe0ff */
[----:B------:R-:W-:-:S02]  /*f95f0*/  @P0 IMAD.MOV R126, RZ, RZ, R125 ;  /* 0x000000ffff7e0224 */ /* 0x000fc400078e027d */
[----:B------:R-:W-:Y:S01]  /*f9600*/  IMAD R121, R13, 0x10000, R32 ;  /* 0x000100000d797824 */ /* 0x000fe200078e0220 */
[----:B------:R-:W-:Y:S01]  /*f9610*/  ISETP.GE.U32.AND P0, PT, R10, R37, PT ;  /* 0x000000250a00720c */ /* 0x000fe20003f06070 */
[----:B------:R-:W-:Y:S02]  /*f9620*/  VIADD R14, R126, 0x1 ;  /* 0x000000017e0e7836 */ /* 0x000fe40000000000 */
[----:B------:R-:W-:Y:S01]  /*f9630*/  @P3 IMAD.MOV R14, RZ, RZ, R126 ;  /* 0x000000ffff0e3224 */ /* 0x000fe200078e027e */
[----:B------:R-:W-:Y:S01]  /*f9640*/  ISETP.GE.U32.AND P1, PT, R121, R15, PT ;  /* 0x0000000f7900720c */ /* 0x000fe20003f26070 */
[----:B------:R-:W-:Y:S02]  /*f9650*/  IMAD R12, R96, R35, R12 ;  /* 0x00000023600c7224 */ /* 0x000fe400078e020c */
        /* <DEDUP_REMOVED lines=16> */
[----:B------:R-:W-:Y:S01]  /*f9760*/  @P4 IMAD.MOV R122, RZ, RZ, R119 ;  /* 0x000000ffff7a4224 */ /* 0x000fe200078e0277 */
[----:B------:R-:W-:Y:S01]  /*f9770*/  ISETP.GE.U32.AND P1, PT, R12, R10, PT ;  /* 0x0000000a0c00720c */ /* 0x000fe20003f26070 */
[C---:B------:R-:W-:Y:S01]  /*f9780*/  VIADD R15, R37.reuse, 0x1 ;  /* 0x00000001250f7836 */ /* 0x040fe20000000000 */
[----:B------:R-:W-:Y:S01]  /*f9790*/  @P2 IADD3 R15, PT, PT, R37, RZ, RZ ;  /* 0x000000ff250f2210 */ /* 0x000fe20007ffe0ff */
[----:B------:R-:W-:Y:S01]  /*f97a0*/  IMAD R119, R93, R33, RZ ;  /* 0x000000215d777224 */ /* 0x000fe200078e02ff */
        /* <DEDUP_REMOVED lines=14> */
[----:B------:R-:W-:Y:S01]  /*f9890*/  VIADD R10, R123, 0x1 ;  /* 0x000000017b0a7836 */ /* 0x000fe20000000000 */
[----:B------:R-:W-:Y:S01]  /*f98a0*/  ISETP.GE.U32.AND P1, PT, R121, R13, PT ;  /* 0x0000000d7900720c */ /* 0x000fe20003f26070 */
[----:B------:R-:W-:Y:S01]  /*f98b0*/  @P0 IMAD.MOV R10, RZ, RZ, R123 ;  /* 0x000000ffff0a0224 */ /* 0x000fe200078e027b */
[----:B------:R-:W-:Y:S01]  /*f98c0*/  LOP3.LUT R123, R37, 0xffff, RZ, 0xc0, !PT ;  /* 0x0000ffff257b7812 */ /* 0x000fe200078ec0ff */
[-C--:B------:R-:W-:Y:S01]  /*f98d0*/  IMAD R13, R91, R35.reuse, RZ ;  /* 0x000000235b0d7224 */ /* 0x080fe200078e02ff */
[----:B------:R-:W-:Y:S01]  /*f98e0*/  SHF.R.U32.HI R37, RZ, 0x10, R37 ;  /* 0x00000010ff257819 */ /* 0x000fe20000011625 */
[----:B------:R-:W-:Y:S02]  /*f98f0*/  IMAD.IADD R10, R49, 0x1, R10 ;  /* 0x00000001310a7824 */ /* 0x000fe400078e020a */
[----:B------:R-:W-:-:S02]  /*f9900*/  IMAD R119, R92, R35, R119 ;  /* 0x000000235c777224 */ /* 0x000fc400078e0277 */
[----:B------:R-:W-:Y:S01]  /*f9910*/  VIADD R12, R36, 0x1 ;  /* 0x00000001240c7836 */ /* 0x000fe20000000000 */
[----:B------:R-:W-:Y:S01]  /*f9920*/  ISETP.GE.U32.AND P0, PT, R10, R49, PT ;  /* 0x000000310a00720c */ /* 0x000fe20003f06070 */
[----:B------:R-:W-:Y:S01]  /*f9930*/  IMAD R120, R90, R33, R13 ;  /* 0x000000215a787224 */ /* 0x000fe200078e020d */
[----:B------:R-:W-:Y:S01]  /*f9940*/  LEA.HI R119, R32, R119, RZ, 0x10 ;  /* 0x0000007720777211 */ /* 0x000fe200078f80ff */
[----:B------:R-:W-:Y:S02]  /*f9950*/  IMAD.IADD R123, R10, 0x1, R123 ;  /* 0x000000010a7b7824 */ /* 0x000fe400078e027b */
[----:B------:R-:W-:Y:S01]  /*f9960*/  @P2 IMAD.MOV R12, RZ, RZ, R36 ;  /* 0x000000ffff0c2224 */ /* 0x000fe200078e0224 */
[----:B------:R-:W-:Y:S01]  /*f9970*/  IADD3 R49, PT, PT, R119, 0x1, RZ ;  /* 0x0000000177317810 */ /* 0x000fe20007ffe0ff */
[----:B------:R-:W-:Y:S02]  /*f9980*/  IMAD R123, R120, 0x10000, R123 ;  /* 0x00010000787b7824 */ /* 0x000fe400078e027b */
[----:B------:R-:W-:-:S02]  /*f9990*/  IMAD.IADD R12, R121, 0x1, R12 ;  /* 0x00000001790c7824 */ /* 0x000fc400078e020c */
        /* <DEDUP_REMOVED lines=8> */
[----:B------:R-:W-:Y:S02]  /*f9a20*/  IMAD R13, R55, R30, R10 ;  /* 0x0000001e370d7224 */ /* 0x000fe400078e020a */
[----:B------:R-:W-:Y:S01]  /*f9a30*/  IMAD.IADD R32, R32, 0x1, R11 ;  /* 0x0000000120207824 */ /* 0x000fe200078e020b */
[----:B------:R-:W-:Y:S01]  /*f9a40*/  LEA.HI R120, R120, R37, RZ, 0x10 ;  /* 0x0000002578787211 */ /* 0x000fe200078f80ff */
        /* <DEDUP_REMOVED lines=8> */
[----:B------:R-:W-:Y:S02]  /*f9ad0*/  @P1 IMAD.MOV R42, RZ, RZ, R49 ;  /* 0x000000ffff2a1224 */ /* 0x000fe400078e0231 */
[----:B------:R-:W-:Y:S01]  /*f9ae0*/  IMAD R11, R89, R33, RZ ;  /* 0x00000021590b7224 */ /* 0x000fe200078e02ff */
[----:B------:R-:W-:Y:S01]  /*f9af0*/  ISETP.GE.U32.AND P1, PT, R37, R32, PT ;  /* 0x000000202500720c */ /* 0x000fe20003f26070 */
[----:B------:R-:W-:Y:S01]  /*f9b00*/  IMAD R10, R54, R31, RZ ;  /* 0x0000001f360a7224 */ /* 0x000fe200078e02ff */
[----:B------:R-:W-:Y:S01]  /*f9b10*/  IADD3 R13, PT, PT, R123, R42, RZ ;  /* 0x0000002a7b0d7210 */ /* 0x000fe20007ffe0ff */
[----:B------:R-:W-:Y:S01]  /*f9b20*/  VIADD R121, R120, 0x1 ;  /* 0x0000000178797836 */ /* 0x000fe20000000000 */
[----:B------:R-:W-:Y:S01]  /*f9b30*/  SHF.R.U32.HI R49, RZ, 0x10, R11 ;  /* 0x00000010ff317819 */ /* 0x000fe2000001160b */
[----:B------:R-:W-:Y:S01]  /*f9b40*/  IMAD R32, R53, R30, R10 ;  /* 0x0000001e35207224 */ /* 0x000fe200078e020a */
[----:B------:R-:W-:Y:S01]  /*f9b50*/  LOP3.LUT R10, R11, 0xffff, RZ, 0xc0, !PT ;  /* 0x0000ffff0b0a7812 */ /* 0x000fe200078ec0ff */
[----:B------:R-:W-:Y:S01]  /*f9b60*/  @P2 IMAD.MOV R121, RZ, RZ, R120 ;  /* 0x000000ffff792224 */ /* 0x000fe200078e0278 */
[----:B------:R-:W-:Y:S01]  /*f9b70*/  ISETP.GE.U32.AND P2, PT, R13, R123, PT ;  /* 0x0000007b0d00720c */ /* 0x000fe20003f46070 */
[----:B------:R-:W-:-:S02]  /*f9b80*/  IMAD R42, R89, R35, RZ ;  /* 0x00000023592a7224 */ /* 0x000fc400078e02ff */
[----:B------:R-:W-:Y:S02]  /*f9b90*/  IMAD.IADD R11, R37, 0x1, R10 ;  /* 0x00000001250b7824 */ /* 0x000fe400078e020a */
[C---:B------:R-:W-:Y:S02]  /*f9ba0*/  IMAD R42, R88.reuse, R33, R42 ;  /* 0x00000021582a7224 */ /* 0x040fe400078e022a */
[----:B------:R-:W-:Y:S02]  /*f9bb0*/  IMAD R49, R88, R35, R49 ;  /* 0x0000002358317224 */ /* 0x000fe400078e0231 */
[----:B------:R-:W-:Y:S01]  /*f9bc0*/  IMAD R30, R54, R30, RZ ;  /* 0x0000001e361e7224 */ /* 0x000fe200078e02ff */
[C---:B------:R-:W-:Y:S01]  /*f9bd0*/  LEA R119, R42.reuse, R11, 0x10 ;  /* 0x0000000b2a777211 */ /* 0x040fe200078e80ff */
[----:B------:R-:W-:Y:S01]  /*f9be0*/  VIADD R10, R121, 0x1 ;  /* 0x00000001790a7836 */ /* 0x000fe20000000000 */
[----:B------:R-:W-:Y:S01]  /*f9bf0*/  LEA.HI R42, R42, R49, RZ, 0x10 ;  /* 0x000000312a2a7211 */ /* 0x000fe200078f80ff */
[----:B------:R-:W-:Y:S01]  /*f9c00*/  VIADD R120, R36, 0x1 ;  /* 0x0000000124787836 */ /* 0x000fe20000000000 */
[----:B------:R-:W-:Y:S01]  /*f9c10*/  LOP3.LUT R49, R30, 0xffff, RZ, 0xc0, !PT ;  /* 0x0000ffff1e317812 */ /* 0x000fe200078ec0ff */
[----:B------:R-:W-:Y:S01]  /*f9c20*/  @P2 IMAD.MOV R10, RZ, RZ, R121 ;  /* 0x000000ffff0a2224 */ /* 0x000fe200078e0279 */
[----:B------:R-:W-:Y:S01]  /*f9c30*/  SHF.R.U32.HI R30, RZ, 0x10, R30 ;  /* 0x00000010ff1e7819 */ /* 0x000fe2000001161e */
[----:B------:R-:W-:Y:S01]  /*f9c40*/  @P0 IMAD.MOV R120, RZ, RZ, R36 ;  /* 0x000000ffff780224 */ /* 0x000fe200078e0224 */
[----:B------:R-:W-:Y:S01]  /*f9c50*/  ISETP.GE.U32.AND P0, PT, R119, R37, PT ;  /* 0x000000257700720c */ /* 0x000fe20003f06070 */
[----:B------:R-:W-:-:S02]  /*f9c60*/  IMAD.IADD R49, R49, 0x1, R40 ;  /* 0x0000000131317824 */ /* 0x000fc400078e0228 */
[----:B------:R-:W-:Y:S02]  /*f9c70*/  IMAD.IADD R10, R119, 0x1, R10 ;  /* 0x00000001770a7824 */ /* 0x000fe400078e020a */
[C---:B------:R-:W-:Y:S01]  /*f9c80*/  IMAD R37, R87.reuse, R33, RZ ;  /* 0x0000002157257224 */ /* 0x040fe200078e02ff */
        /* <DEDUP_REMOVED lines=13> */
[----:B------:R-:W-:Y:S02]  /*f9d60*/  VIADD R11, R120, 0x1 ;  /* 0x00000001780b7836 */ /* 0x000fe40000000000 */
[----:B------:R-:W-:Y:S01]  /*f9d70*/  IMAD R31, R53, R31, R30 ;  /* 0x0000001f351f7224 */ /* 0x000fe200078e021e */
[----:B------:R-:W-:Y:S01]  /*f9d80*/  LEA R42, R119, R42, 0x10 ;  /* 0x0000002a772a7211 */ /* 0x000fe200078e80ff */
[----:B------:R-:W-:Y:S01]  /*f9d90*/  @P1 IMAD.MOV R11, RZ, RZ, R120 ;  /* 0x000000ffff0b1224 */ /* 0x000fe200078e0278 */
[----:B------:R-:W-:Y:S01]  /*f9da0*/  ISETP.GE.U32.AND P1, PT, R36, R49, PT ;  /* 0x000000312400720c */ /* 0x000fe20003f26070 */
[----:B------:R-:W-:Y:S01]  /*f9db0*/  IMAD R30, R86, R35, R37 ;  /* 0x00000023561e7224 */ /* 0x000fe200078e0225 */
[C---:B------:R-:W-:Y:S01]  /*f9dc0*/  ISETP.GE.U32.AND P2, PT, R42.reuse, R36, PT ;  /* 0x000000242a00720c */ /* 0x040fe20003f46070 */
[----:B------:R-:W-:Y:S01]  /*f9dd0*/  IMAD.IADD R11, R42, 0x1, R11 ;  /* 0x000000012a0b7824 */ /* 0x000fe200078e020b */
[----:B------:R-:W-:-:S02]  /*f9de0*/  LEA.HI R31, R32, R31, RZ, 0x10 ;  /* 0x0000001f201f7211 */ /* 0x000fc400078f80ff */
[----:B------:R-:W-:Y:S02]  /*f9df0*/  LEA.HI R30, R119, R30, RZ, 0x10 ;  /* 0x0000001e771e7211 */ /* 0x000fe400078f80ff */
[----:B------:R-:W-:Y:S01]  /*f9e00*/  ISETP.GE.U32.AND P3, PT, R11, R42, PT ;  /* 0x0000002a0b00720c */ /* 0x000fe20003f66070 */
[----:B------:R-:W-:Y:S02]  /*f9e10*/  VIADD R32, R31, 0x1 ;  /* 0x000000011f207836 */ /* 0x000fe40000000000 */
[----:B------:R-:W-:Y:S01]  /*f9e20*/  @P0 IMAD.MOV R32, RZ, RZ, R31 ;  /* 0x000000ffff200224 */ /* 0x000fe200078e021f */
[----:B------:R-:W-:Y:S01]  /*f9e30*/  ISETP.NE.AND P0, PT, R34, 0x8, PT ;  /* 0x000000082200780c */ /* 0x000fe20003f05270 */
[C---:B------:R-:W-:Y:S02]  /*f9e40*/  VIADD R33, R30.reuse, 0x1 ;  /* 0x000000011e217836 */ /* 0x040fe40000000000 */
[----:B------:R-:W-:Y:S01]  /*f9e50*/  @P2 IADD3 R33, PT, PT, R30, RZ, RZ ;  /* 0x000000ff1e212210 */ /* 0x000fe20007ffe0ff */
[----:B------:R-:W-:-:S02]  /*f9e60*/  VIADD R40, R32, 0x1 ;  /* 0x0000000120287836 */ /* 0x000fc40000000000 */
        /* <DEDUP_REMOVED lines=43> */
.L_x_1417:
[----:B------:R-:W-:Y:S05]  /*fa120*/  BSYNC.RELIABLE B1 ;  /* 0x0000000000017941 */ /* 0x000fea0003800100 */
.L_x_1416:
        /* <DEDUP_REMOVED lines=23> */
[----:B------:R-:W-:-:S04]  /*fa2a0*/  SEL R12, RZ, 0x1, !P2 ;  /* 0x00000001ff0c7807 */ /* 0x000fc80005000000 */
[----:B------:R-:W-:-:S04]  /*fa2b0*/  ISETP.GE.U32.AND P1, PT, R37, R12, PT ;  /* 0x0000000c2500720c */ /* 0x000fc80003f26070 */
[----:B------:R-:W-:Y:S01]  /*fa2c0*/  ISETP.LT.U32.OR P1, PT, R13, R47, !P1 ;  /* 0x0000002f0d00720c */ /* 0x000fe20004f21470 */
[C---:B------:R-:W-:Y:S01]  /*fa2d0*/  VIADD R13, R37.reuse, 0xffffffff ;  /* 0xffffffff250d7836 */ /* 0x040fe20000000000 */
[----:B------:R-:W-:Y:S02]  /*fa2e0*/  @!P2 IADD3 R13, PT, PT, R37, RZ, RZ ;  /* 0x000000ff250da210 */ /* 0x000fe40007ffe0ff */
        /* <DEDUP_REMOVED lines=13> */
.L_x_1415:
[----:B------:R-:W-:Y:S05]  /*fa3c0*/  BSYNC.RECONVERGENT B0 ;  /* 0x0000000000007941 */ /* 0x000fea0003800200 */
.L_x_1414:
        /* <DEDUP_REMOVED lines=35> */
.L_x_1421:
[----:B------:R-:W-:Y:S05]  /*fa600*/  BSYNC.RELIABLE B1 ;  /* 0x0000000000017941 */ /* 0x000fea0003800100 */
.L_x_1420:
        /* <DEDUP_REMOVED lines=12> */
[----:B------:R-:W-:-:S04]  /*fa6d0*/  ISETP.GE.U32.AND P1, PT, R30, R17, PT ;  /* 0x000000111e00720c */ /* 0x000fc80003f26070 */
[----:B------:R-:W-:-:S04]  /*fa6e0*/  ISETP.LT.U32.OR P1, PT, R18, R45, !P1 ;  /* 0x0000002d1200720c */ /* 0x000fc80004f21470 */
[----:B------:R-:W-:-:S04]  /*fa6f0*/  SEL R17, RZ, 0x1, !P1 ;  /* 0x00000001ff117807 */ /* 0x000fc80004800000 */
[----:B------:R-:W-:-:S04]  /*fa700*/  ISETP.GE.U32.AND P2, PT, R32, R17, PT ;  /* 0x000000112000720c */ /* 0x000fc80003f46070 */
[----:B------:R-:W-:-:S04]  /*fa710*/  ISETP.LT.U32.OR P2, PT, R19, R46, !P2 ;  /* 0x0000002e1300720c */ /* 0x000fc80005741470 */
[----:B------:R-:W-:-:S04]  /*fa720*/  SEL R17, RZ, 0x1, !P2 ;  /* 0x00000001ff117807 */ /* 0x000fc80005000000 */
[----:B------:R-:W-:Y:S01]  /*fa730*/  ISETP.GE.U32.AND P3, PT, R34, R17, PT ;  /* 0x000000112200720c */ /* 0x000fe20003f66070 */
[----:B------:R-:W-:Y:S02]  /*fa740*/  VIADD R17, R31, 0xffffffff ;  /* 0xffffffff1f117836 */ /* 0x000fe40000000000 */
[----:B------:R-:W-:Y:S01]  /*fa750*/  @P4 IMAD.MOV R17, RZ, RZ, R31 ;  /* 0x000000ffff114224 */ /* 0x000fe200078e021f */
        /* <DEDUP_REMOVED lines=8> */
[----:B------:R-:W-:Y:S01]  /*fa7e0*/  VIADD R21, R33, 0xffffffff ;  /* 0xffffffff21157836 */ /* 0x000fe20000000000 */
[----:B------:R-:W-:Y:S02]  /*fa7f0*/  IADD3 R30, PT, PT, R23, -R48, RZ ;  /* 0x80000030171e7210 */ /* 0x000fe40007ffe0ff */
[----:B------:R-:W-:Y:S02]  /*fa800*/  SEL R19, RZ, 0x1, !P4 ;  /* 0x00000001ff137807 */ /* 0x000fe40006000000 */
[----:B------:R-:W-:Y:S01]  /*fa810*/  @!P3 IADD3 R21, PT, PT, R33, RZ, RZ ;  /* 0x000000ff2115b210 */ /* 0x000fe20007ffe0ff */
[----:B------:R-:W-:Y:S01]  /*fa820*/  VIADD R23, R30, 0xffffffff ;  /* 0xffffffff1e177836 */ /* 0x000fe20000000000 */
[----:B------:R-:W-:Y:S01]  /*fa830*/  ISETP.GE.U32.AND P0, PT, R36, R19, PT ;  /* 0x000000132400720c */ /* 0x000fe20003f06070 */
[----:B------:R-:W-:-:S02]  /*fa840*/  VIADD R19, R32, 0xffffffff ;  /* 0xffffffff20137836 */ /* 0x000fc40000000000 */
[----:B------:R-:W-:Y:S01]  /*fa850*/  @!P1 IMAD.MOV R19, RZ, RZ, R32 ;  /* 0x000000ffff139224 */ /* 0x000fe200078e0220 */
[----:B------:R-:W-:Y:S01]  /*fa860*/  ISETP.LT.U32.OR P0, PT, R22, R51, !P0 ;  /* 0x000000331600720c */ /* 0x000fe20004701470 */
[----:B------:R-:W-:Y:S02]  /*fa870*/  VIADD R22, R36, 0xffffffff ;  /* 0xffffffff24167836 */ /* 0x000fe40000000000 */
[----:B------:R-:W-:-:S10]  /*fa880*/  @!P4 IMAD.MOV R22, RZ, RZ, R36 ;  /* 0x000000ffff16c224 */ /* 0x000fd400078e0224 */
[----:B------:R-:W-:-:S07]  /*fa890*/  @!P0 IMAD.MOV R23, RZ, RZ, R30 ;  /* 0x000000ffff178224 */ /* 0x000fce00078e021e */
.L_x_1419:
[----:B------:R-:W-:Y:S05]  /*fa8a0*/  BSYNC.RECONVERGENT B0 ;  /* 0x0000000000007941 */ /* 0x000fea0003800200 */
.L_x_1418:
[----:B------:R0:W-:Y:S01]  /*fa8b0*/  STL.64 [R1+0x180], R16 ;  /* 0x0001801001007387 */ /* 0x0001e20000100a00 */
        /* <DEDUP_REMOVED lines=37> */
.L_x_1425:
        /* <DEDUP_REMOVED lines=11> */
[----:B------:R-:W-:Y:S02]  /*fabc0*/  IADD3 R36, PT, PT, R117, -0x1, RZ ;  /* 0xffffffff75247810 */ /* 0x000fe40007ffe0ff */
[----:B------:R-:W-:Y:S01]  /*fabd0*/  SEL R30, RZ, 0x1, !P0 ;  /* 0x00000001ff1e7807 */ /* 0x000fe20004000000 */
[----:B------:R-:W-:-:S03]  /*fabe0*/  VIADD R34, R105, 0xffffffff ;  /* 0xffffffff69227836 */ /* 0x000fc60000000000 */
[----:B------:R-:W-:-:S04]  /*fabf0*/  ISETP.GE.U32.AND P1, PT, R33, R30, PT ;  /* 0x0000001e2100720c */ /* 0x000fc80003f26070 */
[----:B------:R-:W-:Y:S01]  /*fac00*/  ISETP.LT.U32.OR P1, PT, R107, R108, !P1 ;  /* 0x0000006c6b00720c */ /* 0x000fe20004f21470 */
[----:B------:R-:W-:-:S03]  /*fac10*/  IMAD.IADD R107, R114, 0x1, -R115 ;  /* 0x00000001726b7824 */ /* 0x000fc600078e0a73 */
[----:B------:R-:W-:Y:S01]  /*fac20*/  SEL R30, RZ, 0x1, !P1 ;  /* 0x00000001ff1e7807 */ /* 0x000fe20004800000 */
[----:B------:R-:W-:-:S03]  /*fac30*/  VIADD R35, R107, 0xffffffff ;  /* 0xffffffff6b237836 */ /* 0x000fc60000000000 */
        /* <DEDUP_REMOVED lines=12> */
[----:B------:R-:W-:Y:S01]  /*fad00*/  SEL R32, RZ, 0x1, !P4 ;  /* 0x00000001ff207807 */ /* 0x000fe20006000000 */
[----:B------:R-:W-:Y:S01]  /*fad10*/  @!P3 IMAD.MOV R34, RZ, RZ, R105 ;  /* 0x000000ffff22b224 */ /* 0x000fe200078e0269 */
[----:B------:R-:W-:Y:S01]  /*fad20*/  IADD3 R33, PT, PT, R49, -0x1, RZ ;  /* 0xffffffff31217810 */ /* 0x000fe20007ffe0ff */
[----:B------:R-:W-:Y:S01]  /*fad30*/  @!P2 IMAD.MOV R33, RZ, RZ, R49 ;  /* 0x000000ffff21a224 */ /* 0x000fe200078e0231 */
[----:B------:R-:W-:Y:S01]  /*fad40*/  ISETP.GE.U32.AND P6, PT, R107, R32, PT ;  /* 0x000000206b00720c */ /* 0x000fe20003fc6070 */
[----:B------:R-:W-:-:S02]  /*fad50*/  VIADD R32, R37, 0xffffffff ;  /* 0xffffffff25207836 */ /* 0x000fc40000000000 */
[----:B------:R-:W-:Y:S01]  /*fad60*/  @!P1 IMAD.MOV R32, RZ, RZ, R37 ;  /* 0x000000ffff209224 */ /* 0x000fe200078e0225 */
[----:B------:R-:W-:Y:S02]  /*fad70*/  ISETP.LT.U32.OR P6, PT, R114, R115, !P6 ;  /* 0x000000737200720c */ /* 0x000fe400077c1470 */
[----:B------:R-:W-:-:S11]  /*fad80*/  @!P4 IADD3 R35, PT, PT, R107, RZ, RZ ;  /* 0x000000ff6b23c210 */ /* 0x000fd60007ffe0ff */
[----:B------:R-:W-:Y:S01]  /*fad90*/  @!P6 IMAD.MOV R36, RZ, RZ, R117 ;  /* 0x000000ffff24e224 */ /* 0x000fe200078e0275 */
[----:B------:R-:W-:Y:S06]  /*fada0*/  BRA `(.L_x_1426) ;  /* 0x00000004004c7947 */ /* 0x000fec0003800000 */
.L_x_1424:
[----:B------:R-:W-:Y:S05]  /*fadb0*/  BSYNC.RELIABLE B1 ;  /* 0x0000000000017941 */ /* 0x000fea0003800100 */
.L_x_1423:
[----:B------:R-:W-:Y:S01]  /*fadc0*/  ISETP.GE.U32.AND P2, PT, R104, R103, PT ;  /* 0x000000676800720c */ /* 0x000fe20003f46070 */
[----:B------:R-:W-:Y:S01]  /*fadd0*/  IMAD.IADD R33, R106, 0x1, -R105 ;  /* 0x000000016a217824 */ /* 0x000fe200078e0a69 */
[----:B------:R-:W-:Y:S01]  /*fade0*/  IADD3 R117, PT, PT, R117, -R118, RZ ;  /* 0x8000007675757210 */ /* 0x000fe20007ffe0ff */
[----:B------:R-:W-:Y:S01]  /*fadf0*/  IMAD.IADD R35, R108, 0x1, -R107 ;  /* 0x000000016c237824 */ /* 0x000fe200078e0a6b */
[----:B------:R-:W-:Y:S01]  /*fae00*/  SEL R30, RZ, 0x1, P2 ;  /* 0x00000001ff1e7807 */ /* 0x000fe20001000000 */
[C---:B------:R-:W-:Y:S02]  /*fae10*/  VIADD R31, R33.reuse, 0xffffffff ;  /* 0xffffffff211f7836 */ /* 0x040fe40000000000 */
[----:B------:R-:W-:Y:S01]  /*fae20*/  IMAD.IADD R37, R110, 0x1, -R109 ;  /* 0x000000016e257824 */ /* 0x000fe200078e0a6d */
[----:B------:R-:W-:Y:S01]  /*fae30*/  ISETP.GE.U32.AND P0, PT, R33, R30, PT ;  /* 0x0000001e2100720c */ /* 0x000fe20003f06070 */
[----:B------:R-:W-:-:S03]  /*fae40*/  IMAD.IADD R49, R116, 0x1, -R113 ;  /* 0x0000000174317824 */ /* 0x000fc600078e0a71 */
[----:B------:R-:W-:Y:S01]  /*fae50*/  ISETP.LT.U32.OR P0, PT, R106, R105, !P0 ;  /* 0x000000696a00720c */ /* 0x000fe20004701470 */
[----:B------:R-:W-:Y:S01]  /*fae60*/  IMAD.IADD R106, R104, 0x1, -R103 ;  /* 0x00000001686a7824 */ /* 0x000fe200078e0a67 */
[----:B------:R-:W-:Y:S02]  /*fae70*/  @P2 IADD3 R31, PT, PT, R33, RZ, RZ ;  /* 0x000000ff211f2210 */ /* 0x000fe40007ffe0ff */
[----:B------:R-:W-:Y:S02]  /*fae80*/  SEL R30, RZ, 0x1, !P0 ;  /* 0x00000001ff1e7807 */ /* 0x000fe40004000000 */
[----:B------:R-:W-:Y:S01]  /*fae90*/  ISETP.GT.U32.AND P6, PT, R106, R43, PT ;  /* 0x0000002b6a00720c */ /* 0x000fe20003fc4070 */
[----:B------:R-:W-:Y:S01]  /*faea0*/  IMAD.IADD R34, R44, 0x1, -R31 ;  /* 0x000000012c227824 */ /* 0x000fe200078e0a1f */
[----:B------:R-:W-:Y:S02]  /*faeb0*/  ISETP.GE.U32.AND P1, PT, R35, R30, PT ;  /* 0x0000001e2300720c */ /* 0x000fe40003f26070 */
[----:B------:R-:W-:-:S02]  /*faec0*/  SEL R33, RZ, 0x1, !P6 ;  /* 0x00000001ff217807 */ /* 0x000fc40007000000 */
[----:B------:R-:W-:Y:S02]  /*faed0*/  ISETP.LT.U32.OR P1, PT, R108, R107, !P1 ;  /* 0x0000006b6c00720c */ /* 0x000fe40004f21470 */
[----:B------:R-:W-:Y:S01]  /*faee0*/  ISETP.GE.U32.AND P3, PT, R34, R33, PT ;  /* 0x000000212200720c */ /* 0x000fe20003f66070 */
[----:B------:R-:W-:Y:S01]  /*faef0*/  IMAD.IADD R33, R112, 0x1, -R111 ;  /* 0x0000000170217824 */ /* 0x000fe200078e0a6f */
[----:B------:R-:W-:Y:S02]  /*faf00*/  SEL R30, RZ, 0x1, !P1 ;  /* 0x00000001ff1e7807 */ /* 0x000fe40004800000 */
[----:B------:R-:W-:Y:S02]  /*faf10*/  IADD3 R103, PT, PT, -R114, R115, RZ ;  /* 0x0000007372677210 */ /* 0x000fe40007ffe1ff */
[----:B------:R-:W-:Y:S01]  /*faf20*/  ISETP.GE.U32.AND P2, PT, R37, R30, PT ;  /* 0x0000001e2500720c */ /* 0x000fe20003f46070 */
[----:B------:R-:W-:Y:S02]  /*faf30*/  VIADD R30, R35, 0xffffffff ;  /* 0xffffffff231e7836 */ /* 0x000fe40000000000 */
[----:B------:R-:W-:Y:S01]  /*faf40*/  @!P0 IMAD.MOV R30, RZ, RZ, R35 ;  /* 0x000000ffff1e8224 */ /* 0x000fe200078e0223 */
[----:B------:R-:W-:-:S02]  /*faf50*/  ISETP.LT.U32.OR P2, PT, R110, R109, !P2 ;  /* 0x0000006d6e00720c */ /* 0x000fc40005741470 */
[----:B------:R-:W-:Y:S01]  /*faf60*/  ISETP.GT.U32.OR P0, PT, R31, R44, !P3 ;  /* 0x0000002c1f00720c */ /* 0x000fe20005f04470 */
[----:B------:R-:W-:Y:S01]  /*faf70*/  IMAD.IADD R35, R45, 0x1, -R30 ;  /* 0x000000012d237824 */ /* 0x000fe200078e0a1e */
[----:B------:R-:W-:Y:S02]  /*faf80*/  SEL R32, RZ, 0x1, !P2 ;  /* 0x00000001ff207807 */ /* 0x000fe40005000000 */
[----:B------:R-:W-:Y:S01]  /*faf90*/  IADD3 R31, PT, PT, R37, -0x1, RZ ;  /* 0xffffffff251f7810 */ /* 0x000fe20007ffe0ff */
[----:B------:R-:W-:Y:S01]  /*fafa0*/  @!P1 IMAD.MOV R31, RZ, RZ, R37 ;  /* 0x000000ffff1f9224 */ /* 0x000fe200078e0225 */
[----:B------:R-:W-:Y:S02]  /*fafb0*/  ISETP.GE.U32.AND P4, PT, R33, R32, PT ;  /* 0x000000202100720c */ /* 0x000fe40003f86070 */
[----:B------:R-:W-:Y:S01]  /*fafc0*/  SEL R32, RZ, 0x1, !P0 ;  /* 0x00000001ff207807 */ /* 0x000fe20004000000 */
[----:B------:R-:W-:Y:S01]  /*fafd0*/  IMAD.IADD R37, R46, 0x1, -R31 ;  /* 0x000000012e257824 */ /* 0x000fe200078e0a1f */
[----:B------:R-:W-:-:S02]  /*fafe0*/  ISETP.LT.U32.OR P4, PT, R112, R111, !P4 ;  /* 0x0000006f7000720c */ /* 0x000fc40006781470 */
[----:B------:R-:W-:Y:S02]  /*faff0*/  ISETP.GE.U32.AND P3, PT, R35, R32, PT ;  /* 0x000000202300720c */ /* 0x000fe40003f66070 */
[----:B------:R-:W-:Y:S02]  /*fb000*/  SEL R32, RZ, 0x1, !P4 ;  /* 0x00000001ff207807 */ /* 0x000fe40006000000 */
[----:B------:R-:W-:Y:S01]  /*fb010*/  ISETP.GT.U32.OR P1, PT, R30, R45, !P3 ;  /* 0x0000002d1e00720c */ /* 0x000fe20005f24470 */
[----:B------:R-:W-:Y:S01]  /*fb020*/  VIADD R30, R33, 0xffffffff ;  /* 0xffffffff211e7836 */ /* 0x000fe20000000000 */
[C---:B------:R-:W-:Y:S01]  /*fb030*/  ISETP.GE.U32.AND P3, PT, R49.reuse, R32, PT ;  /* 0x000000203100720c */ /* 0x040fe20003f66070 */
[----:B------:R-:W-:Y:S01]  /*fb040*/  @!P2 IMAD.MOV R30, RZ, RZ, R33 ;  /* 0x000000ffff1ea224 */ /* 0x000fe200078e0221 */
[----:B------:R-:W-:Y:S01]  /*fb050*/  SEL R32, RZ, 0x1, !P1 ;  /* 0x00000001ff207807 */ /* 0x000fe20004800000 */
[----:B------:R-:W-:Y:S01]  /*fb060*/  VIADD R33, R49, 0xffffffff ;  /* 0xffffffff31217836 */ /* 0x000fe20000000000 */
[----:B------:R-:W-:Y:S01]  /*fb070*/  ISETP.LT.U32.OR P2, PT, R116, R113, !P3 ;  /* 0x000000717400720c */ /* 0x000fe20005f41470 */
[----:B------:R-:W-:Y:S01]  /*fb080*/  @!P4 IMAD.MOV R33, RZ, RZ, R49 ;  /* 0x000000ffff21c224 */ /* 0x000fe200078e0231 */
[----:B------:R-:W-:Y:S01]  /*fb090*/  ISETP.GE.U32.AND P3, PT, R37, R32, PT ;  /* 0x000000202500720c */ /* 0x000fe20003f66070 */
[----:B------:R-:W-:Y:S01]  /*fb0a0*/  IMAD.IADD R42, R47, 0x1, -R30 ;  /* 0x000000012f2a7824 */ /* 0x000fe200078e0a1e */
[----:B------:R-:W-:Y:S01]  /*fb0b0*/  SEL R32, RZ, 0x1, !P2 ;  /* 0x00000001ff207807 */ /* 0x000fe20005000000 */
[----:B------:R-:W-:Y:S01]  /*fb0c0*/  IMAD.IADD R49, R50, 0x1, -R33 ;  /* 0x0000000132317824 */ /* 0x000fe200078e0a21 */
[----:B------:R-:W-:-:S02]  /*fb0d0*/  ISETP.GT.U32.OR P3, PT, R31, R46, !P3 ;  /* 0x0000002e1f00720c */ /* 0x000fc40005f64470 */
[C---:B------:R-:W-:Y:S01]  /*fb0e0*/  ISETP.GE.U32.AND P4, PT, R103.reuse, R32, PT ;  /* 0x000000206700720c */ /* 0x040fe20003f86070 */
[----:B------:R-:W-:Y:S01]  /*fb0f0*/  VIADD R32, R103, 0xffffffff ;  /* 0xffffffff67207836 */ /* 0x000fe20000000000 */
[----:B------:R-:W-:Y:S02]  /*fb100*/  SEL R31, RZ, 0x1, !P3 ;  /* 0x00000001ff1f7807 */ /* 0x000fe40005800000 */
[----:B------:R-:W-:Y:S01]  /*fb110*/  ISETP.LT.U32.OR P4, PT, R115, R114, !P4 ;  /* 0x000000727300720c */ /* 0x000fe20006781470 */
[----:B------:R-:W-:Y:S01]  /*fb120*/  @!P2 IMAD.MOV R32, RZ, RZ, R103 ;  /* 0x000000ffff20a224 */ /* 0x000fe200078e0267 */
[----:B------:R-:W-:Y:S01]  /*fb130*/  ISETP.GE.U32.AND P2, PT, R42, R31, PT ;  /* 0x0000001f2a00720c */ /* 0x000fe20003f46070 */
[----:B------:R-:W-:Y:S02]  /*fb140*/  VIADD R31, R117, 0x1 ;  /* 0x00000001751f7836 */ /* 0x000fe40000000000 */
[----:B------:R-:W-:Y:S01]  /*fb150*/  IMAD.IADD R104, R51, 0x1, -R32 ;  /* 0x0000000133687824 */ /* 0x000fe200078e0a20 */
[----:B------:R-:W-:-:S04]  /*fb160*/  ISETP.GT.U32.OR P2, PT, R30, R47, !P2 ;  /* 0x0000002f1e00720c */ /* 0x000fc80005744470 */
[----:B------:R-:W-:-:S03]  /*fb170*/  SEL R30, RZ, 0x1, !P2 ;  /* 0x00000001ff1e7807 */ /* 0x000fc60005000000 */
[----:B------:R-:W-:Y:S01]  /*fb180*/  @!P4 IMAD.MOV R31, RZ, RZ, R117 ;  /* 0x000000ffff1fc224 */ /* 0x000fe200078e0275 */
[C---:B------:R-:W-:Y:S01]  /*fb190*/  ISETP.GE.U32.AND P4, PT, R49.reuse, R30, PT ;  /* 0x0000001e3100720c */ /* 0x040fe20003f86070 */
[C---:B------:R-:W-:Y:S01]  /*fb1a0*/  VIADD R30, R34.reuse, 0xffffffff ;  /* 0xffffffff221e7836 */ /* 0x040fe20000000000 */
[----:B------:R-:W-:Y:S01]  /*fb1b0*/  @!P6 IADD3 R30, PT, PT, R34, RZ, RZ ;  /* 0x000000ff221ee210 */ /* 0x000fe20007ffe0ff */
[----:B------:R-:W-:Y:S01]  /*fb1c0*/  VIADD R34, R49, 0xffffffff ;  /* 0xffffffff31227836 */ /* 0x000fe20000000000 */
[----:B------:R-:W-:Y:S02]  /*fb1d0*/  ISETP.GT.U32.OR P4, PT, R33, R50, !P4 ;  /* 0x000000322100720c */ /* 0x000fe40006784470 */
[----:B------:R-:W-:Y:S02]  /*fb1e0*/  @!P2 IADD3 R34, PT, PT, R49, RZ, RZ ;  /* 0x000000ff3122a210 */ /* 0x000fe40007ffe0ff */
[----:B------:R-:W-:-:S04]  /*fb1f0*/  SEL R33, RZ, 0x1, !P4 ;  /* 0x00000001ff217807 */ /* 0x000fc80006000000 */
[----:B------:R-:W-:Y:S01]  /*fb200*/  ISETP.GE.U32.AND P6, PT, R104, R33, PT ;  /* 0x000000216800720c */ /* 0x000fe20003fc6070 */
[----:B------:R-:W-:Y:S02]  /*fb210*/  VIADD R33, R42, 0xffffffff ;  /* 0xffffffff2a217836 */ /* 0x000fe40000000000 */
[----:B------:R-:W-:Y:S01]  /*fb220*/  @!P3 IMAD.MOV R33, RZ, RZ, R42 ;  /* 0x000000ffff21b224 */ /* 0x000fe200078e022a */
[----:B------:R-:W-:Y:S01]  /*fb230*/  ISETP.GT.U32.OR P6, PT, R32, R51, !P6 ;  /* 0x000000332000720c */ /* 0x000fe200077c4470 */
[----:B------:R-:W-:Y:S02]  /*fb240*/  IMAD.IADD R32, R48, 0x1, R31 ;  /* 0x0000000130207824 */ /* 0x000fe400078e021f */
[----:B------:R-:W-:Y:S02]  /*fb250*/  VIADD R31, R35, 0xffffffff ;  /* 0xffffffff231f7836 */ /* 0x000fe40000000000 */
[----:B------:R-:W-:Y:S02]  /*fb260*/  VIADD R36, R32, 0xffffffff ;  /* 0xffffffff20247836 */ /* 0x000fe40000000000 */
[----:B------:R-:W-:-:S02]  /*fb270*/  @!P0 IMAD.MOV R31, RZ, RZ, R35 ;  /* 0x000000ffff1f8224 */ /* 0x000fc400078e0223 */
[----:B------:R-:W-:Y:S02]  /*fb280*/  VIADD R35, R104, 0xffffffff ;  /* 0xffffffff68237836 */ /* 0x000fe40000000000 */
[----:B------:R-:W-:Y:S02]  /*fb290*/  @!P4 IMAD.MOV R35, RZ, RZ, R104 ;  /* 0x000000ffff23c224 */ /* 0x000fe400078e0268 */
[----:B------:R-:W-:Y:S01]  /*fb2a0*/  @!P6 IMAD.MOV R36, RZ, RZ, R32 ;  /* 0x000000ffff24e224 */ /* 0x000fe200078e0220 */
[----:B------:R-:W-:Y:S01]  /*fb2b0*/  IADD3 R32, PT, PT, R37, -0x1, RZ ;  /* 0xffffffff25207810 */ /* 0x000fe20007ffe0ff */
[----:B------:R-:W-:Y:S02]  /*fb2c0*/  @!P1 IMAD.MOV R32, RZ, RZ, R37 ;  /* 0x000000ffff209224 */ /* 0x000fe400078e0225 */
[----:B------:R-:W-:-:S07]  /*fb2d0*/  IMAD.IADD R104, R43, 0x1, -R106 ;  /* 0x000000012b687824 */ /* 0x000fce00078e0a6a */
.L_x_1426:
[----:B------:R-:W-:Y:S05]  /*fb2e0*/  BSYNC.RECONVERGENT B0 ;  /* 0x0000000000007941 */ /* 0x000fea0003800200 */
.L_x_1422:
[----:B------:R1:W-:Y:S01]  /*fb2f0*/  STL [R1+0x224], R104 ;  /* 0x0002246801007387 */ /* 0x0003e20000100800 */
[----:B------:R-:W-:Y:S02]  /*fb300*/  LOP3.LUT R110, R16, 0xffff, RZ, 0xc0, !PT ;  /* 0x0000ffff106e7812 */ /* 0x000fe400078ec0ff */
[----:B------:R-:W-:Y:S02]  /*fb310*/  CS2R R108, SRZ ;  /* 0x00000000006c7805 */ /* 0x000fe4000001ff00 */
[----:B------:R-:W-:Y:S01]  /*fb320*/  SHF.R.U32.HI R111, RZ, 0x10, R16 ;  /* 0x00000010ff6f7819 */ /* 0x000fe20000011610 */
[----:B------:R1:W-:Y:S01]  /*fb330*/  STL.64 [R1+0x228], R30 ;  /* 0x0002281e01007387 */ /* 0x0003e20000100a00 */
[----:B------:R-:W-:Y:S02]  /*fb340*/  LOP3.LUT R112, R17, 0xffff, RZ, 0xc0, !PT ;  /* 0x0000ffff11707812 */ /* 0x000fe400078ec0ff */
[----:B------:R-:W-:Y:S01]  /*fb350*/  SHF.R.U32.HI R113, RZ, 0x10, R17 ;  /* 0x00000010ff717819 */ /* 0x000fe20000011611 */
[----:B------:R1:W-:Y:S01]  /*fb360*/  STL.64 [R1+0x230], R32 ;  /* 0x0002302001007387 */ /* 0x0003e20000100a00 */
[----:B------:R-:W-:-:S02]  /*fb370*/  LOP3.LUT R114, R18, 0xffff, RZ, 0xc0, !PT ;  /* 0x0000ffff12727812 */ /* 0x000fc400078ec0ff */
[----:B0-----:R-:W-:Y:S02]  /*fb380*/  CS2R R16, SRZ ;  /* 0x0000000000107805 */ /* 0x001fe4000001ff00 */
[----:B------:R-:W-:Y:S01]  /*fb390*/  SHF.R.U32.HI R115, RZ, 0x10, R18 ;  /* 0x00000010ff737819 */ /* 0x000fe20000011612 */
[----:B------:R1:W-:Y:S01]  /*fb3a0*/  STL.64 [R1+0x238], R34 ;  /* 0x0002382201007387 */ /* 0x0003e20000100a00 */
[----:B------:R-:W-:Y:S02]  /*fb3b0*/  LOP3.LUT R116, R19, 0xffff, RZ, 0xc0, !PT ;  /* 0x0000ffff13747812 */ /* 0x000fe400078ec0ff */
[----:B------:R-:W-:Y:S01]  /*fb3c0*/  SHF.R.U32.HI R117, RZ, 0x10, R19 ;  /* 0x00000010ff757819 */ /* 0x000fe20000011613 */
[----:B------:R1:W-:Y:S01]  /*fb3d0*/  STL [R1+0x240], R36 ;  /* 0x0002402401007387 */ /* 0x0003e20000100800 */
[----:B------:R-:W-:Y:S02]  /*fb3e0*/  LOP3.LUT R37, R20, 0xffff, RZ, 0xc0, !PT ;  /* 0x0000ffff14257812 */ /* 0x000fe400078ec0ff */
[----:B------:R-:W-:-:S02]  /*fb3f0*/  CS2R R18, SRZ ;  /* 0x0000000000127805 */ /* 0x000fc4000001ff00 */
[----:B------:R-:W-:Y:S02]  /*fb400*/  SHF.R.U32.HI R42, RZ, 0x10, R20 ;  /* 0x00000010ff2a7819 */ /* 0x000fe40000011614 */
[----:B------:R-:W-:Y:S02]  /*fb410*/  LOP3.LUT R49, R21, 0xffff, RZ, 0xc0, !PT ;  /* 0x0000ffff15317812 */ /* 0x000fe400078ec0ff */
[----:B------:R-:W-:Y:S02]  /*fb420*/  SHF.R.U32.HI R103, RZ, 0x10, R21 ;  /* 0x00000010ff677819 */ /* 0x000fe40000011615 */
[----:B------:R-:W-:Y:S02]  /*fb430*/  CS2R R20, SRZ ;  /* 0x0000000000147805 */ /* 0x000fe4000001ff00 */
[----:B------:R-:W-:Y:S02]  /*fb440*/  LOP3.LUT R105, R22, 0xffff, RZ, 0xc0, !PT ;  /* 0x0000ffff16697812 */ /* 0x000fe400078ec0ff */
[----:B------:R-:W-:-:S02]  /*fb450*/  LOP3.LUT R106, R23, 0xffff, RZ, 0xc0, !PT ;  /* 0x0000ffff176a7812 */ /* 0x000fc400078ec0ff */
[----:B------:R-:W-:Y:S01]  /*fb460*/  SHF.R.U32.HI R107, RZ, 0x10, R23 ;  /* 0x00000010ff6b7819 */ /* 0x000fe20000011617 */
[----:B------:R-:W-:Y:S01]  /*fb470*/  IMAD.MOV.U32 R23, RZ, RZ, RZ ;  /* 0x000000ffff177224 */ /* 0x000fe200078e00ff */
[----:B-1----:R-:W-:-:S07]  /*fb480*/  SHF.R.U32.HI R22, RZ, 0x10, R22 ;  /* 0x00000010ff167819 */ /* 0x002fce0000011616 */
.L_x_1427:
        /* <DEDUP_REMOVED lines=17> */
[----:B------:R-:W-:Y:S01]  /*fb5a0*/  IMAD R125, R114, R120, RZ ;  /* 0x00000078727d7224 */ /* 0x000fe200078e02ff */
[----:B------:R-:W-:Y:S01]  /*fb5b0*/  LEA R119, R122, R123, 0x10 ;  /* 0x0000007b7a777211 */ /* 0x000fe200078e80ff */
[----:B------:R-:W-:Y:S01]  /*fb5c0*/  IMAD R123, R114, R118, RZ ;  /* 0x00000076727b7224 */ /* 0x000fe200078e02ff */
[----:B------:R-:W-:Y:S01]  /*fb5d0*/  LEA.HI R121, R122, R121, RZ, 0x10 ;  /* 0x000000797a797211 */ /* 0x000fe200078f80ff */
[----:B------:R-:W-:Y:S01]  /*fb5e0*/  IMAD R122, R112, R120, RZ ;  /* 0x00000078707a7224 */ /* 0x000fe200078e02ff */
[----:B------:R-:W-:Y:S01]  /*fb5f0*/  SHF.R.U32.HI R130, RZ, 0x10, R130 ;  /* 0x00000010ff827819 */ /* 0x000fe20000011682 */
[-C--:B------:R-:W-:Y:S01]  /*fb600*/  IMAD R127, R115, R118.reuse, R125 ;  /* 0x00000076737f7224 */ /* 0x080fe200078e027d */
[----:B------:R-:W-:Y:S01]  /*fb610*/  SHF.R.U32.HI R128, RZ, 0x10, R123 ;  /* 0x00000010ff807819 */ /* 0x000fe2000001167b */
[----:B------:R-:W-:Y:S01]  /*fb620*/  IMAD R122, R113, R118, R122 ;  /* 0x00000076717a7224 */ /* 0x000fe200078e027a */
[----:B------:R-:W-:Y:S01]  /*fb630*/  LOP3.LUT R129, R123, 0xffff, RZ, 0xc0, !PT ;  /* 0x0000ffff7b817812 */ /* 0x000fe200078ec0ff */
[----:B------:R-:W-:Y:S01]  /*fb640*/  IMAD R125, R113, R120, R124 ;  /* 0x00000078717d7224 */ /* 0x000fe200078e027c */
[----:B------:R-:W-:Y:S01]  /*fb650*/  ISETP.GE.U32.AND P2, PT, R119, R108, PT ;  /* 0x0000006c7700720c */ /* 0x000fe20003f46070 */
[----:B------:R-:W-:-:S02]  /*fb660*/  IMAD R131, R116, R120, RZ ;  /* 0x0000007874837224 */ /* 0x000fc400078e02ff */
[----:B------:R-:W-:Y:S01]  /*fb670*/  IMAD.IADD R123, R126, 0x1, R23 ;  /* 0x000000017e7b7824 */ /* 0x000fe200078e0217 */
[----:B------:R-:W-:Y:S01]  /*fb680*/  LEA.HI R133, R122, R125, RZ, 0x10 ;  /* 0x0000007d7a857211 */ /* 0x000fe200078f80ff */
[----:B------:R-:W-:Y:S02]  /*fb690*/  IMAD R126, R115, R120, R128 ;  /* 0x00000078737e7224 */ /* 0x000fe400078e0280 */
[----:B------:R-:W-:Y:S02]  /*fb6a0*/  IMAD.IADD R128, R132, 0x1, R21 ;  /* 0x0000000184807824 */ /* 0x000fe400078e0215 */
[----:B------:R-:W-:Y:S01]  /*fb6b0*/  IMAD R131, R117, R118, R131 ;  /* 0x0000007675837224 */ /* 0x000fe200078e0283 */
[----:B------:R-:W-:Y:S01]  /*fb6c0*/  LEA.HI R126, R127, R126, RZ, 0x10 ;  /* 0x0000007e7f7e7211 */ /* 0x000fe200078f80ff */
[----:B------:R-:W-:Y:S02]  /*fb6d0*/  IMAD.IADD R124, R129, 0x1, R20 ;  /* 0x00000001817c7824 */ /* 0x000fe400078e0214 */
[----:B------:R-:W-:-:S02]  /*fb6e0*/  IMAD R130, R117, R120, R130 ;  /* 0x0000007875827224 */ /* 0x000fc400078e0282 */
[----:B------:R-:W-:Y:S02]  /*fb6f0*/  IMAD R132, R122, 0x10000, R123 ;  /* 0x000100007a847824 */ /* 0x000fe400078e027b */
[-C--:B------:R-:W-:Y:S02]  /*fb700*/  IMAD R122, R37, R118.reuse, RZ ;  /* 0x00000076257a7224 */ /* 0x080fe400078e02ff */
[----:B------:R-:W-:Y:S01]  /*fb710*/  IMAD R108, R49, R118, RZ ;  /* 0x00000076316c7224 */ /* 0x000fe200078e02ff */
[----:B------:R-:W-:Y:S01]  /*fb720*/  ISETP.GE.U32.AND P3, PT, R132, R23, PT ;  /* 0x000000178400720c */ /* 0x000fe20003f66070 */
[----:B------:R-:W-:Y:S01]  /*fb730*/  IMAD R125, R127, 0x10000, R124 ;  /* 0x000100007f7d7824 */ /* 0x000fe200078e027c */
[----:B------:R-:W-:Y:S01]  /*fb740*/  LEA R124, R131, R128, 0x10 ;  /* 0x00000080837c7211 */ /* 0x000fe200078e80ff */
[----:B------:R-:W-:Y:S01]  /*fb750*/  IMAD R136, R119, R102, RZ ;  /* 0x0000006677887224 */ /* 0x000fe200078e02ff */
[----:B------:R-:W-:Y:S01]  /*fb760*/  LEA.HI R127, R131, R130, RZ, 0x10 ;  /* 0x00000082837f7211 */ /* 0x000fe200078f80ff */
[----:B------:R-:W-:Y:S01]  /*fb770*/  IMAD R123, R37, R120, RZ ;  /* 0x00000078257b7224 */ /* 0x000fe200078e02ff */
[----:B------:R-:W-:Y:S01]  /*fb780*/  LOP3.LUT R129, R122, 0xffff, RZ, 0xc0, !PT ;  /* 0x0000ffff7a817812 */ /* 0x000fe200078ec0ff */
[----:B------:R-:W-:Y:S01]  /*fb790*/  VIADD R23, R121, 0x1 ;  /* 0x0000000179177836 */ /* 0x000fe20000000000 */
[----:B------:R-:W-:Y:S01]  /*fb7a0*/  SHF.R.U32.HI R131, RZ, 0x10, R122 ;  /* 0x00000010ff837819 */ /* 0x000fe2000001167a */
[----:B------:R-:W-:Y:S01]  /*fb7b0*/  IMAD R123, R42, R118, R123 ;  /* 0x000000762a7b7224 */ /* 0x000fe200078e027b */
[----:B------:R-:W-:Y:S01]  /*fb7c0*/  LOP3.LUT R122, R108, 0xffff, RZ, 0xc0, !PT ;  /* 0x0000ffff6c7a7812 */ /* 0x000fe200078ec0ff */
[-C--:B------:R-:W-:Y:S01]  /*fb7d0*/  IMAD R128, R49, R120.reuse, RZ ;  /* 0x0000007831807224 */ /* 0x080fe200078e02ff */
[----:B------:R-:W-:Y:S01]  /*fb7e0*/  SHF.R.U32.HI R135, RZ, 0x10, R108 ;  /* 0x00000010ff877819 */ /* 0x000fe2000001166c */
[----:B------:R-:W-:Y:S01]  /*fb7f0*/  IMAD R130, R42, R120, R131 ;  /* 0x000000782a827224 */ /* 0x000fe200078e0283 */
[----:B------:R-:W-:Y:S01]  /*fb800*/  @P2 IADD3 R23, PT, PT, R121, RZ, RZ ;  /* 0x000000ff79172210 */ /* 0x000fe20007ffe0ff */
[----:B------:R-:W-:Y:S01]  /*fb810*/  IMAD.IADD R131, R122, 0x1, R19 ;  /* 0x000000017a837824 */ /* 0x000fe200078e0213 */
[----:B------:R-:W-:Y:S01]  /*fb820*/  LOP3.LUT R122, R136, 0xffff, RZ, 0xc0, !PT ;  /* 0x0000ffff887a7812 */ /* 0x000fe200078ec0ff */
[----:B------:R-:W-:Y:S01]  /*fb830*/  IMAD.IADD R108, R129, 0x1, R18 ;  /* 0x00000001816c7824 */ /* 0x000fe200078e0212 */
[----:B------:R-:W-:Y:S01]  /*fb840*/  LEA.HI R130, R123, R130, RZ, 0x10 ;  /* 0x000000827b827211 */ /* 0x000fe200078f80ff */
[----:B------:R-:W-:Y:S01]  /*fb850*/  IMAD.IADD R23, R132, 0x1, R23 ;  /* 0x0000000184177824 */ /* 0x000fe200078e0217 */
[----:B------:R-:W-:Y:S01]  /*fb860*/  ISETP.GE.U32.AND P0, PT, R125, R20, PT ;  /* 0x000000147d00720c */ /* 0x000fe20003f06070 */
[----:B------:R-:W-:Y:S01]  /*fb870*/  IMAD R129, R123, 0x10000, R108 ;  /* 0x000100007b817824 */ /* 0x000fe200078e026c */
[----:B------:R-:W-:Y:S01]  /*fb880*/  SHF.R.U32.HI R123, RZ, 0x10, R136 ;  /* 0x00000010ff7b7819 */ /* 0x000fe20000011688 */
[----:B------:R-:W-:Y:S01]  /*fb890*/  IMAD R108, R101, R122, RZ ;  /* 0x0000007a656c7224 */ /* 0x000fe200078e02ff */
[----:B------:R-:W-:Y:S01]  /*fb8a0*/  ISETP.GE.U32.AND P1, PT, R124, R21, PT ;  /* 0x000000157c00720c */ /* 0x000fe20003f26070 */
[----:B------:R-:W-:Y:S01]  /*fb8b0*/  IMAD R134, R103, R118, R128 ;  /* 0x0000007667867224 */ /* 0x000fe200078e0280 */
[----:B------:R-:W-:Y:S01]  /*fb8c0*/  ISETP.GE.U32.AND P4, PT, R23, R132, PT ;  /* 0x000000841700720c */ /* 0x000fe20003f86070 */
[----:B------:R-:W-:Y:S01]  /*fb8d0*/  IMAD R21, R101, R123, RZ ;  /* 0x0000007b65157224 */ /* 0x000fe200078e02ff */
[----:B------:R-:W-:Y:S01]  /*fb8e0*/  LOP3.LUT R20, R108, 0xffff, RZ, 0xc0, !PT ;  /* 0x0000ffff6c147812 */ /* 0x000fe200078ec0ff */
[----:B------:R-:W-:Y:S01]  /*fb8f0*/  IMAD R135, R103, R120, R135 ;  /* 0x0000007867877224 */ /* 0x000fe200078e0287 */
[----:B------:R-:W-:Y:S01]  /*fb900*/  SHF.R.U32.HI R108, RZ, 0x10, R108 ;  /* 0x00000010ff6c7819 */ /* 0x000fe2000001166c */
[----:B------:R-:W-:-:S02]  /*fb910*/  IMAD R21, R100, R122, R21 ;  /* 0x0000007a64157224 */ /* 0x000fc400078e0215 */
[----:B------:R-:W-:Y:S02]  /*fb920*/  IMAD.IADD R20, R119, 0x1, R20 ;  /* 0x0000000177147824 */ /* 0x000fe400078e0214 */
[C---:B------:R-:W-:Y:S01]  /*fb930*/  IMAD R128, R134.reuse, 0x10000, R131 ;  /* 0x0001000086807824 */ /* 0x040fe200078e0283 */
[----:B------:R-:W-:Y:S01]  /*fb940*/  LEA.HI R131, R134, R135, RZ, 0x10 ;  /* 0x0000008786837211 */ /* 0x000fe200078f80ff */
[----:B------:R-:W-:Y:S02]  /*fb950*/  IMAD R20, R21, 0x10000, R20 ;  /* 0x0001000015147824 */ /* 0x000fe400078e0214 */
[----:B------:R-:W-:Y:S02]  /*fb960*/  IMAD R121, R99, R122, RZ ;  /* 0x0000007a63797224 */ /* 0x000fe400078e02ff */
[----:B------:R-:W-:Y:S01]  /*fb970*/  VIADD R134, R133, 0x1 ;  /* 0x0000000185867836 */ /* 0x000fe20000000000 */
[----:B------:R-:W-:Y:S01]  /*fb980*/  ISETP.GE.U32.AND P2, PT, R20, R119, PT ;  /* 0x000000771400720c */ /* 0x000fe20003f46070 */
[----:B------:R-:W-:Y:S01]  /*fb990*/  @P3 IMAD.MOV R134, RZ, RZ, R133 ;  /* 0x000000ffff863224 */ /* 0x000fe200078e0285 */
[----:B------:R-:W-:Y:S01]  /*fb9a0*/  LOP3.LUT R132, R121, 0xffff, RZ, 0xc0, !PT ;  /* 0x0000ffff79847812 */ /* 0x000fe200078ec0ff */
[-C--:B------:R-:W-:Y:S01]  /*fb9b0*/  IMAD R108, R100, R123.reuse, R108 ;  /* 0x0000007b646c7224 */ /* 0x080fe200078e026c */
[----:B------:R-:W-:Y:S01]  /*fb9c0*/  ISETP.GE.U32.AND P3, PT, R129, R18, PT ;  /* 0x000000128100720c */ /* 0x000fe20003f66070 */
[----:B------:R-:W-:Y:S01]  /*fb9d0*/  IMAD R133, R99, R123, RZ ;  /* 0x0000007b63857224 */ /* 0x000fe200078e02ff */
[----:B------:R-:W-:Y:S01]  /*fb9e0*/  IADD3 R132, PT, PT, R23, R132, RZ ;  /* 0x0000008417847210 */ /* 0x000fe20007ffe0ff */
[----:B------:R-:W-:Y:S01]  /*fb9f0*/  VIADD R20, R134, 0x1 ;  /* 0x0000000186147836 */ /* 0x000fe20000000000 */
[----:B------:R-:W-:Y:S01]  /*fba00*/  LEA.HI R108, R21, R108, RZ, 0x10 ;  /* 0x0000006c156c7211 */ /* 0x000fe200078f80ff */
[----:B------:R-:W-:Y:S01]  /*fba10*/  @P4 IMAD.MOV R20, RZ, RZ, R134 ;  /* 0x000000ffff144224 */ /* 0x000fe200078e0286 */
[----:B------:R-:W-:Y:S01]  /*fba20*/  SHF.R.U32.HI R121, RZ, 0x10, R121 ;  /* 0x00000010ff797819 */ /* 0x000fe20000011679 */
[----:B------:R-:W-:Y:S01]  /*fba30*/  IMAD R133, R98, R122, R133 ;  /* 0x0000007a62857224 */ /* 0x000fe200078e0285 */
[----:B------:R-:W-:Y:S01]  /*fba40*/  ISETP.GE.U32.AND P4, PT, R128, R19, PT ;  /* 0x000000138000720c */ /* 0x000fe20003f86070 */
[----:B------:R-:W-:-:S02]  /*fba50*/  IMAD.IADD R20, R125, 0x1, R20 ;  /* 0x000000017d147824 */ /* 0x000fc400078e0214 */
[----:B------:R-:W-:Y:S02]  /*fba60*/  IMAD R119, R133, 0x10000, R132 ;  /* 0x0001000085777824 */ /* 0x000fe400078e0284 */
[----:B------:R-:W-:Y:S02]  /*fba70*/  VIADD R18, R108, 0x1 ;  /* 0x000000016c127836 */ /* 0x000fe40000000000 */
[C---:B------:R-:W-:Y:S01]  /*fba80*/  VIADD R134, R126.reuse, 0x1 ;  /* 0x000000017e867836 */ /* 0x040fe20000000000 */
[----:B------:R-:W-:Y:S01]  /*fba90*/  @P0 IADD3 R134, PT, PT, R126, RZ, RZ ;  /* 0x000000ff7e860210 */ /* 0x000fe20007ffe0ff */
[----:B------:R-:W-:Y:S01]  /*fbaa0*/  @P2 IMAD.MOV R18, RZ, RZ, R108 ;  /* 0x000000ffff122224 */ /* 0x000fe200078e026c */
[----:B------:R-:W-:Y:S01]  /*fbab0*/  ISETP.GE.U32.AND P0, PT, R20, R125, PT ;  /* 0x0000007d1400720c */ /* 0x000fe20003f06070 */
[----:B------:R-:W-:Y:S01]  /*fbac0*/  IMAD R132, R98, R123, R121 ;  /* 0x0000007b62847224 */ /* 0x000fe200078e0279 */
[C---:B------:R-:W-:Y:S01]  /*fbad0*/  ISETP.GE.U32.AND P6, PT, R119.reuse, R23, PT ;  /* 0x000000177700720c */ /* 0x040fe20003fc6070 */
[----:B------:R-:W-:-:S02]  /*fbae0*/  IMAD.IADD R108, R119, 0x1, R18 ;  /* 0x00000001776c7824 */ /* 0x000fc400078e0212 */
[----:B------:R-:W-:Y:S01]  /*fbaf0*/  VIADD R135, R127, 0x1 ;  /* 0x000000017f877836 */ /* 0x000fe20000000000 */
[----:B------:R-:W-:Y:S01]  /*fbb00*/  LEA.HI R132, R133, R132, RZ, 0x10 ;  /* 0x0000008485847211 */ /* 0x000fe200078f80ff */
[CC--:B------:R-:W-:Y:S02]  /*fbb10*/  IMAD R18, R97.reuse, R122.reuse, RZ ;  /* 0x0000007a61127224 */ /* 0x0c0fe400078e02ff */
        /* <DEDUP_REMOVED lines=8> */
[----:B------:R-:W-:Y:S01]  /*fbba0*/  @P6 IMAD.MOV R121, RZ, RZ, R132 ;  /* 0x000000ffff796224 */ /* 0x000fe200078e0284 */
[----:B------:R-:W-:Y:S01]  /*fbbb0*/  IADD3 R132, PT, PT, R131, 0x1, RZ ;  /* 0x0000000183847810 */ /* 0x000fe20007ffe0ff */
[----:B------:R-:W-:-:S02]  /*fbbc0*/  IMAD R21, R96, R122, R21 ;  /* 0x0000007a60157224 */ /* 0x000fc400078e0215 */
[----:B------:R-:W-:Y:S02]  /*fbbd0*/  IMAD.IADD R126, R20, 0x1, R23 ;  /* 0x00000001147e7824 */ /* 0x000fe400078e0217 */
[----:B------:R-:W-:Y:S02]  /*fbbe0*/  IMAD.IADD R19, R124, 0x1, R19 ;  /* 0x000000017c137824 */ /* 0x000fe400078e0213 */
[----:B------:R-:W-:Y:S02]  /*fbbf0*/  VIADD R23, R121, 0x1 ;  /* 0x0000000179177836 */ /* 0x000fe40000000000 */
[----:B------:R-:W-:Y:S01]  /*fbc00*/  IMAD R126, R21, 0x10000, R126 ;  /* 0x00010000157e7824 */ /* 0x000fe200078e027e */
[----:B------:R-:W-:Y:S01]  /*fbc10*/  ISETP.GE.U32.AND P0, PT, R19, R124, PT ;  /* 0x0000007c1300720c */ /* 0x000fe20003f06070 */
[----:B------:R-:W-:Y:S02]  /*fbc20*/  @P1 IMAD.MOV R23, RZ, RZ, R121 ;  /* 0x000000ffff171224 */ /* 0x000fe400078e0279 */
[----:B------:R-:W-:Y:S01]  /*fbc30*/  IMAD R18, R96, R123, R18 ;  /* 0x0000007b60127224 */ /* 0x000fe200078e0212 */
[----:B------:R-:W-:Y:S01]  /*fbc40*/  ISETP.GE.U32.AND P1, PT, R126, R20, PT ;  /* 0x000000147e00720c */ /* 0x000fe20003f26070 */
[----:B------:R-:W-:-:S02]  /*fbc50*/  IMAD R119, R95, R122, RZ ;  /* 0x0000007a5f777224 */ /* 0x000fc400078e02ff */
[----:B------:R-:W-:Y:S01]  /*fbc60*/  IMAD.IADD R23, R126, 0x1, R23 ;  /* 0x000000017e177824 */ /* 0x000fe200078e0217 */
[----:B------:R-:W-:Y:S01]  /*fbc70*/  LEA.HI R21, R21, R18, RZ, 0x10 ;  /* 0x0000001215157211 */ /* 0x000fe200078f80ff */
        /* <DEDUP_REMOVED lines=8> */
[----:B------:R-:W-:Y:S01]  /*fbd00*/  VIADD R18, R135, 0x1 ;  /* 0x0000000187127836 */ /* 0x000fe20000000000 */
[----:B------:R-:W-:Y:S01]  /*fbd10*/  SHF.R.U32.HI R125, RZ, 0x10, R125 ;  /* 0x00000010ff7d7819 */ /* 0x000fe2000001167d */
[----:B------:R-:W-:-:S02]  /*fbd20*/  @P0 IMAD.MOV R18, RZ, RZ, R135 ;  /* 0x000000ffff120224 */ /* 0x000fc400078e0287 */
[----:B------:R-:W-:Y:S02]  /*fbd30*/  VIADD R124, R21, 0x1 ;  /* 0x00000001157c7836 */ /* 0x000fe40000000000 */
[----:B------:R-:W-:Y:S01]  /*fbd40*/  @P1 IMAD.MOV R124, RZ, RZ, R21 ;  /* 0x000000ffff7c1224 */ /* 0x000fe200078e0215 */
[----:B------:R-:W-:Y:S01]  /*fbd50*/  LEA R21, R121, R20, 0x10 ;  /* 0x0000001479157211 */ /* 0x000fe200078e80ff */
[----:B------:R-:W-:Y:S02]  /*fbd60*/  IMAD.IADD R18, R129, 0x1, R18 ;  /* 0x0000000181127824 */ /* 0x000fe400078e0212 */
[----:B------:R-:W-:Y:S01]  /*fbd70*/  VIADD R20, R124, 0x1 ;  /* 0x000000017c147836 */ /* 0x000fe20000000000 */
[C---:B------:R-:W-:Y:S01]  /*fbd80*/  ISETP.GE.U32.AND P1, PT, R21.reuse, R19, PT ;  /* 0x000000131500720c */ /* 0x040fe20003f26070 */
[----:B------:R-:W-:Y:S01]  /*fbd90*/  @P2 IMAD.MOV R20, RZ, RZ, R124 ;  /* 0x000000ffff142224 */ /* 0x000fe200078e027c */
[----:B------:R-:W-:Y:S01]  /*fbda0*/  ISETP.GE.U32.AND P0, PT, R18, R129, PT ;  /* 0x000000811200720c */ /* 0x000fe20003f06070 */
[----:B------:R-:W-:Y:S01]  /*fbdb0*/  IMAD R124, R94, R123, R119 ;  /* 0x0000007b5e7c7224 */ /* 0x000fe200078e0277 */
[----:B------:R-:W-:Y:S01]  /*fbdc0*/  IADD3 R126, PT, PT, R18, R127, RZ ;  /* 0x0000007f127e7210 */ /* 0x000fe20007ffe0ff */
[----:B------:R-:W-:-:S02]  /*fbdd0*/  IMAD.IADD R20, R21, 0x1, R20 ;  /* 0x0000000115147824 */ /* 0x000fc400078e0214 */
[----:B------:R-:W-:Y:S01]  /*fbde0*/  IMAD R19, R93, R123, RZ ;  /* 0x0000007b5d137224 */ /* 0x000fe200078e02ff */
[----:B------:R-:W-:Y:S01]  /*fbdf0*/  LEA.HI R124, R121, R124, RZ, 0x10 ;  /* 0x0000007c797c7211 */ /* 0x000fe200078f80ff */
[C---:B------:R-:W-:Y:S01]  /*fbe00*/  VIADD R133, R130.reuse, 0x1 ;  /* 0x0000000182857836 */ /* 0x040fe20000000000 */
[----:B------:R-:W-:Y:S01]  /*fbe10*/  @P3 IADD3 R133, PT, PT, R130, RZ, RZ ;  /* 0x000000ff82853210 */ /* 0x000fe20007ffe0ff */
[----:B------:R-:W-:Y:S01]  /*fbe20*/  IMAD R119, R92, R122, R19 ;  /* 0x0000007a5c777224 */ /* 0x000fe200078e0213 */
[----:B------:R-:W-:Y:S01]  /*fbe30*/  ISETP.GE.U32.AND P2, PT, R20, R21, PT ;  /* 0x000000151400720c */ /* 0x000fe20003f46070 */
[----:B------:R-:W-:Y:S02]  /*fbe40*/  VIADD R127, R124, 0x1 ;  /* 0x000000017c7f7836 */ /* 0x000fe40000000000 */
[----:B------:R-:W-:Y:S02]  /*fbe50*/  IMAD R126, R119, 0x10000, R126 ;  /* 0x00010000777e7824 */ /* 0x000fe400078e027e */
[----:B------:R-:W-:-:S02]  /*fbe60*/  VIADD R19, R133, 0x1 ;  /* 0x0000000185137836 */ /* 0x000fc40000000000 */
        /* <DEDUP_REMOVED lines=30> */
[----:B------:R-:W-:Y:S02]  /*fc050*/  VIADD R18, R132, 0x1 ;  /* 0x0000000184127836 */ /* 0x000fe40000000000 */
[----:B------:R-:W-:Y:S01]  /*fc060*/  IMAD R126, R22, R120, R121 ;  /* 0x00000078167e7224 */ /* 0x000fe200078e0279 */
[----:B------:R-:W-:Y:S01]  /*fc070*/  IADD3 R121, PT, PT, R129, 0x1, RZ ;  /* 0x0000000181797810 */ /* 0x000fe20007ffe0ff */
[----:B------:R-:W-:Y:S02]  /*fc080*/  @P0 IMAD.MOV R18, RZ, RZ, R132 ;  /* 0x000000ffff120224 */ /* 0x000fe400078e0284 */
[C---:B------:R-:W-:Y:S01]  /*fc090*/  IMAD R119, R19.reuse, 0x10000, R124 ;  /* 0x0001000013777824 */ /* 0x040fe200078e027c */
[----:B------:R-:W-:Y:S01]  /*fc0a0*/  LEA.HI R126, R19, R126, RZ, 0x10 ;  /* 0x0000007e137e7211 */ /* 0x000fe200078f80ff */
[----:B------:R-:W-:-:S02]  /*fc0b0*/  @P1 IMAD.MOV R121, RZ, RZ, R129 ;  /* 0x000000ffff791224 */ /* 0x000fc400078e0281 */
[C---:B------:R-:W-:Y:S01]  /*fc0c0*/  IMAD.IADD R124, R119.reuse, 0x1, R18 ;  /* 0x00000001777c7824 */ /* 0x040fe200078e0212 */
[----:B------:R-:W-:Y:S01]  /*fc0d0*/  ISETP.GE.U32.AND P0, PT, R119, R16, PT ;  /* 0x000000107700720c */ /* 0x000fe20003f06070 */
[----:B------:R-:W-:Y:S01]  /*fc0e0*/  IMAD.IADD R18, R130, 0x1, R121 ;  /* 0x0000000182127824 */ /* 0x000fe200078e0279 */
[----:B------:R-:W-:Y:S01]  /*fc0f0*/  IADD3 R127, PT, PT, R126, 0x1, RZ ;  /* 0x000000017e7f7810 */ /* 0x000fe20007ffe0ff */
[C---:B------:R-:W-:Y:S01]  /*fc100*/  IMAD R19, R89.reuse, R122, RZ ;  /* 0x0000007a59137224 */ /* 0x040fe200078e02ff */
        /* <DEDUP_REMOVED lines=9> */
[----:B------:R-:W-:Y:S02]  /*fc1a0*/  IMAD R118, R106, R118, RZ ;  /* 0x000000766a767224 */ /* 0x000fe400078e02ff */
[----:B------:R-:W-:Y:S02]  /*fc1b0*/  IMAD R121, R88, R122, R121 ;  /* 0x0000007a58797224 */ /* 0x000fe400078e0279 */
[----:B------:R-:W-:Y:S02]  /*fc1c0*/  IMAD.IADD R16, R124, 0x1, R19 ;  /* 0x000000017c107824 */ /* 0x000fe400078e0213 */
[----:B------:R-:W-:Y:S01]  /*fc1d0*/  @P0 IMAD.MOV R127, RZ, RZ, R126 ;  /* 0x000000ffff7f0224 */ /* 0x000fe200078e027e */
[----:B------:R-:W-:Y:S01]  /*fc1e0*/  LOP3.LUT R126, R118, 0xffff, RZ, 0xc0, !PT ;  /* 0x0000ffff767e7812 */ /* 0x000fe200078ec0ff */
[----:B------:R-:W-:Y:S01]  /*fc1f0*/  VIADD R19, R129, 0x1 ;  /* 0x0000000181137836 */ /* 0x000fe20000000000 */
[----:B------:R-:W-:Y:S01]  /*fc200*/  SHF.R.U32.HI R118, RZ, 0x10, R118 ;  /* 0x00000010ff767819 */ /* 0x000fe20000011676 */
[----:B------:R-:W-:Y:S01]  /*fc210*/  IMAD R128, R121, 0x10000, R16 ;  /* 0x0001000079807824 */ /* 0x000fe200078e0210 */
[----:B------:R-:W-:Y:S01]  /*fc220*/  IADD3 R16, PT, PT, R127, 0x1, RZ ;  /* 0x000000017f107810 */ /* 0x000fe20007ffe0ff */
[----:B------:R-:W-:-:S02]  /*fc230*/  @P2 IMAD.MOV R19, RZ, RZ, R129 ;  /* 0x000000ffff132224 */ /* 0x000fc400078e0281 */
[----:B------:R-:W-:Y:S01]  /*fc240*/  IMAD.IADD R126, R126, 0x1, R17 ;  /* 0x000000017e7e7824 */ /* 0x000fe200078e0211 */
[C---:B------:R-:W-:Y:S01]  /*fc250*/  ISETP.GE.U32.AND P0, PT, R128.reuse, R124, PT ;  /* 0x0000007c8000720c */ /* 0x040fe20003f06070 */
[----:B------:R-:W-:Y:S02]  /*fc260*/  IMAD.IADD R19, R128, 0x1, R19 ;  /* 0x0000000180137824 */ /* 0x000fe400078e0213 */
[-C--:B------:R-:W-:Y:S02]  /*fc270*/  IMAD R130, R88, R123.reuse, R125 ;  /* 0x0000007b58827224 */ /* 0x080fe400078e027d */
[----:B------:R-:W-:Y:S02]  /*fc280*/  IMAD R124, R87, R122, RZ ;  /* 0x0000007a577c7224 */ /* 0x000fe400078e02ff */
[----:B------:R-:W-:Y:S01]  /*fc290*/  @P1 IMAD.MOV R16, RZ, RZ, R127 ;  /* 0x000000ffff101224 */ /* 0x000fe200078e027f */
[----:B------:R-:W-:Y:S01]  /*fc2a0*/  ISETP.GE.U32.AND P1, PT, R19, R128, PT ;  /* 0x000000801300720c */ /* 0x000fe20003f26070 */
[----:B------:R-:W-:Y:S01]  /*fc2b0*/  IMAD R126, R119, 0x10000, R126 ;  /* 0x00010000777e7824 */ /* 0x000fe200078e027e */
[----:B------:R-:W-:Y:S01]  /*fc2c0*/  LEA.HI R130, R121, R130, RZ, 0x10 ;  /* 0x0000008279827211 */ /* 0x000fe200078f80ff */
[----:B------:R-:W-:Y:S01]  /*fc2d0*/  IMAD R125, R87, R123, RZ ;  /* 0x0000007b577d7224 */ /* 0x000fe200078e02ff */
[----:B------:R-:W-:Y:S01]  /*fc2e0*/  LOP3.LUT R128, R124, 0xffff, RZ, 0xc0, !PT ;  /* 0x0000ffff7c807812 */ /* 0x000fe200078ec0ff */
[----:B------:R-:W-:Y:S01]  /*fc2f0*/  IMAD R118, R107, R120, R118 ;  /* 0x000000786b767224 */ /* 0x000fe200078e0276 */
[----:B------:R-:W-:Y:S01]  /*fc300*/  IADD3 R121, PT, PT, R126, R16, RZ ;  /* 0x000000107e797210 */ /* 0x000fe20007ffe0ff */
[----:B------:R-:W-:Y:S01]  /*fc310*/  VIADD R129, R130, 0x1 ;  /* 0x0000000182817836 */ /* 0x000fe20000000000 */
[----:B------:R-:W-:Y:S01]  /*fc320*/  SHF.R.U32.HI R124, RZ, 0x10, R124 ;  /* 0x00000010ff7c7819 */ /* 0x000fe2000001167c */
[----:B------:R-:W-:Y:S01]  /*fc330*/  IMAD R125, R86, R122, R125 ;  /* 0x0000007a567d7224 */ /* 0x000fe200078e027d */
[----:B------:R-:W-:Y:S01]  /*fc340*/  LEA.HI R118, R119, R118, RZ, 0x10 ;  /* 0x0000007677767211 */ /* 0x000fe200078f80ff */
[----:B------:R-:W-:Y:S01]  /*fc350*/  @P0 IMAD.MOV R129, RZ, RZ, R130 ;  /* 0x000000ffff810224 */ /* 0x000fe200078e0282 */
[----:B------:R-:W-:Y:S01]  /*fc360*/  ISETP.GE.U32.AND P0, PT, R126, R17, PT ;  /* 0x000000117e00720c */ /* 0x000fe20003f06070 */
[----:B------:R-:W-:-:S02]  /*fc370*/  IMAD.IADD R128, R121, 0x1, R128 ;  /* 0x0000000179807824 */ /* 0x000fc400078e0280 */
[----:B------:R-:W-:Y:S02]  /*fc380*/  VIADD R16, R129, 0x1 ;  /* 0x0000000181107836 */ /* 0x000fe40000000000 */
[----:B------:R-:W-:Y:S02]  /*fc390*/  IMAD R127, R125, 0x10000, R128 ;  /* 0x000100007d7f7824 */ /* 0x000fe400078e0280 */
        /* <DEDUP_REMOVED lines=64> */
.L_x_1431:
[----:B------:R-:W-:Y:S05]  /*fc7a0*/  BSYNC.RELIABLE B1 ;  /* 0x0000000000017941 */ /* 0x000fea0003800100 */
.L_x_1430:
        /* <DEDUP_REMOVED lines=39> */
[----:B------:R-:W-:Y:S02]  /*fca20*/  @!P6 IMAD.MOV R17, RZ, RZ, R22 ;  /* 0x000000ffff11e224 */ /* 0x000fe400078e0216 */
[----:B------:R-:W-:-:S07]  /*fca30*/  IMAD.IADD R22, R108, 0x1, -R43 ;  /* 0x000000016c167824 */ /* 0x000fce00078e0a2b */
.L_x_1429:
[----:B------:R-:W-:Y:S05]  /*fca40*/  BSYNC.RECONVERGENT B0 ;  /* 0x0000000000007941 */ /* 0x000fea0003800200 */
.L_x_1428:
[----:B------:R0:W-:Y:S01]  /*fca50*/  STL.64 [R1+0x288], R22 ;  /* 0x0002881601007387 */ /* 0x0001e20000100a00 */
[----:B------:R-:W-:Y:S01]  /*fca60*/  LOP3.LUT R37, R30, 0xffff, RZ, 0xc0, !PT ;  /* 0x0000ffff1e257812 */ /* 0x000fe200078ec0ff */
[----:B------:R-:W-:Y:S01]  /*fca70*/  HFMA2 R42, -RZ, RZ, 0, 0 ;  /* 0x00000000ff2a7431 */ /* 0x000fe200000001ff */
        /* <DEDUP_REMOVED lines=10> */
[----:B------:R-:W-:Y:S01]  /*fcb20*/  LOP3.LUT R109, R33, 0xffff, RZ, 0xc0, !PT ;  /* 0x0000ffff216d7812 */ /* 0x000fe200078ec0ff */
[----:B------:R-:W-:Y:S01]  /*fcb30*/  IMAD.MOV.U32 R120, RZ, RZ, RZ ;  /* 0x000000ffff787224 */ /* 0x000fe200078e00ff */
[----:B------:R-:W-:Y:S02]  /*fcb40*/  SHF.R.U32.HI R110, RZ, 0x10, R33 ;  /* 0x00000010ff6e7819 */ /* 0x000fe40000011621 */
        /* <DEDUP_REMOVED lines=10> */
[----:B0-----:R-:W-:-:S07]  /*fcbf0*/  SHF.R.U32.HI R36, RZ, 0x10, R36 ;  /* 0x00000010ff247819 */ /* 0x001fce0000011624 */
.L_x_1432:
        /* <DEDUP_REMOVED lines=20> */
[-C--:B------:R-:W-:Y:S01]  /*fcd40*/  IMAD R121, R37, R122.reuse, RZ ;  /* 0x0000007a25797224 */ /* 0x080fe200078e02ff */
[----:B------:R-:W-:Y:S01]  /*fcd50*/  LOP3.LUT R125, R123, 0xffff, RZ, 0xc0, !PT ;  /* 0x0000ffff7b7d7812 */ /* 0x000fe200078ec0ff */
        /* <DEDUP_REMOVED lines=8> */
[----:B------:R-:W-:-:S02]  /*fcde0*/  IMAD.IADD R128, R128, 0x1, R119 ;  /* 0x0000000180807824 */ /* 0x000fc400078e0277 */
[----:B------:R-:W-:Y:S02]  /*fcdf0*/  IMAD.IADD R134, R133, 0x1, R120 ;  /* 0x0000000185867824 */ /* 0x000fe400078e0278 */
[----:B------:R-:W-:Y:S02]  /*fce00*/  IMAD R126, R49, R122, R123 ;  /* 0x0000007a317e7224 */ /* 0x000fe400078e027b */
[----:B------:R-:W-:Y:S02]  /*fce10*/  IMAD R133, R121, 0x10000, R124 ;  /* 0x0001000079857824 */ /* 0x000fe400078e027c */
[----:B------:R-:W-:Y:S01]  /*fce20*/  IMAD R124, R127, 0x10000, R128 ;  /* 0x000100007f7c7824 */ /* 0x000fe200078e0280 */
[----:B------:R-:W-:Y:S01]  /*fce30*/  LEA.HI R132, R121, R126, RZ, 0x10 ;  /* 0x0000007e79847211 */ /* 0x000fe200078f80ff */
[----:B------:R-:W-:Y:S01]  /*fce40*/  IMAD R128, R30, R114, RZ ;  /* 0x000000721e807224 */ /* 0x000fe200078e02ff */
[----:B------:R-:W-:Y:S01]  /*fce50*/  ISETP.GE.U32.AND P3, PT, R133, R42, PT ;  /* 0x0000002a8500720c */ /* 0x000fe20003f66070 */
[----:B------:R-:W-:Y:S01]  /*fce60*/  IMAD R131, R108, R114, R131 ;  /* 0x000000726c837224 */ /* 0x000fe200078e0283 */
[----:B------:R-:W-:Y:S01]  /*fce70*/  ISETP.GE.U32.AND P0, PT, R124, R119, PT ;  /* 0x000000777c00720c */ /* 0x000fe20003f06070 */
[----:B------:R-:W-:Y:S01]  /*fce80*/  IMAD R136, R108, R122, R135 ;  /* 0x0000007a6c887224 */ /* 0x000fe200078e0287 */
[----:B------:R-:W-:Y:S01]  /*fce90*/  LOP3.LUT R135, R128, 0xffff, RZ, 0xc0, !PT ;  /* 0x0000ffff80877812 */ /* 0x000fe200078ec0ff */
[----:B------:R-:W-:Y:S01]  /*fcea0*/  IMAD R121, R109, R114, RZ ;  /* 0x000000726d797224 */ /* 0x000fe200078e02ff */
[----:B------:R-:W-:Y:S01]  /*fceb0*/  LEA R125, R131, R134, 0x10 ;  /* 0x00000086837d7211 */ /* 0x000fe200078e80ff */
[----:B------:R-:W-:Y:S01]  /*fcec0*/  IMAD R130, R105, R122, R129 ;  /* 0x0000007a69827224 */ /* 0x000fe200078e0281 */
[----:B------:R-:W-:Y:S01]  /*fced0*/  SHF.R.U32.HI R137, RZ, 0x10, R128 ;  /* 0x00000010ff897819 */ /* 0x000fe20000011680 */
[----:B------:R-:W-:Y:S01]  /*fcee0*/  IMAD.IADD R134, R135, 0x1, R118 ;  /* 0x0000000187867824 */ /* 0x000fe200078e0276 */
[----:B------:R-:W-:Y:S01]  /*fcef0*/  LOP3.LUT R106, R121, 0xffff, RZ, 0xc0, !PT ;  /* 0x0000ffff796a7812 */ /* 0x000fe200078ec0ff */
[----:B------:R-:W-:Y:S01]  /*fcf00*/  IMAD R135, R111, R102, RZ ;  /* 0x000000666f877224 */ /* 0x000fe200078e02ff */
[----:B------:R-:W-:Y:S01]  /*fcf10*/  SHF.R.U32.HI R121, RZ, 0x10, R121 ;  /* 0x00000010ff797819 */ /* 0x000fe20000011679 */
[----:B------:R-:W-:Y:S01]  /*fcf20*/  IMAD R123, R109, R122, RZ ;  /* 0x0000007a6d7b7224 */ /* 0x000fe200078e02ff */
[----:B------:R-:W-:Y:S01]  /*fcf30*/  LEA.HI R126, R127, R130, RZ, 0x10 ;  /* 0x000000827f7e7211 */ /* 0x000fe200078f80ff */
[----:B------:R-:W-:Y:S01]  /*fcf40*/  IMAD.IADD R106, R106, 0x1, R117 ;  /* 0x000000016a6a7824 */ /* 0x000fe200078e0275 */
[----:B------:R-:W-:Y:S01]  /*fcf50*/  ISETP.GE.U32.AND P1, PT, R125, R120, PT ;  /* 0x000000787d00720c */ /* 0x000fe20003f26070 */
[C---:B------:R-:W-:Y:S01]  /*fcf60*/  IMAD R130, R110.reuse, R122, R121 ;  /* 0x0000007a6e827224 */ /* 0x040fe200078e0279 */
[----:B------:R-:W-:Y:S01]  /*fcf70*/  LOP3.LUT R121, R135, 0xffff, RZ, 0xc0, !PT ;  /* 0x0000ffff87797812 */ /* 0x000fe200078ec0ff */
[----:B------:R-:W-:Y:S01]  /*fcf80*/  IMAD R123, R110, R114, R123 ;  /* 0x000000726e7b7224 */ /* 0x000fe200078e027b */
[----:B------:R-:W-:Y:S01]  /*fcf90*/  LEA.HI R127, R131, R136, RZ, 0x10 ;  /* 0x00000088837f7211 */ /* 0x000fe200078f80ff */
[C---:B------:R-:W-:Y:S01]  /*fcfa0*/  VIADD R42, R113.reuse, 0x1 ;  /* 0x00000001712a7836 */ /* 0x040fe20000000000 */
[----:B------:R-:W-:Y:S01]  /*fcfb0*/  @P2 IADD3 R42, PT, PT, R113, RZ, RZ ;  /* 0x000000ff712a2210 */ /* 0x000fe20007ffe0ff */
[C---:B------:R-:W-:Y:S01]  /*fcfc0*/  IMAD R128, R123.reuse, 0x10000, R106 ;  /* 0x000100007b807824 */ /* 0x040fe200078e026a */
[----:B------:R-:W-:Y:S01]  /*fcfd0*/  LEA.HI R130, R123, R130, RZ, 0x10 ;  /* 0x000000827b827211 */ /* 0x000fe200078f80ff */
[----:B------:R-:W-:Y:S01]  /*fcfe0*/  IMAD R106, R101, R121, RZ ;  /* 0x00000079656a7224 */ /* 0x000fe200078e02ff */
[----:B------:R-:W-:Y:S01]  /*fcff0*/  SHF.R.U32.HI R123, RZ, 0x10, R135 ;  /* 0x00000010ff7b7819 */ /* 0x000fe20000011687 */
[----:B------:R-:W-:-:S02]  /*fd000*/  IMAD.IADD R42, R133, 0x1, R42 ;  /* 0x00000001852a7824 */ /* 0x000fc400078e022a */
[----:B------:R-:W-:Y:S01]  /*fd010*/  IMAD R129, R30, R122, RZ ;  /* 0x0000007a1e817224 */ /* 0x000fe200078e02ff */
[----:B------:R-:W-:Y:S01]  /*fd020*/  LOP3.LUT R120, R106, 0xffff, RZ, 0xc0, !PT ;  /* 0x0000ffff6a787812 */ /* 0x000fe200078ec0ff */
[----:B------:R-:W-:Y:S01]  /*fd030*/  IMAD R113, R101, R123, RZ ;  /* 0x0000007b65717224 */ /* 0x000fe200078e02ff */
[----:B------:R-:W-:Y:S01]  /*fd040*/  ISETP.GE.U32.AND P4, PT, R42, R133, PT ;  /* 0x000000852a00720c */ /* 0x000fe20003f86070 */
[----:B------:R-:W-:Y:S01]  /*fd050*/  IMAD R131, R34, R114, R129 ;  /* 0x0000007222837224 */ /* 0x000fe200078e0281 */
[----:B------:R-:W-:Y:S01]  /*fd060*/  SHF.R.U32.HI R106, RZ, 0x10, R106 ;  /* 0x00000010ff6a7819 */ /* 0x000fe2000001166a */
[-C--:B------:R-:W-:Y:S02]  /*fd070*/  IMAD R113, R100, R121.reuse, R113 ;  /* 0x0000007964717224 */ /* 0x080fe400078e0271 */
[----:B------:R-:W-:Y:S02]  /*fd080*/  IMAD.IADD R120, R111, 0x1, R120 ;  /* 0x000000016f787824 */ /* 0x000fe400078e0278 */
[----:B------:R-:W-:-:S02]  /*fd090*/  IMAD R119, R99, R121, RZ ;  /* 0x0000007963777224 */ /* 0x000fc400078e02ff */
[----:B------:R-:W-:Y:S02]  /*fd0a0*/  IMAD R129, R131, 0x10000, R134 ;  /* 0x0001000083817824 */ /* 0x000fe400078e0286 */
[----:B------:R-:W-:Y:S01]  /*fd0b0*/  IMAD R120, R113, 0x10000, R120 ;  /* 0x0001000071787824 */ /* 0x000fe200078e0278 */
[----:B------:R-:W-:Y:S01]  /*fd0c0*/  LOP3.LUT R133, R119, 0xffff, RZ, 0xc0, !PT ;  /* 0x0000ffff77857812 */ /* 0x000fe200078ec0ff */
[----:B------:R-:W-:Y:S01]  /*fd0d0*/  VIADD R134, R132, 0x1 ;  /* 0x0000000184867836 */ /* 0x000fe20000000000 */
[----:B------:R-:W-:Y:S01]  /*fd0e0*/  SHF.R.U32.HI R119, RZ, 0x10, R119 ;  /* 0x00000010ff777819 */ /* 0x000fe20000011677 */
[----:B------:R-:W-:Y:S01]  /*fd0f0*/  @P3 IMAD.MOV R134, RZ, RZ, R132 ;  /* 0x000000ffff863224 */ /* 0x000fe200078e0284 */
[----:B------:R-:W-:Y:S01]  /*fd100*/  ISETP.GE.U32.AND P2, PT, R120, R111, PT ;  /* 0x0000006f7800720c */ /* 0x000fe20003f46070 */
[----:B------:R-:W-:Y:S01]  /*fd110*/  IMAD R132, R99, R123, RZ ;  /* 0x0000007b63847224 */ /* 0x000fe200078e02ff */
[----:B------:R-:W-:Y:S01]  /*fd120*/  IADD3 R133, PT, PT, R42, R133, RZ ;  /* 0x000000852a857210 */ /* 0x000fe20007ffe0ff */
[----:B------:R-:W-:Y:S01]  /*fd130*/  IMAD R106, R100, R123, R106 ;  /* 0x0000007b646a7224 */ /* 0x000fe200078e026a */
[----:B------:R-:W-:Y:S01]  /*fd140*/  ISETP.GE.U32.AND P3, PT, R128, R117, PT ;  /* 0x000000758000720c */ /* 0x000fe20003f66070 */
[----:B------:R-:W-:-:S02]  /*fd150*/  IMAD R132, R98, R121, R132 ;  /* 0x0000007962847224 */ /* 0x000fc400078e0284 */
[----:B------:R-:W-:Y:S01]  /*fd160*/  VIADD R111, R134, 0x1 ;  /* 0x00000001866f7836 */ /* 0x000fe20000000000 */
[----:B------:R-:W-:Y:S01]  /*fd170*/  LEA.HI R106, R113, R106, RZ, 0x10 ;  /* 0x0000006a716a7211 */ /* 0x000fe200078f80ff */
[----:B------:R-:W-:Y:S01]  /*fd180*/  @P4 IMAD.MOV R111, RZ, RZ, R134 ;  /* 0x000000ffff6f4224 */ /* 0x000fe200078e0286 */
[----:B------:R-:W-:Y:S01]  /*fd190*/  ISETP.GE.U32.AND P4, PT, R129, R118, PT ;  /* 0x000000768100720c */ /* 0x000fe20003f86070 */
[----:B------:R-:W-:Y:S02]  /*fd1a0*/  IMAD R133, R132, 0x10000, R133 ;  /* 0x0001000084857824 */ /* 0x000fe400078e0285 */
[----:B------:R-:W-:Y:S02]  /*fd1b0*/  IMAD.IADD R111, R124, 0x1, R111 ;  /* 0x000000017c6f7824 */ /* 0x000fe400078e026f */
[----:B------:R-:W-:Y:S01]  /*fd1c0*/  VIADD R120, R126, 0x1 ;  /* 0x000000017e787836 */ /* 0x000fe20000000000 */
[----:B------:R-:W-:Y:S01]  /*fd1d0*/  ISETP.GE.U32.AND P6, PT, R133, R42, PT ;  /* 0x0000002a8500720c */ /* 0x000fe20003fc6070 */
[----:B------:R-:W-:Y:S01]  /*fd1e0*/  VIADD R42, R106, 0x1 ;  /* 0x000000016a2a7836 */ /* 0x000fe20000000000 */
[----:B------:R-:W-:Y:S01]  /*fd1f0*/  @P0 IADD3 R120, PT, PT, R126, RZ, RZ ;  /* 0x000000ff7e780210 */ /* 0x000fe20007ffe0ff */
[----:B------:R-:W-:Y:S01]  /*fd200*/  @P2 IMAD.MOV R42, RZ, RZ, R106 ;  /* 0x000000ffff2a2224 */ /* 0x000fe200078e026a */
[----:B------:R-:W-:Y:S01]  /*fd210*/  ISETP.GE.U32.AND P0, PT, R111, R124, PT ;  /* 0x0000007c6f00720c */ /* 0x000fe20003f06070 */
[----:B------:R-:W-:-:S02]  /*fd220*/  IMAD R113, R97, R121, RZ ;  /* 0x0000007961717224 */ /* 0x000fc400078e02ff */
[----:B------:R-:W-:Y:S02]  /*fd230*/  IMAD.IADD R106, R133, 0x1, R42 ;  /* 0x00000001856a7824 */ /* 0x000fe400078e022a */
[----:B------:R-:W-:Y:S01]  /*fd240*/  IMAD R119, R98, R123, R119 ;  /* 0x0000007b62777224 */ /* 0x000fe200078e0277 */
[----:B------:R-:W-:Y:S01]  /*fd250*/  LOP3.LUT R118, R113, 0xffff, RZ, 0xc0, !PT ;  /* 0x0000ffff71767812 */ /* 0x000fe200078ec0ff */
[----:B------:R-:W-:Y:S02]  /*fd260*/  VIADD R126, R127, 0x1 ;  /* 0x000000017f7e7836 */ /* 0x000fe40000000000 */
[----:B------:R-:W-:Y:S01]  /*fd270*/  @P1 IMAD.MOV R126, RZ, RZ, R127 ;  /* 0x000000ffff7e1224 */ /* 0x000fe200078e027f */
[----:B------:R-:W-:Y:S01]  /*fd280*/  ISETP.GE.U32.AND P1, PT, R106, R133, PT ;  /* 0x000000856a00720c */ /* 0x000fe20003f26070 */
[----:B------:R-:W-:Y:S01]  /*fd290*/  IMAD R117, R97, R123, RZ ;  /* 0x0000007b61757224 */ /* 0x000fe200078e02ff */
[----:B------:R-:W-:Y:S01]  /*fd2a0*/  LEA.HI R119, R132, R119, RZ, 0x10 ;  /* 0x0000007784777211 */ /* 0x000fe200078f80ff */
[----:B------:R-:W-:-:S02]  /*fd2b0*/  VIADD R42, R120, 0x1 ;  /* 0x00000001782a7836 */ /* 0x000fc40000000000 */
[----:B------:R-:W-:Y:S01]  /*fd2c0*/  IMAD R117, R96, R121, R117 ;  /* 0x0000007960757224 */ /* 0x000fe200078e0275 */
[----:B------:R-:W-:Y:S01]  /*fd2d0*/  IADD3 R132, PT, PT, R119, 0x1, RZ ;  /* 0x0000000177847810 */ /* 0x000fe20007ffe0ff */
[----:B------:R-:W-:Y:S02]  /*fd2e0*/  IMAD.IADD R118, R111, 0x1, R118 ;  /* 0x000000016f767824 */ /* 0x000fe400078e0276 */
[----:B------:R-:W-:Y:S02]  /*fd2f0*/  @P0 IMAD.MOV R42, RZ, RZ, R120 ;  /* 0x000000ffff2a0224 */ /* 0x000fe400078e0278 */
[----:B------:R-:W-:Y:S02]  /*fd300*/  IMAD R120, R117, 0x10000, R118 ;  /* 0x0001000075787824 */ /* 0x000fe400078e0276 */
[----:B------:R-:W-:Y:S01]  /*fd310*/  @P6 IMAD.MOV R132, RZ, RZ, R119 ;  /* 0x000000ffff846224 */ /* 0x000fe200078e0277 */
[----:B------:R-:W-:Y:S01]  /*fd320*/  SHF.R.U32.HI R119, RZ, 0x10, R113 ;  /* 0x00000010ff777819 */ /* 0x000fe20000011671 */
[----:B------:R-:W-:-:S02]  /*fd330*/  IMAD.IADD R118, R125, 0x1, R42 ;  /* 0x000000017d767824 */ /* 0x000fc400078e022a */
[----:B------:R-:W-:Y:S02]  /*fd340*/  VIADD R113, R132, 0x1 ;  /* 0x0000000184717836 */ /* 0x000fe40000000000 */
[----:B------:R-:W-:Y:S01]  /*fd350*/  @P1 IMAD.MOV R113, RZ, RZ, R132 ;  /* 0x000000ffff711224 */ /* 0x000fe200078e0284 */
[----:B------:R-:W-:Y:S01]  /*fd360*/  ISETP.GE.U32.AND P0, PT, R118, R125, PT ;  /* 0x0000007d7600720c */ /* 0x000fe20003f06070 */
[----:B------:R-:W-:Y:S01]  /*fd370*/  IMAD R124, R96, R123, R119 ;  /* 0x0000007b607c7224 */ /* 0x000fe200078e0277 */
[C---:B------:R-:W-:Y:S01]  /*fd380*/  ISETP.GE.U32.AND P1, PT, R120.reuse, R111, PT ;  /* 0x0000006f7800720c */ /* 0x040fe20003f26070 */
        /* <DEDUP_REMOVED lines=11> */
[----:B------:R-:W-:-:S02]  /*fd440*/  @P0 IMAD.MOV R111, RZ, RZ, R126 ;  /* 0x000000ffff6f0224 */ /* 0x000fc400078e027e */
[----:B------:R-:W-:Y:S02]  /*fd450*/  IMAD.IADD R120, R118, 0x1, R119 ;  /* 0x0000000176787824 */ /* 0x000fe400078e0277 */
[----:B------:R-:W-:Y:S02]  /*fd460*/  VIADD R125, R124, 0x1 ;  /* 0x000000017c7d7836 */ /* 0x000fe40000000000 */
[----:B------:R-:W-:Y:S01]  /*fd470*/  @P1 IMAD.MOV R125, RZ, RZ, R124 ;  /* 0x000000ffff7d1224 */ /* 0x000fe200078e027c */
[----:B------:R-:W-:Y:S01]  /*fd480*/  LEA R120, R117, R120, 0x10 ;  /* 0x0000007875787211 */ /* 0x000fe200078e80ff */
[----:B------:R-:W-:Y:S02]  /*fd490*/  IMAD.IADD R111, R128, 0x1, R111 ;  /* 0x00000001806f7824 */ /* 0x000fe400078e026f */
[----:B------:R-:W-:Y:S01]  /*fd4a0*/  IMAD R124, R93, R121, RZ ;  /* 0x000000795d7c7224 */ /* 0x000fe200078e02ff */
[----:B------:R-:W-:Y:S01]  /*fd4b0*/  ISETP.GE.U32.AND P1, PT, R120, R118, PT ;  /* 0x000000767800720c */ /* 0x000fe20003f26070 */
[----:B------:R-:W-:Y:S01]  /*fd4c0*/  VIADD R119, R125, 0x1 ;  /* 0x000000017d777836 */ /* 0x000fe20000000000 */
[C---:B------:R-:W-:Y:S01]  /*fd4d0*/  ISETP.GE.U32.AND P0, PT, R111.reuse, R128, PT ;  /* 0x000000806f00720c */ /* 0x040fe20003f06070 */
        /* <DEDUP_REMOVED lines=8> */
[C---:B------:R-:W-:Y:S01]  /*fd560*/  VIADD R127, R130.reuse, 0x1 ;  /* 0x00000001827f7836 */ /* 0x040fe20000000000 */
[----:B------:R-:W-:Y:S01]  /*fd570*/  @P3 IADD3 R127, PT, PT, R130, RZ, RZ ;  /* 0x000000ff827f3210 */ /* 0x000fe20007ffe0ff */
[C---:B------:R-:W-:Y:S01]  /*fd580*/  IMAD R113, R92.reuse, R121, R113 ;  /* 0x000000795c717224 */ /* 0x040fe200078e0271 */
[----:B------:R-:W-:Y:S01]  /*fd590*/  ISETP.GE.U32.AND P2, PT, R119, R120, PT ;  /* 0x000000787700720c */ /* 0x000fe20003f46070 */
[----:B------:R-:W-:Y:S01]  /*fd5a0*/  IMAD R124, R92, R123, R124 ;  /* 0x0000007b5c7c7224 */ /* 0x000fe200078e027c */
[----:B------:R-:W-:Y:S01]  /*fd5b0*/  IADD3 R130, PT, PT, R131, 0x1, RZ ;  /* 0x0000000183827810 */ /* 0x000fe20007ffe0ff */
[----:B------:R-:W-:-:S02]  /*fd5c0*/  VIADD R118, R127, 0x1 ;  /* 0x000000017f767836 */ /* 0x000fc40000000000 */
[C---:B------:R-:W-:Y:S01]  /*fd5d0*/  IMAD R125, R113.reuse, 0x10000, R126 ;  /* 0x00010000717d7824 */ /* 0x040fe200078e027e */
[----:B------:R-:W-:Y:S01]  /*fd5e0*/  LEA.HI R124, R113, R124, RZ, 0x10 ;  /* 0x0000007c717c7211 */ /* 0x000fe200078f80ff */
[----:B------:R-:W-:Y:S02]  /*fd5f0*/  IMAD R126, R91, R121, RZ ;  /* 0x000000795b7e7224 */ /* 0x000fe400078e02ff */
[----:B------:R-:W-:Y:S02]  /*fd600*/  @P0 IMAD.MOV R118, RZ, RZ, R127 ;  /* 0x000000ffff760224 */ /* 0x000fe400078e027f */
[----:B------:R-:W-:Y:S02]  /*fd610*/  @P4 IMAD.MOV R130, RZ, RZ, R131 ;  /* 0x000000ffff824224 */ /* 0x000fe400078e0283 */
[----:B------:R-:W-:Y:S01]  /*fd620*/  VIADD R131, R117, 0x1 ;  /* 0x0000000175837836 */ /* 0x000fe20000000000 */
[----:B------:R-:W-:Y:S01]  /*fd630*/  IADD3 R118, PT, PT, R129, R118, RZ ;  /* 0x0000007681767210 */ /* 0x000fe20007ffe0ff */
[----:B------:R-:W-:Y:S01]  /*fd640*/  @P1 IMAD.MOV R131, RZ, RZ, R117 ;  /* 0x000000ffff831224 */ /* 0x000fe200078e0275 */
[----:B------:R-:W-:Y:S01]  /*fd650*/  ISETP.GE.U32.AND P1, PT, R125, R111, PT ;  /* 0x0000006f7d00720c */ /* 0x000fe20003f26070 */
[----:B------:R-:W-:Y:S01]  /*fd660*/  IMAD R111, R91, R123, RZ ;  /* 0x0000007b5b6f7224 */ /* 0x000fe200078e02ff */
[----:B------:R-:W-:Y:S01]  /*fd670*/  LOP3.LUT R117, R126, 0xffff, RZ, 0xc0, !PT ;  /* 0x0000ffff7e757812 */ /* 0x000fe200078ec0ff */
[----:B------:R-:W-:Y:S01]  /*fd680*/  VIADD R120, R131, 0x1 ;  /* 0x0000000183787836 */ /* 0x000fe20000000000 */
[----:B------:R-:W-:Y:S01]  /*fd690*/  ISETP.GE.U32.AND P0, PT, R118, R129, PT ;  /* 0x000000817600720c */ /* 0x000fe20003f06070 */
[----:B------:R-:W-:Y:S01]  /*fd6a0*/  @P2 IMAD.MOV R120, RZ, RZ, R131 ;  /* 0x000000ffff782224 */ /* 0x000fe200078e0283 */
[----:B------:R-:W-:Y:S01]  /*fd6b0*/  SHF.R.U32.HI R126, RZ, 0x10, R126 ;  /* 0x00000010ff7e7819 */ /* 0x000fe2000001167e */
[----:B------:R-:W-:-:S02]  /*fd6c0*/  IMAD R127, R90, R121, R111 ;  /* 0x000000795a7f7224 */ /* 0x000fc400078e026f */
        /* <DEDUP_REMOVED lines=8> */
[----:B------:R-:W-:Y:S01]  /*fd750*/  IMAD R113, R31, R122, RZ ;  /* 0x0000007a1f717224 */ /* 0x000fe200078e02ff */
[----:B------:R-:W-:Y:S01]  /*fd760*/  ISETP.GE.U32.AND P2, PT, R128, R118, PT ;  /* 0x000000768000720c */ /* 0x000fe20003f46070 */
[----:B------:R-:W-:Y:S01]  /*fd770*/  IMAD R126, R90, R123, R126 ;  /* 0x0000007b5a7e7224 */ /* 0x000fe200078e027e */
[----:B------:R-:W-:Y:S01]  /*fd780*/  LOP3.LUT R118, R111, 0xffff, RZ, 0xc0, !PT ;  /* 0x0000ffff6f767812 */ /* 0x000fe200078ec0ff */
[----:B------:R-:W-:-:S02]  /*fd790*/  IMAD R113, R35, R114, R113 ;  /* 0x0000007223717224 */ /* 0x000fc400078e0271 */
[----:B------:R-:W-:Y:S01]  /*fd7a0*/  IMAD R124, R35, R122, R117 ;  /* 0x0000007a237c7224 */ /* 0x000fe200078e0275 */
[----:B------:R-:W-:Y:S01]  /*fd7b0*/  IADD3 R117, PT, PT, R129, 0x1, RZ ;  /* 0x0000000181757810 */ /* 0x000fe20007ffe0ff */
[----:B------:R-:W-:Y:S01]  /*fd7c0*/  IMAD.IADD R118, R118, 0x1, R115 ;  /* 0x0000000176767824 */ /* 0x000fe200078e0273 */
[----:B------:R-:W-:Y:S01]  /*fd7d0*/  LEA.HI R126, R127, R126, RZ, 0x10 ;  /* 0x0000007e7f7e7211 */ /* 0x000fe200078f80ff */
[----:B------:R-:W-:Y:S01]  /*fd7e0*/  VIADD R111, R130, 0x1 ;  /* 0x00000001826f7836 */ /* 0x000fe20000000000 */
[C---:B------:R-:W-:Y:S01]  /*fd7f0*/  LEA.HI R124, R113.reuse, R124, RZ, 0x10 ;  /* 0x0000007c717c7211 */ /* 0x040fe200078f80ff */
[----:B------:R-:W-:Y:S02]  /*fd800*/  IMAD R118, R113, 0x10000, R118 ;  /* 0x0001000071767824 */ /* 0x000fe400078e0276 */
[----:B------:R-:W-:Y:S01]  /*fd810*/  @P0 IMAD.MOV R111, RZ, RZ, R130 ;  /* 0x000000ffff6f0224 */ /* 0x000fe200078e0282 */
[----:B------:R-:W-:Y:S01]  /*fd820*/  IADD3 R127, PT, PT, R124, 0x1, RZ ;  /* 0x000000017c7f7810 */ /* 0x000fe20007ffe0ff */
        /* <DEDUP_REMOVED lines=23> */
[----:B------:R-:W-:Y:S01]  /*fd9a0*/  @P0 IMAD.MOV R127, RZ, RZ, R124 ;  /* 0x000000ffff7f0224 */ /* 0x000fe200078e027c */
[----:B------:R-:W-:Y:S01]  /*fd9b0*/  ISETP.GE.U32.AND P0, PT, R125, R111, PT ;  /* 0x0000006f7d00720c */ /* 0x000fe20003f06070 */
        /* <DEDUP_REMOVED lines=11> */
[----:B------:R-:W-:Y:S01]  /*fda70*/  IMAD R126, R86, R121, R126 ;  /* 0x00000079567e7224 */ /* 0x000fe200078e027e */
[----:B------:R-:W-:Y:S01]  /*fda80*/  SHF.R.U32.HI R111, RZ, 0x10, R114 ;  /* 0x00000010ff6f7819 */ /* 0x000fe20000011672 */
[----:B------:R-:W-:Y:S01]  /*fda90*/  @P0 IMAD.MOV R127, RZ, RZ, R128 ;  /* 0x000000ffff7f0224 */ /* 0x000fe200078e0280 */
        /* <DEDUP_REMOVED lines=14> */
[----:B------:R-:W-:Y:S02]  /*fdb80*/  LEA.HI R123, R126, R123, RZ, 0x10 ;  /* 0x0000007b7e7b7211 */ /* 0x000fe400078f80ff */
        /* <DEDUP_REMOVED lines=56> */
.L_x_1436:
[----:B------:R-:W-:Y:S05]  /*fdf10*/  BSYNC.RELIABLE B1 ;  /* 0x0000000000017941 */ /* 0x000fea0003800100 */
.L_x_1435:
        /* <DEDUP_REMOVED lines=41> */
.L_x_1434:
[----:B------:R-:W-:Y:S05]  /*fe1b0*/  BSYNC.RECONVERGENT B0 ;  /* 0x0000000000007941 */ /* 0x000fea0003800200 */
.L_x_1433:
        /* <DEDUP_REMOVED lines=35> */
.L_x_1440:
        /* <DEDUP_REMOVED lines=8> */
[----:B------:R-:W-:Y:S01]  /*fe470*/  IMAD.IADD R105, R16, 0x1, -R115 ;  /* 0x0000000110697824 */ /* 0x000fe200078e0a73 */
[----:B------:R-:W-:Y:S01]  /*fe480*/  IADD3 R32, PT, PT, R49, -0x1, RZ ;  /* 0xffffffff31207810 */ /* 0x000fe20007ffe0ff */
[----:B------:R-:W-:Y:S01]  /*fe490*/  VIADD R37, R31, 0xffffffff ;  /* 0xffffffff1f257836 */ /* 0x000fe20000000000 */
[----:B------:R-:W-:Y:S01]  /*fe4a0*/  ISETP.LT.U32.OR P0, PT, R23, R42, !P0 ;  /* 0x0000002a1700720c */ /* 0x000fe20004701470 */
[----:B------:R-:W-:Y:S01]  /*fe4b0*/  IMAD.IADD R36, R17, 0x1, -R116 ;  /* 0x0000000111247824 */ /* 0x000fe200078e0a74 */
[----:B------:R-:W-:Y:S01]  /*fe4c0*/  @P6 IADD3 R37, PT, PT, R31, RZ, RZ ;  /* 0x000000ff1f256210 */ /* 0x000fe20007ffe0ff */
[----:B------:R-:W-:Y:S01]  /*fe4d0*/  VIADD R31, R35, 0xffffffff ;  /* 0xffffffff231f7836 */ /* 0x000fe20000000000 */
[----:B------:R-:W-:Y:S01]  /*fe4e0*/  SEL R30, RZ, 0x1, !P0 ;  /* 0x00000001ff1e7807 */ /* 0x000fe20004000000 */
[----:B------:R-:W-:-:S03]  /*fe4f0*/  VIADD R34, R105, 0xffffffff ;  /* 0xffffffff69227836 */ /* 0x000fc60000000000 */
[----:B------:R-:W-:-:S04]  /*fe500*/  ISETP.GE.U32.AND P1, PT, R33, R30, PT ;  /* 0x0000001e2100720c */ /* 0x000fc80003f26070 */
[----:B------:R-:W-:-:S04]  /*fe510*/  ISETP.LT.U32.OR P1, PT, R20, R119, !P1 ;  /* 0x000000771400720c */ /* 0x000fc80004f21470 */
[----:B------:R-:W-:-:S04]  /*fe520*/  SEL R30, RZ, 0x1, !P1 ;  /* 0x00000001ff1e7807 */ /* 0x000fc80004800000 */
[----:B------:R-:W-:-:S04]  /*fe530*/  ISETP.GE.U32.AND P2, PT, R35, R30, PT ;  /* 0x0000001e2300720c */ /* 0x000fc80003f46070 */
        /* <DEDUP_REMOVED lines=9> */
[----:B------:R-:W-:-:S04]  /*fe5d0*/  ISETP.LT.U32.OR P4, PT, R19, R118, !P4 ;  /* 0x000000761300720c */ /* 0x000fc80006781470 */
[----:B------:R-:W-:-:S04]  /*fe5e0*/  SEL R30, RZ, 0x1, !P4 ;  /* 0x00000001ff1e7807 */ /* 0x000fc80006000000 */
[----:B------:R-:W-:Y:S01]  /*fe5f0*/  ISETP.GE.U32.AND P6, PT, R105, R30, PT ;  /* 0x0000001e6900720c */ /* 0x000fe20003fc6070 */
[----:B------:R-:W-:Y:S02]  /*fe600*/  VIADD R30, R33, 0xffffffff ;  /* 0xffffffff211e7836 */ /* 0x000fe40000000000 */
[----:B------:R-:W-:Y:S01]  /*fe610*/  @!P0 IMAD.MOV R30, RZ, RZ, R33 ;  /* 0x000000ffff1e8224 */ /* 0x000fe200078e0221 */
[----:B------:R-:W-:Y:S01]  /*fe620*/  ISETP.LT.U32.OR P6, PT, R16, R115, !P6 ;  /* 0x000000731000720c */ /* 0x000fe200077c1470 */
[----:B------:R-:W-:Y:S01]  /*fe630*/  VIADD R33, R103, 0xffffffff ;  /* 0xffffffff67217836 */ /* 0x000fe20000000000 */
[----:B------:R-:W-:Y:S01]  /*fe640*/  @!P4 IADD3 R34, PT, PT, R105, RZ, RZ ;  /* 0x000000ff6922c210 */ /* 0x000fe20007ffe0ff */
[----:B------:R-:W-:-:S10]  /*fe650*/  @!P3 IMAD.MOV R33, RZ, RZ, R103 ;  /* 0x000000ffff21b224 */ /* 0x000fd400078e0267 */
[----:B------:R-:W-:Y:S02]  /*fe660*/  @!P6 IMAD.MOV R35, RZ, RZ, R36 ;  /* 0x000000ffff23e224 */ /* 0x000fe400078e0224 */
[----:B------:R-:W-:Y:S01]  /*fe670*/  IMAD.IADD R36, R22, 0x1, -R121 ;  /* 0x0000000116247824 */ /* 0x000fe200078e0a79 */
[----:B------:R-:W-:Y:S06]  /*fe680*/  BRA `(.L_x_1441) ;  /* 0x00000004004c7947 */ /* 0x000fec0003800000 */
.L_x_1439:
[----:B------:R-:W-:Y:S05]  /*fe690*/  BSYNC.RELIABLE B1 ;  /* 0x0000000000017941 */ /* 0x000fea0003800100 */
.L_x_1438:
        /* <DEDUP_REMOVED lines=8> */
[----:B------:R-:W-:Y:S01]  /*fe720*/  IMAD.IADD R34, R117, 0x1, -R18 ;  /* 0x0000000175227824 */ /* 0x000fe200078e0a12 */
[----:B------:R-:W-:Y:S01]  /*fe730*/  ISETP.GT.U32.AND P6, PT, R36, R43, PT ;  /* 0x0000002b2400720c */ /* 0x000fe20003fc4070 */
[----:B------:R-:W-:Y:S01]  /*fe740*/  IMAD.IADD R36, R43, 0x1, -R36 ;  /* 0x000000012b247824 */ /* 0x000fe200078e0a24 */
[----:B------:R-:W-:Y:S01]  /*fe750*/  ISETP.LT.U32.OR P0, PT, R42, R23, !P0 ;  /* 0x000000172a00720c */ /* 0x000fe20004701470 */
[----:B------:R-:W-:Y:S01]  /*fe760*/  @P1 IMAD.MOV R33, RZ, RZ, R31 ;  /* 0x000000ffff211224 */ /* 0x000fe200078e021f */
[----:B------:R-:W-:-:S02]  /*fe770*/  SEL R31, RZ, 0x1, !P6 ;  /* 0x00000001ff1f7807 */ /* 0x000fc40007000000 */
        /* <DEDUP_REMOVED lines=8> */
[----:B------:R-:W-:Y:S02]  /*fe800*/  SEL R31, RZ, 0x1, !P1 ;  /* 0x00000001ff1f7807 */ /* 0x000fe40004800000 */
[----:B------:R-:W-:-:S02]  /*fe810*/  IADD3 R106, PT, PT, R45, -R30, RZ ;  /* 0x8000001e2d6a7210 */ /* 0x000fc40007ffe0ff */
[C---:B------:R-:W-:Y:S01]  /*fe820*/  ISETP.GE.U32.AND P2, PT, R32.reuse, R31, PT ;  /* 0x0000001f2000720c */ /* 0x040fe20003f46070 */
[----:B------:R-:W-:Y:S01]  /*fe830*/  VIADD R31, R32, 0xffffffff ;  /* 0xffffffff201f7836 */ /* 0x000fe20000000000 */
[----:B------:R-:W-:Y:S02]  /*fe840*/  SEL R33, RZ, 0x1, !P0 ;  /* 0x00000001ff217807 */ /* 0x000fe40004000000 */
[----:B------:R-:W-:Y:S01]  /*fe850*/  ISETP.LT.U32.OR P2, PT, R120, R21, !P2 ;  /* 0x000000157800720c */ /* 0x000fe20005741470 */
[----:B------:R-:W-:Y:S01]  /*fe860*/  @!P1 IMAD.MOV R31, RZ, RZ, R32 ;  /* 0x000000ffff1f9224 */ /* 0x000fe200078e0220 */
[----:B------:R-:W-:Y:S02]  /*fe870*/  ISETP.GE.U32.AND P3, PT, R106, R33, PT ;  /* 0x000000216a00720c */ /* 0x000fe40003f66070 */
[----:B------:R-:W-:Y:S01]  /*fe880*/  SEL R33, RZ, 0x1, !P2 ;  /* 0x00000001ff217807 */ /* 0x000fe20005000000 */
[----:B------:R-:W-:Y:S01]  /*fe890*/  IMAD.IADD R35, R46, 0x1, -R31 ;  /* 0x000000012e237824 */ /* 0x000fe200078e0a1f */
[----:B------:R-:W-:Y:S01]  /*fe8a0*/  ISETP.GT.U32.OR P1, PT, R30, R45, !P3 ;  /* 0x0000002d1e00720c */ /* 0x000fe20005f24470 */
[C---:B------:R-:W-:Y:S01]  /*fe8b0*/  VIADD R30, R34.reuse, 0xffffffff ;  /* 0xffffffff221e7836 */ /* 0x040fe20000000000 */
[----:B------:R-:W-:-:S02]  /*fe8c0*/  ISETP.GE.U32.AND P4, PT, R34, R33, PT ;  /* 0x000000212200720c */ /* 0x000fc40003f86070 */
[----:B------:R-:W-:Y:S02]  /*fe8d0*/  SEL R32, RZ, 0x1, !P1 ;  /* 0x00000001ff207807 */ /* 0x000fe40004800000 */
[----:B------:R-:W-:Y:S01]  /*fe8e0*/  ISETP.LT.U32.OR P4, PT, R117, R18, !P4 ;  /* 0x000000127500720c */ /* 0x000fe20006781470 */
[----:B------:R-:W-:Y:S01]  /*fe8f0*/  @!P2 IMAD.MOV R30, RZ, RZ, R34 ;  /* 0x000000ffff1ea224 */ /* 0x000fe200078e0222 */
[----:B------:R-:W-:Y:S02]  /*fe900*/  ISETP.GE.U32.AND P3, PT, R35, R32, PT ;  /* 0x000000202300720c */ /* 0x000fe40003f66070 */
[----:B------:R-:W-:Y:S01]  /*fe910*/  IADD3 R32, PT, PT, R118, -R19, RZ ;  /* 0x8000001376207210 */ /* 0x000fe20007ffe0ff */
[----:B------:R-:W-:Y:S01]  /*fe920*/  IMAD.IADD R49, R47, 0x1, -R30 ;  /* 0x000000012f317824 */ /* 0x000fe200078e0a1e */
[----:B------:R-:W-:Y:S02]  /*fe930*/  ISETP.GT.U32.OR P2, PT, R31, R46, !P3 ;  /* 0x0000002e1f00720c */ /* 0x000fe40005f44470 */
[----:B------:R-:W-:Y:S01]  /*fe940*/  SEL R31, RZ, 0x1, !P4 ;  /* 0x00000001ff1f7807 */ /* 0x000fe20006000000 */
[----:B------:R-:W-:Y:S01]  /*fe950*/  VIADD R33, R32, 0xffffffff ;  /* 0xffffffff20217836 */ /* 0x000fe20000000000 */
[----:B------:R-:W-:-:S02]  /*fe960*/  SEL R34, RZ, 0x1, !P2 ;  /* 0x00000001ff227807 */ /* 0x000fc40005000000 */
[----:B------:R-:W-:Y:S01]  /*fe970*/  ISETP.GE.U32.AND P3, PT, R32, R31, PT ;  /* 0x0000001f2000720c */ /* 0x000fe20003f66070 */
[----:B------:R-:W-:Y:S01]  /*fe980*/  @!P4 IMAD.MOV R33, RZ, RZ, R32 ;  /* 0x000000ffff21c224 */ /* 0x000fe200078e0220 */
[----:B------:R-:W-:Y:S01]  /*fe990*/  ISETP.GE.U32.AND P4, PT, R49, R34, PT ;  /* 0x000000223100720c */ /* 0x000fe20003f86070 */
[----:B------:R-:W-:Y:S01]  /*fe9a0*/  IMAD.IADD R31, R115, 0x1, -R16 ;  /* 0x00000001731f7824 */ /* 0x000fe200078e0a10 */
[----:B------:R-:W-:Y:S01]  /*fe9b0*/  ISETP.LT.U32.OR P3, PT, R118, R19, !P3 ;  /* 0x000000137600720c */ /* 0x000fe20005f61470 */
[----:B------:R-:W-:Y:S01]  /*fe9c0*/  IMAD.IADD R103, R50, 0x1, -R33 ;  /* 0x0000000132677824 */ /* 0x000fe200078e0a21 */
[----:B------:R-:W-:Y:S01]  /*fe9d0*/  ISETP.GT.U32.OR P4, PT, R30, R47, !P4 ;  /* 0x0000002f1e00720c */ /* 0x000fe20006784470 */
[----:B------:R-:W-:Y:S01]  /*fe9e0*/  VIADD R32, R31, 0xffffffff ;  /* 0xffffffff1f207836 */ /* 0x000fe20000000000 */
[----:B------:R-:W-:Y:S01]  /*fe9f0*/  IADD3 R37, PT, PT, R104, -0x1, RZ ;  /* 0xffffffff68257810 */ /* 0x000fe20007ffe0ff */
[----:B------:R-:W-:Y:S01]  /*fea00*/  @!P6 IMAD.MOV R37, RZ, RZ, R104 ;  /* 0x000000ffff25e224 */ /* 0x000fe200078e0268 */
[----:B------:R-:W-:-:S02]  /*fea10*/  SEL R34, RZ, 0x1, !P4 ;  /* 0x00000001ff227807 */ /* 0x000fc40006000000 */
[----:B------:R-:W-:Y:S02]  /*fea20*/  SEL R30, RZ, 0x1, !P3 ;  /* 0x00000001ff1e7807 */ /* 0x000fe40005800000 */
[----:B------:R-:W-:Y:S01]  /*fea30*/  ISETP.GE.U32.AND P6, PT, R103, R34, PT ;  /* 0x000000226700720c */ /* 0x000fe20003fc6070 */
[----:B------:R-:W-:Y:S02]  /*fea40*/  IMAD.IADD R34, R17, 0x1, -R116 ;  /* 0x0000000111227824 */ /* 0x000fe400078e0a74 */
[----:B------:R-:W-:Y:S01]  /*fea50*/  @!P3 IMAD.MOV R32, RZ, RZ, R31 ;  /* 0x000000ffff20b224 */ /* 0x000fe200078e021f */
[----:B------:R-:W-:Y:S01]  /*fea60*/  ISETP.GE.U32.AND P3, PT, R31, R30, PT ;  /* 0x0000001e1f00720c */ /* 0x000fe20003f66070 */
[----:B------:R-:W-:Y:S01]  /*fea70*/  VIADD R30, R106, 0xffffffff ;  /* 0xffffffff6a1e7836 */ /* 0x000fe20000000000 */
[----:B------:R-:W-:Y:S01]  /*fea80*/  ISETP.GT.U32.OR P6, PT, R33, R50, !P6 ;  /* 0x000000322100720c */ /* 0x000fe200077c4470 */
[----:B------:R-:W-:Y:S01]  /*fea90*/  @!P0 IMAD.MOV R30, RZ, RZ, R106 ;  /* 0x000000ffff1e8224 */ /* 0x000fe200078e026a */
[----:B------:R-:W-:Y:S01]  /*feaa0*/  ISETP.LT.U32.OR P3, PT, R115, R16, !P3 ;  /* 0x000000107300720c */ /* 0x000fe20005f61470 */
[----:B------:R-:W-:Y:S01]  /*feab0*/  VIADD R33, R34, 0x1 ;  /* 0x0000000122217836 */ /* 0x000fe20000000000 */
[----:B------:R-:W-:-:S02]  /*feac0*/  IADD3 R104, PT, PT, R51, -R32, RZ ;  /* 0x8000002033687210 */ /* 0x000fc40007ffe0ff */
[----:B------:R-:W-:-:S04]  /*fead0*/  SEL R31, RZ, 0x1, !P6 ;  /* 0x00000001ff1f7807 */ /* 0x000fc80007000000 */
[----:B------:R-:W-:Y:S01]  /*feae0*/  ISETP.GE.U32.AND P0, PT, R104, R31, PT ;  /* 0x0000001f6800720c */ /* 0x000fe20003f06070 */
[C---:B------:R-:W-:Y:S01]  /*feaf0*/  VIADD R31, R35.reuse, 0xffffffff ;  /* 0xffffffff231f7836 */ /* 0x040fe20000000000 */
[----:B------:R-:W-:Y:S02]  /*feb00*/  @!P1 IADD3 R31, PT, PT, R35, RZ, RZ ;  /* 0x000000ff231f9210 */ /* 0x000fe40007ffe0ff */
[----:B------:R-:W-:Y:S01]  /*feb10*/  ISETP.GT.U32.OR P0, PT, R32, R51, !P0 ;  /* 0x000000332000720c */ /* 0x000fe20004704470 */
[----:B------:R-:W-:Y:S02]  /*feb20*/  @!P3 IMAD.MOV R33, RZ, RZ, R34 ;  /* 0x000000ffff21b224 */ /* 0x000fe400078e0222 */
[C---:B------:R-:W-:Y:S01]  /*feb30*/  VIADD R32, R49.reuse, 0xffffffff ;  /* 0xffffffff31207836 */ /* 0x040fe20000000000 */
[----:B------:R-:W-:Y:S01]  /*feb40*/  @!P2 IADD3 R32, PT, PT, R49, RZ, RZ ;  /* 0x000000ff3120a210 */ /* 0x000fe20007ffe0ff */
[----:B------:R-:W-:Y:S02]  /*feb50*/  IMAD.IADD R105, R48, 0x1, R33 ;  /* 0x0000000130697824 */ /* 0x000fe400078e0221 */
[----:B------:R-:W-:-:S02]  /*feb60*/  VIADD R33, R103, 0xffffffff ;  /* 0xffffffff67217836 */ /* 0x000fc40000000000 */
[----:B------:R-:W-:Y:S02]  /*feb70*/  VIADD R34, R104, 0xffffffff ;  /* 0xffffffff68227836 */ /* 0x000fe40000000000 */
[----:B------:R-:W-:Y:S02]  /*feb80*/  VIADD R35, R105, 0xffffffff ;  /* 0xffffffff69237836 */ /* 0x000fe40000000000 */
[----:B------:R-:W-:Y:S02]  /*feb90*/  @!P4 IMAD.MOV R33, RZ, RZ, R103 ;  /* 0x000000ffff21c224 */ /* 0x000fe400078e0267 */
[----:B------:R-:W-:Y:S02]  /*feba0*/  @!P6 IMAD.MOV R34, RZ, RZ, R104 ;  /* 0x000000ffff22e224 */ /* 0x000fe400078e0268 */
[----:B------:R-:W-:-:S07]  /*febb0*/  @!P0 IMAD.MOV R35, RZ, RZ, R105 ;  /* 0x000000ffff238224 */ /* 0x000fce00078e0269 */
.L_x_1441:
[----:B------:R-:W-:Y:S05]  /*febc0*/  BSYNC.RECONVERGENT B0 ;  /* 0x0000000000007941 */ /* 0x000fea0003800200 */
.L_x_1437:
[----:B------:R0:W-:Y:S01]  /*febd0*/  STL.64 [R1], R36 ;  /* 0x0000002401007387 */ /* 0x0001e20000100a00 */
[----:B------:R-:W-:Y:S01]  /*febe0*/  LOP3.LUT R49, R36, 0xffff, RZ, 0xc0, !PT ;  /* 0x0000ffff24317812 */ /* 0x000fe200078ec0ff */
[----:B------:R-:W-:Y:S01]  /*febf0*/  IMAD.MOV.U32 R114, RZ, RZ, RZ ;  /* 0x000000ffff727224 */ /* 0x000fe200078e00ff */
[----:B------:R-:W-:Y:S01]  /*fec00*/  SHF.R.U32.HI R103, RZ, 0x10, R36 ;  /* 0x00000010ff677819 */ /* 0x000fe20000011624 */
[----:B------:R-:W-:Y:S01]  /*fec10*/  STL.64 [R1+0x8], R30 ;  /* 0x0000081e01007387 */ /* 0x000fe20000100a00 */
[----:B------:R-:W-:Y:S02]  /*fec20*/  LOP3.LUT R104, R37, 0xffff, RZ, 0xc0, !PT ;  /* 0x0000ffff25687812 */ /* 0x000fe400078ec0ff */
[----:B------:R-:W-:Y:S02]  /*fec30*/  CS2R R122, SRZ ;  /* 0x00000000007a7805 */ /* 0x000fe4000001ff00 */
[----:B------:R-:W-:Y:S01]  /*fec40*/  SHF.R.U32.HI R105, RZ, 0x10, R37 ;  /* 0x00000010ff697819 */ /* 0x000fe20000011625 */
[----:B------:R1:W-:Y:S01]  /*fec50*/  STL.64 [R1+0x10], R32 ;  /* 0x0000102001007387 */ /* 0x0003e20000100a00 */
[----:B------:R-:W-:-:S02]  /*fec60*/  LOP3.LUT R106, R30, 0xffff, RZ, 0xc0, !PT ;  /* 0x0000ffff1e6a7812 */ /* 0x000fc400078ec0ff */
[----:B------:R-:W-:Y:S02]  /*fec70*/  CS2R R124, SRZ ;  /* 0x00000000007c7805 */ /* 0x000fe4000001ff00 */
[----:B------:R-:W-:Y:S01]  /*fec80*/  SHF.R.U32.HI R107, RZ, 0x10, R30 ;  /* 0x00000010ff6b7819 */ /* 0x000fe2000001161e */
[----:B------:R2:W-:Y:S01]  /*fec90*/  STL.64 [R1+0x18], R34 ;  /* 0x0000182201007387 */ /* 0x0005e20000100a00 */
[----:B------:R-:W-:Y:S02]  /*feca0*/  LOP3.LUT R108, R31, 0xffff, RZ, 0xc0, !PT ;  /* 0x0000ffff1f6c7812 */ /* 0x000fe400078ec0ff */
[----:B------:R-:W-:Y:S02]  /*fecb0*/  SHF.R.U32.HI R109, RZ, 0x10, R31 ;  /* 0x00000010ff6d7819 */ /* 0x000fe4000001161f */
[----:B0-----:R-:W-:Y:S02]  /*fecc0*/  LOP3.LUT R36, R32, 0xffff, RZ, 0xc0, !PT ;  /* 0x0000ffff20247812 */ /* 0x001fe400078ec0ff */
[----:B------:R-:W-:-:S02]  /*fecd0*/  SHF.R.U32.HI R37, RZ, 0x10, R32 ;  /* 0x00000010ff257819 */ /* 0x000fc40000011620 */
[----:B------:R-:W-:Y:S02]  /*fece0*/  LOP3.LUT R110, R33, 0xffff, RZ, 0xc0, !PT ;  /* 0x0000ffff216e7812 */ /* 0x000fe400078ec0ff */
[----:B------:R-:W-:Y:S02]  /*fecf0*/  SHF.R.U32.HI R111, RZ, 0x10, R33 ;  /* 0x00000010ff6f7819 */ /* 0x000fe40000011621 */
[----:B-1----:R-:W-:Y:S02]  /*fed00*/  CS2R R32, SRZ ;  /* 0x0000000000207805 */ /* 0x002fe4000001ff00 */
[----:B------:R-:W-:Y:S02]  /*fed10*/  LOP3.LUT R30, R34, 0xffff, RZ, 0xc0, !PT ;  /* 0x0000ffff221e7812 */ /* 0x000fe400078ec0ff */
[----:B------:R-:W-:Y:S02]  /*fed20*/  SHF.R.U32.HI R31, RZ, 0x10, R34 ;  /* 0x00000010ff1f7819 */ /* 0x000fe40000011622 */
[----:B------:R-:W-:-:S02]  /*fed30*/  LOP3.LUT R112, R35, 0xffff, RZ, 0xc0, !PT ;  /* 0x0000ffff23707812 */ /* 0x000fc400078ec0ff */
[----:B------:R-:W-:Y:S02]  /*fed40*/  SHF.R.U32.HI R113, RZ, 0x10, R35 ;  /* 0x00000010ff717819 */ /* 0x000fe40000011623 */
[----:B--2---:R-:W-:-:S07]  /*fed50*/  CS2R R34, SRZ ;  /* 0x0000000000227805 */ /* 0x004fce000001ff00 */
.L_x_1442:
[----:B------:R-:W-:-:S06]  /*fed60*/  LEA R127, R124, R39, 0x2 ;  /* 0x000000277c7f7211 */ /* 0x000fcc00078e10ff */
        /* <DEDUP_REMOVED lines=27> */
[----:B------:R-:W-:Y:S02]  /*fef20*/  IMAD R139, R108, R128, RZ ;  /* 0x000000806c8b7224 */ /* 0x000fe400078e02ff */
[----:B------:R-:W-:Y:S02]  /*fef30*/  IMAD R135, R107, R126, R133 ;  /* 0x0000007e6b877224 */ /* 0x000fe400078e0285 */
[-C--:B------:R-:W-:Y:S02]  /*fef40*/  IMAD R133, R105, R128.reuse, R132 ;  /* 0x0000008069857224 */ /* 0x080fe400078e0284 */
[----:B------:R-:W-:Y:S02]  /*fef50*/  IMAD.IADD R132, R137, 0x1, R122 ;  /* 0x0000000189847824 */ /* 0x000fe400078e027a */
[----:B------:R-:W-:Y:S01]  /*fef60*/  IMAD R136, R107, R128, R130 ;  /* 0x000000806b887224 */ /* 0x000fe200078e0282 */
[C---:B------:R-:W-:Y:S01]  /*fef70*/  LEA R130, R134.reuse, R131, 0x10 ;  /* 0x0000008386827211 */ /* 0x040fe200078e80ff */
[C---:B------:R-:W-:Y:S01]  /*fef80*/  IMAD R139, R109.reuse, R126, R139 ;  /* 0x0000007e6d8b7224 */ /* 0x040fe200078e028b */
[----:B------:R-:W-:Y:S01]  /*fef90*/  LEA.HI R134, R134, R133, RZ, 0x10 ;  /* 0x0000008586867211 */ /* 0x000fe200078f80ff */
[----:B------:R-:W-:Y:S01]  /*fefa0*/  IMAD R138, R109, R128, R138 ;  /* 0x000000806d8a7224 */ /* 0x000fe200078e028a */
[----:B------:R-:W-:Y:S01]  /*fefb0*/  ISETP.GE.U32.AND P3, PT, R130, R33, PT ;  /* 0x000000218200720c */ /* 0x000fe20003f66070 */
[----:B------:R-:W-:-:S02]  /*fefc0*/  IMAD.IADD R140, R140, 0x1, R125 ;  /* 0x000000018c8c7824 */ /* 0x000fc400078e027d */
[----:B------:R-:W-:Y:S01]  /*fefd0*/  IMAD R131, R36, R126, RZ ;  /* 0x0000007e24837224 */ /* 0x000fe200078e02ff */
[----:B------:R-:W-:Y:S01]  /*fefe0*/  LEA.HI R137, R139, R138, RZ, 0x10 ;  /* 0x0000008a8b897211 */ /* 0x000fe200078f80ff */
[C---:B------:R-:W-:Y:S01]  /*feff0*/  IMAD R133, R135.reuse, 0x10000, R132 ;  /* 0x0001000087857824 */ /* 0x040fe200078e0284 */
[----:B------:R-:W-:Y:S01]  /*ff000*/  LEA.HI R135, R135, R136, RZ, 0x10 ;  /* 0x0000008887877211 */ /* 0x000fe200078f80ff */
[----:B------:R-:W-:Y:S01]  /*ff010*/  IMAD R136, R139, 0x10000, R140 ;  /* 0x000100008b887824 */ /* 0x000fe200078e028c */
[----:B------:R-:W-:Y:S01]  /*ff020*/  LOP3.LUT R139, R131, 0xffff, RZ, 0xc0, !PT ;  /* 0x0000ffff838b7812 */ /* 0x000fe200078ec0ff */
[----:B------:R-:W-:Y:S01]  /*ff030*/  IMAD R132, R110, R126, RZ ;  /* 0x0000007e6e847224 */ /* 0x000fe200078e02ff */
[----:B------:R-:W-:Y:S01]  /*ff040*/  SHF.R.U32.HI R131, RZ, 0x10, R131 ;  /* 0x00000010ff837819 */ /* 0x000fe20000011683 */
[----:B------:R-:W-:Y:S01]  /*ff050*/  IMAD R114, R36, R128, RZ ;  /* 0x0000008024727224 */ /* 0x000fe200078e02ff */
[----:B------:R-:W-:Y:S01]  /*ff060*/  ISETP.GE.U32.AND P0, PT, R133, R122, PT ;  /* 0x0000007a8500720c */ /* 0x000fe20003f06070 */
[----:B------:R-:W-:Y:S01]  /*ff070*/  IMAD R138, R110, R128, RZ ;  /* 0x000000806e8a7224 */ /* 0x000fe200078e02ff */
[----:B------:R-:W-:Y:S01]  /*ff080*/  LOP3.LUT R140, R132, 0xffff, RZ, 0xc0, !PT ;  /* 0x0000ffff848c7812 */ /* 0x000fe200078ec0ff */
[C---:B------:R-:W-:Y:S01]  /*ff090*/  IMAD R114, R37.reuse, R126, R114 ;  /* 0x0000007e25727224 */ /* 0x040fe200078e0272 */
[----:B------:R-:W-:Y:S01]  /*ff0a0*/  SHF.R.U32.HI R132, RZ, 0x10, R132 ;  /* 0x00000010ff847819 */ /* 0x000fe20000011684 */
[----:B------:R-:W-:Y:S01]  /*ff0b0*/  IMAD R131, R37, R128, R131 ;  /* 0x0000008025837224 */ /* 0x000fe200078e0283 */
[----:B------:R-:W-:Y:S01]  /*ff0c0*/  ISETP.GE.U32.AND P1, PT, R136, R125, PT ;  /* 0x0000007d8800720c */ /* 0x000fe20003f26070 */
[----:B------:R-:W-:-:S02]  /*ff0d0*/  IMAD R142, R127, R102, RZ ;  /* 0x000000667f8e7224 */ /* 0x000fc400078e02ff */
[----:B------:R-:W-:Y:S02]  /*ff0e0*/  IMAD R141, R111, R126, R138 ;  /* 0x0000007e6f8d7224 */ /* 0x000fe400078e028a */
[----:B------:R-:W-:Y:S01]  /*ff0f0*/  IMAD.IADD R138, R140, 0x1, R123 ;  /* 0x000000018c8a7824 */ /* 0x000fe200078e027b */
[----:B------:R-:W-:Y:S01]  /*ff100*/  LEA.HI R140, R114, R131, RZ, 0x10 ;  /* 0x00000083728c7211 */ /* 0x000fe200078f80ff */
[----:B------:R-:W-:Y:S01]  /*ff110*/  IMAD.IADD R139, R139, 0x1, R34 ;  /* 0x000000018b8b7824 */ /* 0x000fe200078e0222 */
[----:B------:R-:W-:Y:S01]  /*ff120*/  LOP3.LUT R131, R142, 0xffff, RZ, 0xc0, !PT ;  /* 0x0000ffff8e837812 */ /* 0x000fe200078ec0ff */
[----:B------:R-:W-:Y:S01]  /*ff130*/  IMAD R132, R111, R128, R132 ;  /* 0x000000806f847224 */ /* 0x000fe200078e0284 */
[----:B------:R-:W-:Y:S01]  /*ff140*/  LEA R138, R141, R138, 0x10 ;  /* 0x0000008a8d8a7211 */ /* 0x000fe200078e80ff */
[----:B------:R-:W-:Y:S02]  /*ff150*/  IMAD R139, R114, 0x10000, R139 ;  /* 0x00010000728b7824 */ /* 0x000fe400078e028b */
[-C--:B------:R-:W-:Y:S01]  /*ff160*/  IMAD R114, R101, R131.reuse, RZ ;  /* 0x0000008365727224 */ /* 0x080fe200078e02ff */
[----:B------:R-:W-:Y:S01]  /*ff170*/  LEA.HI R141, R141, R132, RZ, 0x10 ;  /* 0x000000848d8d7211 */ /* 0x000fe200078f80ff */
[----:B------:R-:W-:Y:S01]  /*ff180*/  VIADD R33, R129, 0x1 ;  /* 0x0000000181217836 */ /* 0x000fe20000000000 */
[----:B------:R-:W-:Y:S01]  /*ff190*/  SHF.R.U32.HI R132, RZ, 0x10, R142 ;  /* 0x00000010ff847819 */ /* 0x000fe2000001168e */
[----:B------:R-:W-:Y:S01]  /*ff1a0*/  @P2 IMAD.MOV R33, RZ, RZ, R129 ;  /* 0x000000ffff212224 */ /* 0x000fe200078e0281 */
[----:B------:R-:W-:Y:S01]  /*ff1b0*/  LOP3.LUT R142, R114, 0xffff, RZ, 0xc0, !PT ;  /* 0x0000ffff728e7812 */ /* 0x000fe200078ec0ff */
[----:B------:R-:W-:-:S02]  /*ff1c0*/  IMAD R129, R99, R131, RZ ;  /* 0x0000008363817224 */ /* 0x000fc400078e02ff */
[----:B------:R-:W-:Y:S02]  /*ff1d0*/  IMAD R122, R101, R132, RZ ;  /* 0x00000084657a7224 */ /* 0x000fe400078e02ff */
[----:B------:R-:W-:Y:S02]  /*ff1e0*/  IMAD.IADD R33, R130, 0x1, R33 ;  /* 0x0000000182217824 */ /* 0x000fe400078e0221 */
[----:B------:R-:W-:Y:S02]  /*ff1f0*/  IMAD R122, R100, R131, R122 ;  /* 0x00000083647a7224 */ /* 0x000fe400078e027a */
[----:B------:R-:W-:Y:S01]  /*ff200*/  IMAD.IADD R125, R127, 0x1, R142 ;  /* 0x000000017f7d7824 */ /* 0x000fe200078e028e */
[----:B------:R-:W-:Y:S01]  /*ff210*/  ISETP.GE.U32.AND P4, PT, R33, R130, PT ;  /* 0x000000822100720c */ /* 0x000fe20003f86070 */
[C---:B------:R-:W-:Y:S01]  /*ff220*/  VIADD R143, R134.reuse, 0x1 ;  /* 0x00000001868f7836 */ /* 0x040fe20000000000 */
[----:B------:R-:W-:Y:S01]  /*ff230*/  @P3 IADD3 R143, PT, PT, R134, RZ, RZ ;  /* 0x000000ff868f3210 */ /* 0x000fe20007ffe0ff */
[----:B------:R-:W-:Y:S01]  /*ff240*/  IMAD R130, R122, 0x10000, R125 ;  /* 0x000100007a827824 */ /* 0x000fe200078e027d */
[----:B------:R-:W-:Y:S01]  /*ff250*/  LOP3.LUT R142, R129, 0xffff, RZ, 0xc0, !PT ;  /* 0x0000ffff818e7812 */ /* 0x000fe200078ec0ff */
[----:B------:R-:W-:Y:S01]  /*ff260*/  IMAD R134, R99, R132, RZ ;  /* 0x0000008463867224 */ /* 0x000fe200078e02ff */
[----:B------:R-:W-:Y:S01]  /*ff270*/  SHF.R.U32.HI R125, RZ, 0x10, R114 ;  /* 0x00000010ff7d7819 */ /* 0x000fe20000011672 */
[----:B------:R-:W-:Y:S01]  /*ff280*/  VIADD R114, R143, 0x1 ;  /* 0x000000018f727836 */ /* 0x000fe20000000000 */
[----:B------:R-:W-:Y:S01]  /*ff290*/  ISETP.GE.U32.AND P2, PT, R130, R127, PT ;  /* 0x0000007f8200720c */ /* 0x000fe20003f46070 */
[----:B------:R-:W-:Y:S01]  /*ff2a0*/  IMAD R134, R98, R131, R134 ;  /* 0x0000008362867224 */ /* 0x000fe200078e0286 */
[----:B------:R-:W-:Y:S01]  /*ff2b0*/  ISETP.GE.U32.AND P3, PT, R139, R34, PT ;  /* 0x000000228b00720c */ /* 0x000fe20003f66070 */
[----:B------:R-:W-:Y:S01]  /*ff2c0*/  IMAD.IADD R127, R33, 0x1, R142 ;  /* 0x00000001217f7824 */ /* 0x000fe200078e028e */
[----:B------:R-:W-:Y:S01]  /*ff2d0*/  SHF.R.U32.HI R129, RZ, 0x10, R129 ;  /* 0x00000010ff817819 */ /* 0x000fe20000011681 */
[----:B------:R-:W-:-:S02]  /*ff2e0*/  IMAD R125, R100, R132, R125 ;  /* 0x00000084647d7224 */ /* 0x000fc400078e027d */
[----:B------:R-:W-:Y:S02]  /*ff2f0*/  IMAD R130, R134, 0x10000, R127 ;  /* 0x0001000086827824 */ /* 0x000fe400078e027f */
[----:B------:R-:W-:Y:S01]  /*ff300*/  @P4 IMAD.MOV R114, RZ, RZ, R143 ;  /* 0x000000ffff724224 */ /* 0x000fe200078e028f */
[----:B------:R-:W-:Y:S01]  /*ff310*/  LEA.HI R125, R122, R125, RZ, 0x10 ;  /* 0x0000007d7a7d7211 */ /* 0x000fe200078f80ff */
[----:B------:R-:W-:Y:S01]  /*ff320*/  IMAD R129, R98, R132, R129 ;  /* 0x0000008462817224 */ /* 0x000fe200078e0281 */
[----:B------:R-:W-:Y:S01]  /*ff330*/  ISETP.GE.U32.AND P6, PT, R130, R33, PT ;  /* 0x000000218200720c */ /* 0x000fe20003fc6070 */
[----:B------:R-:W-:Y:S01]  /*ff340*/  IMAD.IADD R34, R133, 0x1, R114 ;  /* 0x0000000185227824 */ /* 0x000fe200078e0272 */
[----:B------:R-:W-:Y:S01]  /*ff350*/  IADD3 R143, PT, PT, R135, 0x1, RZ ;  /* 0x00000001878f7810 */ /* 0x000fe20007ffe0ff */
[----:B------:R-:W-:Y:S01]  /*ff360*/  VIADD R33, R125, 0x1 ;  /* 0x000000017d217836 */ /* 0x000fe20000000000 */
[----:B------:R-:W-:Y:S01]  /*ff370*/  ISETP.GE.U32.AND P4, PT, R138, R123, PT ;  /* 0x0000007b8a00720c */ /* 0x000fe20003f86070 */
[----:B------:R-:W-:Y:S01]  /*ff380*/  @P2 IMAD.MOV R33, RZ, RZ, R125 ;  /* 0x000000ffff212224 */ /* 0x000fe200078e027d */
[----:B------:R-:W-:Y:S01]  /*ff390*/  LEA.HI R129, R134, R129, RZ, 0x10 ;  /* 0x0000008186817211 */ /* 0x000fe200078f80ff */
[----:B------:R-:W-:Y:S01]  /*ff3a0*/  @P0 IMAD.MOV R143, RZ, RZ, R135 ;  /* 0x000000ffff8f0224 */ /* 0x000fe200078e0287 */
[----:B------:R-:W-:Y:S01]  /*ff3b0*/  ISETP.GE.U32.AND P0, PT, R34, R133, PT ;  /* 0x000000852200720c */ /* 0x000fe20003f06070 */
[----:B------:R-:W-:-:S02]  /*ff3c0*/  IMAD.IADD R114, R130, 0x1, R33 ;  /* 0x0000000182727824 */ /* 0x000fc400078e0221 */
[-C--:B------:R-:W-:Y:S02]  /*ff3d0*/  IMAD R122, R97, R131.reuse, RZ ;  /* 0x00000083617a7224 */ /* 0x080fe400078e02ff */
[C---:B------:R-:W-:Y:S01]  /*ff3e0*/  VIADD R142, R137.reuse, 0x1 ;  /* 0x00000001898e7836 */ /* 0x040fe20000000000 */
[----:B------:R-:W-:Y:S01]  /*ff3f0*/  @P1 IADD3 R142, PT, PT, R137, RZ, RZ ;  /* 0x000000ff898e1210 */ /* 0x000fe20007ffe0ff */
[----:B------:R-:W-:Y:S01]  /*ff400*/  IMAD R123, R97, R132, RZ ;  /* 0x00000084617b7224 */ /* 0x000fe200078e02ff */
[----:B------:R-:W-:Y:S01]  /*ff410*/  ISETP.GE.U32.AND P1, PT, R114, R130, PT ;  /* 0x000000827200720c */ /* 0x000fe20003f26070 */
[----:B------:R-:W-:Y:S01]  /*ff420*/  VIADD R134, R129, 0x1 ;  /* 0x0000000181867836 */ /* 0x000fe20000000000 */
[----:B------:R-:W-:Y:S01]  /*ff430*/  LOP3.LUT R127, R122, 0xffff, RZ, 0xc0, !PT ;  /* 0x0000ffff7a7f7812 */ /* 0x000fe200078ec0ff */
[----:B------:R-:W-:Y:S02]  /*ff440*/  IMAD R125, R96, R131, R123 ;  /* 0x00000083607d7224 */ /* 0x000fe400078e027b */
[----:B------:R-:W-:Y:S01]  /*ff450*/  @P6 IMAD.MOV R134, RZ, RZ, R129 ;  /* 0x000000ffff866224 */ /* 0x000fe200078e0281 */
[----:B------:R-:W-:Y:S01]  /*ff460*/  IADD3 R130, PT, PT, R34, R127, RZ ;  /* 0x0000007f22827210 */ /* 0x000fe20007ffe0ff */
[----:B------:R-:W-:Y:S01]  /*ff470*/  VIADD R33, R143, 0x1 ;  /* 0x000000018f217836 */ /* 0x000fe20000000000 */
[----:B------:R-:W-:Y:S01]  /*ff480*/  SHF.R.U32.HI R129, RZ, 0x10, R122 ;  /* 0x00000010ff817819 */ /* 0x000fe2000001167a */
[----:B------:R-:W-:-:S02]  /*ff490*/  @P0 IMAD.MOV R33, RZ, RZ, R143 ;  /* 0x000000ffff210224 */ /* 0x000fc400078e028f */
[----:B------:R-:W-:Y:S02]  /*ff4a0*/  IMAD R127, R125, 0x10000, R130 ;  /* 0x000100007d7f7824 */ /* 0x000fe400078e0282 */
[----:B------:R-:W-:Y:S01]  /*ff4b0*/  VIADD R122, R134, 0x1 ;  /* 0x00000001867a7836 */ /* 0x000fe20000000000 */
[----:B------:R-:W-:Y:S01]  /*ff4c0*/  IADD3 R123, PT, PT, R136, R33, RZ ;  /* 0x00000021887b7210 */ /* 0x000fe20007ffe0ff */
[----:B------:R-:W-:Y:S01]  /*ff4d0*/  @P1 IMAD.MOV R122, RZ, RZ, R134 ;  /* 0x000000ffff7a1224 */ /* 0x000fe200078e0286 */
[----:B------:R-:W-:Y:S01]  /*ff4e0*/  ISETP.GE.U32.AND P1, PT, R127, R34, PT ;  /* 0x000000227f00720c */ /* 0x000fe20003f26070 */
[----:B------:R-:W-:Y:S01]  /*ff4f0*/  IMAD R130, R96, R132, R129 ;  /* 0x0000008460827224 */ /* 0x000fe200078e0281 */
[----:B------:R-:W-:Y:S01]  /*ff500*/  ISETP.GE.U32.AND P0, PT, R123, R136, PT ;  /* 0x000000887b00720c */ /* 0x000fe20003f06070 */
        /* <DEDUP_REMOVED lines=22> */
[----:B------:R-:W-:Y:S01]  /*ff670*/  IMAD.IADD R122, R127, 0x1, R122 ;  /* 0x000000017f7a7824 */ /* 0x000fe200078e027a */
[C---:B------:R-:W-:Y:S01]  /*ff680*/  ISETP.GE.U32.AND P0, PT, R34.reuse, R139, PT ;  /* 0x0000008b2200720c */ /* 0x040fe20003f06070 */
[----:B------:R-:W-:Y:S01]  /*ff690*/  IMAD R123, R93, R132, RZ ;  /* 0x000000845d7b7224 */ /* 0x000fe200078e02ff */
[----:B------:R-:W-:Y:S01]  /*ff6a0*/  LEA.HI R130, R125, R130, RZ, 0x10 ;  /* 0x000000827d827211 */ /* 0x000fe200078f80ff */
[----:B------:R-:W-:Y:S01]  /*ff6b0*/  IMAD.IADD R134, R34, 0x1, R129 ;  /* 0x0000000122867824 */ /* 0x000fe200078e0281 */
[----:B------:R-:W-:Y:S01]  /*ff6c0*/  ISETP.GE.U32.AND P2, PT, R122, R127, PT ;  /* 0x0000007f7a00720c */ /* 0x000fe20003f46070 */
[----:B------:R-:W-:Y:S01]  /*ff6d0*/  IMAD R127, R92, R131, R123 ;  /* 0x000000835c7f7224 */ /* 0x000fe200078e027b */
[----:B------:R-:W-:Y:S01]  /*ff6e0*/  SHF.R.U32.HI R133, RZ, 0x10, R133 ;  /* 0x00000010ff857819 */ /* 0x000fe20000011685 */
[----:B------:R-:W-:-:S02]  /*ff6f0*/  @P3 IMAD.MOV R135, RZ, RZ, R140 ;  /* 0x000000ffff873224 */ /* 0x000fc400078e028c */
[----:B------:R-:W-:Y:S02]  /*ff700*/  IMAD R134, R127, 0x10000, R134 ;  /* 0x000100007f867824 */ /* 0x000fe400078e0286 */
[C---:B------:R-:W-:Y:S01]  /*ff710*/  VIADD R137, R130.reuse, 0x1 ;  /* 0x0000000182897836 */ /* 0x040fe20000000000 */
[----:B------:R-:W-:Y:S01]  /*ff720*/  @P1 IADD3 R137, PT, PT, R130, RZ, RZ ;  /* 0x000000ff82891210 */ /* 0x000fe20007ffe0ff */
[----:B------:R-:W-:Y:S01]  /*ff730*/  IMAD R130, R91, R131, RZ ;  /* 0x000000835b827224 */ /* 0x000fe200078e02ff */
[----:B------:R-:W-:Y:S01]  /*ff740*/  ISETP.GE.U32.AND P1, PT, R134, R34, PT ;  /* 0x000000228600720c */ /* 0x000fe20003f26070 */
[----:B------:R-:W-:Y:S02]  /*ff750*/  VIADD R123, R135, 0x1 ;  /* 0x00000001877b7836 */ /* 0x000fe40000000000 */
        /* <DEDUP_REMOVED lines=8> */
[----:B------:R-:W-:Y:S01]  /*ff7e0*/  @P2 IMAD.MOV R125, RZ, RZ, R137 ;  /* 0x000000ffff7d2224 */ /* 0x000fe200078e0289 */
[----:B------:R-:W-:Y:S01]  /*ff7f0*/  IADD3 R137, PT, PT, R127, 0x1, RZ ;  /* 0x000000017f897810 */ /* 0x000fe20007ffe0ff */
[----:B------:R-:W-:Y:S01]  /*ff800*/  IMAD R133, R90, R131, R129 ;  /* 0x000000835a857224 */ /* 0x000fe200078e0281 */
[C---:B------:R-:W-:Y:S01]  /*ff810*/  ISETP.GE.U32.AND P0, PT, R123.reuse, R138, PT ;  /* 0x0000008a7b00720c */ /* 0x040fe20003f06070 */
[----:B------:R-:W-:Y:S02]  /*ff820*/  IMAD.IADD R140, R123, 0x1, R140 ;  /* 0x000000017b8c7824 */ /* 0x000fe400078e028c */
[----:B------:R-:W-:-:S02]  /*ff830*/  IMAD.IADD R125, R134, 0x1, R125 ;  /* 0x00000001867d7824 */ /* 0x000fc400078e027d */
[----:B------:R-:W-:Y:S02]  /*ff840*/  IMAD R140, R133, 0x10000, R140 ;  /* 0x00010000858c7824 */ /* 0x000fe400078e028c */
[----:B------:R-:W-:Y:S02]  /*ff850*/  IMAD R34, R30, R126, RZ ;  /* 0x0000007e1e227224 */ /* 0x000fe400078e02ff */
[----:B------:R-:W-:Y:S01]  /*ff860*/  @P1 IMAD.MOV R137, RZ, RZ, R127 ;  /* 0x000000ffff891224 */ /* 0x000fe200078e027f */
[----:B------:R-:W-:Y:S01]  /*ff870*/  ISETP.GE.U32.AND P1, PT, R125, R134, PT ;  /* 0x000000867d00720c */ /* 0x000fe20003f26070 */
        /* <DEDUP_REMOVED lines=8> */
[----:B------:R-:W-:Y:S02]  /*ff900*/  IMAD R138, R90, R132, R135 ;  /* 0x000000845a8a7224 */ /* 0x000fe400078e0287 */
[C---:B------:R-:W-:Y:S01]  /*ff910*/  VIADD R34, R136.reuse, 0x1 ;  /* 0x0000000188227836 */ /* 0x040fe20000000000 */
[----:B------:R-:W-:Y:S01]  /*ff920*/  @P0 IADD3 R34, PT, PT, R136, RZ, RZ ;  /* 0x000000ff88220210 */ /* 0x000fe20007ffe0ff */
[----:B------:R-:W-:Y:S01]  /*ff930*/  IMAD R134, R31, R128, R129 ;  /* 0x000000801f867224 */ /* 0x000fe200078e0281 */
[----:B------:R-:W-:Y:S01]  /*ff940*/  LEA.HI R138, R133, R138, RZ, 0x10 ;  /* 0x0000008a858a7211 */ /* 0x000fe200078f80ff */
[----:B------:R-:W-:Y:S02]  /*ff950*/  VIADD R129, R137, 0x1 ;  /* 0x0000000189817836 */ /* 0x000fe40000000000 */
[C---:B------:R-:W-:Y:S01]  /*ff960*/  IMAD R127, R123.reuse, 0x10000, R130 ;  /* 0x000100007b7f7824 */ /* 0x040fe200078e0282 */
[----:B------:R-:W-:Y:S01]  /*ff970*/  LEA.HI R134, R123, R134, RZ, 0x10 ;  /* 0x000000867b867211 */ /* 0x000fe200078f80ff */
[----:B------:R-:W-:-:S02]  /*ff980*/  @P1 IMAD.MOV R129, RZ, RZ, R137 ;  /* 0x000000ffff811224 */ /* 0x000fc400078e0289 */
[C---:B------:R-:W-:Y:S01]  /*ff990*/  IMAD.IADD R130, R127.reuse, 0x1, R34 ;  /* 0x000000017f827824 */ /* 0x040fe200078e0222 */
[----:B------:R-:W-:Y:S01]  /*ff9a0*/  ISETP.GE.U32.AND P0, PT, R127, R32, PT ;  /* 0x000000207f00720c */ /* 0x000fe20003f06070 */
[C---:B------:R-:W-:Y:S01]  /*ff9b0*/  IMAD R123, R89.reuse, R131, RZ ;  /* 0x00000083597b7224 */ /* 0x040fe200078e02ff */
        /* <DEDUP_REMOVED lines=13> */
[----:B------:R-:W-:Y:S02]  /*ffa90*/  VIADD R135, R134, 0x1 ;  /* 0x0000000186877836 */ /* 0x000fe40000000000 */
[----:B------:R-:W-:Y:S01]  /*ffaa0*/  @P0 IMAD.MOV R135, RZ, RZ, R134 ;  /* 0x000000ffff870224 */ /* 0x000fe200078e0286 */
[----:B------:R-:W-:Y:S01]  /*ffab0*/  LOP3.LUT R134, R126, 0xffff, RZ, 0xc0, !PT ;  /* 0x0000ffff7e867812 */ /* 0x000fe200078ec0ff */
[----:B------:R-:W-:Y:S01]  /*ffac0*/  VIADD R123, R137, 0x1 ;  /* 0x00000001897b7836 */ /* 0x000fe20000000000 */
[----:B------:R-:W-:Y:S01]  /*ffad0*/  LEA R136, R129, R32, 0x10 ;  /* 0x0000002081887211 */ /* 0x000fe200078e80ff */
[----:B------:R-:W-:Y:S01]  /*ffae0*/  @P2 IMAD.MOV R123, RZ, RZ, R137 ;  /* 0x000000ffff7b2224 */ /* 0x000fe200078e0289 */
[----:B------:R-:W-:Y:S01]  /*ffaf0*/  SHF.R.U32.HI R126, RZ, 0x10, R126 ;  /* 0x00000010ff7e7819 */ /* 0x000fe2000001167e */
[----:B------:R-:W-:Y:S01]  /*ffb00*/  IMAD.IADD R134, R134, 0x1, R35 ;  /* 0x0000000186867824 */ /* 0x000fe200078e0223 */
[C---:B------:R-:W-:Y:S01]  /*ffb10*/  ISETP.GE.U32.AND P0, PT, R136.reuse, R130, PT ;  /* 0x000000828800720c */ /* 0x040fe20003f06070 */
[----:B------:R-:W-:-:S02]  /*ffb20*/  IMAD.IADD R123, R136, 0x1, R123 ;  /* 0x00000001887b7824 */ /* 0x000fc400078e027b */
[----:B------:R-:W-:Y:S01]  /*ffb30*/  IMAD R138, R88, R132, R133 ;  /* 0x00000084588a7224 */ /* 0x000fe200078e0285 */
[----:B------:R-:W-:Y:S01]  /*ffb40*/  LEA R134, R127, R134, 0x10 ;  /* 0x000000867f867211 */ /* 0x000fe200078e80ff */
[----:B------:R-:W-:Y:S02]  /*ffb50*/  IMAD R130, R87, R131, RZ ;  /* 0x0000008357827224 */ /* 0x000fe400078e02ff */
[----:B------:R-:W-:Y:S01]  /*ffb60*/  VIADD R32, R135, 0x1 ;  /* 0x0000000187207836 */ /* 0x000fe20000000000 */
[----:B------:R-:W-:Y:S01]  /*ffb70*/  LEA.HI R138, R129, R138, RZ, 0x10 ;  /* 0x0000008a818a7211 */ /* 0x000fe200078f80ff */
[----:B------:R-:W-:Y:S01]  /*ffb80*/  @P1 IMAD.MOV R32, RZ, RZ, R135 ;  /* 0x000000ffff201224 */ /* 0x000fe200078e0287 */
[----:B------:R-:W-:Y:S01]  /*ffb90*/  ISETP.GE.U32.AND P1, PT, R123, R136, PT ;  /* 0x000000887b00720c */ /* 0x000fe20003f26070 */
        /* <DEDUP_REMOVED lines=69> */
.L_x_1446:
[----:B------:R-:W-:Y:S05]  /*ffff0*/  BSYNC.RELIABLE B1 ;  /* 0x0000000000017941 */ /* 0x000fea0003800100 */
.L_x_1445:
        /* <DEDUP_REMOVED lines=41> */
.L_x_1444:
[----:B------:R-:W-:Y:S05]  /*100290*/  BSYNC.RECONVERGENT B0 ;  /* 0x0000000000007941 */ /* 0x000fea0003800200 */
.L_x_1443:
[----:B------:R-:W-:Y:S01]  /*1002a0*/  IMAD.IADD R36, R114, 0x1, R22 ;  /* 0x0000000172247824 */ /* 0x000fe200078e0216 */
[----:B------:R-:W-:Y:S01]  /*1002b0*/  IADD3 R22, PT, PT, R33, R23, RZ ;  /* 0x0000001721167210 */ /* 0x000fe20007ffe0ff */
[----:B------:R-:W-:Y:S01]  /*1002c0*/  IMAD.IADD R31, R122, 0x1, R20 ;  /* 0x000000017a1f7824 */ /* 0x000fe200078e0214 */
[----:B------:R-:W-:Y:S02]  /*1002d0*/  BSSY.RECONVERGENT B0, `(.L_x_1447) ;  /* 0x000007e000007945 */ /* 0x000fe40003800200 */
[----:B------:R-:W-:Y:S01]  /*1002e0*/  ISETP.GE.U32.AND P0, PT, R36, R114, PT ;  /* 0x000000722400720c */ /* 0x000fe20003f06070 */
[C---:B------:R-:W-:Y:S01]  /*1002f0*/  VIADD R23, R22.reuse, 0x1 ;  /* 0x0000000116177836 */ /* 0x040fe20000000000 */
[----:B------:R-:W-:-:S04]  /*100300*/  ISETP.GE.U32.AND P1, PT, R22, R33, PT ;  /* 0x000000211600720c */ /* 0x000fc80003f26070 */
[----:B------:R-:W-:-:S07]  /*100310*/  SEL R30, RZ, 0x1, P1 ;  /* 0x00000001ff1e7807 */ /* 0x000fce0000800000 */
[----:B------:R-:W-:-:S05]  /*100320*/  @P0 IMAD.MOV R23, RZ, RZ, R22 ;  /* 0x000000ffff170224 */ /* 0x000fca00078e0216 */
[----:B------:R-:W-:Y:S01]  /*100330*/  ISETP.GE.U32.AND P0, PT, R23, R22, PT ;  /* 0x000000161700720c */ /* 0x000fe20003f06070 */
[----:B------:R-:W-:Y:S02]  /*100340*/  IMAD.MOV.U32 R22, RZ, RZ, 0x2 ;  /* 0x00000002ff167424 */ /* 0x000fe400078e00ff */
[----:B------:R-:W-:-:S10]  /*100350*/  @P1 IMAD.MOV R22, RZ, RZ, 0x1 ;  /* 0x00000001ff161424 */ /* 0x000fd400078e02ff */
[----:B------:R-:W-:Y:S01]  /*100360*/  @P0 IADD3 R22, PT, PT, R30, RZ, RZ ;  /* 0x000000ff1e160210 */ /* 0x000fe20007ffe0ff */
[----:B------:R-:W-:Y:S01]  /*100370*/  IMAD.IADD R30, R125, 0x1, R21 ;  /* 0x000000017d1e7824 */ /* 0x000fe200078e0215 */
[----:B------:R-:W-:-:S03]  /*100380*/  ISETP.GE.U32.AND P0, PT, R31, R122, PT ;  /* 0x0000007a1f00720c */ /* 0x000fc60003f06070 */
[----:B------:R-:W-:Y:S02]  /*100390*/  IMAD.IADD R20, R31, 0x1, R22 ;  /* 0x000000011f147824 */ /* 0x000fe400078e0216 */
[----:B------:R-:W-:-:S03]  /*1003a0*/  IMAD.MOV.U32 R22, RZ, RZ, 0x2 ;  /* 0x00000002ff167424 */ /* 0x000fc600078e00ff */
[----:B------:R-:W-:Y:S02]  /*1003b0*/  ISETP.GE.U32.AND P1, PT, R20, R31, PT ;  /* 0x0000001f1400720c */ /* 0x000fe40003f26070 */
[----:B------:R-:W-:-:S03]  /*1003c0*/  SEL R31, RZ, 0x1, P0 ;  /* 0x00000001ff1f7807 */ /* 0x000fc60000000000 */
[----:B------:R-:W-:Y:S01]  /*1003d0*/  @P0 IMAD.MOV R22, RZ, RZ, 0x1 ;  /* 0x00000001ff160424 */ /* 0x000fe200078e02ff */
[----:B------:R-:W-:-:S07]  /*1003e0*/  ISETP.GE.U32.AND P0, PT, R30, R125, PT ;  /* 0x0000007d1e00720c */ /* 0x000fce0003f06070 */
[----:B------:R-:W-:Y:S02]  /*1003f0*/  @P1 IMAD.MOV R22, RZ, RZ, R31 ;  /* 0x000000ffff161224 */ /* 0x000fe400078e021f */
[----:B------:R-:W-:-:S03]  /*100400*/  IMAD.IADD R31, R34, 0x1, R18 ;  /* 0x00000001221f7824 */ /* 0x000fc600078e0212 */
[----:B------:R-:W-:Y:S01]  /*100410*/  IADD3 R21, PT, PT, R30, R22, RZ ;  /* 0x000000161e157210 */ /* 0x000fe20007ffe0ff */
[----:B------:R-:W-:Y:S02]  /*100420*/  IMAD.MOV.U32 R22, RZ, RZ, 0x2 ;  /* 0x00000002ff167424 */ /* 0x000fe400078e00ff */
[----:B------:R-:W-:Y:S01]  /*100430*/  @P0 IMAD.MOV R22, RZ, RZ, 0x1 ;  /* 0x00000001ff160424 */ /* 0x000fe200078e02ff */
[----:B------:R-:W-:Y:S02]  /*100440*/  ISETP.GE.U32.AND P1, PT, R21, R30, PT ;  /* 0x0000001e1500720c */ /* 0x000fe40003f26070 */
[----:B------:R-:W-:Y:S02]  /*100450*/  SEL R30, RZ, 0x1, P0 ;  /* 0x00000001ff1e7807 */ /* 0x000fe40000000000 */
[----:B------:R-:W-:-:S09]  /*100460*/  ISETP.GE.U32.AND P0, PT, R31, R34, PT ;  /* 0x000000221f00720c */ /* 0x000fd20003f06070 */
[----:B------:R-:W-:Y:S02]  /*100470*/  @P1 IMAD.MOV R22, RZ, RZ, R30 ;  /* 0x000000ffff161224 */ /* 0x000fe400078e021e */
[----:B------:R-:W-:Y:S02]  /*100480*/  IMAD.IADD R30, R123, 0x1, R19 ;  /* 0x000000017b1e7824 */ /* 0x000fe400078e0213 */
[----:B------:R-:W-:Y:S02]  /*100490*/  IMAD.IADD R18, R31, 0x1, R22 ;  /* 0x000000011f127824 */ /* 0x000fe400078e0216 */
[----:B------:R-:W-:-:S03]  /*1004a0*/  HFMA2 R22, -RZ, RZ, 0, 1.1920928955078125e-07 ;  /* 0x00000002ff167431 */ /* 0x000fc600000001ff */
[----:B------:R-:W-:Y:S02]  /*1004b0*/  ISETP.GE.U32.AND P1, PT, R18, R31, PT ;  /* 0x0000001f1200720c */ /* 0x000fe40003f26070 */
[----:B------:R-:W-:Y:S01]  /*1004c0*/  SEL R31, RZ, 0x1, P0 ;  /* 0x00000001ff1f7807 */ /* 0x000fe20000000000 */
[----:B------:R-:W-:Y:S01]  /*1004d0*/  @P0 IMAD.MOV R22, RZ, RZ, 0x1 ;  /* 0x00000001ff160424 */ /* 0x000fe200078e02ff */
[----:B------:R-:W-:-:S09]  /*1004e0*/  ISETP.GE.U32.AND P0, PT, R30, R123, PT ;  /* 0x0000007b1e00720c */ /* 0x000fd20003f06070 */
[----:B------:R-:W-:Y:S02]  /*1004f0*/  @P1 IMAD.MOV R22, RZ, RZ, R31 ;  /* 0x000000ffff161224 */ /* 0x000fe400078e021f */
[----:B------:R-:W-:Y:S02]  /*100500*/  IMAD.IADD R31, R32, 0x1, R16 ;  /* 0x00000001201f7824 */ /* 0x000fe400078e0210 */
[----:B------:R-:W-:Y:S02]  /*100510*/  IMAD.IADD R19, R30, 0x1, R22 ;  /* 0x000000011e137824 */ /* 0x000fe400078e0216 */
[----:B------:R-:W-:Y:S01]  /*100520*/  IMAD.MOV.U32 R22, RZ, RZ, 0x2 ;  /* 0x00000002ff167424 */ /* 0x000fe200078e00ff */
[----:B------:R-:W-:Y:S02]  /*100530*/  @P0 IADD3 R22, PT, PT, RZ, 0x1, RZ ;  /* 0x00000001ff160810 */ /* 0x000fe40007ffe0ff */
[----:B------:R-:W-:Y:S02]  /*100540*/  ISETP.GE.U32.AND P1, PT, R19, R30, PT ;  /* 0x0000001e1300720c */ /* 0x000fe40003f26070 */
[----:B------:R-:W-:-:S02]  /*100550*/  SEL R30, RZ, 0x1, P0 ;  /* 0x00000001ff1e7807 */ /* 0x000fc40000000000 */
[----:B------:R-:W-:-:S09]  /*100560*/  ISETP.GE.U32.AND P0, PT, R31, R32, PT ;  /* 0x000000201f00720c */ /* 0x000fd20003f06070 */
[----:B------:R-:W-:Y:S01]  /*100570*/  @P1 IMAD.MOV R22, RZ, RZ, R30 ;  /* 0x000000ffff161224 */ /* 0x000fe200078e021e */
[----:B------:R-:W-:-:S03]  /*100580*/  SEL R30, RZ, 0x1, P0 ;  /* 0x00000001ff1e7807 */ /* 0x000fc60000000000 */
[----:B------:R-:W-:Y:S02]  /*100590*/  IMAD.IADD R16, R31, 0x1, R22 ;  /* 0x000000011f107824 */ /* 0x000fe400078e0216 */
[----:B------:R-:W-:Y:S02]  /*1005a0*/  IMAD.MOV.U32 R22, RZ, RZ, 0x2 ;  /* 0x00000002ff167424 */ /* 0x000fe400078e00ff */
[----:B------:R-:W-:Y:S01]  /*1005b0*/  @P0 IMAD.MOV R22, RZ, RZ, 0x1 ;  /* 0x00000001ff160424 */ /* 0x000fe200078e02ff */
        /* <DEDUP_REMOVED lines=37> */
.L_x_1450:
[----:B------:R-:W-:Y:S05]  /*100810*/  BSYNC.RELIABLE B1 ;  /* 0x0000000000017941 */ /* 0x000fea0003800100 */
.L_x_1449:
        /* <DEDUP_REMOVED lines=41> */
.L_x_1448:
[----:B------:R-:W-:Y:S05]  /*100ab0*/  BSYNC.RECONVERGENT B0 ;  /* 0x0000000000007941 */ /* 0x000fea0003800200 */
.L_x_1447:
[----:B------:R-:W-:Y:S01]  /*100ac0*/  LOP3.LUT R37, R121, 0xffff, RZ, 0xc0, !PT ;  /* 0x0000ffff79257812 */ /* 0x000fe200078ec0ff */
[----:B------:R-:W-:Y:S01]  /*100ad0*/  IMAD.MOV.U32 R114, RZ, RZ, RZ ;  /* 0x000000ffff727224 */ /* 0x000fe200078e00ff */
[----:B------:R-:W-:Y:S02]  /*100ae0*/  LOP3.LUT R49, R42, 0xffff, RZ, 0xc0, !PT ;  /* 0x0000ffff2a317812 */ /* 0x000fe400078ec0ff */
[----:B------:R-:W-:Y:S02]  /*100af0*/  CS2R R34, SRZ ;  /* 0x0000000000227805 */ /* 0x000fe4000001ff00 */
[----:B------:R-:W-:Y:S02]  /*100b00*/  LOP3.LUT R103, R119, 0xffff, RZ, 0xc0, !PT ;  /* 0x0000ffff77677812 */ /* 0x000fe400078ec0ff */
[----:B------:R-:W-:Y:S02]  /*100b10*/  CS2R R32, SRZ ;  /* 0x0000000000207805 */ /* 0x000fe4000001ff00 */
[----:B------:R-:W-:-:S02]  /*100b20*/  LOP3.LUT R104, R120, 0xffff, RZ, 0xc0, !PT ;  /* 0x0000ffff78687812 */ /* 0x000fc400078ec0ff */
[----:B------:R-:W-:Y:S02]  /*100b30*/  CS2R R30, SRZ ;  /* 0x00000000001e7805 */ /* 0x000fe4000001ff00 */
[----:B------:R-:W-:Y:S01]  /*100b40*/  LOP3.LUT R105, R117, 0xffff, RZ, 0xc0, !PT ;  /* 0x0000ffff75697812 */ /* 0x000fe200078ec0ff */
[----:B------:R-:W-:Y:S01]  /*100b50*/  IMAD.MOV.U32 R22, RZ, RZ, RZ ;  /* 0x000000ffff167224 */ /* 0x000fe200078e00ff */
[----:B------:R-:W-:Y:S02]  /*100b60*/  LOP3.LUT R106, R118, 0xffff, RZ, 0xc0, !PT ;  /* 0x0000ffff766a7812 */ /* 0x000fe400078ec0ff */
        /* <DEDUP_REMOVED lines=11> */
.L_x_1451:
        /* <DEDUP_REMOVED lines=23> */
[----:B------:R-:W-:-:S02]  /*100d90*/  IMAD R126, R103, R112, RZ ;  /* 0x00000070677e7224 */ /* 0x000fc400078e02ff */
[----:B------:R-:W-:Y:S01]  /*100da0*/  IMAD R123, R42, R110, R123 ;  /* 0x0000006e2a7b7224 */ /* 0x000fe200078e027b */
[----:B------:R-:W-:Y:S01]  /*100db0*/  LOP3.LUT R128, R122, 0xffff, RZ, 0xc0, !PT ;  /* 0x0000ffff7a807812 */ /* 0x000fe200078ec0ff */
[-C--:B------:R-:W-:Y:S01]  /*100dc0*/  IMAD R131, R104, R112.reuse, RZ ;  /* 0x0000007068837224 */ /* 0x080fe200078e02ff */
[----:B------:R-:W-:Y:S01]  /*100dd0*/  SHF.R.U32.HI R129, RZ, 0x10, R122 ;  /* 0x00000010ff817819 */ /* 0x000fe2000001167a */
[----:B------:R-:W-:Y:S01]  /*100de0*/  IMAD.IADD R122, R125, 0x1, R34 ;  /* 0x000000017d7a7824 */ /* 0x000fe200078e0222 */
[----:B------:R-:W-:Y:S01]  /*100df0*/  IADD3 R125, PT, PT, R128, R35, RZ ;  /* 0x00000023807d7210 */ /* 0x000fe20007ffe0ff */
[----:B------:R-:W-:Y:S02]  /*100e00*/  IMAD R124, R42, R112, R127 ;  /* 0x000000702a7c7224 */ /* 0x000fe400078e027f */
[----:B------:R-:W-:Y:S02]  /*100e10*/  IMAD.IADD R128, R133, 0x1, R32 ;  /* 0x0000000185807824 */ /* 0x000fe400078e0220 */
[----:B------:R-:W-:Y:S01]  /*100e20*/  IMAD R126, R119, R110, R126 ;  /* 0x0000006e777e7224 */ /* 0x000fe200078e027e */
[C---:B------:R-:W-:Y:S01]  /*100e30*/  LEA.HI R132, R123.reuse, R124, RZ, 0x10 ;  /* 0x0000007c7b847211 */ /* 0x040fe200078f80ff */
[----:B------:R-:W-:-:S02]  /*100e40*/  IMAD R133, R123, 0x10000, R122 ;  /* 0x000100007b857824 */ /* 0x000fc400078e027a */
[----:B------:R-:W-:Y:S02]  /*100e50*/  IMAD R131, R120, R110, R131 ;  /* 0x0000006e78837224 */ /* 0x000fe400078e0283 */
[----:B------:R-:W-:Y:S01]  /*100e60*/  IMAD R129, R119, R112, R129 ;  /* 0x0000007077817224 */ /* 0x000fe200078e0281 */
[----:B------:R-:W-:Y:S01]  /*100e70*/  ISETP.GE.U32.AND P3, PT, R133, R34, PT ;  /* 0x000000228500720c */ /* 0x000fe20003f66070 */
[-C--:B------:R-:W-:Y:S02]  /*100e80*/  IMAD R122, R105, R110.reuse, RZ ;  /* 0x0000006e697a7224 */ /* 0x080fe400078e02ff */
[C---:B------:R-:W-:Y:S01]  /*100e90*/  IMAD R124, R126.reuse, 0x10000, R125 ;  /* 0x000100007e7c7824 */ /* 0x040fe200078e027d */
[----:B------:R-:W-:Y:S01]  /*100ea0*/  LEA.HI R126, R126, R129, RZ, 0x10 ;  /* 0x000000817e7e7211 */ /* 0x000fe200078f80ff */
[----:B------:R-:W-:Y:S02]  /*100eb0*/  IMAD R123, R106, R110, RZ ;  /* 0x0000006e6a7b7224 */ /* 0x000fe400078e02ff */
[-C--:B------:R-:W-:Y:S01]  /*100ec0*/  IMAD R130, R120, R112.reuse, R135 ;  /* 0x0000007078827224 */ /* 0x080fe200078e0287 */
[----:B------:R-:W-:Y:S01]  /*100ed0*/  ISETP.GE.U32.AND P0, PT, R124, R35, PT ;  /* 0x000000237c00720c */ /* 0x000fe20003f06070 */
[----:B------:R-:W-:Y:S01]  /*100ee0*/  IMAD R125, R131, 0x10000, R128 ;  /* 0x00010000837d7824 */ /* 0x000fe200078e0280 */
[----:B------:R-:W-:Y:S01]  /*100ef0*/  LOP3.LUT R128, R122, 0xffff, RZ, 0xc0, !PT ;  /* 0x0000ffff7a807812 */ /* 0x000fe200078ec0ff */
[-C--:B------:R-:W-:Y:S01]  /*100f00*/  IMAD R129, R106, R112.reuse, RZ ;  /* 0x000000706a817224 */ /* 0x080fe200078e02ff */
[----:B------:R-:W-:Y:S01]  /*100f10*/  SHF.R.U32.HI R122, RZ, 0x10, R122 ;  /* 0x00000010ff7a7819 */ /* 0x000fe2000001167a */
[----:B------:R-:W-:Y:S01]  /*100f20*/  IMAD R114, R105, R112, RZ ;  /* 0x0000007069727224 */ /* 0x000fe200078e02ff */
[----:B------:R-:W-:Y:S01]  /*100f30*/  LOP3.LUT R135, R123, 0xffff, RZ, 0xc0, !PT ;  /* 0x0000ffff7b877812 */ /* 0x000fe200078ec0ff */
[----:B------:R-:W-:Y:S01]  /*100f40*/  VIADD R34, R113, 0x1 ;  /* 0x0000000171227836 */ /* 0x000fe20000000000 */
[----:B------:R-:W-:Y:S01]  /*100f50*/  LEA.HI R127, R131, R130, RZ, 0x10 ;  /* 0x00000082837f7211 */ /* 0x000fe200078f80ff */
[-C--:B------:R-:W-:Y:S01]  /*100f60*/  IMAD R131, R118, R110.reuse, R129 ;  /* 0x0000006e76837224 */ /* 0x080fe200078e0281 */
[----:B------:R-:W-:Y:S01]  /*100f70*/  SHF.R.U32.HI R137, RZ, 0x10, R123 ;  /* 0x00000010ff897819 */ /* 0x000fe2000001167b */
[----:B------:R-:W-:Y:S01]  /*100f80*/  IMAD R114, R117, R110, R114 ;  /* 0x0000006e75727224 */ /* 0x000fe200078e0272 */
[----:B------:R-:W-:Y:S01]  /*100f90*/  ISETP.GE.U32.AND P1, PT, R125, R32, PT ;  /* 0x000000207d00720c */ /* 0x000fe20003f26070 */
[----:B------:R-:W-:Y:S01]  /*100fa0*/  IMAD R129, R117, R112, R122 ;  /* 0x0000007075817224 */ /* 0x000fe200078e027a */
[----:B------:R-:W-:Y:S01]  /*100fb0*/  IADD3 R122, PT, PT, R135, R30, RZ ;  /* 0x0000001e877a7210 */ /* 0x000fe20007ffe0ff */
[----:B------:R-:W-:-:S02]  /*100fc0*/  IMAD R135, R111, R102, RZ ;  /* 0x000000666f877224 */ /* 0x000fc400078e02ff */
[----:B------:R-:W-:Y:S01]  /*100fd0*/  IMAD.IADD R123, R128, 0x1, R33 ;  /* 0x00000001807b7824 */ /* 0x000fe200078e0221 */
[----:B------:R-:W-:Y:S01]  /*100fe0*/  LEA.HI R130, R114, R129, RZ, 0x10 ;  /* 0x0000008172827211 */ /* 0x000fe200078f80ff */
[----:B------:R-:W-:Y:S01]  /*100ff0*/  IMAD R129, R131, 0x10000, R122 ;  /* 0x0001000083817824 */ /* 0x000fe200078e027a */
[----:B------:R-:W-:Y:S01]  /*101000*/  LOP3.LUT R122, R135, 0xffff, RZ, 0xc0, !PT ;  /* 0x0000ffff877a7812 */ /* 0x000fe200078ec0ff */
[----:B------:R-:W-:Y:S02]  /*101010*/  IMAD R134, R118, R112, R137 ;  /* 0x0000007076867224 */ /* 0x000fe400078e0289 */
[----:B------:R-:W-:Y:S01]  /*101020*/  IMAD R128, R114, 0x10000, R123 ;  /* 0x0001000072807824 */ /* 0x000fe200078e027b */
[----:B------:R-:W-:Y:S01]  /*101030*/  SHF.R.U32.HI R123, RZ, 0x10, R135 ;  /* 0x00000010ff7b7819 */ /* 0x000fe20000011687 */
[----:B------:R-:W-:Y:S01]  /*101040*/  IMAD R114, R101, R122, RZ ;  /* 0x0000007a65727224 */ /* 0x000fe200078e02ff */
[----:B------:R-:W-:Y:S01]  /*101050*/  LEA.HI R131, R131, R134, RZ, 0x10 ;  /* 0x0000008683837211 */ /* 0x000fe200078f80ff */
[----:B------:R-:W-:-:S02]  /*101060*/  @P2 IMAD.MOV R34, RZ, RZ, R113 ;  /* 0x000000ffff222224 */ /* 0x000fc400078e0271 */
[----:B------:R-:W-:Y:S01]  /*101070*/  IMAD R35, R101, R123, RZ ;  /* 0x0000007b65237224 */ /* 0x000fe200078e02ff */
[----:B------:R-:W-:Y:S01]  /*101080*/  LOP3.LUT R134, R114, 0xffff, RZ, 0xc0, !PT ;  /* 0x0000ffff72867812 */ /* 0x000fe200078ec0ff */
[----:B------:R-:W-:Y:S01]  /*101090*/  VIADD R135, R132, 0x1 ;  /* 0x0000000184877836 */ /* 0x000fe20000000000 */
[----:B------:R-:W-:Y:S01]  /*1010a0*/  IADD3 R34, PT, PT, R133, R34, RZ ;  /* 0x0000002285227210 */ /* 0x000fe20007ffe0ff */
[----:B------:R-:W-:Y:S01]  /*1010b0*/  IMAD R32, R100, R122, R35 ;  /* 0x0000007a64207224 */ /* 0x000fe200078e0223 */
[----:B------:R-:W-:Y:S01]  /*1010c0*/  SHF.R.U32.HI R114, RZ, 0x10, R114 ;  /* 0x00000010ff727819 */ /* 0x000fe20000011672 */
[----:B------:R-:W-:Y:S01]  /*1010d0*/  IMAD.IADD R35, R111, 0x1, R134 ;  /* 0x000000016f237824 */ /* 0x000fe200078e0286 */
[----:B------:R-:W-:Y:S01]  /*1010e0*/  ISETP.GE.U32.AND P4, PT, R34, R133, PT ;  /* 0x000000852200720c */ /* 0x000fe20003f86070 */
[----:B------:R-:W-:Y:S01]  /*1010f0*/  @P3 IMAD.MOV R135, RZ, RZ, R132 ;  /* 0x000000ffff873224 */ /* 0x000fe200078e0284 */
[----:B------:R-:W-:Y:S01]  /*101100*/  ISETP.GE.U32.AND P3, PT, R128, R33, PT ;  /* 0x000000218000720c */ /* 0x000fe20003f66070 */
[----:B------:R-:W-:-:S02]  /*101110*/  IMAD R132, R32, 0x10000, R35 ;  /* 0x0001000020847824 */ /* 0x000fc400078e0223 */
[CC--:B------:R-:W-:Y:S02]  /*101120*/  IMAD R113, R99.reuse, R122.reuse, RZ ;  /* 0x0000007a63717224 */ /* 0x0c0fe400078e02ff */
        /* <DEDUP_REMOVED lines=9> */
[----:B------:R-:W-:Y:S01]  /*1011c0*/  @P4 IMAD.MOV R35, RZ, RZ, R135 ;  /* 0x000000ffff234224 */ /* 0x000fe200078e0287 */
[----:B------:R-:W-:Y:S01]  /*1011d0*/  ISETP.GE.U32.AND P4, PT, R129, R30, PT ;  /* 0x0000001e8100720c */ /* 0x000fe20003f86070 */
[C---:B------:R-:W-:Y:S01]  /*1011e0*/  VIADD R114, R111.reuse, 0x1 ;  /* 0x000000016f727836 */ /* 0x040fe20000000000 */
[----:B------:R-:W-:Y:S01]  /*1011f0*/  LEA R133, R132, R133, 0x10 ;  /* 0x0000008584857211 */ /* 0x000fe200078e80ff */
[----:B------:R-:W-:Y:S01]  /*101200*/  IMAD.IADD R35, R124, 0x1, R35 ;  /* 0x000000017c237824 */ /* 0x000fe200078e0223 */
[----:B------:R-:W-:Y:S01]  /*101210*/  @P2 IADD3 R114, PT, PT, R111, RZ, RZ ;  /* 0x000000ff6f722210 */ /* 0x000fe20007ffe0ff */
[----:B------:R-:W-:Y:S01]  /*101220*/  VIADD R134, R126, 0x1 ;  /* 0x000000017e867836 */ /* 0x000fe20000000000 */
[----:B------:R-:W-:Y:S01]  /*101230*/  ISETP.GE.U32.AND P6, PT, R133, R34, PT ;  /* 0x000000228500720c */ /* 0x000fe20003fc6070 */
[----:B------:R-:W-:Y:S01]  /*101240*/  @P0 IMAD.MOV R134, RZ, RZ, R126 ;  /* 0x000000ffff860224 */ /* 0x000fe200078e027e */
[----:B------:R-:W-:Y:S01]  /*101250*/  ISETP.GE.U32.AND P0, PT, R35, R124, PT ;  /* 0x0000007c2300720c */ /* 0x000fe20003f06070 */
[----:B------:R-:W-:-:S02]  /*101260*/  IMAD.IADD R114, R133, 0x1, R114 ;  /* 0x0000000185727824 */ /* 0x000fc400078e0272 */
[----:B------:R-:W-:Y:S02]  /*101270*/  IMAD R113, R98, R123, R113 ;  /* 0x0000007b62717224 */ /* 0x000fe400078e0271 */
[-C--:B------:R-:W-:Y:S02]  /*101280*/  IMAD R32, R97, R122.reuse, RZ ;  /* 0x0000007a61207224 */ /* 0x080fe400078e02ff */
        /* <DEDUP_REMOVED lines=8> */
[----:B------:R-:W-:Y:S01]  /*101310*/  VIADD R132, R113, 0x1 ;  /* 0x0000000171847836 */ /* 0x000fe20000000000 */
[----:B------:R-:W-:Y:S01]  /*101320*/  IADD3 R127, PT, PT, R130, 0x1, RZ ;  /* 0x00000001827f7810 */ /* 0x000fe20007ffe0ff */
[----:B------:R-:W-:-:S02]  /*101330*/  IMAD R33, R96, R122, R33 ;  /* 0x0000007a60217224 */ /* 0x000fc400078e0221 */
[----:B------:R-:W-:Y:S02]  /*101340*/  IMAD.IADD R124, R35, 0x1, R34 ;  /* 0x00000001237c7824 */ /* 0x000fe400078e0222 */
[----:B------:R-:W-:Y:S02]  /*101350*/  @P0 IMAD.MOV R30, RZ, RZ, R134 ;  /* 0x000000ffff1e0224 */ /* 0x000fe400078e0286 */
[----:B------:R-:W-:Y:S01]  /*101360*/  @P6 IMAD.MOV R132, RZ, RZ, R113 ;  /* 0x000000ffff846224 */ /* 0x000fe200078e0271 */
[----:B------:R-:W-:Y:S01]  /*101370*/  LEA R111, R33, R124, 0x10 ;  /* 0x0000007c216f7211 */ /* 0x000fe200078e80ff */
[----:B------:R-:W-:Y:S02]  /*101380*/  IMAD.IADD R30, R125, 0x1, R30 ;  /* 0x000000017d1e7824 */ /* 0x000fe400078e021e */
[----:B------:R-:W-:Y:S02]  /*101390*/  VIADD R34, R132, 0x1 ;  /* 0x0000000184227836 */ /* 0x000fe40000000000 */
[----:B------:R-:W-:Y:S01]  /*1013a0*/  @P1 IMAD.MOV R34, RZ, RZ, R132 ;  /* 0x000000ffff221224 */ /* 0x000fe200078e0284 */
[C---:B------:R-:W-:Y:S01]  /*1013b0*/  ISETP.GE.U32.AND P1, PT, R111.reuse, R35, PT ;  /* 0x000000236f00720c */ /* 0x040fe20003f26070 */
[----:B------:R-:W-:Y:S01]  /*1013c0*/  IMAD R32, R96, R123, R32 ;  /* 0x0000007b60207224 */ /* 0x000fe200078e0220 */
[----:B------:R-:W-:Y:S01]  /*1013d0*/  ISETP.GE.U32.AND P0, PT, R30, R125, PT ;  /* 0x0000007d1e00720c */ /* 0x000fe20003f06070 */
[----:B------:R-:W-:-:S02]  /*1013e0*/  IMAD.IADD R34, R111, 0x1, R34 ;  /* 0x000000016f227824 */ /* 0x000fc400078e0222 */
[----:B------:R-:W-:Y:S01]  /*1013f0*/  IMAD R113, R95, R122, RZ ;  /* 0x0000007a5f717224 */ /* 0x000fe200078e02ff */
[----:B------:R-:W-:Y:S01]  /*101400*/  LEA.HI R32, R33, R32, RZ, 0x10 ;  /* 0x0000002021207211 */ /* 0x000fe200078f80ff */
[----:B------:R-:W-:Y:S01]  /*101410*/  IMAD R33, R95, R123, RZ ;  /* 0x0000007b5f217224 */ /* 0x000fe200078e02ff */
[----:B------:R-:W-:Y:S01]  /*101420*/  ISETP.GE.U32.AND P2, PT, R34, R111, PT ;  /* 0x0000006f2200720c */ /* 0x000fe20003f46070 */
        /* <DEDUP_REMOVED lines=29> */
[----:B------:R-:W-:Y:S02]  /*101600*/  VIADD R131, R111, 0x1 ;  /* 0x000000016f837836 */ /* 0x000fe40000000000 */
[----:B------:R-:W-:Y:S01]  /*101610*/  @P1 IMAD.MOV R131, RZ, RZ, R111 ;  /* 0x000000ffff831224 */ /* 0x000fe200078e026f */
[----:B------:R-:W-:Y:S01]  /*101620*/  ISETP.GE.U32.AND P1, PT, R125, R33, PT ;  /* 0x000000217d00720c */ /* 0x000fe20003f26070 */
[----:B------:R-:W-:Y:S02]  /*101630*/  IMAD R126, R91, R122, RZ ;  /* 0x0000007a5b7e7224 */ /* 0x000fe400078e02ff */
[----:B------:R-:W-:-:S02]  /*101640*/  @P0 IMAD.MOV R30, RZ, RZ, R127 ;  /* 0x000000ffff1e0224 */ /* 0x000fc400078e027f */
[-C--:B------:R-:W-:Y:S01]  /*101650*/  IMAD R124, R92, R123.reuse, R32 ;  /* 0x0000007b5c7c7224 */ /* 0x080fe200078e0220 */
        /* <DEDUP_REMOVED lines=27> */
[----:B------:R-:W-:Y:S01]  /*101810*/  @P0 IMAD.MOV R30, RZ, RZ, R130 ;  /* 0x000000ffff1e0224 */ /* 0x000fe200078e0282 */
[----:B------:R-:W-:Y:S01]  /*101820*/  @P1 IADD3 R113, PT, PT, R129, RZ, RZ ;  /* 0x000000ff81711210 */ /* 0x000fe20007ffe0ff */
[C---:B------:R-:W-:Y:S01]  /*101830*/  IMAD R124, R33.reuse, 0x10000, R124 ;  /* 0x00010000217c7824 */ /* 0x040fe200078e027c */
[----:B------:R-:W-:Y:S01]  /*101840*/  LEA.HI R126, R33, R126, RZ, 0x10 ;  /* 0x0000007e217e7211 */ /* 0x000fe200078f80ff */
[----:B------:R-:W-:Y:S02]  /*101850*/  VIADD R130, R132, 0x1 ;  /* 0x0000000184827836 */ /* 0x000fe40000000000 */
        /* <DEDUP_REMOVED lines=23> */
[----:B------:R-:W-:Y:S01]  /*1019d0*/  IADD3 R124, PT, PT, R125, R22, RZ ;  /* 0x000000167d7c7210 */ /* 0x000fe20007ffe0ff */
        /* <DEDUP_REMOVED lines=30> */
[----:B------:R-:W-:Y:S02]  /*101bc0*/  ISETP.NE.AND P0, PT, R109, 0x8, PT ;  /* 0x000000086d00780c */ /* 0x000fe40003f05270 */
[----:B------:R-:W-:-:S03]  /*101bd0*/  IADD3 R113, PT, PT, R22, 0x1, RZ ;  /* 0x0000000116717810 */ /* 0x000fc60007ffe0ff */
[----:B------:R-:W-:Y:S02]  /*101be0*/  @P2 IMAD.MOV R113, RZ, RZ, R22 ;  /* 0x000000ffff712224 */ /* 0x000fe400078e0216 */
[C---:B------:R-:W-:Y:S01]  /*101bf0*/  VIADD R22, R110.reuse, 0x1 ;  /* 0x000000016e167836 */ /* 0x040fe20000000000 */
[----:B------:R-:W-:Y:S01]  /*101c00*/  @P1 IADD3 R22, PT, PT, R110, RZ, RZ ;  /* 0x000000ff6e161210 */ /* 0x000fe20007ffe0ff */
        /* <DEDUP_REMOVED lines=50> */
.L_x_1455:
[----:B------:R-:W-:Y:S05]  /*101f30*/  BSYNC.RELIABLE B1 ;  /* 0x0000000000017941 */ /* 0x000fea0003800100 */
.L_x_1454:
        /* <DEDUP_REMOVED lines=19> */
[----:B------:R-:W-:Y:S01]  /*102070*/  @P6 IADD3 R34, PT, PT, R42, RZ, RZ ;  /* 0x000000ff2a226210 */ /* 0x000fe20007ffe0ff */
[----:B------:R-:W-:Y:S01]  /*102080*/  VIADD R22, R37, 0xffffffff ;  /* 0xffffffff25167836 */ /* 0x000fe20000000000 */
        /* <DEDUP_REMOVED lines=20> */
.L_x_1453:
[----:B------:R-:W-:Y:S05]  /*1021d0*/  BSYNC.RECONVERGENT B0 ;  /* 0x0000000000007941 */ /* 0x000fea0003800200 */
.L_x_1452:
[----:B------:R-:W-:Y:S01]  /*1021e0*/  LOP3.LUT R37, R36, 0xffff, RZ, 0xc0, !PT ;  /* 0x0000ffff24257812 */ /* 0x000fe200078ec0ff */
[----:B------:R-:W-:Y:S01]  /*1021f0*/  IMAD.MOV.U32 R120, RZ, RZ, RZ ;  /* 0x000000ffff787224 */ /* 0x000fe200078e00ff */
[----:B------:R-:W-:Y:S01]  /*102200*/  LOP3.LUT R42, R23, 0xffff, RZ, 0xc0, !PT ;  /* 0x0000ffff172a7812 */ /* 0x000fe200078ec0ff */
[----:B------:R-:W-:Y:S01]  /*102210*/  IMAD.MOV.U32 R49, RZ, RZ, RZ ;  /* 0x000000ffff317224 */ /* 0x000fe200078e00ff */
[----:B------:R-:W-:Y:S01]  /*102220*/  LOP3.LUT R104, R20, 0xffff, RZ, 0xc0, !PT ;  /* 0x0000ffff14687812 */ /* 0x000fe200078ec0ff */
[----:B------:R-:W-:Y:S01]  /*102230*/  IMAD.MOV.U32 R116, RZ, RZ, RZ ;  /* 0x000000ffff747224 */ /* 0x000fe200078e00ff */
[----:B------:R-:W-:Y:S02]  /*102240*/  SHF.R.U32.HI R105, RZ, 0x10, R20 ;  /* 0x00000010ff697819 */ /* 0x000fe40000011614 */
[----:B------:R-:W-:Y:S02]  /*102250*/  LOP3.LUT R106, R21, 0xffff, RZ, 0xc0, !PT ;  /* 0x0000ffff156a7812 */ /* 0x000fe400078ec0ff */
[----:B------:R-:W-:-:S02]  /*102260*/  SHF.R.U32.HI R107, RZ, 0x10, R21 ;  /* 0x00000010ff6b7819 */ /* 0x000fc40000011615 */
[----:B------:R-:W-:Y:S02]  /*102270*/  CS2R R20, SRZ ;  /* 0x0000000000147805 */ /* 0x000fe4000001ff00 */
[----:B------:R-:W-:Y:S02]  /*102280*/  LOP3.LUT R108, R18, 0xffff, RZ, 0xc0, !PT ;  /* 0x0000ffff126c7812 */ /* 0x000fe400078ec0ff */
[----:B------:R-:W-:Y:S02]  /*102290*/  SHF.R.U32.HI R109, RZ, 0x10, R18 ;  /* 0x00000010ff6d7819 */ /* 0x000fe40000011612 */
[----:B------:R-:W-:Y:S02]  /*1022a0*/  LOP3.LUT R110, R19, 0xffff, RZ, 0xc0, !PT ;  /* 0x0000ffff136e7812 */ /* 0x000fe400078ec0ff */
[----:B------:R-:W-:Y:S02]  /*1022b0*/  SHF.R.U32.HI R111, RZ, 0x10, R19 ;  /* 0x00000010ff6f7819 */ /* 0x000fe40000011613 */
[----:B------:R-:W-:-:S02]  /*1022c0*/  CS2R R18, SRZ ;  /* 0x0000000000127805 */ /* 0x000fc4000001ff00 */
[----:B------:R-:W-:Y:S02]  /*1022d0*/  LOP3.LUT R112, R16, 0xffff, RZ, 0xc0, !PT ;  /* 0x0000ffff10707812 */ /* 0x000fe400078ec0ff */
[----:B------:R-:W-:Y:S02]  /*1022e0*/  SHF.R.U32.HI R113, RZ, 0x10, R16 ;  /* 0x00000010ff717819 */ /* 0x000fe40000011610 */
[----:B------:R-:W-:Y:S02]  /*1022f0*/  LOP3.LUT R114, R17, 0xffff, RZ, 0xc0, !PT ;  /* 0x0000ffff11727812 */ /* 0x000fe400078ec0ff */
[----:B------:R-:W-:Y:S02]  /*102300*/  SHF.R.U32.HI R115, RZ, 0x10, R17 ;  /* 0x00000010ff737819 */ /* 0x000fe40000011611 */
[----:B------:R-:W-:Y:S02]  /*102310*/  CS2R R16, SRZ ;  /* 0x0000000000107805 */ /* 0x000fe4000001ff00 */
[----:B------:R-:W-:-:S02]  /*102320*/  SHF.R.U32.HI R36, RZ, 0x10, R36 ;  /* 0x00000010ff247819 */ /* 0x000fc40000011624 */
[----:B------:R-:W-:-:S07]  /*102330*/  SHF.R.U32.HI R23, RZ, 0x10, R23 ;  /* 0x00000010ff177819 */ /* 0x000fce0000011617 */
.L_x_1456:
[----:B------:R-:W-:-:S06]  /*102340*/  LEA R119, R116, R1, 0x2 ;  /* 0x0000000174777211 */ /* 0x000fcc00078e10ff */
[----:B------:R-:W2:Y:S01]  /*102350*/  LDL R119, [R119] ;  /* 0x0000000077777983 */ /* 0x000ea20000100800 */
[----:B------:R-:W-:Y:S01]  /*102360*/  VIADD R116, R116, 0x1 ;  /* 0x0000000174747836 */ /* 0x000fe20000000000 */
        /* <DEDUP_REMOVED lines=16> */
[-C--:B------:R-:W-:Y:S01]  /*102470*/  IMAD R122, R42, R118.reuse, RZ ;  /* 0x000000762a7a7224 */ /* 0x080fe200078e02ff */
[----:B------:R-:W-:Y:S01]  /*102480*/  SHF.R.U32.HI R124, RZ, 0x10, R124 ;  /* 0x00000010ff7c7819 */ /* 0x000fe2000001167c */
[----:B------:R-:W-:Y:S01]  /*102490*/  IMAD.IADD R123, R123, 0x1, R20 ;  /* 0x000000017b7b7824 */ /* 0x000fe200078e0214 */
[----:B------:R-:W-:Y:S01]  /*1024a0*/  SHF.R.U32.HI R127, RZ, 0x10, R125 ;  /* 0x00000010ff7f7819 */ /* 0x000fe2000001167d */
[C---:B------:R-:W-:Y:S01]  /*1024b0*/  IMAD R122, R23.reuse, R117, R122 ;  /* 0x00000075177a7224 */ /* 0x040fe200078e027a */
[----:B------:R-:W-:Y:S01]  /*1024c0*/  SHF.R.U32.HI R132, RZ, 0x10, R129 ;  /* 0x00000010ff847819 */ /* 0x000fe20000011681 */
[-C--:B------:R-:W-:Y:S01]  /*1024d0*/  IMAD R125, R23, R118.reuse, R124 ;  /* 0x00000076177d7224 */ /* 0x080fe200078e027c */
[----:B------:R-:W-:Y:S01]  /*1024e0*/  LOP3.LUT R131, R129, 0xffff, RZ, 0xc0, !PT ;  /* 0x0000ffff81837812 */ /* 0x000fe200078ec0ff */
[-C--:B------:R-:W-:Y:S01]  /*1024f0*/  IMAD R126, R104, R118.reuse, RZ ;  /* 0x00000076687e7224 */ /* 0x080fe200078e02ff */
[----:B------:R-:W-:Y:S01]  /*102500*/  LEA R133, R122, R123, 0x10 ;  /* 0x0000007b7a857211 */ /* 0x000fe200078e80ff */
[----:B------:R-:W-:Y:S01]  /*102510*/  IMAD R130, R106, R118, RZ ;  /* 0x000000766a827224 */ /* 0x000fe200078e02ff */
[----:B------:R-:W-:Y:S01]  /*102520*/  ISETP.GE.U32.AND P2, PT, R119, R120, PT ;  /* 0x000000787700720c */ /* 0x000fe20003f46070 */
[----:B------:R-:W-:Y:S01]  /*102530*/  IMAD R135, R107, R118, R132 ;  /* 0x000000766b877224 */ /* 0x000fe200078e0284 */
[----:B------:R-:W-:Y:S01]  /*102540*/  LEA.HI R132, R122, R125, RZ, 0x10 ;  /* 0x0000007d7a847211 */ /* 0x000fe200078f80ff */
[----:B------:R-:W-:Y:S01]  /*102550*/  IMAD R126, R105, R117, R126 ;  /* 0x00000075697e7224 */ /* 0x000fe200078e027e */
[----:B------:R-:W-:Y:S01]  /*102560*/  ISETP.GE.U32.AND P3, PT, R133, R20, PT ;  /* 0x000000148500720c */ /* 0x000fe20003f66070 */
[----:B------:R-:W-:-:S02]  /*102570*/  IMAD.IADD R129, R128, 0x1, R21 ;  /* 0x0000000180817824 */ /* 0x000fc400078e0215 */
[-C--:B------:R-:W-:Y:S02]  /*102580*/  IMAD R127, R105, R118.reuse, R127 ;  /* 0x00000076697f7224 */ /* 0x080fe400078e027f */
[-C--:B------:R-:W-:Y:S02]  /*102590*/  IMAD R122, R108, R117.reuse, RZ ;  /* 0x000000756c7a7224 */ /* 0x080fe400078e02ff */
[-C--:B------:R-:W-:Y:S02]  /*1025a0*/  IMAD R130, R107, R117.reuse, R130 ;  /* 0x000000756b827224 */ /* 0x080fe400078e0282 */
[----:B------:R-:W-:Y:S01]  /*1025b0*/  IMAD R123, R110, R117, RZ ;  /* 0x000000756e7b7224 */ /* 0x000fe200078e02ff */
[----:B------:R-:W-:Y:S01]  /*1025c0*/  LOP3.LUT R128, R122, 0xffff, RZ, 0xc0, !PT ;  /* 0x0000ffff7a807812 */ /* 0x000fe200078ec0ff */
[----:B------:R-:W-:Y:S01]  /*1025d0*/  IMAD.IADD R131, R131, 0x1, R18 ;  /* 0x0000000183837824 */ /* 0x000fe200078e0212 */
[----:B------:R-:W-:Y:S01]  /*1025e0*/  SHF.R.U32.HI R122, RZ, 0x10, R122 ;  /* 0x00000010ff7a7819 */ /* 0x000fe2000001167a */
[C---:B------:R-:W-:Y:S01]  /*1025f0*/  IMAD R124, R126.reuse, 0x10000, R129 ;  /* 0x000100007e7c7824 */ /* 0x040fe200078e0281 */
[----:B------:R-:W-:Y:S01]  /*102600*/  LEA.HI R126, R126, R127, RZ, 0x10 ;  /* 0x0000007f7e7e7211 */ /* 0x000fe200078f80ff */
[C---:B------:R-:W-:Y:S01]  /*102610*/  IMAD R125, R130.reuse, 0x10000, R131 ;  /* 0x00010000827d7824 */ /* 0x040fe200078e0283 */
[----:B------:R-:W-:Y:S01]  /*102620*/  LEA.HI R127, R130, R135, RZ, 0x10 ;  /* 0x00000087827f7211 */ /* 0x000fe200078f80ff */
[-C--:B------:R-:W-:Y:S01]  /*102630*/  IMAD R120, R108, R118.reuse, RZ ;  /* 0x000000766c787224 */ /* 0x080fe200078e02ff */
[----:B------:R-:W-:Y:S01]  /*102640*/  LOP3.LUT R135, R123, 0xffff, RZ, 0xc0, !PT ;  /* 0x0000ffff7b877812 */ /* 0x000fe200078ec0ff */
[-C--:B------:R-:W-:Y:S01]  /*102650*/  IMAD R130, R110, R118.reuse, RZ ;  /* 0x000000766e827224 */ /* 0x080fe200078e02ff */
[----:B------:R-:W-:Y:S01]  /*102660*/  SHF.R.U32.HI R134, RZ, 0x10, R123 ;  /* 0x00000010ff867819 */ /* 0x000fe2000001167b */
[C---:B------:R-:W-:Y:S01]  /*102670*/  IMAD R120, R109.reuse, R117, R120 ;  /* 0x000000756d787224 */ /* 0x040fe200078e0278 */
[----:B------:R-:W-:Y:S01]  /*102680*/  ISETP.GE.U32.AND P0, PT, R124, R21, PT ;  /* 0x000000157c00720c */ /* 0x000fe20003f06070 */
[----:B------:R-:W-:Y:S01]  /*102690*/  IMAD R129, R109, R118, R122 ;  /* 0x000000766d817224 */ /* 0x000fe200078e027a */
[----:B------:R-:W-:Y:S01]  /*1026a0*/  ISETP.GE.U32.AND P1, PT, R125, R18, PT ;  /* 0x000000127d00720c */ /* 0x000fe20003f26070 */
[----:B------:R-:W-:-:S02]  /*1026b0*/  IMAD R131, R111, R117, R130 ;  /* 0x000000756f837224 */ /* 0x000fc400078e0282 */
[----:B------:R-:W-:Y:S01]  /*1026c0*/  IMAD.IADD R122, R135, 0x1, R16 ;  /* 0x00000001877a7824 */ /* 0x000fe200078e0210 */
[----:B------:R-:W-:Y:S01]  /*1026d0*/  LEA.HI R130, R120, R129, RZ, 0x10 ;  /* 0x0000008178827211 */ /* 0x000fe200078f80ff */
[----:B------:R-:W-:Y:S02]  /*1026e0*/  IMAD R135, R119, R102, RZ ;  /* 0x0000006677877224 */ /* 0x000fe400078e02ff */
[----:B------:R-:W-:Y:S01]  /*1026f0*/  IMAD.IADD R123, R128, 0x1, R19 ;  /* 0x00000001807b7824 */ /* 0x000fe200078e0213 */
[----:B------:R-:W-:Y:S01]  /*102700*/  LEA R129, R131, R122, 0x10 ;  /* 0x0000007a83817211 */ /* 0x000fe200078e80ff */
[----:B------:R-:W-:Y:S01]  /*102710*/  IMAD R134, R111, R118, R134 ;  /* 0x000000766f867224 */ /* 0x000fe200078e0286 */
[----:B------:R-:W-:Y:S01]  /*102720*/  LOP3.LUT R122, R135, 0xffff, RZ, 0xc0, !PT ;  /* 0x0000ffff877a7812 */ /* 0x000fe200078ec0ff */
[----:B------:R-:W-:Y:S01]  /*102730*/  IMAD R128, R120, 0x10000, R123 ;  /* 0x0001000078807824 */ /* 0x000fe200078e027b */
[----:B------:R-:W-:Y:S01]  /*102740*/  SHF.R.U32.HI R123, RZ, 0x10, R135 ;  /* 0x00000010ff7b7819 */ /* 0x000fe20000011687 */
[----:B------:R-:W-:Y:S01]  /*102750*/  VIADD R20, R121, 0x1 ;  /* 0x0000000179147836 */ /* 0x000fe20000000000 */
[----:B------:R-:W-:Y:S01]  /*102760*/  LEA.HI R131, R131, R134, RZ, 0x10 ;  /* 0x0000008683837211 */ /* 0x000fe200078f80ff */
[----:B------:R-:W-:-:S02]  /*102770*/  IMAD R120, R101, R122, RZ ;  /* 0x0000007a65787224 */ /* 0x000fc400078e02ff */
[----:B------:R-:W-:Y:S02]  /*102780*/  @P2 IMAD.MOV R20, RZ, RZ, R121 ;  /* 0x000000ffff142224 */ /* 0x000fe400078e0279 */
[----:B------:R-:W-:Y:S01]  /*102790*/  IMAD R21, R101, R123, RZ ;  /* 0x0000007b65157224 */ /* 0x000fe200078e02ff */
[----:B------:R-:W-:Y:S01]  /*1027a0*/  LOP3.LUT R134, R120, 0xffff, RZ, 0xc0, !PT ;  /* 0x0000ffff78867812 */ /* 0x000fe200078ec0ff */
[----:B------:R-:W-:Y:S01]  /*1027b0*/  IMAD.IADD R20, R133, 0x1, R20 ;  /* 0x0000000185147824 */ /* 0x000fe200078e0214 */
[----:B------:R-:W-:Y:S01]  /*1027c0*/  SHF.R.U32.HI R120, RZ, 0x10, R120 ;  /* 0x00000010ff787819 */ /* 0x000fe20000011678 */
[-C--:B------:R-:W-:Y:S02]  /*1027d0*/  IMAD R18, R100, R122.reuse, R21 ;  /* 0x0000007a64127224 */ /* 0x080fe400078e0215 */
[----:B------:R-:W-:Y:S01]  /*1027e0*/  IMAD.IADD R21, R119, 0x1, R134 ;  /* 0x0000000177157824 */ /* 0x000fe200078e0286 */
[----:B------:R-:W-:Y:S01]  /*1027f0*/  ISETP.GE.U32.AND P4, PT, R20, R133, PT ;  /* 0x000000851400720c */ /* 0x000fe20003f86070 */
[C---:B------:R-:W-:Y:S01]  /*102800*/  VIADD R135, R132.reuse, 0x1 ;  /* 0x0000000184877836 */ /* 0x040fe20000000000 */
[----:B------:R-:W-:Y:S01]  /*102810*/  @P3 IADD3 R135, PT, PT, R132, RZ, RZ ;  /* 0x000000ff84873210 */ /* 0x000fe20007ffe0ff */
[----:B------:R-:W-:Y:S01]  /*102820*/  IMAD R132, R18, 0x10000, R21 ;  /* 0x0001000012847824 */ /* 0x000fe200078e0215 */
[----:B------:R-:W-:Y:S01]  /*102830*/  IADD3 R134, PT, PT, R126, 0x1, RZ ;  /* 0x000000017e867810 */ /* 0x000fe20007ffe0ff */
[CC--:B------:R-:W-:Y:S01]  /*102840*/  IMAD R121, R99.reuse, R122.reuse, RZ ;  /* 0x0000007a63797224 */ /* 0x0c0fe200078e02ff */
        /* <DEDUP_REMOVED lines=9> */
[----:B------:R-:W-:Y:S01]  /*1028e0*/  @P4 IMAD.MOV R21, RZ, RZ, R135 ;  /* 0x000000ffff154224 */ /* 0x000fe200078e0287 */
[----:B------:R-:W-:Y:S01]  /*1028f0*/  ISETP.GE.U32.AND P4, PT, R129, R16, PT ;  /* 0x000000108100720c */ /* 0x000fe20003f86070 */
[----:B------:R-:W-:-:S02]  /*102900*/  IMAD.IADD R133, R20, 0x1, R133 ;  /* 0x0000000114857824 */ /* 0x000fc400078e0285 */
[----:B------:R-:W-:Y:S02]  /*102910*/  IMAD.IADD R21, R124, 0x1, R21 ;  /* 0x000000017c157824 */ /* 0x000fe400078e0215 */
[----:B------:R-:W-:Y:S02]  /*102920*/  IMAD R133, R132, 0x10000, R133 ;  /* 0x0001000084857824 */ /* 0x000fe400078e0285 */
[----:B------:R-:W-:Y:S02]  /*102930*/  VIADD R120, R119, 0x1 ;  /* 0x0000000177787836 */ /* 0x000fe40000000000 */
[----:B------:R-:W-:Y:S01]  /*102940*/  @P2 IMAD.MOV R120, RZ, RZ, R119 ;  /* 0x000000ffff782224 */ /* 0x000fe200078e0277 */
[----:B------:R-:W-:Y:S01]  /*102950*/  ISETP.GE.U32.AND P6, PT, R133, R20, PT ;  /* 0x000000148500720c */ /* 0x000fe20003fc6070 */
[----:B------:R-:W-:Y:S01]  /*102960*/  @P0 IMAD.MOV R134, RZ, RZ, R126 ;  /* 0x000000ffff860224 */ /* 0x000fe200078e027e */
[----:B------:R-:W-:Y:S01]  /*102970*/  ISETP.GE.U32.AND P0, PT, R21, R124, PT ;  /* 0x0000007c1500720c */ /* 0x000fe20003f06070 */
[----:B------:R-:W-:-:S02]  /*102980*/  IMAD.IADD R120, R133, 0x1, R120 ;  /* 0x0000000185787824 */ /* 0x000fc400078e0278 */
[-C--:B------:R-:W-:Y:S02]  /*102990*/  IMAD R121, R98, R123.reuse, R121 ;  /* 0x0000007b62797224 */ /* 0x080fe400078e0279 */
[-C--:B------:R-:W-:Y:S02]  /*1029a0*/  IMAD R18, R97, R122.reuse, RZ ;  /* 0x0000007a61127224 */ /* 0x080fe400078e02ff */
[C---:B------:R-:W-:Y:S01]  /*1029b0*/  VIADD R126, R127.reuse, 0x1 ;  /* 0x000000017f7e7836 */ /* 0x040fe20000000000 */
[----:B------:R-:W-:Y:S01]  /*1029c0*/  @P1 IADD3 R126, PT, PT, R127, RZ, RZ ;  /* 0x000000ff7f7e1210 */ /* 0x000fe20007ffe0ff */
[----:B------:R-:W-:Y:S01]  /*1029d0*/  IMAD R19, R97, R123, RZ ;  /* 0x0000007b61137224 */ /* 0x000fe200078e02ff */
[----:B------:R-:W-:Y:S01]  /*1029e0*/  ISETP.GE.U32.AND P1, PT, R120, R133, PT ;  /* 0x000000857800720c */ /* 0x000fe20003f26070 */
[----:B------:R-:W-:Y:S01]  /*1029f0*/  VIADD R16, R134, 0x1 ;  /* 0x0000000186107836 */ /* 0x000fe20000000000 */
[----:B------:R-:W-:Y:S01]  /*102a00*/  LEA.HI R121, R132, R121, RZ, 0x10 ;  /* 0x0000007984797211 */ /* 0x000fe200078f80ff */
[----:B------:R-:W-:Y:S01]  /*102a10*/  @P0 IMAD.MOV R16, RZ, RZ, R134 ;  /* 0x000000ffff100224 */ /* 0x000fe200078e0286 */
[----:B------:R-:W-:Y:S01]  /*102a20*/  LOP3.LUT R20, R18, 0xffff, RZ, 0xc0, !PT ;  /* 0x0000ffff12147812 */ /* 0x000fe200078ec0ff */
[C---:B------:R-:W-:Y:S01]  /*102a30*/  IMAD R19, R96.reuse, R122, R19 ;  /* 0x0000007a60137224 */ /* 0x040fe200078e0213 */
[----:B------:R-:W-:Y:S01]  /*102a40*/  SHF.R.U32.HI R18, RZ, 0x10, R18 ;  /* 0x00000010ff127819 */ /* 0x000fe20000011612 */
[----:B------:R-:W-:Y:S01]  /*102a50*/  VIADD R132, R121, 0x1 ;  /* 0x0000000179847836 */ /* 0x000fe20000000000 */
[----:B------:R-:W-:Y:S01]  /*102a60*/  IADD3 R124, PT, PT, R21, R20, RZ ;  /* 0x00000014157c7210 */ /* 0x000fe20007ffe0ff */
[----:B------:R-:W-:Y:S01]  /*102a70*/  @P6 IMAD.MOV R132, RZ, RZ, R121 ;  /* 0x000000ffff846224 */ /* 0x000fe200078e0279 */
[----:B------:R-:W-:Y:S01]  /*102a80*/  IADD3 R16, PT, PT, R125, R16, RZ ;  /* 0x000000107d107210 */ /* 0x000fe20007ffe0ff */
[----:B------:R-:W-:-:S02]  /*102a90*/  IMAD R18, R96, R123, R18 ;  /* 0x0000007b60127224 */ /* 0x000fc400078e0212 */
[C---:B------:R-:W-:Y:S01]  /*102aa0*/  IMAD R119, R19.reuse, 0x10000, R124 ;  /* 0x0001000013777824 */ /* 0x040fe200078e027c */
[----:B------:R-:W-:Y:S01]  /*102ab0*/  ISETP.GE.U32.AND P0, PT, R16, R125, PT ;  /* 0x0000007d1000720c */ /* 0x000fe20003f06070 */
[----:B------:R-:W-:Y:S01]  /*102ac0*/  VIADD R20, R132, 0x1 ;  /* 0x0000000184147836 */ /* 0x000fe20000000000 */
[----:B------:R-:W-:Y:S01]  /*102ad0*/  LEA.HI R18, R19, R18, RZ, 0x10 ;  /* 0x0000001213127211 */ /* 0x000fe200078f80ff */
[----:B------:R-:W-:Y:S01]  /*102ae0*/  @P1 IMAD.MOV R20, RZ, RZ, R132 ;  /* 0x000000ffff141224 */ /* 0x000fe200078e0284 */
[----:B------:R-:W-:Y:S01]  /*102af0*/  ISETP.GE.U32.AND P1, PT, R119, R21, PT ;  /* 0x000000157700720c */ /* 0x000fe20003f26070 */
[-C--:B------:R-:W-:Y:S02]  /*102b00*/  IMAD R121, R95, R122.reuse, RZ ;  /* 0x0000007a5f797224 */ /* 0x080fe400078e02ff */
[----:B------:R-:W-:Y:S02]  /*102b10*/  IMAD.IADD R20, R119, 0x1, R20 ;  /* 0x0000000177147824 */ /* 0x000fe400078e0214 */
[----:B------:R-:W-:Y:S01]  /*102b20*/  IMAD R19, R95, R123, RZ ;  /* 0x0000007b5f137224 */ /* 0x000fe200078e02ff */
[----:B------:R-:W-:Y:S01]  /*102b30*/  LOP3.LUT R21, R121, 0xffff, RZ, 0xc0, !PT ;  /* 0x0000ffff79157812 */ /* 0x000fe200078ec0ff */
[----:B------:R-:W-:Y:S01]  /*102b40*/  VIADD R125, R18, 0x1 ;  /* 0x00000001127d7836 */ /* 0x000fe20000000000 */
[----:B------:R-:W-:Y:S01]  /*102b50*/  ISETP.GE.U32.AND P2, PT, R20, R119, PT ;  /* 0x000000771400720c */ /* 0x000fe20003f46070 */
[----:B------:R-:W-:Y:S01]  /*102b60*/  IMAD R119, R94, R122, R19 ;  /* 0x0000007a5e777224 */ /* 0x000fe200078e0213 */
[----:B------:R-:W-:Y:S01]  /*102b70*/  SHF.R.U32.HI R121, RZ, 0x10, R121 ;  /* 0x00000010ff797819 */ /* 0x000fe20000011679 */
[----:B------:R-:W-:-:S02]  /*102b80*/  VIADD R19, R126, 0x1 ;  /* 0x000000017e137836 */ /* 0x000fc40000000000 */
[----:B------:R-:W-:Y:S01]  /*102b90*/  IMAD.IADD R124, R16, 0x1, R21 ;  /* 0x00000001107c7824 */ /* 0x000fe200078e0215 */
[----:B------:R-:W-:Y:S01]  /*102ba0*/  @P1 IADD3 R125, PT, PT, R18, RZ, RZ ;  /* 0x000000ff127d1210 */ /* 0x000fe20007ffe0ff */
[----:B------:R-:W-:Y:S02]  /*102bb0*/  @P0 IMAD.MOV R19, RZ, RZ, R126 ;  /* 0x000000ffff130224 */ /* 0x000fe400078e027e */
[----:B------:R-:W-:Y:S02]  /*102bc0*/  IMAD R124, R119, 0x10000, R124 ;  /* 0x00010000777c7824 */ /* 0x000fe400078e027c */
[----:B------:R-:W-:Y:S02]  /*102bd0*/  IMAD.IADD R19, R128, 0x1, R19 ;  /* 0x0000000180137824 */ /* 0x000fe400078e0213 */
[----:B------:R-:W-:Y:S01]  /*102be0*/  IMAD R18, R93, R122, RZ ;  /* 0x0000007a5d127224 */ /* 0x000fe200078e02ff */
[----:B------:R-:W-:Y:S01]  /*102bf0*/  ISETP.GE.U32.AND P1, PT, R124, R16, PT ;  /* 0x000000107c00720c */ /* 0x000fe20003f26070 */
[C---:B------:R-:W-:Y:S01]  /*102c00*/  VIADD R21, R125.reuse, 0x1 ;  /* 0x000000017d157836 */ /* 0x040fe20000000000 */
[----:B------:R-:W-:Y:S01]  /*102c10*/  @P2 IADD3 R21, PT, PT, R125, RZ, RZ ;  /* 0x000000ff7d152210 */ /* 0x000fe20007ffe0ff */
[-C--:B------:R-:W-:Y:S01]  /*102c20*/  IMAD R16, R94, R123.reuse, R121 ;  /* 0x0000007b5e107224 */ /* 0x080fe200078e0279 */
        /* <DEDUP_REMOVED lines=10> */
[----:B------:R-:W-:Y:S02]  /*102cd0*/  @P3 IMAD.MOV R127, RZ, RZ, R130 ;  /* 0x000000ffff7f3224 */ /* 0x000fe400078e0282 */
[----:B------:R-:W-:Y:S02]  /*102ce0*/  IMAD R125, R121, 0x10000, R126 ;  /* 0x00010000797d7824 */ /* 0x000fe400078e027e */
[----:B------:R-:W-:Y:S02]  /*102cf0*/  IMAD R126, R91, R122, RZ ;  /* 0x0000007a5b7e7224 */ /* 0x000fe400078e02ff */
[----:B------:R-:W-:Y:S02]  /*102d00*/  VIADD R130, R131, 0x1 ;  /* 0x0000000183827836 */ /* 0x000fe40000000000 */
[----:B------:R-:W-:Y:S02]  /*102d10*/  VIADD R16, R127, 0x1 ;  /* 0x000000017f107836 */ /* 0x000fe40000000000 */
[----:B------:R-:W-:-:S02]  /*102d20*/  @P4 IMAD.MOV R130, RZ, RZ, R131 ;  /* 0x000000ffff824224 */ /* 0x000fc400078e0283 */
        /* <DEDUP_REMOVED lines=9> */
[----:B------:R-:W-:-:S02]  /*102dc0*/  VIADD R18, R131, 0x1 ;  /* 0x0000000183127836 */ /* 0x000fc40000000000 */
[----:B------:R-:W-:Y:S01]  /*102dd0*/  IMAD R127, R90, R122, R19 ;  /* 0x0000007a5a7f7224 */ /* 0x000fe200078e0213 */
[----:B------:R-:W-:Y:S01]  /*102de0*/  LEA.HI R124, R121, R124, RZ, 0x10 ;  /* 0x0000007c797c7211 */ /* 0x000fe200078f80ff */
[----:B------:R-:W-:Y:S01]  /*102df0*/  IMAD.IADD R128, R16, 0x1, R119 ;  /* 0x0000000110807824 */ /* 0x000fe200078e0277 */
[----:B------:R-:W-:Y:S01]  /*102e00*/  SHF.R.U32.HI R121, RZ, 0x10, R126 ;  /* 0x00000010ff797819 */ /* 0x000fe2000001167e */
[----:B------:R-:W-:Y:S01]  /*102e10*/  @P2 IMAD.MOV R18, RZ, RZ, R131 ;  /* 0x000000ffff122224 */ /* 0x000fe200078e0283 */
[----:B------:R-:W-:Y:S01]  /*102e20*/  IADD3 R129, PT, PT, R124, 0x1, RZ ;  /* 0x000000017c817810 */ /* 0x000fe20007ffe0ff */
[----:B------:R-:W-:Y:S02]  /*102e30*/  IMAD R128, R127, 0x10000, R128 ;  /* 0x000100007f807824 */ /* 0x000fe400078e0280 */
        /* <DEDUP_REMOVED lines=14> */
[----:B------:R-:W-:Y:S02]  /*102f20*/  IMAD R124, R19, 0x10000, R124 ;  /* 0x00010000137c7824 */ /* 0x000fe400078e027c */
[----:B------:R-:W-:Y:S02]  /*102f30*/  IMAD R126, R113, R118, R119 ;  /* 0x00000076717e7224 */ /* 0x000fe400078e0277 */
[----:B------:R-:W-:Y:S01]  /*102f40*/  VIADD R121, R129, 0x1 ;  /* 0x0000000181797836 */ /* 0x000fe20000000000 */
[C---:B------:R-:W-:Y:S01]  /*102f50*/  ISETP.GE.U32.AND P0, PT, R124.reuse, R17, PT ;  /* 0x000000117c00720c */ /* 0x040fe20003f06070 */
[----:B------:R-:W-:Y:S01]  /*102f60*/  @P1 IMAD.MOV R121, RZ, RZ, R129 ;  /* 0x000000ffff791224 */ /* 0x000fe200078e0281 */
[----:B------:R-:W-:Y:S01]  /*102f70*/  LEA.HI R126, R19, R126, RZ, 0x10 ;  /* 0x0000007e137e7211 */ /* 0x000fe200078f80ff */
[----:B------:R-:W-:-:S02]  /*102f80*/  IMAD.IADD R119, R124, 0x1, R16 ;  /* 0x000000017c777824 */ /* 0x000fc400078e0210 */
        /* <DEDUP_REMOVED lines=108> */
.L_x_1460:
[----:B------:R-:W-:Y:S05]  /*103650*/  BSYNC.RELIABLE B1 ;  /* 0x0000000000017941 */ /* 0x000fea0003800100 */
.L_x_1459:
        /* <DEDUP_REMOVED lines=9> */
[----:B------:R-:W-:-:S04]  /*1036f0*/  ISETP.LT.U32.OR P0, PT, R20, R44, !P0 ;  /* 0x0000002c1400720c */ /* 0x000fc80004701470 */
[----:B------:R-:W-:-:S04]  /*103700*/  SEL R20, RZ, 0x1, !P0 ;  /* 0x00000001ff147807 */ /* 0x000fc80004000000 */
[----:B------:R-:W-:-:S04]  /*103710*/  ISETP.GE.U32.AND P1, PT, R23, R20, PT ;  /* 0x000000141700720c */ /* 0x000fc80003f26070 */
[----:B------:R-:W-:Y:S01]  /*103720*/  ISETP.LT.U32.OR P1, PT, R21, R45, !P1 ;  /* 0x0000002d1500720c */ /* 0x000fe20004f21470 */
[----:B------:R-:W-:Y:S01]  /*103730*/  VIADD R21, R23, 0xffffffff ;  /* 0xffffffff17157836 */ /* 0x000fe20000000000 */
[----:B------:R-:W-:Y:S01]  /*103740*/  IADD3 R45, PT, PT, R19, -R47, RZ ;  /* 0x8000002f132d7210 */ /* 0x000fe20007ffe0ff */
[----:B------:R-:W-:Y:S01]  /*103750*/  @!P0 IMAD.MOV R21, RZ, RZ, R23 ;  /* 0x000000ffff158224 */ /* 0x000fe200078e0217 */
[----:B------:R-:W-:Y:S02]  /*103760*/  SEL R20, RZ, 0x1, !P1 ;  /* 0x00000001ff147807 */ /* 0x000fe40004800000 */
[----:B------:R-:W-:Y:S02]  /*103770*/  IADD3 R23, PT, PT, R120, -R43, RZ ;  /* 0x8000002b78177210 */ /* 0x000fe40007ffe0ff */
[----:B------:R-:W-:Y:S01]  /*103780*/  ISETP.GE.U32.AND P2, PT, R37, R20, PT ;  /* 0x000000142500720c */ /* 0x000fe20003f46070 */
[----:B------:R-:W-:Y:S02]  /*103790*/  VIADD R20, R36, 0xffffffff ;  /* 0xffffffff24147836 */ /* 0x000fe40000000000 */
[----:B------:R-:W-:Y:S01]  /*1037a0*/  @P6 IMAD.MOV R20, RZ, RZ, R36 ;  /* 0x000000ffff146224 */ /* 0x000fe200078e0224 */
[----:B------:R-:W-:-:S04]  /*1037b0*/  ISETP.LT.U32.OR P2, PT, R18, R46, !P2 ;  /* 0x0000002e1200720c */ /* 0x000fc80005741470 */
[----:B------:R-:W-:-:S04]  /*1037c0*/  SEL R18, RZ, 0x1, !P2 ;  /* 0x00000001ff127807 */ /* 0x000fc80005000000 */
[----:B------:R-:W-:-:S04]  /*1037d0*/  ISETP.GE.U32.AND P3, PT, R45, R18, PT ;  /* 0x000000122d00720c */ /* 0x000fc80003f66070 */
[----:B------:R-:W-:Y:S01]  /*1037e0*/  ISETP.LT.U32.OR P3, PT, R19, R47, !P3 ;  /* 0x0000002f1300720c */ /* 0x000fe20005f61470 */
[----:B------:R-:W-:Y:S02]  /*1037f0*/  IMAD.IADD R47, R16, 0x1, -R50 ;  /* 0x00000001102f7824 */ /* 0x000fe400078e0a32 */
[----:B------:R-:W-:Y:S01]  /*103800*/  VIADD R19, R45, 0xffffffff ;  /* 0xffffffff2d137836 */ /* 0x000fe20000000000 */
[----:B------:R-:W-:Y:S01]  /*103810*/  SEL R18, RZ, 0x1, !P3 ;  /* 0x00000001ff127807 */ /* 0x000fe20005800000 */
[----:B------:R-:W-:-:S03]  /*103820*/  @!P2 IMAD.MOV R19, RZ, RZ, R45 ;  /* 0x000000ffff13a224 */ /* 0x000fc600078e022d */
        /* <DEDUP_REMOVED lines=12> */
.L_x_1458:
[----:B------:R-:W-:Y:S05]  /*1038f0*/  BSYNC.RECONVERGENT B0 ;  /* 0x0000000000007941 */ /* 0x000fea0003800200 */
.L_x_1457:
[----:B------:R-:W-:-:S07]  /*103900*/  IMAD.MOV.U32 R36, RZ, RZ, 0x1 ;  /* 0x00000001ff247424 */ /* 0x000fce00078e00ff */
.L_x_1360:
[----:B------:R-:W-:Y:S05]  /*103910*/  @P5 BRA `(.L_x_1461) ;  /* 0xfffffea000745947 */ /* 0x000fea000383ffff */
.L_x_1359:
[----:B------:R-:W-:Y:S01]  /*103920*/  VIADD R0, R0, 0x1 ;  /* 0x0000000100007836 */ /* 0x000fe20000000000 */
[----:B------:R-:W-:Y:S01]  /*103930*/  MOV R16, R10 ;  /* 0x0000000a00107202 */ /* 0x000fe20000000f00 */
[----:B------:R-:W-:Y:S01]  /*103940*/  IMAD.MOV.U32 R49, RZ, RZ, R40 ;  /* 0x000000ffff317224 */ /* 0x000fe200078e0028 */
[----:B------:R-:W-:Y:S01]  /*103950*/  MOV R22, R2 ;  /* 0x0000000200167202 */ /* 0x000fe20000000f00 */
[----:B------:R-:W-:Y:S01]  /*103960*/  IMAD.MOV.U32 R103, RZ, RZ, R38 ;  /* 0x000000ffff677224 */ /* 0x000fe200078e0026 */
[----:B------:R-:W-:Y:S01]  /*103970*/  ISETP.NE.AND P0, PT, R0, R41, PT ;  /* 0x000000290000720c */ /* 0x000fe20003f05270 */
[----:B------:R-:W-:Y:S01]  /*103980*/  IMAD.MOV.U32 R17, RZ, RZ, R11 ;  /* 0x000000ffff117224 */ /* 0x000fe200078e000b */
[----:B------:R-:W-:Y:S01]  /*103990*/  MOV R34, R8 ;  /* 0x0000000800227202 */ /* 0x000fe20000000f00 */
[----:B------:R-:W-:Y:S02]  /*1039a0*/  IMAD.MOV.U32 R19, RZ, RZ, R13 ;  /* 0x000000ffff137224 */ /* 0x000fe400078e000d */
[----:B------:R-:W-:-:S02]  /*1039b0*/  IMAD.MOV.U32 R18, RZ, RZ, R12 ;  /* 0x000000ffff127224 */ /* 0x000fc400078e000c */
[----:B------:R-:W-:Y:S02]  /*1039c0*/  IMAD.MOV.U32 R21, RZ, RZ, R15 ;  /* 0x000000ffff157224 */ /* 0x000fe400078e000f */
[----:B------:R-:W-:Y:S02]  /*1039d0*/  IMAD.MOV.U32 R20, RZ, RZ, R14 ;  /* 0x000000ffff147224 */ /* 0x000fe400078e000e */
[----:B------:R-:W-:Y:S02]  /*1039e0*/  IMAD.MOV.U32 R23, RZ, RZ, R3 ;  /* 0x000000ffff177224 */ /* 0x000fe400078e0003 */
[----:B------:R-:W-:Y:S02]  /*1039f0*/  IMAD.MOV.U32 R31, RZ, RZ, R5 ;  /* 0x000000ffff1f7224 */ /* 0x000fe400078e0005 */
[----:B------:R-:W-:Y:S02]  /*103a00*/  IMAD.MOV.U32 R30, RZ, RZ, R4 ;  /* 0x000000ffff1e7224 */ /* 0x000fe400078e0004 */
[----:B------:R-:W-:-:S02]  /*103a10*/  IMAD.MOV.U32 R33, RZ, RZ, R7 ;  /* 0x000000ffff217224 */ /* 0x000fc400078e0007 */
[----:B------:R-:W-:Y:S02]  /*103a20*/  IMAD.MOV.U32 R32, RZ, RZ, R6 ;  /* 0x000000ffff207224 */ /* 0x000fe400078e0006 */
[----:B------:R-:W-:Y:S01]  /*103a30*/  IMAD.MOV.U32 R35, RZ, RZ, R9 ;  /* 0x000000ffff237224 */ /* 0x000fe200078e0009 */
[----:B------:R-:W-:Y:S06]  /*103a40*/  @P0 BRA `(.L_x_1462) ;  /* 0xfffffe9c00440947 */ /* 0x000fec000383ffff */
[----:B------:R0:W-:Y:S04]  /*103a50*/  STL.64 [R1+0x2b0], R8 ;  /* 0x0002b00801007387 */ /* 0x0001e80000100a00 */
[----:B------:R0:W-:Y:S04]  /*103a60*/  STL.64 [R1+0x2b8], R6 ;  /* 0x0002b80601007387 */ /* 0x0001e80000100a00 */
[----:B------:R0:W-:Y:S04]  /*103a70*/  STL.64 [R1+0x2c0], R4 ;  /* 0x0002c00401007387 */ /* 0x0001e80000100a00 */
[----:B------:R0:W-:Y:S04]  /*103a80*/  STL.64 [R1+0x2c8], R2 ;  /* 0x0002c80201007387 */ /* 0x0001e80000100a00 */
[----:B------:R0:W-:Y:S04]  /*103a90*/  STL.64 [R1+0x2d0], R14 ;  /* 0x0002d00e01007387 */ /* 0x0001e80000100a00 */
[----:B------:R0:W-:Y:S04]  /*103aa0*/  STL.64 [R1+0x2d8], R12 ;  /* 0x0002d80c01007387 */ /* 0x0001e80000100a00 */
[----:B------:R0:W-:Y:S04]  /*103ab0*/  STL.64 [R1+0x2e0], R10 ;  /* 0x0002e00a01007387 */ /* 0x0001e80000100a00 */
[----:B------:R0:W-:Y:S04]  /*103ac0*/  STL [R1+0x2ac], R38 ;  /* 0x0002ac2601007387 */ /* 0x0001e80000100800 */
[----:B------:R0:W-:Y:S02]  /*103ad0*/  STL [R1+0x2e8], R40 ;  /* 0x0002e82801007387 */ /* 0x0001e40000100800 */
.L_x_1358:
[----:B-123--:R-:W1:Y:S01]  /*103ae0*/  S2R R0, SR_TID.X ;  /* 0x0000000000007919 */ /* 0x00ee620000002100 */
[----:B------:R-:W2:Y:S01]  /*103af0*/  LDCU UR4, c[0x0][0x3f8] ;  /* 0x00007f00ff0477ac */ /* 0x000ea20008000800 */
[----:B------:R-:W1:Y:S01]  /*103b00*/  S2UR UR5, SR_CTAID.X ;  /* 0x00000000000579c3 */ /* 0x000e620000002500 */
[----:B------:R-:W2:Y:S07]  /*103b10*/  LDCU.64 UR8, c[0x0][0x3f0] ;  /* 0x00007e00ff0877ac */ /* 0x000eae0008000a00 */
[----:B------:R-:W1:Y:S01]  /*103b20*/  LDC R41, c[0x0][0x360] ;  /* 0x0000d800ff297b82 */ /* 0x000e620000000800 */
[----:B--2---:R-:W-:-:S04]  /*103b30*/  UIADD3 UR4, UPT, UPT, UR4, UR9, URZ ;  /* 0x0000000904047290 */ /* 0x004fc8000fffe0ff */
[----:B------:R-:W-:Y:S01]  /*103b40*/  UISETP.GE.U32.AND UP0, UPT, UR4, UR8, UPT ;  /* 0x000000080400728c */ /* 0x000fe2000bf06070 */
[----:B-1----:R-:W-:-:S04]  /*103b50*/  IMAD R41, R41, UR5, R0 ;  /* 0x0000000529297c24 */ /* 0x002fc8000f8e0200 */
[----:B------:R-:W-:-:S04]  /*103b60*/  IMAD R26, R41, 0xc, RZ ;  /* 0x0000000c291a7824 */ /* 0x000fc800078e02ff */
[----:B------:R-:W-:Y:S05]  /*103b70*/  BRA.U UP0, `(.L_x_1463) ;  /* 0x0000000100e07547 */ /* 0x000fea000b800000 */
[----:B------:R-:W2:Y:S01]  /*103b80*/  LDL R43, [R1+0x2ac] ;  /* 0x0002ac00012b7983 */ /* 0x000ea20000100800 */
[----:B0---4-:R-:W0:Y:S03]  /*103b90*/  LDC.64 R2, c[0x0][0x410] ;  /* 0x00010400ff027b82 */ /* 0x011e260000000a00 */
[----:B------:R-:W3:Y:S04]  /*103ba0*/  LDL.64 R32, [R1+0x2c8] ;  /* 0x0002c80001207983 */ /* 0x000ee80000100a00 */
[----:B------:R-:W4:Y:S01]  /*103bb0*/  LDL.64 R30, [R1+0x2e8] ;  /* 0x0002e800011e7983 */ /* 0x000f220000100a00 */
[----:B------:R-:W1:Y:S03]  /*103bc0*/  LDC.64 R4, c[0x0][0x418] ;  /* 0x00010600ff047b82 */ /* 0x000e660000000a00 */
[----:B------:R-:W4:Y:S04]  /*103bd0*/  LDL.64 R8, [R1+0x2b0] ;  /* 0x0002b00001087983 */ /* 0x000f280000100a00 */
[----:B------:R-:W4:Y:S01]  /*103be0*/  LDL.64 R10, [R1+0x2d0] ;  /* 0x0002d000010a7983 */ /* 0x000f220000100a00 */
[----:B------:R-:W1:Y:S03]  /*103bf0*/  LDC.64 R6, c[0x0][0x420] ;  /* 0x00010800ff067b82 */ /* 0x000e660000000a00 */
[----:B------:R-:W4:Y:S04]  /*103c00*/  LDL.64 R12, [R1+0x2f0] ;  /* 0x0002f000010c7983 */ /* 0x000f280000100a00 */
[----:B------:R-:W4:Y:S04]  /*103c10*/  LDL.64 R14, [R1+0x2b8] ;  /* 0x0002b800010e7983 */ /* 0x000f280000100a00 */
[----:B------:R-:W4:Y:S04]  /*103c20*/  LDL.64 R16, [R1+0x2d8] ;  /* 0x0002d80001107983 */ /* 0x000f280000100a00 */
[----:B------:R-:W4:Y:S04]  /*103c30*/  LDL.64 R18, [R1+0x2f8] ;  /* 0x0002f80001127983 */ /* 0x000f280000100a00 */
[----:B------:R-:W4:Y:S04]  /*103c40*/  LDL.64 R20, [R1+0x2c0] ;  /* 0x0002c00001147983 */ /* 0x000f280000100a00 */
[----:B------:R-:W4:Y:S04]  /*103c50*/  LDL.64 R22, [R1+0x2e0] ;  /* 0x0002e00001167983 */ /* 0x000f280000100a00 */
[----:B------:R-:W4:Y:S04]  /*103c60*/  LDL.64 R24, [R1+0x300] ;  /* 0x0003000001187983 */ /* 0x000f280000100a00 */
[----:B------:R-:W4:Y:S01]  /*103c70*/  LDL R27, [R1+0x308] ;  /* 0x00030800011b7983 */ /* 0x000f220000100800 */
[----:B------:R-:W-:Y:S01]  /*103c80*/  IMAD.SHL.U32 R0, R41, 0x8, RZ ;  /* 0x0000000829007824 */ /* 0x000fe200078e00ff */
[----:B------:R-:W1:Y:S03]  /*103c90*/  LDC.64 R34, c[0x0][0x428] ;  /* 0x00010a00ff227b82 */ /* 0x000e660000000a00 */
[----:B0-----:R-:W-:-:S04]  /*103ca0*/  IMAD.WIDE.U32 R2, R0, 0x4, R2 ;  /* 0x0000000400027825 */ /* 0x001fc800078e0002 */
[C---:B-1----:R-:W-:Y:S01]  /*103cb0*/  IMAD.WIDE.U32 R4, R0.reuse, 0x4, R4 ;  /* 0x0000000400047825 */ /* 0x042fe200078e0004 */
[----:B------:R-:W0:Y:S03]  /*103cc0*/  LDC.64 R36, c[0x0][0x430] ;  /* 0x00010c00ff247b82 */ /* 0x000e260000000a00 */
[----:B------:R-:W-:-:S05]  /*103cd0*/  IMAD.WIDE.U32 R6, R0, 0x4, R6 ;  /* 0x0000000400067825 */ /* 0x000fca00078e0006 */
[----:B------:R-:W1:Y:S01]  /*103ce0*/  LDC.64 R38, c[0x0][0x438] ;  /* 0x00010e00ff267b82 */ /* 0x000e620000000a00 */
[C---:B------:R-:W-:Y:S01]  /*103cf0*/  IMAD.WIDE.U32 R34, R41.reuse, 0x4, R34 ;  /* 0x0000000429227825 */ /* 0x040fe200078e0022 */
[----:B--2---:R-:W-:Y:S04]  /*103d00*/  STG.E desc[UR6][R2.64], R43 ;  /* 0x0000002b02007986 */ /* 0x004fe8000c101906 */
[----:B---3--:R-:W-:Y:S04]  /*103d10*/  STG.E desc[UR6][R4.64], R33 ;  /* 0x0000002104007986 */ /* 0x008fe8000c101906 */
[----:B----4-:R-:W-:Y:S04]  /*103d20*/  STG.E desc[UR6][R6.64], R31 ;  /* 0x0000001f06007986 */ /* 0x010fe8000c101906 */
[----:B------:R-:W-:Y:S04]  /*103d30*/  STG.E desc[UR6][R2.64+0x4], R8 ;  /* 0x0000040802007986 */ /* 0x000fe8000c101906 */
[----:B------:R-:W-:Y:S04]  /*103d40*/  STG.E desc[UR6][R4.64+0x4], R10 ;  /* 0x0000040a04007986 */ /* 0x000fe8000c101906 */
[----:B------:R-:W-:Y:S04]  /*103d50*/  STG.E desc[UR6][R6.64+0x4], R12 ;  /* 0x0000040c06007986 */ /* 0x000fe8000c101906 */
[----:B------:R0:W-:Y:S04]  /*103d60*/  STG.E desc[UR6][R2.64+0x8], R9 ;  /* 0x0000080902007986 */ /* 0x0001e8000c101906 */
[----:B------:R2:W-:Y:S04]  /*103d70*/  STG.E desc[UR6][R4.64+0x8], R11 ;  /* 0x0000080b04007986 */ /* 0x0005e8000c101906 */
[----:B------:R3:W-:Y:S04]  /*103d80*/  STG.E desc[UR6][R6.64+0x8], R13 ;  /* 0x0000080d06007986 */ /* 0x0007e8000c101906 */
[----:B------:R-:W-:Y:S01]  /*103d90*/  STG.E desc[UR6][R2.64+0xc], R14 ;  /* 0x00000c0e02007986 */ /* 0x000fe2000c101906 */
[----:B0-----:R-:W-:-:S03]  /*103da0*/  IMAD.WIDE.U32 R8, R41, 0x4, R36 ;  /* 0x0000000429087825 */ /* 0x001fc600078e0024 */
[----:B------:R-:W-:Y:S01]  /*103db0*/  STG.E desc[UR6][R4.64+0xc], R16 ;  /* 0x00000c1004007986 */ /* 0x000fe2000c101906 */
[----:B--2---:R-:W-:-:S03]  /*103dc0*/  VIADD R11, R26, 0x8 ;  /* 0x000000081a0b7836 */ /* 0x004fc60000000000 */
[----:B------:R-:W-:Y:S01]  /*103dd0*/  STG.E desc[UR6][R6.64+0xc], R18 ;  /* 0x00000c1206007986 */ /* 0x000fe2000c101906 */
[----:B---3--:R-:W-:Y:S02]  /*103de0*/  IMAD.MOV.U32 R13, RZ, RZ, 0x1 ;  /* 0x00000001ff0d7424 */ /* 0x008fe400078e00ff */
[----:B-1----:R-:W-:Y:S01]  /*103df0*/  IMAD.WIDE.U32 R10, R11, 0x4, R38 ;  /* 0x000000040b0a7825 */ /* 0x002fe200078e0026 */
[----:B------:R-:W-:Y:S04]  /*103e00*/  STG.E desc[UR6][R2.64+0x10], R15 ;  /* 0x0000100f02007986 */ /* 0x000fe8000c101906 */
        /* <DEDUP_REMOVED lines=11> */
[----:B-----5:R-:W-:Y:S04]  /*103ec0*/  STG.E desc[UR6][R34.64], R29 ;  /* 0x0000001d22007986 */ /* 0x020fe8000c101906 */
[----:B------:R-:W-:Y:S04]  /*103ed0*/  STG.E desc[UR6][R8.64], R13 ;  /* 0x0000000d08007986 */ /* 0x000fe8000c101906 */
[----:B------:R-:W-:Y:S01]  /*103ee0*/  STG.E desc[UR6][R10.64], RZ ;  /* 0x000000ff0a007986 */ /* 0x000fe2000c101906 */
[----:B------:R-:W-:Y:S05]  /*103ef0*/  EXIT ;  /* 0x000000000000794d */ /* 0x000fea0003800000 */
.L_x_1463:
[----:B------:R-:W1:Y:S01]  /*103f00*/  LDCU UR4, c[0x0][0x408] ;  /* 0x00008100ff0477ac */ /* 0x000e620008000800 */
[----:B------:R-:W-:Y:S01]  /*103f10*/  BSSY.RECONVERGENT B0, `(.L_x_1464) ;  /* 0x0000385000007945 */ /* 0x000fe20003800200 */
[----:B-1----:R-:W-:-:S04]  /*103f20*/  ULOP3.LUT UR4, UR4, 0x1, URZ, 0xc0, !UPT ;  /* 0x0000000104047892 */ /* 0x002fc8000f8ec0ff */
[----:B------:R-:W-:-:S09]  /*103f30*/  UISETP.NE.U32.AND UP0, UPT, UR4, 0x1, UPT ;  /* 0x000000010400788c */ /* 0x000fd2000bf05070 */
[----:B------:R-:W-:Y:S05]  /*103f40*/  BRA.U UP0, `(.L_x_1465) ;  /* 0x0000002500d47547 */ /* 0x000fea000b800000 */
[----:B------:R-:W1:Y:S01]  /*103f50*/  LDC R20, c[0x0][0x384] ;  /* 0x0000e100ff147b82 */ /* 0x000e620000000800 */
[----:B------:R-:W-:Y:S02]  /*103f60*/  HFMA2 R0, -RZ, RZ, 0, 0 ;  /* 0x00000000ff007431 */ /* 0x000fe400000001ff */
[----:B------:R-:W-:Y:S01]  /*103f70*/  VIADD R25, R1, 0x2cc ;  /* 0x000002cc01197836 */ /* 0x000fe20000000000 */
[----:B0---4-:R-:W-:Y:S01]  /*103f80*/  CS2R R12, SRZ ;  /* 0x00000000000c7805 */ /* 0x011fe2000001ff00 */
[----:B------:R-:W-:Y:S01]  /*103f90*/  IMAD.MOV.U32 R15, RZ, RZ, RZ ;  /* 0x000000ffff0f7224 */ /* 0x000fe200078e00ff */
[----:B------:R-:W-:Y:S02]  /*103fa0*/  CS2R R10, SRZ ;  /* 0x00000000000a7805 */ /* 0x000fe4000001ff00 */
[----:B------:R-:W-:Y:S01]  /*103fb0*/  CS2R R8, SRZ ;  /* 0x0000000000087805 */ /* 0x000fe2000001ff00 */
[----:B------:R-:W0:Y:S01]  /*103fc0*/  LDCU UR5, c[0x0][0x3e4] ;  /* 0x00007c80ff0577ac */ /* 0x000e220008000800 */
[----:B------:R-:W2:Y:S01]  /*103fd0*/  LDC.64 R2, c[0x0][0x388] ;  /* 0x0000e200ff027b82 */ /* 0x000ea20000000a00 */
[----:B------:R-:W-:-:S07]  /*103fe0*/  UMOV UR4, URZ ;  /* 0x000000ff00047c82 */ /* 0x000fce0008000000 */
[----:B------:R-:W3:Y:S08]  /*103ff0*/  LDC.64 R4, c[0x0][0x390] ;  /* 0x0000e400ff047b82 */ /* 0x000ef00000000a00 */
[----:B------:R-:W4:Y:S01]  /*104000*/  LDC.64 R6, c[0x0][0x398] ;  /* 0x0000e600ff067b82 */ /* 0x000f220000000a00 */
[----:B-1----:R-:W-:Y:S02]  /*104010*/  LOP3.LUT R27, R20, 0xffff, RZ, 0xc0, !PT ;  /* 0x0000ffff141b7812 */ /* 0x002fe400078ec0ff */
[----:B------:R-:W-:-:S05]  /*104020*/  SHF.R.U32.HI R28, RZ, 0x10, R20 ;  /* 0x00000010ff1c7819 */ /* 0x000fca0000011614 */
[----:B------:R-:W1:Y:S01]  /*104030*/  LDC R41, c[0x0][0x3a0] ;  /* 0x0000e800ff297b82 */ /* 0x000e620000000800 */
[----:B--2--5:R-:W-:Y:S02]  /*104040*/  LOP3.LUT R29, R2, 0xffff, RZ, 0xc0, !PT ;  /* 0x0000ffff021d7812 */ /* 0x024fe400078ec0ff */
[----:B------:R-:W-:Y:S02]  /*104050*/  SHF.R.U32.HI R30, RZ, 0x10, R2 ;  /* 0x00000010ff1e7819 */ /* 0x000fe40000011602 */
[----:B------:R-:W-:Y:S02]  /*104060*/  LOP3.LUT R31, R3, 0xffff, RZ, 0xc0, !PT ;  /* 0x0000ffff031f7812 */ /* 0x000fe400078ec0ff */
[----:B------:R-:W-:Y:S02]  /*104070*/  SHF.R.U32.HI R32, RZ, 0x10, R3 ;  /* 0x00000010ff207819 */ /* 0x000fe40000011603 */
[----:B---3--:R-:W-:Y:S02]  /*104080*/  LOP3.LUT R33, R4, 0xffff, RZ, 0xc0, !PT ;  /* 0x0000ffff04217812 */ /* 0x008fe400078ec0ff */
[----:B------:R-:W-:-:S02]  /*104090*/  SHF.R.U32.HI R34, RZ, 0x10, R4 ;  /* 0x00000010ff227819 */ /* 0x000fc40000011604 */
[----:B------:R-:W-:Y:S02]  /*1040a0*/  LOP3.LUT R35, R5, 0xffff, RZ, 0xc0, !PT ;  /* 0x0000ffff05237812 */ /* 0x000fe400078ec0ff */
[----:B------:R-:W-:Y:S02]  /*1040b0*/  SHF.R.U32.HI R36, RZ, 0x10, R5 ;  /* 0x00000010ff247819 */ /* 0x000fe40000011605 */
[----:B----4-:R-:W-:Y:S02]  /*1040c0*/  LOP3.LUT R37, R6, 0xffff, RZ, 0xc0, !PT ;  /* 0x0000ffff06257812 */ /* 0x010fe400078ec0ff */
[----:B------:R-:W-:Y:S02]  /*1040d0*/  SHF.R.U32.HI R38, RZ, 0x10, R6 ;  /* 0x00000010ff267819 */ /* 0x000fe40000011606 */
[----:B------:R-:W-:Y:S02]  /*1040e0*/  LOP3.LUT R39, R7, 0xffff, RZ, 0xc0, !PT ;  /* 0x0000ffff07277812 */ /* 0x000fe400078ec0ff */
[----:B------:R-:W-:-:S02]  /*1040f0*/  SHF.R.U32.HI R40, RZ, 0x10, R7 ;  /* 0x00000010ff287819 */ /* 0x000fc40000011607 */
[----:B-1----:R-:W-:Y:S02]  /*104100*/  LOP3.LUT R42, R41, 0xffff, RZ, 0xc0, !PT ;  /* 0x0000ffff292a7812 */ /* 0x002fe400078ec0ff */
[----:B0-----:R-:W-:-:S07]  /*104110*/  SHF.R.U32.HI R43, RZ, 0x10, R41 ;  /* 0x00000010ff2b7819 */ /* 0x001fce0000011629 */
.L_x_1466:
[----:B------:R0:W2:Y:S01]  /*104120*/  LDL R14, [R25] ;  /* 0x00000000190e7983 */ /* 0x0000a20000100800 */
[----:B------:R-:W-:-:S04]  /*104130*/  UIADD3 UR4, UPT, UPT, UR4, 0x1, URZ ;  /* 0x0000000104047890 */ /* 0x000fc8000fffe0ff */
[----:B------:R-:W-:Y:S01]  /*104140*/  UISETP.NE.AND UP0, UPT, UR4, 0x8, UPT ;  /* 0x000000080400788c */ /* 0x000fe2000bf05270 */
[----:B0-----:R-:W-:Y:S01]  /*104150*/  VIADD R25, R25, 0x4 ;  /* 0x0000000419197836 */ /* 0x001fe20000000000 */
[C---:B--2---:R-:W-:Y:S02]  /*104160*/  LOP3.LUT R16, R14.reuse, 0xffff, RZ, 0xc0, !PT ;  /* 0x0000ffff0e107812 */ /* 0x044fe400078ec0ff */
        /* <DEDUP_REMOVED lines=16> */
[----:B------:R-:W-:Y:S02]  /*104270*/  VIADD R16, R13, 0x1 ;  /* 0x000000010d107836 */ /* 0x000fe40000000000 */
[----:B------:R-:W-:Y:S01]  /*104280*/  @P0 IMAD.MOV R16, RZ, RZ, R13 ;  /* 0x000000ffff100224 */ /* 0x000fe200078e020d */
[----:B------:R-:W-:Y:S01]  /*104290*/  ISETP.GE.U32.AND P1, PT, R21, R14, PT ;  /* 0x0000000e1500720c */ /* 0x000fe20003f26070 */
[----:B------:R-:W-:Y:S01]  /*1042a0*/  IMAD R14, R28, R18, R17 ;  /* 0x000000121c0e7224 */ /* 0x000fe200078e0211 */
[----:B------:R-:W-:Y:S02]  /*1042b0*/  LOP3.LUT R21, R22, 0xffff, RZ, 0xc0, !PT ;  /* 0x0000ffff16157812 */ /* 0x000fe400078ec0ff */
[----:B------:R-:W-:-:S02]  /*1042c0*/  SHF.R.U32.HI R17, RZ, 0x10, R22 ;  /* 0x00000010ff117819 */ /* 0x000fc40000011616 */
[----:B------:R-:W-:Y:S01]  /*1042d0*/  LEA.HI R14, R15, R14, RZ, 0x10 ;  /* 0x0000000e0f0e7211 */ /* 0x000fe200078f80ff */
[----:B------:R-:W-:Y:S01]  /*1042e0*/  IMAD.IADD R21, R21, 0x1, R16 ;  /* 0x0000000115157824 */ /* 0x000fe200078e0210 */
[----:B------:R-:W-:Y:S01]  /*1042f0*/  ISETP.GE.U32.AND P0, PT, R16, R13, PT ;  /* 0x0000000d1000720c */ /* 0x000fe20003f06070 */
[----:B------:R-:W-:Y:S02]  /*104300*/  IMAD R17, R30, R18, R17 ;  /* 0x000000121e117224 */ /* 0x000fe400078e0211 */
[----:B------:R-:W-:Y:S01]  /*104310*/  VIADD R15, R14, 0x1 ;  /* 0x000000010e0f7836 */ /* 0x000fe20000000000 */
[C---:B------:R-:W-:Y:S01]  /*104320*/  LEA R22, R24.reuse, R21, 0x10 ;  /* 0x0000001518167211 */ /* 0x040fe200078e80ff */
[----:B------:R-:W-:Y:S01]  /*104330*/  @P1 IMAD.MOV R15, RZ, RZ, R14 ;  /* 0x000000ffff0f1224 */ /* 0x000fe200078e020e */
[----:B------:R-:W-:Y:S01]  /*104340*/  LEA.HI R17, R24, R17, RZ, 0x10 ;  /* 0x0000001118117211 */ /* 0x000fe200078f80ff */
[----:B------:R-:W-:Y:S01]  /*104350*/  IMAD R14, R31, R19, RZ ;  /* 0x000000131f0e7224 */ /* 0x000fe200078e02ff */
[C---:B------:R-:W-:Y:S01]  /*104360*/  ISETP.GE.U32.AND P2, PT, R22.reuse, R16, PT ;  /* 0x000000101600720c */ /* 0x040fe20003f46070 */
[----:B------:R-:W-:-:S02]  /*104370*/  IMAD.IADD R15, R22, 0x1, R15 ;  /* 0x00000001160f7824 */ /* 0x000fc400078e020f */
[C---:B------:R-:W-:Y:S02]  /*104380*/  VIADD R13, R12.reuse, 0x1 ;  /* 0x000000010c0d7836 */ /* 0x040fe40000000000 */
[----:B------:R-:W-:Y:S01]  /*104390*/  @P0 IADD3 R13, PT, PT, R12, RZ, RZ ;  /* 0x000000ff0c0d0210 */ /* 0x000fe20007ffe0ff */
[----:B------:R-:W-:Y:S01]  /*1043a0*/  IMAD R16, R31, R18, RZ ;  /* 0x000000121f107224 */ /* 0x000fe200078e02ff */
[----:B------:R-:W-:Y:S01]  /*1043b0*/  ISETP.GE.U32.AND P1, PT, R15, R22, PT ;  /* 0x000000160f00720c */ /* 0x000fe20003f26070 */
[----:B------:R-:W-:Y:S01]  /*1043c0*/  VIADD R23, R17, 0x1 ;  /* 0x0000000111177836 */ /* 0x000fe20000000000 */
[----:B------:R-:W-:Y:S01]  /*1043d0*/  LOP3.LUT R22, R14, 0xffff, RZ, 0xc0, !PT ;  /* 0x0000ffff0e167812 */ /* 0x000fe200078ec0ff */
[----:B------:R-:W-:Y:S01]  /*1043e0*/  IMAD R16, R32, R19, R16 ;  /* 0x0000001320107224 */ /* 0x000fe200078e0210 */
[----:B------:R-:W-:Y:S01]  /*1043f0*/  ISETP.GE.U32.AND P0, PT, R13, R12, PT ;  /* 0x0000000c0d00720c */ /* 0x000fe20003f06070 */
[----:B------:R-:W-:Y:S02]  /*104400*/  VIADD R12, R11, 0x1 ;  /* 0x000000010b0c7836 */ /* 0x000fe40000000000 */
        /* <DEDUP_REMOVED lines=8> */
[----:B------:R-:W-:Y:S01]  /*104490*/  @P0 IMAD.MOV R12, RZ, RZ, R11 ;  /* 0x000000ffff0c0224 */ /* 0x000fe200078e020b */
[----:B------:R-:W-:Y:S01]  /*1044a0*/  IADD3 R13, PT, PT, R22, R14, RZ ;  /* 0x0000000e160d7210 */ /* 0x000fe20007ffe0ff */
[C---:B------:R-:W-:Y:S01]  /*1044b0*/  IMAD R14, R33.reuse, R19, RZ ;  /* 0x00000013210e7224 */ /* 0x040fe200078e02ff */
[----:B------:R-:W-:Y:S01]  /*1044c0*/  LEA.HI R17, R16, R17, RZ, 0x10 ;  /* 0x0000001110117211 */ /* 0x000fe200078f80ff */
[----:B------:R-:W-:Y:S01]  /*1044d0*/  IMAD R16, R33, R18, RZ ;  /* 0x0000001221107224 */ /* 0x000fe200078e02ff */
[----:B------:R-:W-:-:S02]  /*1044e0*/  ISETP.GE.U32.AND P2, PT, R13, R22, PT ;  /* 0x000000160d00720c */ /* 0x000fc40003f46070 */
[----:B------:R-:W-:Y:S01]  /*1044f0*/  LOP3.LUT R21, R14, 0xffff, RZ, 0xc0, !PT ;  /* 0x0000ffff0e157812 */ /* 0x000fe200078ec0ff */
[----:B------:R-:W-:Y:S01]  /*104500*/  VIADD R22, R17, 0x1 ;  /* 0x0000000111167836 */ /* 0x000fe20000000000 */
[----:B------:R-:W-:Y:S01]  /*104510*/  ISETP.GE.U32.AND P0, PT, R12, R11, PT ;  /* 0x0000000b0c00720c */ /* 0x000fe20003f06070 */
[----:B------:R-:W-:Y:S02]  /*104520*/  IMAD R16, R34, R19, R16 ;  /* 0x0000001322107224 */ /* 0x000fe400078e0210 */
        /* <DEDUP_REMOVED lines=8> */
[-C--:B------:R-:W-:Y:S01]  /*1045b0*/  IMAD R17, R34, R18.reuse, R17 ;  /* 0x0000001222117224 */ /* 0x080fe200078e0211 */
[----:B------:R-:W-:Y:S01]  /*1045c0*/  @P0 IADD3 R11, PT, PT, R10, RZ, RZ ;  /* 0x000000ff0a0b0210 */ /* 0x000fe20007ffe0ff */
[----:B------:R-:W-:Y:S02]  /*1045d0*/  IMAD.IADD R12, R21, 0x1, R14 ;  /* 0x00000001150c7824 */ /* 0x000fe400078e020e */
[C---:B------:R-:W-:Y:S01]  /*1045e0*/  IMAD R14, R35.reuse, R19, RZ ;  /* 0x00000013230e7224 */ /* 0x040fe200078e02ff */
[----:B------:R-:W-:Y:S01]  /*1045f0*/  LEA.HI R17, R16, R17, RZ, 0x10 ;  /* 0x0000001110117211 */ /* 0x000fe200078f80ff */
[----:B------:R-:W-:Y:S01]  /*104600*/  IMAD R16, R35, R18, RZ ;  /* 0x0000001223107224 */ /* 0x000fe200078e02ff */
[----:B------:R-:W-:Y:S02]  /*104610*/  ISETP.GE.U32.AND P2, PT, R12, R21, PT ;  /* 0x000000150c00720c */ /* 0x000fe40003f46070 */
[----:B------:R-:W-:Y:S01]  /*104620*/  LOP3.LUT R22, R14, 0xffff, RZ, 0xc0, !PT ;  /* 0x0000ffff0e167812 */ /* 0x000fe200078ec0ff */
[----:B------:R-:W-:Y:S01]  /*104630*/  VIADD R23, R17, 0x1 ;  /* 0x0000000111177836 */ /* 0x000fe20000000000 */
[----:B------:R-:W-:Y:S01]  /*104640*/  ISETP.GE.U32.AND P0, PT, R11, R10, PT ;  /* 0x0000000a0b00720c */ /* 0x000fe20003f06070 */
[----:B------:R-:W-:Y:S01]  /*104650*/  @P1 IMAD.MOV R23, RZ, RZ, R17 ;  /* 0x000000ffff171224 */ /* 0x000fe200078e0211 */
[----:B------:R-:W-:Y:S01]  /*104660*/  SHF.R.U32.HI R17, RZ, 0x10, R14 ;  /* 0x00000010ff117819 */ /* 0x000fe2000001160e */
[----:B------:R-:W-:-:S02]  /*104670*/  IMAD R16, R36, R19, R16 ;  /* 0x0000001324107224 */ /* 0x000fc400078e0210 */
[----:B------:R-:W-:Y:S02]  /*104680*/  IMAD.IADD R21, R22, 0x1, R11 ;  /* 0x0000000116157824 */ /* 0x000fe400078e020b */
[----:B------:R-:W-:Y:S02]  /*104690*/  VIADD R14, R23, 0x1 ;  /* 0x00000001170e7836 */ /* 0x000fe40000000000 */
[----:B------:R-:W-:Y:S02]  /*1046a0*/  IMAD R22, R16, 0x10000, R21 ;  /* 0x0001000010167824 */ /* 0x000fe400078e0215 */
[----:B------:R-:W-:Y:S02]  /*1046b0*/  @P2 IMAD.MOV R14, RZ, RZ, R23 ;  /* 0x000000ffff0e2224 */ /* 0x000fe400078e0217 */
[----:B------:R-:W-:Y:S01]  /*1046c0*/  IMAD R17, R36, R18, R17 ;  /* 0x0000001224117224 */ /* 0x000fe200078e0211 */
[C---:B------:R-:W-:Y:S01]  /*1046d0*/  ISETP.GE.U32.AND P1, PT, R22.reuse, R11, PT ;  /* 0x0000000b1600720c */ /* 0x040fe20003f26070 */
        /* <DEDUP_REMOVED lines=20> */
[----:B------:R-:W-:Y:S01]  /*104820*/  IMAD.IADD R10, R21, 0x1, R14 ;  /* 0x00000001150a7824 */ /* 0x000fe200078e020e */
[----:B------:R-:W-:Y:S01]  /*104830*/  @P0 IADD3 R9, PT, PT, R8, RZ, RZ ;  /* 0x000000ff08090210 */ /* 0x000fe20007ffe0ff */
        /* <DEDUP_REMOVED lines=39> */
[----:B------:R-:W-:-:S04]  /*104ab0*/  ISETP.GE.U32.AND P0, PT, R17, R0, PT ;  /* 0x000000001100720c */ /* 0x000fc80003f06070 */
[----:B------:R-:W-:-:S05]  /*104ac0*/  IADD3 R16, PT, PT, R14, 0x1, RZ ;  /* 0x000000010e107810 */ /* 0x000fca0007ffe0ff */
[----:B------:R-:W-:-:S04]  /*104ad0*/  @P1 IMAD.MOV R16, RZ, RZ, R14 ;  /* 0x000000ffff101224 */ /* 0x000fc800078e020e */
[----:B------:R-:W-:Y:S02]  /*104ae0*/  VIADD R0, R16, 0x1 ;  /* 0x0000000110007836 */ /* 0x000fe40000000000 */
[----:B------:R-:W-:Y:S01]  /*104af0*/  @P0 IMAD.MOV R0, RZ, RZ, R16 ;  /* 0x000000ffff000224 */ /* 0x000fe200078e0210 */
        /* <DEDUP_REMOVED lines=47> */
.L_x_1470:
[----:B------:R-:W-:Y:S05]  /*104df0*/  BSYNC.RELIABLE B2 ;  /* 0x0000000000027941 */ /* 0x000fea0003800100 */
.L_x_1469:
        /* <DEDUP_REMOVED lines=39> */
[----:B------:R-:W-:Y:S02]  /*105070*/  @!P5 IMAD.MOV R0, RZ, RZ, R22 ;  /* 0x000000ffff00d224 */ /* 0x000fe400078e0216 */
[----:B------:R-:W-:-:S07]  /*105080*/  IMAD.IADD R22, R15, 0x1, -R20 ;  /* 0x000000010f167824 */ /* 0x000fce00078e0a14 */
.L_x_1468:
[----:B------:R-:W-:Y:S05]  /*105090*/  BSYNC.RECONVERGENT B1 ;  /* 0x0000000000017941 */ /* 0x000fea0003800200 */
.L_x_1467:
[----:B------:R-:W-:Y:S01]  /*1050a0*/  LOP3.LUT R14, R12, R13, R22, 0xfe, !PT ;  /* 0x0000000d0c0e7212 */ /* 0x000fe200078efe16 */
[----:B------:R-:W0:Y:S01]  /*1050b0*/  LDC R24, c[0x0][0x3a0] ;  /* 0x0000e800ff187b82 */ /* 0x000e220000000800 */
[----:B------:R-:W-:Y:S02]  /*1050c0*/  BSSY.RECONVERGENT B1, `(.L_x_1471) ;  /* 0x00000f1000017945 */ /* 0x000fe40003800200 */
[----:B------:R-:W-:-:S04]  /*1050d0*/  LOP3.LUT R14, R10, R11, R14, 0xfe, !PT ;  /* 0x0000000b0a0e7212 */ /* 0x000fc800078efe0e */
[----:B------:R-:W-:Y:S01]  /*1050e0*/  LOP3.LUT R15, R8, R9, R14, 0xfe, !PT ;  /* 0x00000009080f7212 */ /* 0x000fe200078efe0e */
[----:B------:R-:W1:Y:S03]  /*1050f0*/  LDC R25, c[0x0][0x39c] ;  /* 0x0000e700ff197b82 */ /* 0x000e660000000800 */
[----:B------:R-:W-:-:S05]  /*105100*/  LOP3.LUT P0, RZ, R0, R15, RZ, 0xfc, !PT ;  /* 0x0000000f00ff7212 */ /* 0x000fca000780fcff */
[----:B------:R-:W2:Y:S08]  /*105110*/  LDC R27, c[0x0][0x398] ;  /* 0x0000e600ff1b7b82 */ /* 0x000eb00000000800 */
[----:B------:R-:W3:Y:S01]  /*105120*/  LDC R28, c[0x0][0x394] ;  /* 0x0000e500ff1c7b82 */ /* 0x000ee20000000800 */
[----:B0-----:R-:W-:-:S07]  /*105130*/  IMAD.MOV.U32 R15, RZ, RZ, R24 ;  /* 0x000000ffff0f7224 */ /* 0x001fce00078e0018 */
[----:B------:R-:W0:Y:S01]  /*105140*/  LDC R29, c[0x0][0x390] ;  /* 0x0000e400ff1d7b82 */ /* 0x000e220000000800 */
[----:B-1----:R-:W-:-:S07]  /*105150*/  MOV R14, R25 ;  /* 0x00000019000e7202 */ /* 0x002fce0000000f00 */
[----:B------:R-:W1:Y:S01]  /*105160*/  LDC R30, c[0x0][0x38c] ;  /* 0x0000e300ff1e7b82 */ /* 0x000e620000000800 */
[----:B--2---:R-:W-:-:S07]  /*105170*/  IMAD.MOV.U32 R19, RZ, RZ, R27 ;  /* 0x000000ffff137224 */ /* 0x004fce00078e001b */
[----:B------:R-:W2:Y:S01]  /*105180*/  LDC R31, c[0x0][0x388] ;  /* 0x0000e200ff1f7b82 */ /* 0x000ea20000000800 */
[----:B---3--:R-:W-:-:S07]  /*105190*/  IMAD.MOV.U32 R16, RZ, RZ, R28 ;  /* 0x000000ffff107224 */ /* 0x008fce00078e001c */
[----:B------:R-:W3:Y:S01]  /*1051a0*/  LDC R32, c[0x0][0x384] ;  /* 0x0000e100ff207b82 */ /* 0x000ee20000000800 */
[----:B0-----:R-:W-:Y:S02]  /*1051b0*/  IMAD.MOV.U32 R21, RZ, RZ, R29 ;  /* 0x000000ffff157224 */ /* 0x001fe400078e001d */
[----:B-1----:R-:W-:Y:S02]  /*1051c0*/  IMAD.MOV.U32 R18, RZ, RZ, R30 ;  /* 0x000000ffff127224 */ /* 0x002fe400078e001e */
[----:B--2---:R-:W-:Y:S01]  /*1051d0*/  IMAD.MOV.U32 R17, RZ, RZ, R31 ;  /* 0x000000ffff117224 */ /* 0x004fe200078e001f */
[----:B---3--:R-:W-:Y:S01]  /*1051e0*/  MOV R23, R32 ;  /* 0x0000002000177202 */ /* 0x008fe20000000f00 */
[----:B------:R-:W-:Y:S06]  /*1051f0*/  @!P0 BRA `(.L_x_1472) ;  /* 0x0000000c00748947 */ /* 0x000fec0003800000 */
[----:B------:R-:W-:Y:S01]  /*105200*/  LOP3.LUT R14, R22, 0x1, RZ, 0xc0, !PT ;  /* 0x00000001160e7812 */ /* 0x000fe200078ec0ff */
[----:B------:R-:W-:Y:S03]  /*105210*/  BSSY.RECONVERGENT B2, `(.L_x_1473) ;  /* 0x000000e000027945 */ /* 0x000fe60003800200 */
[----:B------:R-:W-:-:S13]  /*105220*/  ISETP.NE.U32.AND P0, PT, R14, 0x1, PT ;  /* 0x000000010e00780c */ /* 0x000fda0003f05070 */
[----:B------:R-:W-:Y:S05]  /*105230*/  @!P0 BRA `(.L_x_1474) ;  /* 0x00000000002c8947 */ /* 0x000fea0003800000 */
.L_x_1475:
[----:B------:R-:W-:Y:S02]  /*105240*/  SHF.L.W.U32.HI R22, R22, 0x1f, R13 ;  /* 0x0000001f16167819 */ /* 0x000fe40000010e0d */
[----:B------:R-:W-:Y:S02]  /*105250*/  SHF.L.W.U32.HI R13, R13, 0x1f, R12 ;  /* 0x0000001f0d0d7819 */ /* 0x000fe40000010e0c */
[----:B------:R-:W-:Y:S02]  /*105260*/  LOP3.LUT R14, R22, 0x1, RZ, 0xc0, !PT ;  /* 0x00000001160e7812 */ /* 0x000fe400078ec0ff */
[----:B------:R-:W-:Y:S02]  /*105270*/  SHF.L.W.U32.HI R12, R12, 0x1f, R11 ;  /* 0x0000001f0c0c7819 */ /* 0x000fe40000010e0b */
[----:B------:R-:W-:Y:S02]  /*105280*/  ISETP.NE.U32.AND P0, PT, R14, 0x1, PT ;  /* 0x000000010e00780c */ /* 0x000fe40003f05070 */
[----:B------:R-:W-:-:S02]  /*105290*/  SHF.L.W.U32.HI R11, R11, 0x1f, R10 ;  /* 0x0000001f0b0b7819 */ /* 0x000fc40000010e0a */
[----:B------:R-:W-:Y:S02]  /*1052a0*/  SHF.L.W.U32.HI R10, R10, 0x1f, R9 ;  /* 0x0000001f0a0a7819 */ /* 0x000fe40000010e09 */
[----:B------:R-:W-:Y:S02]  /*1052b0*/  SHF.L.W.U32.HI R9, R9, 0x1f, R8 ;  /* 0x0000001f09097819 */ /* 0x000fe40000010e08 */
[--C-:B------:R-:W-:Y:S02]  /*1052c0*/  SHF.L.W.U32.HI R8, R8, 0x1f, R0.reuse ;  /* 0x0000001f08087819 */ /* 0x100fe40000010e00 */
[----:B------:R-:W-:-:S03]  /*1052d0*/  SHF.R.U32.HI R0, RZ, 0x1, R0 ;  /* 0x00000001ff007819 */ /* 0x000fc60000011600 */
[----:B------:R-:W-:Y:S05]  /*1052e0*/  @P0 BRA `(.L_x_1475) ;  /* 0xfffffffc00d40947 */ /* 0x000fea000383ffff */
.L_x_1474:
[----:B------:R-:W-:Y:S05]  /*1052f0*/  BSYNC.RECONVERGENT B2 ;  /* 0x0000000000027941 */ /* 0x000fea0003800200 */
.L_x_1473:
[----:B------:R-:W0:Y:S01]  /*105300*/  LDCU UR4, c[0x0][0x3a0] ;  /* 0x00007400ff0477ac */ /* 0x000e220008000800 */
[----:B------:R-:W-:Y:S01]  /*105310*/  LOP3.LUT R2, R3, R2, R20, 0xfe, !PT ;  /* 0x0000000203027212 */ /* 0x000fe200078efe14 */
[----:B------:R-:W-:Y:S01]  /*105320*/  IMAD.MOV.U32 R23, RZ, RZ, R22 ;  /* 0x000000ffff177224 */ /* 0x000fe200078e0016 */
[----:B------:R-:W-:Y:S01]  /*105330*/  MOV R19, R9 ;  /* 0x0000000900137202 */ /* 0x000fe20000000f00 */
[----:B------:R-:W-:Y:S01]  /*105340*/  IMAD.MOV.U32 R17, RZ, RZ, R13 ;  /* 0x000000ffff117224 */ /* 0x000fe200078e000d */
[----:B------:R-:W-:Y:S01]  /*105350*/  LOP3.LUT R2, R5, R2, R4, 0xfe, !PT ;  /* 0x0000000205027212 */ /* 0x000fe200078efe04 */
[----:B------:R-:W-:Y:S02]  /*105360*/  IMAD.MOV.U32 R18, RZ, RZ, R12 ;  /* 0x000000ffff127224 */ /* 0x000fe400078e000c */
[----:B------:R-:W-:Y:S01]  /*105370*/  IMAD.MOV.U32 R21, RZ, RZ, R11 ;  /* 0x000000ffff157224 */ /* 0x000fe200078e000b */
[----:B------:R-:W-:Y:S01]  /*105380*/  LOP3.LUT R2, R7, R2, R6, 0xfe, !PT ;  /* 0x0000000207027212 */ /* 0x000fe200078efe06 */
[----:B------:R-:W-:-:S02]  /*105390*/  IMAD.MOV.U32 R16, RZ, RZ, R10 ;  /* 0x000000ffff107224 */ /* 0x000fc400078e000a */
[----:B------:R-:W-:Y:S02]  /*1053a0*/  IMAD.MOV.U32 R14, RZ, RZ, R8 ;  /* 0x000000ffff0e7224 */ /* 0x000fe400078e0008 */
[----:B------:R-:W-:Y:S01]  /*1053b0*/  IMAD.MOV.U32 R15, RZ, RZ, R0 ;  /* 0x000000ffff0f7224 */ /* 0x000fe200078e0000 */
[----:B0-----:R-:W-:-:S13]  /*1053c0*/  LOP3.LUT P0, RZ, R2, UR4, RZ, 0xfc, !PT ;  /* 0x0000000402ff7c12 */ /* 0x001fda000f80fcff */
[----:B------:R-:W-:Y:S05]  /*1053d0*/  @!P0 BRA `(.L_x_1472) ;  /* 0x0000000800fc8947 */ /* 0x000fea0003800000 */
[----:B------:R-:W-:Y:S01]  /*1053e0*/  IMAD.MOV.U32 R2, RZ, RZ, R24 ;  /* 0x000000ffff027224 */ /* 0x000fe200078e0018 */
[----:B------:R-:W-:Y:S01]  /*1053f0*/  MOV R5, R28 ;  /* 0x0000001c00057202 */ /* 0x000fe20000000f00 */
[----:B------:R-:W-:Y:S02]  /*105400*/  IMAD.MOV.U32 R3, RZ, RZ, R25 ;  /* 0x000000ffff037224 */ /* 0x000fe400078e0019 */
[----:B------:R-:W-:Y:S02]  /*105410*/  IMAD.MOV.U32 R4, RZ, RZ, R27 ;  /* 0x000000ffff047224 */ /* 0x000fe400078e001b */
[----:B------:R-:W-:Y:S02]  /*105420*/  IMAD.MOV.U32 R6, RZ, RZ, R29 ;  /* 0x000000ffff067224 */ /* 0x000fe400078e001d */
[----:B------:R-:W-:Y:S02]  /*105430*/  IMAD.MOV.U32 R7, RZ, RZ, R30 ;  /* 0x000000ffff077224 */ /* 0x000fe400078e001e */
[----:B------:R-:W-:-:S02]  /*105440*/  IMAD.MOV.U32 R20, RZ, RZ, R31 ;  /* 0x000000ffff147224 */ /* 0x000fc400078e001f */
[----:B------:R-:W-:-:S07]  /*105450*/  IMAD.MOV.U32 R24, RZ, RZ, R32 ;  /* 0x000000ffff187224 */ /* 0x000fce00078e0020 */
.L_x_1482:
[----:B------:R-:W-:Y:S01]  /*105460*/  LOP3.LUT R25, R24, 0x1, RZ, 0xc0, !PT ;  /* 0x0000000118197812 */ /* 0x000fe200078ec0ff */
[----:B------:R-:W-:Y:S03]  /*105470*/  BSSY.RECONVERGENT B2, `(.L_x_1476) ;  /* 0x0000010000027945 */ /* 0x000fe60003800200 */
[----:B------:R-:W-:-:S13]  /*105480*/  ISETP.NE.U32.AND P0, PT, R25, 0x1, PT ;  /* 0x000000011900780c */ /* 0x000fda0003f05070 */
[----:B------:R-:W-:Y:S05]  /*105490*/  @!P0 BRA `(.L_x_1477) ;  /* 0x0000000000348947 */ /* 0x000fea0003800000 */
[----:B------:R-:W-:Y:S01]  /*1054a0*/  BSSY.RECONVERGENT B3, `(.L_x_1477) ;  /* 0x000000c000037945 */ /* 0x000fe20003800200 */
.L_x_1478:
        /* <DEDUP_REMOVED lines=11> */
[----:B------:R-:W-:Y:S05]  /*105560*/  BSYNC.RECONVERGENT B3 ;  /* 0x0000000000037941 */ /* 0x000fea0003800200 */
.L_x_1477:
[----:B------:R-:W-:Y:S05]  /*105570*/  BSYNC.RECONVERGENT B2 ;  /* 0x0000000000027941 */ /* 0x000fea0003800200 */
.L_x_1476:
[----:B------:R-:W-:Y:S01]  /*105580*/  ISETP.GE.U32.AND P0, PT, R15, R2, PT ;  /* 0x000000020f00720c */ /* 0x000fe20003f06070 */
[----:B------:R-:W-:Y:S01]  /*105590*/  BSSY.RECONVERGENT B2, `(.L_x_1479) ;  /* 0x0000075000027945 */ /* 0x000fe20003800200 */
        /* <DEDUP_REMOVED lines=8> */
[----:B------:R-:W-:Y:S06]  /*105620*/  @!P0 BRA `(.L_x_1480) ;  /* 0x0000000400ac8947 */ /* 0x000fec0003800000 */
[----:B------:R-:W-:-:S13]  /*105630*/  ISETP.GT.U32.AND P0, PT, R15, R2, PT ;  /* 0x000000020f00720c */ /* 0x000fda0003f04070 */
[----:B------:R-:W-:Y:S05]  /*105640*/  @P0 BRA `(.L_x_1481) ;  /* 0x0000000400440947 */ /* 0x000fea0003800000 */
[----:B------:R-:W-:Y:S01]  /*105650*/  ISETP.GE.U32.AND P0, PT, R14, R3, PT ;  /* 0x000000030e00720c */ /* 0x000fe20003f06070 */
        /* <DEDUP_REMOVED lines=26> */
[----:B------:R-:W-:Y:S01]  /*105800*/  IMAD.MOV.U32 R25, RZ, RZ, R7 ;  /* 0x000000ffff197224 */ /* 0x000fe200078e0007 */
[----:B------:R-:W-:Y:S01]  /*105810*/  MOV R36, R2 ;  /* 0x0000000200247202 */ /* 0x000fe20000000f00 */
[----:B------:R-:W-:Y:S02]  /*105820*/  IMAD.MOV.U32 R32, RZ, RZ, R6 ;  /* 0x000000ffff207224 */ /* 0x000fe400078e0006 */
[----:B------:R-:W-:Y:S02]  /*105830*/  IMAD.MOV.U32 R27, RZ, RZ, R5 ;  /* 0x000000ffff1b7224 */ /* 0x000fe400078e0005 */
[----:B------:R-:W-:Y:S02]  /*105840*/  IMAD.MOV.U32 R34, RZ, RZ, R4 ;  /* 0x000000ffff227224 */ /* 0x000fe400078e0004 */
[----:B------:R-:W-:-:S02]  /*105850*/  IMAD.MOV.U32 R29, RZ, RZ, R3 ;  /* 0x000000ffff1d7224 */ /* 0x000fc400078e0003 */
[----:B------:R-:W-:Y:S05]  /*105860*/  @!P0 BRA `(.L_x_1480) ;  /* 0x00000004001c8947 */ /* 0x000fea0003800000 */
        /* <DEDUP_REMOVED lines=26> */
[-C--:B------:R-:W-:Y:S01]  /*105a10*/  ISETP.GE.U32.AND P0, PT, R17, R20.reuse, PT ;  /* 0x000000141100720c */ /* 0x080fe20003f06070 */
        /* <DEDUP_REMOVED lines=9> */
[----:B------:R-:W-:Y:S01]  /*105ab0*/  ISETP.GT.U32.AND P0, PT, R23, R24, PT ;  /* 0x000000181700720c */ /* 0x000fe20003f04070 */
[----:B------:R-:W-:Y:S01]  /*105ac0*/  IMAD.MOV.U32 R28, RZ, RZ, R24 ;  /* 0x000000ffff1c7224 */ /* 0x000fe200078e0018 */
[----:B------:R-:W-:Y:S01]  /*105ad0*/  MOV R34, R4 ;  /* 0x0000000400227202 */ /* 0x000fe20000000f00 */
[----:B------:R-:W-:Y:S01]  /*105ae0*/  IMAD.MOV.U32 R30, RZ, RZ, R20 ;  /* 0x000000ffff1e7224 */ /* 0x000fe200078e0014 */
[----:B------:R-:W-:Y:S01]  /*105af0*/  ISETP.GT.U32.OR P0, PT, R17, R20, P0 ;  /* 0x000000141100720c */ /* 0x000fe20000704470 */
[----:B------:R-:W-:Y:S02]  /*105b00*/  IMAD.MOV.U32 R25, RZ, RZ, R7 ;  /* 0x000000ffff197224 */ /* 0x000fe400078e0007 */
[----:B------:R-:W-:Y:S02]  /*105b10*/  IMAD.MOV.U32 R32, RZ, RZ, R6 ;  /* 0x000000ffff207224 */ /* 0x000fe400078e0006 */
[----:B------:R-:W-:Y:S02]  /*105b20*/  IMAD.MOV.U32 R27, RZ, RZ, R5 ;  /* 0x000000ffff1b7224 */ /* 0x000fe400078e0005 */
[----:B------:R-:W-:-:S02]  /*105b30*/  IMAD.MOV.U32 R29, RZ, RZ, R3 ;  /* 0x000000ffff1d7224 */ /* 0x000fc400078e0003 */
[----:B------:R-:W-:-:S04]  /*105b40*/  IMAD.MOV.U32 R36, RZ, RZ, R2 ;  /* 0x000000ffff247224 */ /* 0x000fc800078e0002 */
[----:B------:R-:W-:Y:S05]  /*105b50*/  @!P0 BRA `(.L_x_1480) ;  /* 0x0000000000608947 */ /* 0x000fea0003800000 */
.L_x_1481:
[----:B------:R-:W-:Y:S01]  /*105b60*/  IMAD.MOV.U32 R28, RZ, RZ, R22 ;  /* 0x000000ffff1c7224 */ /* 0x000fe200078e0016 */
[----:B------:R-:W-:Y:S01]  /*105b70*/  MOV R32, R11 ;  /* 0x0000000b00207202 */ /* 0x000fe20000000f00 */
[----:B------:R-:W-:Y:S01]  /*105b80*/  IMAD.MOV.U32 R30, RZ, RZ, R13 ;  /* 0x000000ffff1e7224 */ /* 0x000fe200078e000d */
[----:B------:R-:W-:Y:S01]  /*105b90*/  MOV R17, R20 ;  /* 0x0000001400117202 */ /* 0x000fe20000000f00 */
[----:B------:R-:W-:Y:S01]  /*105ba0*/  IMAD.MOV.U32 R25, RZ, RZ, R12 ;  /* 0x000000ffff197224 */ /* 0x000fe200078e000c */
[----:B------:R-:W-:Y:S01]  /*105bb0*/  MOV R15, R2 ;  /* 0x00000002000f7202 */ /* 0x000fe20000000f00 */
[----:B------:R-:W-:Y:S02]  /*105bc0*/  IMAD.MOV.U32 R27, RZ, RZ, R10 ;  /* 0x000000ffff1b7224 */ /* 0x000fe400078e000a */
[----:B------:R-:W-:Y:S01]  /*105bd0*/  IMAD.MOV.U32 R34, RZ, RZ, R9 ;  /* 0x000000ffff227224 */ /* 0x000fe200078e0009 */
[----:B------:R-:W-:Y:S01]  /*105be0*/  MOV R9, R4 ;  /* 0x0000000400097202 */ /* 0x000fe20000000f00 */
        /* <DEDUP_REMOVED lines=14> */
[----:B------:R-:W-:-:S07]  /*105cd0*/  IMAD.MOV.U32 R0, RZ, RZ, R2 ;  /* 0x000000ffff007224 */ /* 0x000fce00078e0002 */
.L_x_1480:
[----:B------:R-:W-:Y:S05]  /*105ce0*/  BSYNC.RECONVERGENT B2 ;  /* 0x0000000000027941 */ /* 0x000fea0003800200 */
.L_x_1479:
[----:B------:R-:W-:Y:S01]  /*105cf0*/  ISETP.GE.U32.AND P5, PT, R28, R23, PT ;  /* 0x000000171c00720c */ /* 0x000fe20003fa6070 */
[----:B------:R-:W-:Y:S01]  /*105d00*/  IMAD.IADD R3, R30, 0x1, -R17 ;  /* 0x000000011e037824 */ /* 0x000fe200078e0a11 */
[----:B------:R-:W-:Y:S01]  /*105d10*/  IADD3 R31, PT, PT, -R16, R27, RZ ;  /* 0x0000001b101f7210 */ /* 0x000fe20007ffe1ff */
[----:B------:R-:W-:Y:S01]  /*105d20*/  IMAD.IADD R5, R25, 0x1, -R18 ;  /* 0x0000000119057824 */ /* 0x000fe200078e0a12 */
[----:B------:R-:W-:Y:S01]  /*105d30*/  SEL R2, RZ, 0x1, P5 ;  /* 0x00000001ff027807 */ /* 0x000fe20002800000 */
[----:B------:R-:W-:Y:S02]  /*105d40*/  IMAD.IADD R33, R29, 0x1, -R14 ;  /* 0x000000011d217824 */ /* 0x000fe400078e0a0e */
[C---:B------:R-:W-:Y:S01]  /*105d50*/  VIADD R20, R3.reuse, 0xffffffff ;  /* 0xffffffff03147836 */ /* 0x040fe20000000000 */
[----:B------:R-:W-:Y:S01]  /*105d60*/  ISETP.GE.U32.AND P0, PT, R3, R2, PT ;  /* 0x000000020300720c */ /* 0x000fe20003f06070 */
[----:B------:R-:W-:Y:S02]  /*105d70*/  VIADD R7, R5, 0xffffffff ;  /* 0xffffffff05077836 */ /* 0x000fe40000000000 */
[----:B------:R-:W-:Y:S01]  /*105d80*/  IMAD.IADD R24, R28, 0x1, -R23 ;  /* 0x000000011c187824 */ /* 0x000fe200078e0a17 */
        /* <DEDUP_REMOVED lines=20> */
[----:B------:R-:W-:Y:S02]  /*105ed0*/  SEL R2, RZ, 0x1, !P3 ;  /* 0x00000001ff027807 */ /* 0x000fe40005800000 */
[C---:B------:R-:W-:Y:S02]  /*105ee0*/  IADD3 R4, PT, PT, R27.reuse, -0x1, RZ ;  /* 0xffffffff1b047810 */ /* 0x040fe40007ffe0ff */
[----:B------:R-:W-:-:S04]  /*105ef0*/  ISETP.GE.U32.AND P4, PT, R27, R2, PT ;  /* 0x000000021b00720c */ /* 0x000fc80003f86070 */
[----:B------:R-:W-:Y:S01]  /*105f00*/  ISETP.LT.U32.OR P4, PT, R34, R19, !P4 ;  /* 0x000000132200720c */ /* 0x000fe20006781470 */
[----:B------:R-:W-:-:S03]  /*105f10*/  @!P3 IMAD.MOV R4, RZ, RZ, R27 ;  /* 0x000000ffff04b224 */ /* 0x000fc600078e021b */
[----:B------:R-:W-:-:S04]  /*105f20*/  SEL R2, RZ, 0x1, !P4 ;  /* 0x00000001ff027807 */ /* 0x000fc80006000000 */
[----:B------:R-:W-:Y:S02]  /*105f30*/  ISETP.GE.U32.AND P5, PT, R33, R2, PT ;  /* 0x000000022100720c */ /* 0x000fe40003fa6070 */
[----:B------:R-:W-:Y:S02]  /*105f40*/  LOP3.LUT R2, R7, R20, R24, 0xfe, !PT ;  /* 0x0000001407027212 */ /* 0x000fe400078efe18 */
[----:B------:R-:W-:Y:S01]  /*105f50*/  ISETP.LT.U32.OR P0, PT, R29, R14, !P5 ;  /* 0x0000000e1d00720c */ /* 0x000fe20006f01470 */
[----:B------:R-:W-:Y:S01]  /*105f60*/  @!P4 IMAD.MOV R3, RZ, RZ, R33 ;  /* 0x000000ffff03c224 */ /* 0x000fe200078e0221 */
[----:B------:R-:W-:Y:S01]  /*105f70*/  LOP3.LUT R25, R5, R6, R2, 0xfe, !PT ;  /* 0x0000000605197212 */ /* 0x000fe200078efe02 */
[----:B------:R-:W-:-:S03]  /*105f80*/  VIADD R2, R28, 0xffffffff ;  /* 0xffffffff1c027836 */ /* 0x000fc60000000000 */
[----:B------:R-:W-:-:S07]  /*105f90*/  LOP3.LUT R25, R3, R4, R25, 0xfe, !PT ;  /* 0x0000000403197212 */ /* 0x000fce00078efe19 */
[----:B------:R-:W-:-:S04]  /*105fa0*/  @!P0 IADD3 R2, PT, PT, R28, RZ, RZ ;  /* 0x000000ff1c028210 */ /* 0x000fc80007ffe0ff */
[----:B------:R-:W-:-:S13]  /*105fb0*/  LOP3.LUT P0, RZ, R2, R25, RZ, 0xfc, !PT ;  /* 0x0000001902ff7212 */ /* 0x000fda000780fcff */
[----:B------:R-:W-:Y:S05]  /*105fc0*/  @P0 BRA `(.L_x_1482) ;  /* 0xfffffff400240947 */ /* 0x000fea000383ffff */
.L_x_1472:
[----:B------:R-:W-:Y:S05]  /*105fd0*/  BSYNC.RECONVERGENT B1 ;  /* 0x0000000000017941 */ /* 0x000fea0003800200 */
.L_x_1471:
[--C-:B------:R-:W-:Y:S01]  /*105fe0*/  LOP3.LUT R0, R18, R17, R23.reuse, 0xfe, !PT ;  /* 0x0000001112007212 */ /* 0x100fe200078efe17 */
[----:B------:R-:W-:Y:S02]  /*105ff0*/  IMAD.MOV.U32 R9, RZ, RZ, R23 ;  /* 0x000000ffff097224 */ /* 0x000fe400078e0017 */
[----:B------:R-:W-:Y:S01]  /*106000*/  IMAD.MOV.U32 R11, RZ, RZ, 0x1 ;  /* 0x00000001ff0b7424 */ /* 0x000fe200078e00ff */
[----:B------:R-:W-:-:S04]  /*106010*/  LOP3.LUT R0, R16, R21, R0, 0xfe, !PT ;  /* 0x0000001510007212 */ /* 0x000fc800078efe00 */
[----:B------:R-:W-:-:S04]  /*106020*/  LOP3.LUT R0, R14, R19, R0, 0xfe, !PT ;  /* 0x000000130e007212 */ /* 0x000fc800078efe00 */
[----:B------:R-:W-:-:S13]  /*106030*/  LOP3.LUT P0, RZ, R15, R0, RZ, 0xfc, !PT ;  /* 0x000000000fff7212 */ /* 0x000fda000780fcff */
[----:B------:R-:W-:Y:S05]  /*106040*/  @!P0 BRA `(.L_x_1483) ;  /* 0x0000001400c48947 */ /* 0x000fea0003800000 */
[----:B------:R-:W0:Y:S02]  /*106050*/  LDC R0, c[0x0][0x3a0] ;  /* 0x0000e800ff007b82 */ /* 0x000e240000000800 */
[----:B0-----:R-:W-:-:S13]  /*106060*/  ISETP.GE.U32.AND P0, PT, R15, R0, PT ;  /* 0x000000000f00720c */ /* 0x001fda0003f06070 */
[----:B------:R-:W-:Y:S05]  /*106070*/  @!P0 BRA `(.L_x_1484) ;  /* 0x0000000000c08947 */ /* 0x000fea0003800000 */
[----:B------:R-:W-:Y:S01]  /*106080*/  ISETP.GT.U32.AND P0, PT, R15, R0, PT ;  /* 0x000000000f00720c */ /* 0x000fe20003f04070 */
[----:B------:R-:W-:Y:S02]  /*106090*/  IMAD.MOV.U32 R9, RZ, RZ, R23 ;  /* 0x000000ffff097224 */ /* 0x000fe400078e0017 */
[----:B------:R-:W-:-:S10]  /*1060a0*/  IMAD.MOV.U32 R11, RZ, RZ, 0x1 ;  /* 0x00000001ff0b7424 */ /* 0x000fd400078e00ff */
[----:B------:R-:W-:Y:S05]  /*1060b0*/  @P0 BRA `(.L_x_1483) ;  /* 0x0000001400a80947 */ /* 0x000fea0003800000 */
[----:B------:R-:W0:Y:S02]  /*1060c0*/  LDC R3, c[0x0][0x39c] ;  /* 0x0000e700ff037b82 */ /* 0x000e240000000800 */
[----:B0-----:R-:W-:-:S13]  /*1060d0*/  ISETP.GE.U32.AND P0, PT, R14, R3, PT ;  /* 0x000000030e00720c */ /* 0x001fda0003f06070 */
[----:B------:R-:W-:Y:S05]  /*1060e0*/  @!P0 BRA `(.L_x_1484) ;  /* 0x0000000000a48947 */ /* 0x000fea0003800000 */
[----:B------:R-:W-:Y:S01]  /*1060f0*/  ISETP.GT.U32.AND P0, PT, R14, R3, PT ;  /* 0x000000030e00720c */ /* 0x000fe20003f04070 */
[----:B------:R-:W-:Y:S02]  /*106100*/  HFMA2 R11, -RZ, RZ, 0, 5.9604644775390625e-08 ;  /* 0x00000001ff0b7431 */ /* 0x000fe400000001ff */
[----:B------:R-:W-:-:S10]  /*106110*/  IMAD.MOV.U32 R9, RZ, RZ, R23 ;  /* 0x000000ffff097224 */ /* 0x000fd400078e0017 */
[----:B------:R-:W-:Y:S05]  /*106120*/  @P0 BRA `(.L_x_1483) ;  /* 0x00000014008c0947 */ /* 0x000fea0003800000 */
        /* <DEDUP_REMOVED lines=18> */
[----:B------:R-:W-:Y:S01]  /*106250*/  IMAD.MOV.U32 R9, RZ, RZ, R23 ;  /* 0x000000ffff097224 */ /* 0x000fe200078e0017 */
[----:B------:R-:W-:-:S11]  /*106260*/  MOV R11, 0x1 ;  /* 0x00000001000b7802 */ /* 0x000fd60000000f00 */
        /* <DEDUP_REMOVED lines=11> */
[----:B------:R-:W0:Y:S01]  /*106320*/  LDCU UR4, c[0x0][0x384] ;  /* 0x00007080ff0477ac */ /* 0x000e220008000800 */
[----:B------:R-:W-:Y:S02]  /*106330*/  IMAD.MOV.U32 R9, RZ, RZ, R23 ;  /* 0x000000ffff097224 */ /* 0x000fe400078e0017 */
[----:B------:R-:W-:Y:S01]  /*106340*/  IMAD.MOV.U32 R11, RZ, RZ, 0x1 ;  /* 0x00000001ff0b7424 */ /* 0x000fe200078e00ff */
[----:B0-----:R-:W-:-:S04]  /*106350*/  ISETP.GE.U32.AND P0, PT, R23, UR4, PT ;  /* 0x0000000417007c0c */ /* 0x001fc8000bf06070 */
[----:B------:R-:W-:-:S13]  /*106360*/  ISETP.LE.U32.AND P0, PT, R17, R0, !P0 ;  /* 0x000000001100720c */ /* 0x000fda0004703070 */
[----:B------:R-:W-:Y:S05]  /*106370*/  @!P0 BRA `(.L_x_1483) ;  /* 0x0000001000f88947 */ /* 0x000fea0003800000 */
.L_x_1484:
[----:B------:R-:W-:Y:S01]  /*106380*/  ISETP.NE.AND P0, PT, R15, RZ, PT ;  /* 0x000000ff0f00720c */ /* 0x000fe20003f05270 */
[----:B------:R-:W-:Y:S01]  /*106390*/  IMAD.MOV.U32 R11, RZ, RZ, 0x2 ;  /* 0x00000002ff0b7424 */ /* 0x000fe200078e00ff */
[----:B------:R-:W-:-:S11]  /*1063a0*/  MOV R9, R23 ;  /* 0x0000001700097202 */ /* 0x000fd60000000f00 */
[----:B------:R-:W-:Y:S05]  /*1063b0*/  @P0 BRA `(.L_x_1483) ;  /* 0x0000001000e80947 */ /* 0x000fea0003800000 */
[----:B------:R-:W-:Y:S01]  /*1063c0*/  ISETP.NE.AND P0, PT, R14, RZ, PT ;  /* 0x000000ff0e00720c */ /* 0x000fe20003f05270 */
[----:B------:R-:W-:Y:S02]  /*1063d0*/  IMAD.MOV.U32 R15, RZ, RZ, RZ ;  /* 0x000000ffff0f7224 */ /* 0x000fe400078e00ff */
[----:B------:R-:W-:-:S10]  /*1063e0*/  IMAD.MOV.U32 R9, RZ, RZ, R23 ;  /* 0x000000ffff097224 */ /* 0x000fd400078e0017 */
[----:B------:R-:W-:Y:S05]  /*1063f0*/  @P0 BRA `(.L_x_1483) ;  /* 0x0000001000d80947 */ /* 0x000fea0003800000 */
[----:B------:R-:W-:Y:S02]  /*106400*/  ISETP.NE.AND P0, PT, R19, RZ, PT ;  /* 0x000000ff1300720c */ /* 0x000fe40003f05270 */
[----:B------:R-:W-:Y:S01]  /*106410*/  CS2R R14, SRZ ;  /* 0x00000000000e7805 */ /* 0x000fe2000001ff00 */
[----:B------:R-:W-:-:S10]  /*106420*/  IMAD.MOV.U32 R9, RZ, RZ, R23 ;  /* 0x000000ffff097224 */ /* 0x000fd400078e0017 */
[----:B------:R-:W-:Y:S05]  /*106430*/  @P0 BRA `(.L_x_1483) ;  /* 0x0000001000c80947 */ /* 0x000fea0003800000 */
[----:B------:R-:W-:Y:S01]  /*106440*/  ISETP.NE.AND P0, PT, R16, RZ, PT ;  /* 0x000000ff1000720c */ /* 0x000fe20003f05270 */
[----:B------:R-:W-:Y:S01]  /*106450*/  IMAD.MOV.U32 R15, RZ, RZ, RZ ;  /* 0x000000ffff0f7224 */ /* 0x000fe200078e00ff */
[----:B------:R-:W-:Y:S01]  /*106460*/  MOV R9, R23 ;  /* 0x0000001700097202 */ /* 0x000fe20000000f00 */
[----:B------:R-:W-:-:S10]  /*106470*/  IMAD.MOV.U32 R19, RZ, RZ, RZ ;  /* 0x000000ffff137224 */ /* 0x000fd400078e00ff */
[----:B------:R-:W-:Y:S05]  /*106480*/  @P0 BRA `(.L_x_1483) ;  /* 0x0000001000b40947 */ /* 0x000fea0003800000 */
[----:B------:R-:W-:Y:S02]  /*106490*/  ISETP.NE.AND P0, PT, R21, RZ, PT ;  /* 0x000000ff1500720c */ /* 0x000fe40003f05270 */
[----:B------:R-:W-:Y:S01]  /*1064a0*/  CS2R R14, SRZ ;  /* 0x00000000000e7805 */ /* 0x000fe2000001ff00 */
[----:B------:R-:W-:Y:S02]  /*1064b0*/  IMAD.MOV.U32 R16, RZ, RZ, RZ ;  /* 0x000000ffff107224 */ /* 0x000fe400078e00ff */
[----:B------:R-:W-:-:S08]  /*1064c0*/  IMAD.MOV.U32 R9, RZ, RZ, R23 ;  /* 0x000000ffff097224 */ /* 0x000fd000078e0017 */
[----:B------:R-:W-:Y:S05]  /*1064d0*/  @P0 BRA `(.L_x_1483) ;  /* 0x0000001000a00947 */ /* 0x000fea0003800000 */
[----:B------:R-:W-:Y:S01]  /*1064e0*/  ISETP.NE.AND P0, PT, R18, RZ, PT ;  /* 0x000000ff1200720c */ /* 0x000fe20003f05270 */
[----:B------:R-:W-:Y:S01]  /*1064f0*/  IMAD.MOV.U32 R15, RZ, RZ, RZ ;  /* 0x000000ffff0f7224 */ /* 0x000fe200078e00ff */
[----:B------:R-:W-:Y:S01]  /*106500*/  MOV R9, R23 ;  /* 0x0000001700097202 */ /* 0x000fe20000000f00 */
[----:B------:R-:W-:Y:S02]  /*106510*/  IMAD.MOV.U32 R19, RZ, RZ, RZ ;  /* 0x000000ffff137224 */ /* 0x000fe400078e00ff */
[----:B------:R-:W-:-:S08]  /*106520*/  IMAD.MOV.U32 R21, RZ, RZ, RZ ;  /* 0x000000ffff157224 */ /* 0x000fd000078e00ff */
[----:B------:R-:W-:Y:S05]  /*106530*/  @P0 BRA `(.L_x_1483) ;  /* 0x0000001000880947 */ /* 0x000fea0003800000 */
[----:B------:R-:W-:Y:S02]  /*106540*/  ISETP.NE.AND P0, PT, R17, RZ, PT ;  /* 0x000000ff1100720c */ /* 0x000fe40003f05270 */
[----:B------:R-:W-:Y:S01]  /*106550*/  CS2R R14, SRZ ;  /* 0x00000000000e7805 */ /* 0x000fe2000001ff00 */
[----:B------:R-:W-:Y:S02]  /*106560*/  IMAD.MOV.U32 R16, RZ, RZ, RZ ;  /* 0x000000ffff107224 */ /* 0x000fe400078e00ff */
[----:B------:R-:W-:Y:S02]  /*106570*/  IMAD.MOV.U32 R18, RZ, RZ, RZ ;  /* 0x000000ffff127224 */ /* 0x000fe400078e00ff */
[----:B------:R-:W-:-:S06]  /*106580*/  IMAD.MOV.U32 R9, RZ, RZ, R23 ;  /* 0x000000ffff097224 */ /* 0x000fcc00078e0017 */
[----:B------:R-:W-:Y:S05]  /*106590*/  @P0 BRA `(.L_x_1483) ;  /* 0x0000001000700947 */ /* 0x000fea0003800000 */
[----:B------:R-:W-:Y:S01]  /*1065a0*/  ISETP.NE.AND P0, PT, R23, RZ, PT ;  /* 0x000000ff1700720c */ /* 0x000fe20003f05270 */
[----:B------:R-:W-:Y:S02]  /*1065b0*/  HFMA2 R21, -RZ, RZ, 0, 0 ;  /* 0x00000000ff157431 */ /* 0x000fe400000001ff */
[----:B------:R-:W-:Y:S02]  /*1065c0*/  IMAD.MOV.U32 R15, RZ, RZ, RZ ;  /* 0x000000ffff0f7224 */ /* 0x000fe400078e00ff */
[----:B------:R-:W-:Y:S02]  /*1065d0*/  IMAD.MOV.U32 R19, RZ, RZ, RZ ;  /* 0x000000ffff137224 */ /* 0x000fe400078e00ff */
[----:B------:R-:W-:Y:S02]  /*1065e0*/  IMAD.MOV.U32 R17, RZ, RZ, RZ ;  /* 0x000000ffff117224 */ /* 0x000fe400078e00ff */
[----:B------:R-:W-:Y:S02]  /*1065f0*/  IMAD.MOV.U32 R9, RZ, RZ, RZ ;  /* 0x000000ffff097224 */ /* 0x000fe400078e00ff */
[----:B------:R-:W-:-:S02]  /*106600*/  IMAD.MOV.U32 R11, RZ, RZ, 0x1 ;  /* 0x00000001ff0b7424 */ /* 0x000fc400078e00ff */
[----:B------:R-:W-:Y:S05]  /*106610*/  @!P0 BRA `(.L_x_1483) ;  /* 0x0000001000508947 */ /* 0x000fea0003800000 */
[----:B------:R-:W-:Y:S01]  /*106620*/  IMAD.MOV.U32 R11, RZ, RZ, 0x1 ;  /* 0x00000001ff0b7424 */ /* 0x000fe200078e00ff */
[----:B------:R-:W-:Y:S01]  /*106630*/  ISETP.NE.AND P0, PT, R23, 0x1, PT ;  /* 0x000000011700780c */ /* 0x000fe20003f05270 */
[----:B------:R-:W-:Y:S01]  /*106640*/  IMAD.MOV.U32 R9, RZ, RZ, R23 ;  /* 0x000000ffff097224 */ /* 0x000fe200078e0017 */
[----:B------:R-:W-:Y:S01]  /*106650*/  MOV R14, RZ ;  /* 0x000000ff000e7202 */ /* 0x000fe20000000f00 */
[----:B------:R-:W-:Y:S01]  /*106660*/  IMAD.MOV.U32 R16, RZ, RZ, RZ ;  /* 0x000000ffff107224 */ /* 0x000fe200078e00ff */
[----:B------:R-:W-:Y:S01]  /*106670*/  SEL R11, R11, 0x2, !P0 ;  /* 0x000000020b0b7807 */ /* 0x000fe20004000000 */
[----:B------:R-:W-:Y:S01]  /*106680*/  IMAD.MOV.U32 R18, RZ, RZ, RZ ;  /* 0x000000ffff127224 */ /* 0x000fe200078e00ff */
[----:B------:R-:W-:Y:S07]  /*106690*/  BRA `(.L_x_1483) ;  /* 0x0000001000307947 */ /* 0x000fee0003800000 */
.L_x_1465:
[----:B------:R-:W1:Y:S01]  /*1066a0*/  LDC R28, c[0x0][0x384] ;  /* 0x0000e100ff1c7b82 */ /* 0x000e620000000800 */
[----:B------:R-:W-:Y:S01]  /*1066b0*/  VIADD R24, R1, 0x2cc ;  /* 0x000002cc01187836 */ /* 0x000fe20000000000 */
[----:B----4-:R-:W-:Y:S01]  /*1066c0*/  CS2R R16, SRZ ;  /* 0x0000000000107805 */ /* 0x010fe2000001ff00 */
[----:B0-----:R-:W-:Y:S01]  /*1066d0*/  IMAD.MOV.U32 R9, RZ, RZ, RZ ;  /* 0x000000ffff097224 */ /* 0x001fe200078e00ff */
[----:B------:R-:W-:Y:S01]  /*1066e0*/  CS2R R18, SRZ ;  /* 0x0000000000127805 */ /* 0x000fe2000001ff00 */
[----:B------:R-:W-:Y:S01]  /*1066f0*/  IMAD.MOV.U32 R21, RZ, RZ, RZ ;  /* 0x000000ffff157224 */ /* 0x000fe200078e00ff */
        /* <DEDUP_REMOVED lines=23> */
.L_x_1485:
        /* <DEDUP_REMOVED lines=16> */
[----:B------:R-:W-:Y:S02]  /*106970*/  SHF.R.U32.HI R11, RZ, 0x10, R11 ;  /* 0x00000010ff0b7819 */ /* 0x000fe4000001160b */
[----:B------:R-:W-:Y:S02]  /*106980*/  IADD3 R8, PT, PT, R0, R13, RZ ;  /* 0x0000000d00087210 */ /* 0x000fe40007ffe0ff */
[----:B------:R-:W-:-:S03]  /*106990*/  LOP3.LUT R23, R20, 0xffff, RZ, 0xc0, !PT ;  /* 0x0000ffff14177812 */ /* 0x000fc600078ec0ff */
[----:B------:R-:W-:Y:S02]  /*1069a0*/  IMAD R13, R9, 0x10000, R8 ;  /* 0x00010000090d7824 */ /* 0x000fe400078e0208 */
[----:B------:R-:W-:Y:S02]  /*1069b0*/  VIADD R8, R17, 0x1 ;  /* 0x0000000111087836 */ /* 0x000fe40000000000 */
[----:B------:R-:W-:Y:S01]  /*1069c0*/  @P0 IMAD.MOV R8, RZ, RZ, R17 ;  /* 0x000000ffff080224 */ /* 0x000fe200078e0211 */
[----:B------:R-:W-:Y:S01]  /*1069d0*/  ISETP.GE.U32.AND P1, PT, R13, R0, PT ;  /* 0x000000000d00720c */ /* 0x000fe20003f26070 */
[-C--:B------:R-:W-:Y:S02]  /*1069e0*/  IMAD R13, R29, R10.reuse, RZ ;  /* 0x0000000a1d0d7224 */ /* 0x080fe400078e02ff */
[----:B------:R-:W-:Y:S01]  /*1069f0*/  IMAD R0, R27, R10, R11 ;  /* 0x0000000a1b007224 */ /* 0x000fe200078e020b */
[----:B------:R-:W-:Y:S01]  /*106a00*/  ISETP.GE.U32.AND P0, PT, R8, R17, PT ;  /* 0x000000110800720c */ /* 0x000fe20003f06070 */
[----:B------:R-:W-:Y:S01]  /*106a10*/  IMAD R13, R30, R12, R13 ;  /* 0x0000000c1e0d7224 */ /* 0x000fe200078e020d */
[----:B------:R-:W-:Y:S01]  /*106a20*/  SHF.R.U32.HI R11, RZ, 0x10, R20 ;  /* 0x00000010ff0b7819 */ /* 0x000fe20000011614 */
[----:B------:R-:W-:Y:S01]  /*106a30*/  IMAD.IADD R22, R23, 0x1, R8 ;  /* 0x0000000117167824 */ /* 0x000fe200078e0208 */
[----:B------:R-:W-:-:S03]  /*106a40*/  LEA.HI R0, R9, R0, RZ, 0x10 ;  /* 0x0000000009007211 */ /* 0x000fc600078f80ff */
[----:B------:R-:W-:Y:S01]  /*106a50*/  IMAD R22, R13, 0x10000, R22 ;  /* 0x000100000d167824 */ /* 0x000fe200078e0216 */
[----:B------:R-:W-:Y:S01]  /*106a60*/  IADD3 R9, PT, PT, R0, 0x1, RZ ;  /* 0x0000000100097810 */ /* 0x000fe20007ffe0ff */
        /* <DEDUP_REMOVED lines=13> */
[----:B------:R-:W-:Y:S01]  /*106b40*/  @P2 IADD3 R22, PT, PT, R0, RZ, RZ ;  /* 0x000000ff00162210 */ /* 0x000fe20007ffe0ff */
[----:B------:R-:W-:Y:S01]  /*106b50*/  IMAD R13, R32, R12, R13 ;  /* 0x0000000c200d7224 */ /* 0x000fe200078e020d */
[----:B------:R-:W-:Y:S01]  /*106b60*/  ISETP.GE.U32.AND P0, PT, R11, R18, PT ;  /* 0x000000120b00720c */ /* 0x000fe20003f06070 */
        /* <DEDUP_REMOVED lines=21> */
[----:B------:R-:W-:Y:S01]  /*106cc0*/  IMAD R8, R35, R12, RZ ;  /* 0x0000000c23087224 */ /* 0x000fe200078e02ff */
[----:B------:R-:W-:Y:S01]  /*106cd0*/  IADD3 R18, PT, PT, R20, 0x1, RZ ;  /* 0x0000000114127810 */ /* 0x000fe20007ffe0ff */
[----:B------:R-:W-:Y:S01]  /*106ce0*/  @P2 IMAD.MOV R18, RZ, RZ, R20 ;  /* 0x000000ffff122224 */ /* 0x000fe200078e0214 */
[C---:B------:R-:W-:Y:S01]  /*106cf0*/  ISETP.GE.U32.AND P1, PT, R23.reuse, R0, PT ;  /* 0x000000001700720c */ /* 0x040fe20003f26070 */
[----:B------:R-:W-:Y:S01]  /*106d00*/  IMAD R0, R34, R10, R13 ;  /* 0x0000000a22007224 */ /* 0x000fe200078e020d */
[----:B------:R-:W-:Y:S01]  /*106d10*/  LOP3.LUT R20, R8, 0xffff, RZ, 0xc0, !PT ;  /* 0x0000ffff08147812 */ /* 0x000fe200078ec0ff */
[----:B------:R-:W-:-:S02]  /*106d20*/  IMAD.IADD R18, R23, 0x1, R18 ;  /* 0x0000000117127824 */ /* 0x000fc400078e0212 */
[----:B------:R-:W-:Y:S01]  /*106d30*/  IMAD R13, R35, R10, RZ ;  /* 0x0000000a230d7224 */ /* 0x000fe200078e02ff */
[----:B------:R-:W-:Y:S01]  /*106d40*/  LEA.HI R0, R11, R0, RZ, 0x10 ;  /* 0x000000000b007211 */ /* 0x000fe200078f80ff */
[----:B------:R-:W-:Y:S01]  /*106d50*/  VIADD R11, R16, 0x1 ;  /* 0x00000001100b7836 */ /* 0x000fe20000000000 */
[----:B------:R-:W-:Y:S01]  /*106d60*/  ISETP.GE.U32.AND P2, PT, R18, R23, PT ;  /* 0x000000171200720c */ /* 0x000fe20003f46070 */
[----:B------:R-:W-:Y:S01]  /*106d70*/  @P0 IMAD.MOV R11, RZ, RZ, R16 ;  /* 0x000000ffff0b0224 */ /* 0x000fe200078e0210 */
[----:B------:R-:W-:Y:S01]  /*106d80*/  SHF.R.U32.HI R23, RZ, 0x10, R8 ;  /* 0x00000010ff177819 */ /* 0x000fe20000011608 */
[C---:B------:R-:W-:Y:S02]  /*106d90*/  VIADD R22, R0.reuse, 0x1 ;  /* 0x0000000100167836 */ /* 0x040fe40000000000 */
[----:B------:R-:W-:Y:S01]  /*106da0*/  @P1 IADD3 R22, PT, PT, R0, RZ, RZ ;  /* 0x000000ff00161210 */ /* 0x000fe20007ffe0ff */
[----:B------:R-:W-:Y:S01]  /*106db0*/  IMAD R13, R36, R12, R13 ;  /* 0x0000000c240d7224 */ /* 0x000fe200078e020d */
[----:B------:R-:W-:Y:S01]  /*106dc0*/  ISETP.GE.U32.AND P0, PT, R11, R16, PT ;  /* 0x000000100b00720c */ /* 0x000fe20003f06070 */
        /* <DEDUP_REMOVED lines=10> */
[----:B------:R-:W-:-:S02]  /*106e70*/  ISETP.GE.U32.AND P2, PT, R21, R20, PT ;  /* 0x000000141500720c */ /* 0x000fc40003f46070 */
[----:B------:R-:W-:Y:S01]  /*106e80*/  IADD3 R0, PT, PT, R19, 0x1, RZ ;  /* 0x0000000113007810 */ /* 0x000fe20007ffe0ff */
        /* <DEDUP_REMOVED lines=8> */
[----:B------:R-:W-:-:S02]  /*106f10*/  IMAD R23, R11, 0x10000, R16 ;  /* 0x000100000b177824 */ /* 0x000fc400078e0210 */
[----:B------:R-:W-:Y:S01]  /*106f20*/  IMAD R8, R39, R12, RZ ;  /* 0x0000000c27087224 */ /* 0x000fe200078e02ff */
[----:B------:R-:W-:Y:S01]  /*106f30*/  IADD3 R16, PT, PT, R20, 0x1, RZ ;  /* 0x0000000114107810 */ /* 0x000fe20007ffe0ff */
[----:B------:R-:W-:Y:S01]  /*106f40*/  @P2 IMAD.MOV R16, RZ, RZ, R20 ;  /* 0x000000ffff102224 */ /* 0x000fe200078e0214 */
[C---:B------:R-:W-:Y:S01]  /*106f50*/  ISETP.GE.U32.AND P1, PT, R23.reuse, R0, PT ;  /* 0x000000001700720c */ /* 0x040fe20003f26070 */
[-C--:B------:R-:W-:Y:S01]  /*106f60*/  IMAD R0, R38, R10.reuse, R13 ;  /* 0x0000000a26007224 */ /* 0x080fe200078e020d */
[----:B------:R-:W-:Y:S01]  /*106f70*/  LOP3.LUT R20, R8, 0xffff, RZ, 0xc0, !PT ;  /* 0x0000ffff08147812 */ /* 0x000fe200078ec0ff */
[----:B------:R-:W-:Y:S02]  /*106f80*/  IMAD.IADD R16, R23, 0x1, R16 ;  /* 0x0000000117107824 */ /* 0x000fe400078e0210 */
[----:B------:R-:W-:Y:S01]  /*106f90*/  IMAD R13, R39, R10, RZ ;  /* 0x0000000a270d7224 */ /* 0x000fe200078e02ff */
[----:B------:R-:W-:Y:S01]  /*106fa0*/  LEA.HI R0, R11, R0, RZ, 0x10 ;  /* 0x000000000b007211 */ /* 0x000fe200078f80ff */
[----:B------:R-:W-:Y:S01]  /*106fb0*/  VIADD R11, R14, 0x1 ;  /* 0x000000010e0b7836 */ /* 0x000fe20000000000 */
[----:B------:R-:W-:Y:S01]  /*106fc0*/  ISETP.GE.U32.AND P2, PT, R16, R23, PT ;  /* 0x000000171000720c */ /* 0x000fe20003f46070 */
        /* <DEDUP_REMOVED lines=16> */
[----:B------:R-:W-:Y:S01]  /*1070d0*/  IADD3 R0, PT, PT, R15, 0x1, RZ ;  /* 0x000000010f007810 */ /* 0x000fe20007ffe0ff */
[----:B------:R-:W-:Y:S01]  /*1070e0*/  @P0 IMAD.MOV R0, RZ, RZ, R15 ;  /* 0x000000ffff000224 */ /* 0x000fe200078e020f */
[----:B------:R-:W-:Y:S01]  /*1070f0*/  ISETP.GE.U32.AND P2, PT, R19, R20, PT ;  /* 0x000000141300720c */ /* 0x000fe20003f46070 */
[----:B------:R-:W-:Y:S01]  /*107100*/  IMAD R11, R43, R12, R11 ;  /* 0x0000000c2b0b7224 */ /* 0x000fe200078e020b */
[----:B------:R-:W-:Y:S01]  /*107110*/  LOP3.LUT R23, R8, 0xffff, RZ, 0xc0, !PT ;  /* 0x0000ffff08177812 */ /* 0x000fe200078ec0ff */
[----:B------:R-:W-:Y:S02]  /*107120*/  VIADD R20, R13, 0x1 ;  /* 0x000000010d147836 */ /* 0x000fe40000000000 */
        /* <DEDUP_REMOVED lines=15> */
[----:B------:R-:W-:-:S05]  /*107220*/  @P1 IADD3 R0, PT, PT, R8, RZ, RZ ;  /* 0x000000ff08001210 */ /* 0x000fca0007ffe0ff */
[----:B------:R-:W-:-:S03]  /*107230*/  VIADD R15, R0, 0x1 ;  /* 0x00000001000f7836 */ /* 0x000fc60000000000 */
[----:B------:R-:W-:Y:S01]  /*107240*/  @P0 IMAD.MOV R15, RZ, RZ, R0 ;  /* 0x000000ffff0f0224 */ /* 0x000fe200078e0200 */
[----:B------:R-:W-:Y:S06]  /*107250*/  BRA.U UP0, `(.L_x_1485) ;  /* 0xfffffff500847547 */ /* 0x000fec000b83ffff */
[----:B------:R-:W-:Y:S01]  /*107260*/  ISETP.GE.U32.AND P0, PT, R15, R42, PT ;  /* 0x0000002a0f00720c */ /* 0x000fe20003f06070 */
[----:B------:R-:W-:-:S12]  /*107270*/  IMAD.MOV.U32 R11, RZ, RZ, 0x1 ;  /* 0x00000001ff0b7424 */ /* 0x000fd800078e00ff */
        /* <DEDUP_REMOVED lines=36> */
.L_x_1487:
[----:B------:R-:W-:Y:S05]  /*1074c0*/  BSYNC.RELIABLE B1 ;  /* 0x0000000000017941 */ /* 0x000fea0003800100 */
.L_x_1486:
[----:B------:R-:W-:Y:S01]  /*1074d0*/  ISETP.GE.U32.AND P6, PT, R9, R28, PT ;  /* 0x0000001c0900720c */ /* 0x000fe20003fc6070 */
[----:B------:R-:W-:Y:S01]  /*1074e0*/  IMAD.IADD R13, R17, 0x1, -R2 ;  /* 0x00000001110d7824 */ /* 0x000fe200078e0a02 */
[----:B------:R-:W-:Y:S01]  /*1074f0*/  IADD3 R23, PT, PT, R18, -R3, RZ ;  /* 0x8000000312177210 */ /* 0x000fe20007ffe0ff */
[----:B------:R-:W-:Y:S01]  /*107500*/  IMAD.IADD R25, R16, 0x1, -R5 ;  /* 0x0000000110197824 */ /* 0x000fe200078e0a05 */
[----:B------:R-:W-:Y:S01]  /*107510*/  SEL R0, RZ, 0x1, P6 ;  /* 0x00000001ff007807 */ /* 0x000fe20003000000 */
[----:B------:R-:W-:Y:S02]  /*107520*/  IMAD.IADD R27, R14, 0x1, -R7 ;  /* 0x000000010e1b7824 */ /* 0x000fe400078e0a07 */
[----:B------:R-:W-:Y:S01]  /*107530*/  IMAD.IADD R9, R9, 0x1, -R28 ;  /* 0x0000000109097824 */ /* 0x000fe200078e0a1c */
[----:B------:R-:W-:-:S04]  /*107540*/  ISETP.GE.U32.AND P0, PT, R13, R0, PT ;  /* 0x000000000d00720c */ /* 0x000fc80003f06070 */
[----:B------:R-:W-:Y:S02]  /*107550*/  ISETP.LT.U32.OR P0, PT, R17, R2, !P0 ;  /* 0x000000021100720c */ /* 0x000fe40004701470 */
[----:B------:R-:W-:Y:S01]  /*107560*/  IADD3 R17, PT, PT, R13, -0x1, RZ ;  /* 0xffffffff0d117810 */ /* 0x000fe20007ffe0ff */
        /* <DEDUP_REMOVED lines=31> */
.L_x_1483:
[----:B------:R-:W-:Y:S05]  /*107760*/  BSYNC.RECONVERGENT B0 ;  /* 0x0000000000007941 */ /* 0x000fea0003800200 */
.L_x_1464:
[----:B------:R-:W0:Y:S01]  /*107770*/  LDC.64 R4, c[0x0][0x438] ;  /* 0x00010e00ff047b82 */ /* 0x000e220000000a00 */
[C---:B------:R-:W-:Y:S02]  /*107780*/  VIADD R3, R26.reuse, 0x4 ;  /* 0x000000041a037836 */ /* 0x040fe40000000000 */
[C---:B------:R-:W-:Y:S02]  /*107790*/  VIADD R7, R26.reuse, 0x8 ;  /* 0x000000081a077836 */ /* 0x040fe40000000000 */
[----:B0-----:R-:W-:-:S04]  /*1077a0*/  IMAD.WIDE.U32 R26, R26, 0x4, R4 ;  /* 0x000000041a1a7825 */ /* 0x001fc800078e0004 */
[--C-:B------:R-:W-:Y:S01]  /*1077b0*/  IMAD.WIDE.U32 R2, R3, 0x4, R4.reuse ;  /* 0x0000000403027825 */ /* 0x100fe200078e0004 */
[----:B------:R-:W-:Y:S03]  /*1077c0*/  STG.E desc[UR6][R26.64], R9 ;  /* 0x000000091a007986 */ /* 0x000fe6000c101906 */
[----:B------:R-:W-:Y:S01]  /*1077d0*/  IMAD.WIDE.U32 R4, R7, 0x4, R4 ;  /* 0x0000000407047825 */ /* 0x000fe200078e0004 */
[----:B------:R-:W-:Y:S04]  /*1077e0*/  STG.E desc[UR6][R26.64+0x4], R17 ;  /* 0x000004111a007986 */ /* 0x000fe8000c101906 */
[----:B------:R-:W-:Y:S04]  /*1077f0*/  STG.E desc[UR6][R26.64+0x8], R18 ;  /* 0x000008121a007986 */ /* 0x000fe8000c101906 */
[----:B------:R-:W-:Y:S04]  /*107800*/  STG.E desc[UR6][R26.64+0xc], R21 ;  /* 0x00000c151a007986 */ /* 0x000fe8000c101906 */
[----:B------:R-:W-:Y:S04]  /*107810*/  STG.E desc[UR6][R2.64], R16 ;  /* 0x0000001002007986 */ /* 0x000fe8000c101906 */
[----:B------:R-:W-:Y:S04]  /*107820*/  STG.E desc[UR6][R2.64+0x4], R19 ;  /* 0x0000041302007986 */ /* 0x000fe8000c101906 */
[----:B------:R-:W-:Y:S04]  /*107830*/  STG.E desc[UR6][R2.64+0x8], R14 ;  /* 0x0000080e02007986 */ /* 0x000fe8000c101906 */
[----:B------:R-:W-:Y:S04]  /*107840*/  STG.E desc[UR6][R2.64+0xc], R15 ;  /* 0x00000c0f02007986 */ /* 0x000fe8000c101906 */
[----:B------:R-:W-:Y:S01]  /*107850*/  STG.E desc[UR6][R4.64], R11 ;  /* 0x0000000b04007986 */ /* 0x000fe2000c101906 */
[----:B------:R-:W-:Y:S05]  /*107860*/  EXIT ;  /* 0x000000000000794d */ /* 0x000fea0003800000 */
.L_x_1488:
[----:B------:R-:W-:-:S00]  /*107870*/  BRA `(.L_x_1488) ;  /* 0xfffffffc00fc7947 */ /* 0x000fc0000383ffff */
[----:B------:R-:W-:-:S00]  /*107880*/  NOP ;  /* 0x0000000000007918 */ /* 0x000fc00000000000 */
[----:B------:R-:W-:-:S00]  /*107890*/  NOP ;  /* 0x0000000000007918 */ /* 0x000fc00000000000 */
[----:B------:R-:W-:-:S00]  /*1078a0*/  NOP ;  /* 0x0000000000007918 */ /* 0x000fc00000000000 */
[----:B------:R-:W-:-:S00]  /*1078b0*/  NOP ;  /* 0x0000000000007918 */ /* 0x000fc00000000000 */
[----:B------:R-:W-:-:S00]  /*1078c0*/  NOP ;  /* 0x0000000000007918 */ /* 0x000fc00000000000 */
[----:B------:R-:W-:-:S00]  /*1078d0*/  NOP ;  /* 0x0000000000007918 */ /* 0x000fc00000000000 */
[----:B------:R-:W-:-:S00]  /*1078e0*/  NOP ;  /* 0x0000000000007918 */ /* 0x000fc00000000000 */
[----:B------:R-:W-:-:S00]  /*1078f0*/  NOP ;  /* 0x0000000000007918 */ /* 0x000fc00000000000 */
.L_x_1489:


//--------------------- .nv.shared.reserved.0     --------------------------
	.section	.nv.shared.reserved.0,"aw",@nobits
	.weak		__nv_reservedSMEM_offset_0_alias
	.size		__nv_reservedSMEM_offset_0_alias, 0, 64
	.other		__nv_reservedSMEM_offset_0_alias,@"STO_CUDA_RESERVED_SHARED STV_DEFAULT"
__nv_reservedSMEM_offset_0_alias:
	.zero		0
	.zero		64


//--------------------- .nv.constant0._Z17ecm_stage1_kernelj4U256S_S_jPKjjjjjjjjPjS2_S2_S2_S2_S2_ --------------------------
	.section	.nv.constant0._Z17ecm_stage1_kernelj4U256S_S_jPKjjjjjjjjPjS2_S2_S2_S2_S2_,"a",@progbits
	.sectionflags	@""
	.align	4
.nv.constant0._Z17ecm_stage1_kernelj4U256S_S_jPKjjjjjjjjPjS2_S2_S2_S2_S2_:
	.zero		1088


//--------------------- SYMBOLS --------------------------

	.type		.nv.reservedSmem.offset0,@object
	.size		.nv.reservedSmem.offset0,0x4
